	.target	sm_80

	.elftype	@"ET_EXEC"


//--------------------- .note.nv.tkinfo           --------------------------
	.section	.note.nv.tkinfo,"",@"SHT_NOTE"
	.sectionflags	@"SHF_NOTE_NV_TKINFO"
	.tkinfo
        /*0018*/ 	.word	0x00000002
        /*0030*/ 	.string	""
        /*0030*/ 	.string	"ptxas"
        /*0030*/ 	.string	"Cuda compilation tools, release 13.0, V13.0.88"
        /*0030*/ 	.string	"Build cuda_13.0.r13.0/compiler.36424714_0"
        /*0030*/ 	.string	"-arch sm_80 -m 64 "



//--------------------- .note.nv.cuinfo           --------------------------
	.section	.note.nv.cuinfo,"",@"SHT_NOTE"
	.sectionflags	@"SHF_NOTE_NV_CUINFO"
        /*0018*/ 	.short	0x0002
        /*001a*/ 	.short	0x0050
        /*001c*/ 	.short	0x0082
	.zero		2


//--------------------- .nv.info                  --------------------------
	.section	.nv.info,"",@"SHT_CUDA_INFO"
	.align	4


	//----- nvinfo : EIATTR_REGCOUNT
	.align		4
        /*0000*/ 	.byte	0x04, 0x2f
        /*0002*/ 	.short	(.L_12 - .L_11)
	.align		4
.L_11:
        /*0004*/ 	.word	index@(_ZN7cutlass13device_kernelIN5flash19enable_sm80_to_sm89INS1_16FlashAttnFwdSm80INS1_25CollectiveMainloopFwdSm80ILi8ELi2ELb0EN4cute5tupleIJNS5_1CILi128EEENS7_ILi64EEENS7_ILi192EEEEEELi192ENS_10bfloat16_tEfNS_4arch4Sm80ELb1ELb0ELb0ELb1ELb0ELb1ELb1ELb0EEENS1_21CollectiveEpilogueFwdINS6_IJS8_SA_S9_EEENS6_IJNS7_ILi1EEESI_SI_EEESC_SE_Li256ELb1ELb1ELb0ELb0EEENS1_19SingleTileSchedulerILb1ELb0ELb1ELi128EEEEEEEEEvNT_6ParamsE)
        /*0008*/ 	.word	0x000000ff


	//----- nvinfo : EIATTR_FRAME_SIZE
	.align		4
.L_12:
        /*000c*/ 	.byte	0x04, 0x11
        /*000e*/ 	.short	(.L_14 - .L_13)
	.align		4
.L_13:
        /*0010*/ 	.word	index@(_ZN7cutlass13device_kernelIN5flash19enable_sm80_to_sm89INS1_16FlashAttnFwdSm80INS1_25CollectiveMainloopFwdSm80ILi8ELi2ELb0EN4cute5tupleIJNS5_1CILi128EEENS7_ILi64EEENS7_ILi192EEEEEELi192ENS_10bfloat16_tEfNS_4arch4Sm80ELb1ELb0ELb0ELb1ELb0ELb1ELb1ELb0EEENS1_21CollectiveEpilogueFwdINS6_IJS8_SA_S9_EEENS6_IJNS7_ILi1EEESI_SI_EEESC_SE_Li256ELb1ELb1ELb0ELb0EEENS1_19SingleTileSchedulerILb1ELb0ELb1ELi128EEEEEEEEEvNT_6ParamsE)
        /*0014*/ 	.word	0x00000000


	//----- nvinfo : EIATTR_REGCOUNT
	.align		4
.L_14:
        /*0018*/ 	.byte	0x04, 0x2f
        /*001a*/ 	.short	(.L_16 - .L_15)
	.align		4
.L_15:
        /*001c*/ 	.word	index@(_ZN7cutlass13device_kernelIN5flash19enable_sm80_to_sm89INS1_16FlashAttnFwdSm80INS1_25CollectiveMainloopFwdSm80ILi8ELi2ELb1EN4cute5tupleIJNS5_1CILi128EEENS7_ILi96EEENS7_ILi192EEEEEELi192ENS_10bfloat16_tEfNS_4arch4Sm80ELb1ELb0ELb0ELb1ELb0ELb0ELb1ELb0EEENS1_21CollectiveEpilogueFwdINS6_IJS8_SA_S9_EEENS6_IJNS7_ILi1EEESI_SI_EEESC_SE_Li256ELb1ELb1ELb0ELb0EEENS1_19SingleTileSchedulerILb1ELb0ELb1ELi128EEEEEEEEEvNT_6ParamsE)
        /*0020*/ 	.word	0x000000ff


	//----- nvinfo : EIATTR_FRAME_SIZE
	.align		4
.L_16:
        /*0024*/ 	.byte	0x04, 0x11
        /*0026*/ 	.short	(.L_18 - .L_17)
	.align		4
.L_17:
        /*0028*/ 	.word	index@(_ZN7cutlass13device_kernelIN5flash19enable_sm80_to_sm89INS1_16FlashAttnFwdSm80INS1_25CollectiveMainloopFwdSm80ILi8ELi2ELb1EN4cute5tupleIJNS5_1CILi128EEENS7_ILi96EEENS7_ILi192EEEEEELi192ENS_10bfloat16_tEfNS_4arch4Sm80ELb1ELb0ELb0ELb1ELb0ELb0ELb1ELb0EEENS1_21CollectiveEpilogueFwdINS6_IJS8_SA_S9_EEENS6_IJNS7_ILi1EEESI_SI_EEESC_SE_Li256ELb1ELb1ELb0ELb0EEENS1_19SingleTileSchedulerILb1ELb0ELb1ELi128EEEEEEEEEvNT_6ParamsE)
        /*002c*/ 	.word	0x00000048


	//----- nvinfo : EIATTR_REGCOUNT
	.align		4
.L_18:
        /*0030*/ 	.byte	0x04, 0x2f
        /*0032*/ 	.short	(.L_20 - .L_19)
	.align		4
.L_19:
        /*0034*/ 	.word	index@(_ZN7cutlass13device_kernelIN5flash19enable_sm80_to_sm89INS1_16FlashAttnFwdSm80INS1_25CollectiveMainloopFwdSm80ILi8ELi2ELb1EN4cute5tupleIJNS5_1CILi128EEENS7_ILi96EEENS7_ILi192EEEEEELi192ENS_10bfloat16_tEfNS_4arch4Sm80ELb1ELb0ELb0ELb0ELb0ELb0ELb1ELb0EEENS1_21CollectiveEpilogueFwdINS6_IJS8_SA_S9_EEENS6_IJNS7_ILi1EEESI_SI_EEESC_SE_Li256ELb0ELb1ELb0ELb0EEENS1_30DynamicPersistentTileSchedulerILi256ELi256ELb0ELb1ELb0EEEEEEEEEvNT_6ParamsE)
        /*0038*/ 	.word	0x000000ff


	//----- nvinfo : EIATTR_FRAME_SIZE
	.align		4
.L_20:
        /*003c*/ 	.byte	0x04, 0x11
        /*003e*/ 	.short	(.L_22 - .L_21)
	.align		4
.L_21:
        /*0040*/ 	.word	index@($__internal_3_$__cuda_sm70_shflsync_idx_p)
        /*0044*/ 	.word	0x00000000


	//----- nvinfo : EIATTR_FRAME_SIZE
	.align		4
.L_22:
        /*0048*/ 	.byte	0x04, 0x11
        /*004a*/ 	.short	(.L_24 - .L_23)
	.align		4
.L_23:
        /*004c*/ 	.word	index@($__internal_2_$__cuda_sm70_shflsync_bfly_p)
        /*0050*/ 	.word	0x00000000


	//----- nvinfo : EIATTR_FRAME_SIZE
	.align		4
.L_24:
        /*0054*/ 	.byte	0x04, 0x11
        /*0056*/ 	.short	(.L_26 - .L_25)
	.align		4
.L_25:
        /*0058*/ 	.word	index@(_ZN7cutlass13device_kernelIN5flash19enable_sm80_to_sm89INS1_16FlashAttnFwdSm80INS1_25CollectiveMainloopFwdSm80ILi8ELi2ELb1EN4cute5tupleIJNS5_1CILi128EEENS7_ILi96EEENS7_ILi192EEEEEELi192ENS_10bfloat16_tEfNS_4arch4Sm80ELb1ELb0ELb0ELb0ELb0ELb0ELb1ELb0EEENS1_21CollectiveEpilogueFwdINS6_IJS8_SA_S9_EEENS6_IJNS7_ILi1EEESI_SI_EEESC_SE_Li256ELb0ELb1ELb0ELb0EEENS1_30DynamicPersistentTileSchedulerILi256ELi256ELb0ELb1ELb0EEEEEEEEEvNT_6ParamsE)
        /*005c*/ 	.word	0x000000a8


	//----- nvinfo : EIATTR_REGCOUNT
	.align		4
.L_26:
        /*0060*/ 	.byte	0x04, 0x2f
        /*0062*/ 	.short	(.L_28 - .L_27)
	.align		4
.L_27:
        /*0064*/ 	.word	index@(_ZN7cutlass13device_kernelIN5flash19enable_sm80_to_sm89INS1_16FlashAttnFwdSm80INS1_25CollectiveMainloopFwdSm80ILi8ELi2ELb0EN4cute5tupleIJNS5_1CILi128EEENS7_ILi64EEENS7_ILi192EEEEEELi192ENS_10bfloat16_tEfNS_4arch4Sm80ELb0ELb1ELb0ELb1ELb0ELb1ELb1ELb0EEENS1_21CollectiveEpilogueFwdINS6_IJS8_SA_S9_EEENS6_IJNS7_ILi1EEESI_SI_EEESC_SE_Li256ELb1ELb1ELb0ELb0EEENS1_19SingleTileSchedulerILb1ELb0ELb1ELi128EEEEEEEEEvNT_6ParamsE)
        /*0068*/ 	.word	0x000000ec


	//----- nvinfo : EIATTR_FRAME_SIZE
	.align		4
.L_28:
        /*006c*/ 	.byte	0x04, 0x11
        /*006e*/ 	.short	(.L_30 - .L_29)
	.align		4
.L_29:
        /*0070*/ 	.word	index@(_ZN7cutlass13device_kernelIN5flash19enable_sm80_to_sm89INS1_16FlashAttnFwdSm80INS1_25CollectiveMainloopFwdSm80ILi8ELi2ELb0EN4cute5tupleIJNS5_1CILi128EEENS7_ILi64EEENS7_ILi192EEEEEELi192ENS_10bfloat16_tEfNS_4arch4Sm80ELb0ELb1ELb0ELb1ELb0ELb1ELb1ELb0EEENS1_21CollectiveEpilogueFwdINS6_IJS8_SA_S9_EEENS6_IJNS7_ILi1EEESI_SI_EEESC_SE_Li256ELb1ELb1ELb0ELb0EEENS1_19SingleTileSchedulerILb1ELb0ELb1ELi128EEEEEEEEEvNT_6ParamsE)
        /*0074*/ 	.word	0x00000000


	//----- nvinfo : EIATTR_REGCOUNT
	.align		4
.L_30:
        /*0078*/ 	.byte	0x04, 0x2f
        /*007a*/ 	.short	(.L_32 - .L_31)
	.align		4
.L_31:
        /*007c*/ 	.word	index@(_ZN7cutlass13device_kernelIN5flash19enable_sm80_to_sm89INS1_16FlashAttnFwdSm80INS1_25CollectiveMainloopFwdSm80ILi8ELi2ELb0EN4cute5tupleIJNS5_1CILi128EEENS7_ILi64EEENS7_ILi192EEEEEELi192ENS_10bfloat16_tEfNS_4arch4Sm80ELb0ELb1ELb0ELb1ELb0ELb0ELb1ELb0EEENS1_21CollectiveEpilogueFwdINS6_IJS8_SA_S9_EEENS6_IJNS7_ILi1EEESI_SI_EEESC_SE_Li256ELb1ELb1ELb0ELb0EEENS1_19SingleTileSchedulerILb1ELb0ELb1ELi128EEEEEEEEEvNT_6ParamsE)
        /*0080*/ 	.word	0x000000f0


	//----- nvinfo : EIATTR_FRAME_SIZE
	.align		4
.L_32:
        /*0084*/ 	.byte	0x04, 0x11
        /*0086*/ 	.short	(.L_34 - .L_33)
	.align		4
.L_33:
        /*0088*/ 	.word	index@(_ZN7cutlass13device_kernelIN5flash19enable_sm80_to_sm89INS1_16FlashAttnFwdSm80INS1_25CollectiveMainloopFwdSm80ILi8ELi2ELb0EN4cute5tupleIJNS5_1CILi128EEENS7_ILi64EEENS7_ILi192EEEEEELi192ENS_10bfloat16_tEfNS_4arch4Sm80ELb0ELb1ELb0ELb1ELb0ELb0ELb1ELb0EEENS1_21CollectiveEpilogueFwdINS6_IJS8_SA_S9_EEENS6_IJNS7_ILi1EEESI_SI_EEESC_SE_Li256ELb1ELb1ELb0ELb0EEENS1_19SingleTileSchedulerILb1ELb0ELb1ELi128EEEEEEEEEvNT_6ParamsE)
        /*008c*/ 	.word	0x00000000


	//----- nvinfo : EIATTR_REGCOUNT
	.align		4
.L_34:
        /*0090*/ 	.byte	0x04, 0x2f
        /*0092*/ 	.short	(.L_36 - .L_35)
	.align		4
.L_35:
        /*0094*/ 	.word	index@(_ZN7cutlass13device_kernelIN5flash19enable_sm80_to_sm89INS1_16FlashAttnFwdSm80INS1_25CollectiveMainloopFwdSm80ILi8ELi2ELb0EN4cute5tupleIJNS5_1CILi128EEENS7_ILi64EEENS7_ILi192EEEEEELi192ENS_10bfloat16_tEfNS_4arch4Sm80ELb0ELb1ELb0ELb0ELb0ELb0ELb1ELb0EEENS1_21CollectiveEpilogueFwdINS6_IJS8_SA_S9_EEENS6_IJNS7_ILi1EEESI_SI_EEESC_SE_Li256ELb0ELb1ELb0ELb0EEENS1_19SingleTileSchedulerILb0ELb0ELb1ELi128EEEEEEEEEvNT_6ParamsE)
        /*0098*/ 	.word	0x000000e9


	//----- nvinfo : EIATTR_FRAME_SIZE
	.align		4
.L_36:
        /*009c*/ 	.byte	0x04, 0x11
        /*009e*/ 	.short	(.L_38 - .L_37)
	.align		4
.L_37:
        /*00a0*/ 	.word	index@(_ZN7cutlass13device_kernelIN5flash19enable_sm80_to_sm89INS1_16FlashAttnFwdSm80INS1_25CollectiveMainloopFwdSm80ILi8ELi2ELb0EN4cute5tupleIJNS5_1CILi128EEENS7_ILi64EEENS7_ILi192EEEEEELi192ENS_10bfloat16_tEfNS_4arch4Sm80ELb0ELb1ELb0ELb0ELb0ELb0ELb1ELb0EEENS1_21CollectiveEpilogueFwdINS6_IJS8_SA_S9_EEENS6_IJNS7_ILi1EEESI_SI_EEESC_SE_Li256ELb0ELb1ELb0ELb0EEENS1_19SingleTileSchedulerILb0ELb0ELb1ELi128EEEEEEEEEvNT_6ParamsE)
        /*00a4*/ 	.word	0x00000000


	//----- nvinfo : EIATTR_REGCOUNT
	.align		4
.L_38:
        /*00a8*/ 	.byte	0x04, 0x2f
        /*00aa*/ 	.short	(.L_40 - .L_39)
	.align		4
.L_39:
        /*00ac*/ 	.word	index@(_ZN7cutlass13device_kernelIN5flash19enable_sm80_to_sm89INS1_16FlashAttnFwdSm80INS1_25CollectiveMainloopFwdSm80ILi8ELi2ELb0EN4cute5tupleIJNS5_1CILi128EEENS7_ILi64EEENS7_ILi192EEEEEELi192ENS_10bfloat16_tEfNS_4arch4Sm80ELb0ELb0ELb0ELb1ELb0ELb1ELb1ELb0EEENS1_21CollectiveEpilogueFwdINS6_IJS8_SA_S9_EEENS6_IJNS7_ILi1EEESI_SI_EEESC_SE_Li256ELb1ELb1ELb0ELb0EEENS1_19SingleTileSchedulerILb1ELb0ELb1ELi128EEEEEEEEEvNT_6ParamsE)
        /*00b0*/ 	.word	0x000000ea


	//----- nvinfo : EIATTR_FRAME_SIZE
	.align		4
.L_40:
        /*00b4*/ 	.byte	0x04, 0x11
        /*00b6*/ 	.short	(.L_42 - .L_41)
	.align		4
.L_41:
        /*00b8*/ 	.word	index@(_ZN7cutlass13device_kernelIN5flash19enable_sm80_to_sm89INS1_16FlashAttnFwdSm80INS1_25CollectiveMainloopFwdSm80ILi8ELi2ELb0EN4cute5tupleIJNS5_1CILi128EEENS7_ILi64EEENS7_ILi192EEEEEELi192ENS_10bfloat16_tEfNS_4arch4Sm80ELb0ELb0ELb0ELb1ELb0ELb1ELb1ELb0EEENS1_21CollectiveEpilogueFwdINS6_IJS8_SA_S9_EEENS6_IJNS7_ILi1EEESI_SI_EEESC_SE_Li256ELb1ELb1ELb0ELb0EEENS1_19SingleTileSchedulerILb1ELb0ELb1ELi128EEEEEEEEEvNT_6ParamsE)
        /*00bc*/ 	.word	0x00000000


	//----- nvinfo : EIATTR_REGCOUNT
	.align		4
.L_42:
        /*00c0*/ 	.byte	0x04, 0x2f
        /*00c2*/ 	.short	(.L_44 - .L_43)
	.align		4
.L_43:
        /*00c4*/ 	.word	index@(_ZN7cutlass13device_kernelIN5flash19enable_sm80_to_sm89INS1_16FlashAttnFwdSm80INS1_25CollectiveMainloopFwdSm80ILi8ELi2ELb1EN4cute5tupleIJNS5_1CILi128EEENS7_ILi96EEENS7_ILi192EEEEEELi192ENS_10bfloat16_tEfNS_4arch4Sm80ELb0ELb0ELb0ELb1ELb0ELb0ELb1ELb0EEENS1_21CollectiveEpilogueFwdINS6_IJS8_SA_S9_EEENS6_IJNS7_ILi1EEESI_SI_EEESC_SE_Li256ELb1ELb1ELb0ELb0EEENS1_19SingleTileSchedulerILb1ELb0ELb1ELi128EEEEEEEEEvNT_6ParamsE)
        /*00c8*/ 	.word	0x000000ff


	//----- nvinfo : EIATTR_FRAME_SIZE
	.align		4
.L_44:
        /*00cc*/ 	.byte	0x04, 0x11
        /*00ce*/ 	.short	(.L_46 - .L_45)
	.align		4
.L_45:
        /*00d0*/ 	.word	index@(_ZN7cutlass13device_kernelIN5flash19enable_sm80_to_sm89INS1_16FlashAttnFwdSm80INS1_25CollectiveMainloopFwdSm80ILi8ELi2ELb1EN4cute5tupleIJNS5_1CILi128EEENS7_ILi96EEENS7_ILi192EEEEEELi192ENS_10bfloat16_tEfNS_4arch4Sm80ELb0ELb0ELb0ELb1ELb0ELb0ELb1ELb0EEENS1_21CollectiveEpilogueFwdINS6_IJS8_SA_S9_EEENS6_IJNS7_ILi1EEESI_SI_EEESC_SE_Li256ELb1ELb1ELb0ELb0EEENS1_19SingleTileSchedulerILb1ELb0ELb1ELi128EEEEEEEEEvNT_6ParamsE)
        /*00d4*/ 	.word	0x00000030


	//----- nvinfo : EIATTR_REGCOUNT
	.align		4
.L_46:
        /*00d8*/ 	.byte	0x04, 0x2f
        /*00da*/ 	.short	(.L_48 - .L_47)
	.align		4
.L_47:
        /*00dc*/ 	.word	index@(_ZN7cutlass13device_kernelIN5flash19enable_sm80_to_sm89INS1_16FlashAttnFwdSm80INS1_25CollectiveMainloopFwdSm80ILi8ELi2ELb1EN4cute5tupleIJNS5_1CILi128EEENS7_ILi96EEENS7_ILi192EEEEEELi192ENS_10bfloat16_tEfNS_4arch4Sm80ELb0ELb0ELb0ELb0ELb0ELb0ELb1ELb0EEENS1_21CollectiveEpilogueFwdINS6_IJS8_SA_S9_EEENS6_IJNS7_ILi1EEESI_SI_EEESC_SE_Li256ELb0ELb1ELb0ELb0EEENS1_19SingleTileSchedulerILb0ELb0ELb1ELi128EEEEEEEEEvNT_6ParamsE)
        /*00e0*/ 	.word	0x000000ff


	//----- nvinfo : EIATTR_FRAME_SIZE
	.align		4
.L_48:
        /*00e4*/ 	.byte	0x04, 0x11
        /*00e6*/ 	.short	(.L_50 - .L_49)
	.align		4
.L_49:
        /*00e8*/ 	.word	index@(_ZN7cutlass13device_kernelIN5flash19enable_sm80_to_sm89INS1_16FlashAttnFwdSm80INS1_25CollectiveMainloopFwdSm80ILi8ELi2ELb1EN4cute5tupleIJNS5_1CILi128EEENS7_ILi96EEENS7_ILi192EEEEEELi192ENS_10bfloat16_tEfNS_4arch4Sm80ELb0ELb0ELb0ELb0ELb0ELb0ELb1ELb0EEENS1_21CollectiveEpilogueFwdINS6_IJS8_SA_S9_EEENS6_IJNS7_ILi1EEESI_SI_EEESC_SE_Li256ELb0ELb1ELb0ELb0EEENS1_19SingleTileSchedulerILb0ELb0ELb1ELi128EEEEEEEEEvNT_6ParamsE)
        /*00ec*/ 	.word	0x00000028


	//----- nvinfo : EIATTR_REGCOUNT
	.align		4
.L_50:
        /*00f0*/ 	.byte	0x04, 0x2f
        /*00f2*/ 	.short	(.L_52 - .L_51)
	.align		4
.L_51:
        /*00f4*/ 	.word	index@(_ZN7cutlass13device_kernelIN5flash19enable_sm80_to_sm89INS1_16FlashAttnFwdSm80INS1_25CollectiveMainloopFwdSm80ILi8ELi1ELb0EN4cute5tupleIJNS5_1CILi128EEENS7_ILi64EEENS7_ILi192EEEEEELi192ENS_10bfloat16_tEfNS_4arch4Sm80ELb1ELb0ELb0ELb1ELb0ELb1ELb1ELb0EEENS1_21CollectiveEpilogueFwdINS6_IJS8_SA_S9_EEENS6_IJNS7_ILi1EEESI_SI_EEESC_SE_Li256ELb1ELb1ELb0ELb0EEENS1_19SingleTileSchedulerILb1ELb0ELb1ELi128EEEEEEEEEvNT_6ParamsE)
        /*00f8*/ 	.word	0x000000fe


	//----- nvinfo : EIATTR_FRAME_SIZE
	.align		4
.L_52:
        /*00fc*/ 	.byte	0x04, 0x11
        /*00fe*/ 	.short	(.L_54 - .L_53)
	.align		4
.L_53:
        /*0100*/ 	.word	index@(_ZN7cutlass13device_kernelIN5flash19enable_sm80_to_sm89INS1_16FlashAttnFwdSm80INS1_25CollectiveMainloopFwdSm80ILi8ELi1ELb0EN4cute5tupleIJNS5_1CILi128EEENS7_ILi64EEENS7_ILi192EEEEEELi192ENS_10bfloat16_tEfNS_4arch4Sm80ELb1ELb0ELb0ELb1ELb0ELb1ELb1ELb0EEENS1_21CollectiveEpilogueFwdINS6_IJS8_SA_S9_EEENS6_IJNS7_ILi1EEESI_SI_EEESC_SE_Li256ELb1ELb1ELb0ELb0EEENS1_19SingleTileSchedulerILb1ELb0ELb1ELi128EEEEEEEEEvNT_6ParamsE)
        /*0104*/ 	.word	0x00000000


	//----- nvinfo : EIATTR_REGCOUNT
	.align		4
.L_54:
        /*0108*/ 	.byte	0x04, 0x2f
        /*010a*/ 	.short	(.L_56 - .L_55)
	.align		4
.L_55:
        /*010c*/ 	.word	index@(_ZN7cutlass13device_kernelIN5flash19enable_sm80_to_sm89INS1_16FlashAttnFwdSm80INS1_25CollectiveMainloopFwdSm80ILi8ELi1ELb1EN4cute5tupleIJNS5_1CILi128EEENS7_ILi96EEENS7_ILi192EEEEEELi192ENS_10bfloat16_tEfNS_4arch4Sm80ELb1ELb0ELb0ELb1ELb0ELb0ELb1ELb0EEENS1_21CollectiveEpilogueFwdINS6_IJS8_SA_S9_EEENS6_IJNS7_ILi1EEESI_SI_EEESC_SE_Li256ELb1ELb1ELb0ELb0EEENS1_19SingleTileSchedulerILb1ELb0ELb1ELi128EEEEEEEEEvNT_6ParamsE)
        /*0110*/ 	.word	0x000000ff


	//----- nvinfo : EIATTR_FRAME_SIZE
	.align		4
.L_56:
        /*0114*/ 	.byte	0x04, 0x11
        /*0116*/ 	.short	(.L_58 - .L_57)
	.align		4
.L_57:
        /*0118*/ 	.word	index@(_ZN7cutlass13device_kernelIN5flash19enable_sm80_to_sm89INS1_16FlashAttnFwdSm80INS1_25CollectiveMainloopFwdSm80ILi8ELi1ELb1EN4cute5tupleIJNS5_1CILi128EEENS7_ILi96EEENS7_ILi192EEEEEELi192ENS_10bfloat16_tEfNS_4arch4Sm80ELb1ELb0ELb0ELb1ELb0ELb0ELb1ELb0EEENS1_21CollectiveEpilogueFwdINS6_IJS8_SA_S9_EEENS6_IJNS7_ILi1EEESI_SI_EEESC_SE_Li256ELb1ELb1ELb0ELb0EEENS1_19SingleTileSchedulerILb1ELb0ELb1ELi128EEEEEEEEEvNT_6ParamsE)
        /*011c*/ 	.word	0x00000068


	//----- nvinfo : EIATTR_REGCOUNT
	.align		4
.L_58:
        /*0120*/ 	.byte	0x04, 0x2f
        /*0122*/ 	.short	(.L_60 - .L_59)
	.align		4
.L_59:
        /*0124*/ 	.word	index@(_ZN7cutlass13device_kernelIN5flash19enable_sm80_to_sm89INS1_16FlashAttnFwdSm80INS1_25CollectiveMainloopFwdSm80ILi8ELi1ELb1EN4cute5tupleIJNS5_1CILi128EEENS7_ILi96EEENS7_ILi192EEEEEELi192ENS_10bfloat16_tEfNS_4arch4Sm80ELb1ELb0ELb0ELb0ELb0ELb0ELb1ELb0EEENS1_21CollectiveEpilogueFwdINS6_IJS8_SA_S9_EEENS6_IJNS7_ILi1EEESI_SI_EEESC_SE_Li256ELb0ELb1ELb0ELb0EEENS1_30DynamicPersistentTileSchedulerILi256ELi256ELb0ELb1ELb0EEEEEEEEEvNT_6ParamsE)
        /*0128*/ 	.word	0x000000ff


	//----- nvinfo : EIATTR_FRAME_SIZE
	.align		4
.L_60:
        /*012c*/ 	.byte	0x04, 0x11
        /*012e*/ 	.short	(.L_62 - .L_61)
	.align		4
.L_61:
        /*0130*/ 	.word	index@($__internal_1_$__cuda_sm70_shflsync_idx_p)
        /*0134*/ 	.word	0x00000000


	//----- nvinfo : EIATTR_FRAME_SIZE
	.align		4
.L_62:
        /*0138*/ 	.byte	0x04, 0x11
        /*013a*/ 	.short	(.L_64 - .L_63)
	.align		4
.L_63:
        /*013c*/ 	.word	index@($__internal_0_$__cuda_sm70_shflsync_bfly_p)
        /*0140*/ 	.word	0x00000000


	//----- nvinfo : EIATTR_FRAME_SIZE
	.align		4
.L_64:
        /*0144*/ 	.byte	0x04, 0x11
        /*0146*/ 	.short	(.L_66 - .L_65)
	.align		4
.L_65:
        /*0148*/ 	.word	index@(_ZN7cutlass13device_kernelIN5flash19enable_sm80_to_sm89INS1_16FlashAttnFwdSm80INS1_25CollectiveMainloopFwdSm80ILi8ELi1ELb1EN4cute5tupleIJNS5_1CILi128EEENS7_ILi96EEENS7_ILi192EEEEEELi192ENS_10bfloat16_tEfNS_4arch4Sm80ELb1ELb0ELb0ELb0ELb0ELb0ELb1ELb0EEENS1_21CollectiveEpilogueFwdINS6_IJS8_SA_S9_EEENS6_IJNS7_ILi1EEESI_SI_EEESC_SE_Li256ELb0ELb1ELb0ELb0EEENS1_30DynamicPersistentTileSchedulerILi256ELi256ELb0ELb1ELb0EEEEEEEEEvNT_6ParamsE)
        /*014c*/ 	.word	0x000000a0


	//----- nvinfo : EIATTR_REGCOUNT
	.align		4
.L_66:
        /*0150*/ 	.byte	0x04, 0x2f
        /*0152*/ 	.short	(.L_68 - .L_67)
	.align		4
.L_67:
        /*0154*/ 	.word	index@(_ZN7cutlass13device_kernelIN5flash19enable_sm80_to_sm89INS1_16FlashAttnFwdSm80INS1_25CollectiveMainloopFwdSm80ILi8ELi1ELb0EN4cute5tupleIJNS5_1CILi128EEENS7_ILi64EEENS7_ILi192EEEEEELi192ENS_10bfloat16_tEfNS_4arch4Sm80ELb0ELb1ELb0ELb1ELb0ELb1ELb1ELb0EEENS1_21CollectiveEpilogueFwdINS6_IJS8_SA_S9_EEENS6_IJNS7_ILi1EEESI_SI_EEESC_SE_Li256ELb1ELb1ELb0ELb0EEENS1_19SingleTileSchedulerILb1ELb0ELb1ELi128EEEEEEEEEvNT_6ParamsE)
        /*0158*/ 	.word	0x000000f1


	//----- nvinfo : EIATTR_FRAME_SIZE
	.align		4
.L_68:
        /*015c*/ 	.byte	0x04, 0x11
        /*015e*/ 	.short	(.L_70 - .L_69)
	.align		4
.L_69:
        /*0160*/ 	.word	index@(_ZN7cutlass13device_kernelIN5flash19enable_sm80_to_sm89INS1_16FlashAttnFwdSm80INS1_25CollectiveMainloopFwdSm80ILi8ELi1ELb0EN4cute5tupleIJNS5_1CILi128EEENS7_ILi64EEENS7_ILi192EEEEEELi192ENS_10bfloat16_tEfNS_4arch4Sm80ELb0ELb1ELb0ELb1ELb0ELb1ELb1ELb0EEENS1_21CollectiveEpilogueFwdINS6_IJS8_SA_S9_EEENS6_IJNS7_ILi1EEESI_SI_EEESC_SE_Li256ELb1ELb1ELb0ELb0EEENS1_19SingleTileSchedulerILb1ELb0ELb1ELi128EEEEEEEEEvNT_6ParamsE)
        /*0164*/ 	.word	0x00000000


	//----- nvinfo : EIATTR_REGCOUNT
	.align		4
.L_70:
        /*0168*/ 	.byte	0x04, 0x2f
        /*016a*/ 	.short	(.L_72 - .L_71)
	.align		4
.L_71:
        /*016c*/ 	.word	index@(_ZN7cutlass13device_kernelIN5flash19enable_sm80_to_sm89INS1_16FlashAttnFwdSm80INS1_25CollectiveMainloopFwdSm80ILi8ELi1ELb0EN4cute5tupleIJNS5_1CILi128EEENS7_ILi64EEENS7_ILi192EEEEEELi192ENS_10bfloat16_tEfNS_4arch4Sm80ELb0ELb1ELb0ELb1ELb0ELb0ELb1ELb0EEENS1_21CollectiveEpilogueFwdINS6_IJS8_SA_S9_EEENS6_IJNS7_ILi1EEESI_SI_EEESC_SE_Li256ELb1ELb1ELb0ELb0EEENS1_19SingleTileSchedulerILb1ELb0ELb1ELi128EEEEEEEEEvNT_6ParamsE)
        /*0170*/ 	.word	0x000000f0


	//----- nvinfo : EIATTR_FRAME_SIZE
	.align		4
.L_72:
        /*0174*/ 	.byte	0x04, 0x11
        /*0176*/ 	.short	(.L_74 - .L_73)
	.align		4
.L_73:
        /*0178*/ 	.word	index@(_ZN7cutlass13device_kernelIN5flash19enable_sm80_to_sm89INS1_16FlashAttnFwdSm80INS1_25CollectiveMainloopFwdSm80ILi8ELi1ELb0EN4cute5tupleIJNS5_1CILi128EEENS7_ILi64EEENS7_ILi192EEEEEELi192ENS_10bfloat16_tEfNS_4arch4Sm80ELb0ELb1ELb0ELb1ELb0ELb0ELb1ELb0EEENS1_21CollectiveEpilogueFwdINS6_IJS8_SA_S9_EEENS6_IJNS7_ILi1EEESI_SI_EEESC_SE_Li256ELb1ELb1ELb0ELb0EEENS1_19SingleTileSchedulerILb1ELb0ELb1ELi128EEEEEEEEEvNT_6ParamsE)
        /*017c*/ 	.word	0x00000000


	//----- nvinfo : EIATTR_REGCOUNT
	.align		4
.L_74:
        /*0180*/ 	.byte	0x04, 0x2f
        /*0182*/ 	.short	(.L_76 - .L_75)
	.align		4
.L_75:
        /*0184*/ 	.word	index@(_ZN7cutlass13device_kernelIN5flash19enable_sm80_to_sm89INS1_16FlashAttnFwdSm80INS1_25CollectiveMainloopFwdSm80ILi8ELi1ELb0EN4cute5tupleIJNS5_1CILi128EEENS7_ILi64EEENS7_ILi192EEEEEELi192ENS_10bfloat16_tEfNS_4arch4Sm80ELb0ELb1ELb0ELb0ELb0ELb0ELb1ELb0EEENS1_21CollectiveEpilogueFwdINS6_IJS8_SA_S9_EEENS6_IJNS7_ILi1EEESI_SI_EEESC_SE_Li256ELb0ELb1ELb0ELb0EEENS1_19SingleTileSchedulerILb0ELb0ELb1ELi128EEEEEEEEEvNT_6ParamsE)
        /*0188*/ 	.word	0x000000f0


	//----- nvinfo : EIATTR_FRAME_SIZE
	.align		4
.L_76:
        /*018c*/ 	.byte	0x04, 0x11
        /*018e*/ 	.short	(.L_78 - .L_77)
	.align		4
.L_77:
        /*0190*/ 	.word	index@(_ZN7cutlass13device_kernelIN5flash19enable_sm80_to_sm89INS1_16FlashAttnFwdSm80INS1_25CollectiveMainloopFwdSm80ILi8ELi1ELb0EN4cute5tupleIJNS5_1CILi128EEENS7_ILi64EEENS7_ILi192EEEEEELi192ENS_10bfloat16_tEfNS_4arch4Sm80ELb0ELb1ELb0ELb0ELb0ELb0ELb1ELb0EEENS1_21CollectiveEpilogueFwdINS6_IJS8_SA_S9_EEENS6_IJNS7_ILi1EEESI_SI_EEESC_SE_Li256ELb0ELb1ELb0ELb0EEENS1_19SingleTileSchedulerILb0ELb0ELb1ELi128EEEEEEEEEvNT_6ParamsE)
        /*0194*/ 	.word	0x00000000


	//----- nvinfo : EIATTR_REGCOUNT
	.align		4
.L_78:
        /*0198*/ 	.byte	0x04, 0x2f
        /*019a*/ 	.short	(.L_80 - .L_79)
	.align		4
.L_79:
        /*019c*/ 	.word	index@(_ZN7cutlass13device_kernelIN5flash19enable_sm80_to_sm89INS1_16FlashAttnFwdSm80INS1_25CollectiveMainloopFwdSm80ILi8ELi1ELb0EN4cute5tupleIJNS5_1CILi128EEENS7_ILi64EEENS7_ILi192EEEEEELi192ENS_10bfloat16_tEfNS_4arch4Sm80ELb0ELb0ELb0ELb1ELb0ELb1ELb1ELb0EEENS1_21CollectiveEpilogueFwdINS6_IJS8_SA_S9_EEENS6_IJNS7_ILi1EEESI_SI_EEESC_SE_Li256ELb1ELb1ELb0ELb0EEENS1_19SingleTileSchedulerILb1ELb0ELb1ELi128EEEEEEEEEvNT_6ParamsE)
        /*01a0*/ 	.word	0x000000f2


	//----- nvinfo : EIATTR_FRAME_SIZE
	.align		4
.L_80:
        /*01a4*/ 	.byte	0x04, 0x11
        /*01a6*/ 	.short	(.L_82 - .L_81)
	.align		4
.L_81:
        /*01a8*/ 	.word	index@(_ZN7cutlass13device_kernelIN5flash19enable_sm80_to_sm89INS1_16FlashAttnFwdSm80INS1_25CollectiveMainloopFwdSm80ILi8ELi1ELb0EN4cute5tupleIJNS5_1CILi128EEENS7_ILi64EEENS7_ILi192EEEEEELi192ENS_10bfloat16_tEfNS_4arch4Sm80ELb0ELb0ELb0ELb1ELb0ELb1ELb1ELb0EEENS1_21CollectiveEpilogueFwdINS6_IJS8_SA_S9_EEENS6_IJNS7_ILi1EEESI_SI_EEESC_SE_Li256ELb1ELb1ELb0ELb0EEENS1_19SingleTileSchedulerILb1ELb0ELb1ELi128EEEEEEEEEvNT_6ParamsE)
        /*01ac*/ 	.word	0x00000000


	//----- nvinfo : EIATTR_REGCOUNT
	.align		4
.L_82:
        /*01b0*/ 	.byte	0x04, 0x2f
        /*01b2*/ 	.short	(.L_84 - .L_83)
	.align		4
.L_83:
        /*01b4*/ 	.word	index@(_ZN7cutlass13device_kernelIN5flash19enable_sm80_to_sm89INS1_16FlashAttnFwdSm80INS1_25CollectiveMainloopFwdSm80ILi8ELi1ELb1EN4cute5tupleIJNS5_1CILi128EEENS7_ILi96EEENS7_ILi192EEEEEELi192ENS_10bfloat16_tEfNS_4arch4Sm80ELb0ELb0ELb0ELb1ELb0ELb0ELb1ELb0EEENS1_21CollectiveEpilogueFwdINS6_IJS8_SA_S9_EEENS6_IJNS7_ILi1EEESI_SI_EEESC_SE_Li256ELb1ELb1ELb0ELb0EEENS1_19SingleTileSchedulerILb1ELb0ELb1ELi128EEEEEEEEEvNT_6ParamsE)
        /*01b8*/ 	.word	0x000000ff


	//----- nvinfo : EIATTR_FRAME_SIZE
	.align		4
.L_84:
        /*01bc*/ 	.byte	0x04, 0x11
        /*01be*/ 	.short	(.L_86 - .L_85)
	.align		4
.L_85:
        /*01c0*/ 	.word	index@(_ZN7cutlass13device_kernelIN5flash19enable_sm80_to_sm89INS1_16FlashAttnFwdSm80INS1_25CollectiveMainloopFwdSm80ILi8ELi1ELb1EN4cute5tupleIJNS5_1CILi128EEENS7_ILi96EEENS7_ILi192EEEEEELi192ENS_10bfloat16_tEfNS_4arch4Sm80ELb0ELb0ELb0ELb1ELb0ELb0ELb1ELb0EEENS1_21CollectiveEpilogueFwdINS6_IJS8_SA_S9_EEENS6_IJNS7_ILi1EEESI_SI_EEESC_SE_Li256ELb1ELb1ELb0ELb0EEENS1_19SingleTileSchedulerILb1ELb0ELb1ELi128EEEEEEEEEvNT_6ParamsE)
        /*01c4*/ 	.word	0x00000070


	//----- nvinfo : EIATTR_REGCOUNT
	.align		4
.L_86:
        /*01c8*/ 	.byte	0x04, 0x2f
        /*01ca*/ 	.short	(.L_88 - .L_87)
	.align		4
.L_87:
        /*01cc*/ 	.word	index@(_ZN7cutlass13device_kernelIN5flash19enable_sm80_to_sm89INS1_16FlashAttnFwdSm80INS1_25CollectiveMainloopFwdSm80ILi8ELi1ELb1EN4cute5tupleIJNS5_1CILi128EEENS7_ILi96EEENS7_ILi192EEEEEELi192ENS_10bfloat16_tEfNS_4arch4Sm80ELb0ELb0ELb0ELb0ELb0ELb0ELb1ELb0EEENS1_21CollectiveEpilogueFwdINS6_IJS8_SA_S9_EEENS6_IJNS7_ILi1EEESI_SI_EEESC_SE_Li256ELb0ELb1ELb0ELb0EEENS1_19SingleTileSchedulerILb0ELb0ELb1ELi128EEEEEEEEEvNT_6ParamsE)
        /*01d0*/ 	.word	0x000000ff


	//----- nvinfo : EIATTR_FRAME_SIZE
	.align		4
.L_88:
        /*01d4*/ 	.byte	0x04, 0x11
        /*01d6*/ 	.short	(.L_90 - .L_89)
	.align		4
.L_89:
        /*01d8*/ 	.word	index@(_ZN7cutlass13device_kernelIN5flash19enable_sm80_to_sm89INS1_16FlashAttnFwdSm80INS1_25CollectiveMainloopFwdSm80ILi8ELi1ELb1EN4cute5tupleIJNS5_1CILi128EEENS7_ILi96EEENS7_ILi192EEEEEELi192ENS_10bfloat16_tEfNS_4arch4Sm80ELb0ELb0ELb0ELb0ELb0ELb0ELb1ELb0EEENS1_21CollectiveEpilogueFwdINS6_IJS8_SA_S9_EEENS6_IJNS7_ILi1EEESI_SI_EEESC_SE_Li256ELb0ELb1ELb0ELb0EEENS1_19SingleTileSchedulerILb0ELb0ELb1ELi128EEEEEEEEEvNT_6ParamsE)
        /*01dc*/ 	.word	0x00000090


	//----- nvinfo : EIATTR_MIN_STACK_SIZE
	.align		4
.L_90:
        /*01e0*/ 	.byte	0x04, 0x12
        /*01e2*/ 	.short	(.L_92 - .L_91)
	.align		4
.L_91:
        /*01e4*/ 	.word	index@(_ZN7cutlass13device_kernelIN5flash19enable_sm80_to_sm89INS1_16FlashAttnFwdSm80INS1_25CollectiveMainloopFwdSm80ILi8ELi1ELb1EN4cute5tupleIJNS5_1CILi128EEENS7_ILi96EEENS7_ILi192EEEEEELi192ENS_10bfloat16_tEfNS_4arch4Sm80ELb0ELb0ELb0ELb0ELb0ELb0ELb1ELb0EEENS1_21CollectiveEpilogueFwdINS6_IJS8_SA_S9_EEENS6_IJNS7_ILi1EEESI_SI_EEESC_SE_Li256ELb0ELb1ELb0ELb0EEENS1_19SingleTileSchedulerILb0ELb0ELb1ELi128EEEEEEEEEvNT_6ParamsE)
        /*01e8*/ 	.word	0x00000090


	//----- nvinfo : EIATTR_MIN_STACK_SIZE
	.align		4
.L_92:
        /*01ec*/ 	.byte	0x04, 0x12
        /*01ee*/ 	.short	(.L_94 - .L_93)
	.align		4
.L_93:
        /*01f0*/ 	.word	index@(_ZN7cutlass13device_kernelIN5flash19enable_sm80_to_sm89INS1_16FlashAttnFwdSm80INS1_25CollectiveMainloopFwdSm80ILi8ELi1ELb1EN4cute5tupleIJNS5_1CILi128EEENS7_ILi96EEENS7_ILi192EEEEEELi192ENS_10bfloat16_tEfNS_4arch4Sm80ELb0ELb0ELb0ELb1ELb0ELb0ELb1ELb0EEENS1_21CollectiveEpilogueFwdINS6_IJS8_SA_S9_EEENS6_IJNS7_ILi1EEESI_SI_EEESC_SE_Li256ELb1ELb1ELb0ELb0EEENS1_19SingleTileSchedulerILb1ELb0ELb1ELi128EEEEEEEEEvNT_6ParamsE)
        /*01f4*/ 	.word	0x00000070


	//----- nvinfo : EIATTR_MIN_STACK_SIZE
	.align		4
.L_94:
        /*01f8*/ 	.byte	0x04, 0x12
        /*01fa*/ 	.short	(.L_96 - .L_95)
	.align		4
.L_95:
        /*01fc*/ 	.word	index@(_ZN7cutlass13device_kernelIN5flash19enable_sm80_to_sm89INS1_16FlashAttnFwdSm80INS1_25CollectiveMainloopFwdSm80ILi8ELi1ELb0EN4cute5tupleIJNS5_1CILi128EEENS7_ILi64EEENS7_ILi192EEEEEELi192ENS_10bfloat16_tEfNS_4arch4Sm80ELb0ELb0ELb0ELb1ELb0ELb1ELb1ELb0EEENS1_21CollectiveEpilogueFwdINS6_IJS8_SA_S9_EEENS6_IJNS7_ILi1EEESI_SI_EEESC_SE_Li256ELb1ELb1ELb0ELb0EEENS1_19SingleTileSchedulerILb1ELb0ELb1ELi128EEEEEEEEEvNT_6ParamsE)
        /*0200*/ 	.word	0x00000000


	//----- nvinfo : EIATTR_MIN_STACK_SIZE
	.align		4
.L_96:
        /*0204*/ 	.byte	0x04, 0x12
        /*0206*/ 	.short	(.L_98 - .L_97)
	.align		4
.L_97:
        /*0208*/ 	.word	index@(_ZN7cutlass13device_kernelIN5flash19enable_sm80_to_sm89INS1_16FlashAttnFwdSm80INS1_25CollectiveMainloopFwdSm80ILi8ELi1ELb0EN4cute5tupleIJNS5_1CILi128EEENS7_ILi64EEENS7_ILi192EEEEEELi192ENS_10bfloat16_tEfNS_4arch4Sm80ELb0ELb1ELb0ELb0ELb0ELb0ELb1ELb0EEENS1_21CollectiveEpilogueFwdINS6_IJS8_SA_S9_EEENS6_IJNS7_ILi1EEESI_SI_EEESC_SE_Li256ELb0ELb1ELb0ELb0EEENS1_19SingleTileSchedulerILb0ELb0ELb1ELi128EEEEEEEEEvNT_6ParamsE)
        /*020c*/ 	.word	0x00000000


	//----- nvinfo : EIATTR_MIN_STACK_SIZE
	.align		4
.L_98:
        /*0210*/ 	.byte	0x04, 0x12
        /*0212*/ 	.short	(.L_100 - .L_99)
	.align		4
.L_99:
        /*0214*/ 	.word	index@(_ZN7cutlass13device_kernelIN5flash19enable_sm80_to_sm89INS1_16FlashAttnFwdSm80INS1_25CollectiveMainloopFwdSm80ILi8ELi1ELb0EN4cute5tupleIJNS5_1CILi128EEENS7_ILi64EEENS7_ILi192EEEEEELi192ENS_10bfloat16_tEfNS_4arch4Sm80ELb0ELb1ELb0ELb1ELb0ELb0ELb1ELb0EEENS1_21CollectiveEpilogueFwdINS6_IJS8_SA_S9_EEENS6_IJNS7_ILi1EEESI_SI_EEESC_SE_Li256ELb1ELb1ELb0ELb0EEENS1_19SingleTileSchedulerILb1ELb0ELb1ELi128EEEEEEEEEvNT_6ParamsE)
        /*0218*/ 	.word	0x00000000


	//----- nvinfo : EIATTR_MIN_STACK_SIZE
	.align		4
.L_100:
        /*021c*/ 	.byte	0x04, 0x12
        /*021e*/ 	.short	(.L_102 - .L_101)
	.align		4
.L_101:
        /*0220*/ 	.word	index@(_ZN7cutlass13device_kernelIN5flash19enable_sm80_to_sm89INS1_16FlashAttnFwdSm80INS1_25CollectiveMainloopFwdSm80ILi8ELi1ELb0EN4cute5tupleIJNS5_1CILi128EEENS7_ILi64EEENS7_ILi192EEEEEELi192ENS_10bfloat16_tEfNS_4arch4Sm80ELb0ELb1ELb0ELb1ELb0ELb1ELb1ELb0EEENS1_21CollectiveEpilogueFwdINS6_IJS8_SA_S9_EEENS6_IJNS7_ILi1EEESI_SI_EEESC_SE_Li256ELb1ELb1ELb0ELb0EEENS1_19SingleTileSchedulerILb1ELb0ELb1ELi128EEEEEEEEEvNT_6ParamsE)
        /*0224*/ 	.word	0x00000000


	//----- nvinfo : EIATTR_MIN_STACK_SIZE
	.align		4
.L_102:
        /*0228*/ 	.byte	0x04, 0x12
        /*022a*/ 	.short	(.L_104 - .L_103)
	.align		4
.L_103:
        /*022c*/ 	.word	index@(_ZN7cutlass13device_kernelIN5flash19enable_sm80_to_sm89INS1_16FlashAttnFwdSm80INS1_25CollectiveMainloopFwdSm80ILi8ELi1ELb1EN4cute5tupleIJNS5_1CILi128EEENS7_ILi96EEENS7_ILi192EEEEEELi192ENS_10bfloat16_tEfNS_4arch4Sm80ELb1ELb0ELb0ELb0ELb0ELb0ELb1ELb0EEENS1_21CollectiveEpilogueFwdINS6_IJS8_SA_S9_EEENS6_IJNS7_ILi1EEESI_SI_EEESC_SE_Li256ELb0ELb1ELb0ELb0EEENS1_30DynamicPersistentTileSchedulerILi256ELi256ELb0ELb1ELb0EEEEEEEEEvNT_6ParamsE)
        /*0230*/ 	.word	0x000000a0


	//----- nvinfo : EIATTR_MIN_STACK_SIZE
	.align		4
.L_104:
        /*0234*/ 	.byte	0x04, 0x12
        /*0236*/ 	.short	(.L_106 - .L_105)
	.align		4
.L_105:
        /*0238*/ 	.word	index@(_ZN7cutlass13device_kernelIN5flash19enable_sm80_to_sm89INS1_16FlashAttnFwdSm80INS1_25CollectiveMainloopFwdSm80ILi8ELi1ELb1EN4cute5tupleIJNS5_1CILi128EEENS7_ILi96EEENS7_ILi192EEEEEELi192ENS_10bfloat16_tEfNS_4arch4Sm80ELb1ELb0ELb0ELb1ELb0ELb0ELb1ELb0EEENS1_21CollectiveEpilogueFwdINS6_IJS8_SA_S9_EEENS6_IJNS7_ILi1EEESI_SI_EEESC_SE_Li256ELb1ELb1ELb0ELb0EEENS1_19SingleTileSchedulerILb1ELb0ELb1ELi128EEEEEEEEEvNT_6ParamsE)
        /*023c*/ 	.word	0x00000068


	//----- nvinfo : EIATTR_MIN_STACK_SIZE
	.align		4
.L_106:
        /*0240*/ 	.byte	0x04, 0x12
        /*0242*/ 	.short	(.L_108 - .L_107)
	.align		4
.L_107:
        /*0244*/ 	.word	index@(_ZN7cutlass13device_kernelIN5flash19enable_sm80_to_sm89INS1_16FlashAttnFwdSm80INS1_25CollectiveMainloopFwdSm80ILi8ELi1ELb0EN4cute5tupleIJNS5_1CILi128EEENS7_ILi64EEENS7_ILi192EEEEEELi192ENS_10bfloat16_tEfNS_4arch4Sm80ELb1ELb0ELb0ELb1ELb0ELb1ELb1ELb0EEENS1_21CollectiveEpilogueFwdINS6_IJS8_SA_S9_EEENS6_IJNS7_ILi1EEESI_SI_EEESC_SE_Li256ELb1ELb1ELb0ELb0EEENS1_19SingleTileSchedulerILb1ELb0ELb1ELi128EEEEEEEEEvNT_6ParamsE)
        /*0248*/ 	.word	0x00000000


	//----- nvinfo : EIATTR_MIN_STACK_SIZE
	.align		4
.L_108:
        /*024c*/ 	.byte	0x04, 0x12
        /*024e*/ 	.short	(.L_110 - .L_109)
	.align		4
.L_109:
        /*0250*/ 	.word	index@(_ZN7cutlass13device_kernelIN5flash19enable_sm80_to_sm89INS1_16FlashAttnFwdSm80INS1_25CollectiveMainloopFwdSm80ILi8ELi2ELb1EN4cute5tupleIJNS5_1CILi128EEENS7_ILi96EEENS7_ILi192EEEEEELi192ENS_10bfloat16_tEfNS_4arch4Sm80ELb0ELb0ELb0ELb0ELb0ELb0ELb1ELb0EEENS1_21CollectiveEpilogueFwdINS6_IJS8_SA_S9_EEENS6_IJNS7_ILi1EEESI_SI_EEESC_SE_Li256ELb0ELb1ELb0ELb0EEENS1_19SingleTileSchedulerILb0ELb0ELb1ELi128EEEEEEEEEvNT_6ParamsE)
        /*0254*/ 	.word	0x00000028


	//----- nvinfo : EIATTR_MIN_STACK_SIZE
	.align		4
.L_110:
        /*0258*/ 	.byte	0x04, 0x12
        /*025a*/ 	.short	(.L_112 - .L_111)
	.align		4
.L_111:
        /*025c*/ 	.word	index@(_ZN7cutlass13device_kernelIN5flash19enable_sm80_to_sm89INS1_16FlashAttnFwdSm80INS1_25CollectiveMainloopFwdSm80ILi8ELi2ELb1EN4cute5tupleIJNS5_1CILi128EEENS7_ILi96EEENS7_ILi192EEEEEELi192ENS_10bfloat16_tEfNS_4arch4Sm80ELb0ELb0ELb0ELb1ELb0ELb0ELb1ELb0EEENS1_21CollectiveEpilogueFwdINS6_IJS8_SA_S9_EEENS6_IJNS7_ILi1EEESI_SI_EEESC_SE_Li256ELb1ELb1ELb0ELb0EEENS1_19SingleTileSchedulerILb1ELb0ELb1ELi128EEEEEEEEEvNT_6ParamsE)
        /*0260*/ 	.word	0x00000030


	//----- nvinfo : EIATTR_MIN_STACK_SIZE
	.align		4
.L_112:
        /*0264*/ 	.byte	0x04, 0x12
        /*0266*/ 	.short	(.L_114 - .L_113)
	.align		4
.L_113:
        /*0268*/ 	.word	index@(_ZN7cutlass13device_kernelIN5flash19enable_sm80_to_sm89INS1_16FlashAttnFwdSm80INS1_25CollectiveMainloopFwdSm80ILi8ELi2ELb0EN4cute5tupleIJNS5_1CILi128EEENS7_ILi64EEENS7_ILi192EEEEEELi192ENS_10bfloat16_tEfNS_4arch4Sm80ELb0ELb0ELb0ELb1ELb0ELb1ELb1ELb0EEENS1_21CollectiveEpilogueFwdINS6_IJS8_SA_S9_EEENS6_IJNS7_ILi1EEESI_SI_EEESC_SE_Li256ELb1ELb1ELb0ELb0EEENS1_19SingleTileSchedulerILb1ELb0ELb1ELi128EEEEEEEEEvNT_6ParamsE)
        /*026c*/ 	.word	0x00000000


	//----- nvinfo : EIATTR_MIN_STACK_SIZE
	.align		4
.L_114:
        /*0270*/ 	.byte	0x04, 0x12
        /*0272*/ 	.short	(.L_116 - .L_115)
	.align		4
.L_115:
        /*0274*/ 	.word	index@(_ZN7cutlass13device_kernelIN5flash19enable_sm80_to_sm89INS1_16FlashAttnFwdSm80INS1_25CollectiveMainloopFwdSm80ILi8ELi2ELb0EN4cute5tupleIJNS5_1CILi128EEENS7_ILi64EEENS7_ILi192EEEEEELi192ENS_10bfloat16_tEfNS_4arch4Sm80ELb0ELb1ELb0ELb0ELb0ELb0ELb1ELb0EEENS1_21CollectiveEpilogueFwdINS6_IJS8_SA_S9_EEENS6_IJNS7_ILi1EEESI_SI_EEESC_SE_Li256ELb0ELb1ELb0ELb0EEENS1_19SingleTileSchedulerILb0ELb0ELb1ELi128EEEEEEEEEvNT_6ParamsE)
        /*0278*/ 	.word	0x00000000


	//----- nvinfo : EIATTR_MIN_STACK_SIZE
	.align		4
.L_116:
        /*027c*/ 	.byte	0x04, 0x12
        /*027e*/ 	.short	(.L_118 - .L_117)
	.align		4
.L_117:
        /*0280*/ 	.word	index@(_ZN7cutlass13device_kernelIN5flash19enable_sm80_to_sm89INS1_16FlashAttnFwdSm80INS1_25CollectiveMainloopFwdSm80ILi8ELi2ELb0EN4cute5tupleIJNS5_1CILi128EEENS7_ILi64EEENS7_ILi192EEEEEELi192ENS_10bfloat16_tEfNS_4arch4Sm80ELb0ELb1ELb0ELb1ELb0ELb0ELb1ELb0EEENS1_21CollectiveEpilogueFwdINS6_IJS8_SA_S9_EEENS6_IJNS7_ILi1EEESI_SI_EEESC_SE_Li256ELb1ELb1ELb0ELb0EEENS1_19SingleTileSchedulerILb1ELb0ELb1ELi128EEEEEEEEEvNT_6ParamsE)
        /*0284*/ 	.word	0x00000000


	//----- nvinfo : EIATTR_MIN_STACK_SIZE
	.align		4
.L_118:
        /*0288*/ 	.byte	0x04, 0x12
        /*028a*/ 	.short	(.L_120 - .L_119)
	.align		4
.L_119:
        /*028c*/ 	.word	index@(_ZN7cutlass13device_kernelIN5flash19enable_sm80_to_sm89INS1_16FlashAttnFwdSm80INS1_25CollectiveMainloopFwdSm80ILi8ELi2ELb0EN4cute5tupleIJNS5_1CILi128EEENS7_ILi64EEENS7_ILi192EEEEEELi192ENS_10bfloat16_tEfNS_4arch4Sm80ELb0ELb1ELb0ELb1ELb0ELb1ELb1ELb0EEENS1_21CollectiveEpilogueFwdINS6_IJS8_SA_S9_EEENS6_IJNS7_ILi1EEESI_SI_EEESC_SE_Li256ELb1ELb1ELb0ELb0EEENS1_19SingleTileSchedulerILb1ELb0ELb1ELi128EEEEEEEEEvNT_6ParamsE)
        /*0290*/ 	.word	0x00000000


	//----- nvinfo : EIATTR_MIN_STACK_SIZE
	.align		4
.L_120:
        /*0294*/ 	.byte	0x04, 0x12
        /*0296*/ 	.short	(.L_122 - .L_121)
	.align		4
.L_121:
        /*0298*/ 	.word	index@(_ZN7cutlass13device_kernelIN5flash19enable_sm80_to_sm89INS1_16FlashAttnFwdSm80INS1_25CollectiveMainloopFwdSm80ILi8ELi2ELb1EN4cute5tupleIJNS5_1CILi128EEENS7_ILi96EEENS7_ILi192EEEEEELi192ENS_10bfloat16_tEfNS_4arch4Sm80ELb1ELb0ELb0ELb0ELb0ELb0ELb1ELb0EEENS1_21CollectiveEpilogueFwdINS6_IJS8_SA_S9_EEENS6_IJNS7_ILi1EEESI_SI_EEESC_SE_Li256ELb0ELb1ELb0ELb0EEENS1_30DynamicPersistentTileSchedulerILi256ELi256ELb0ELb1ELb0EEEEEEEEEvNT_6ParamsE)
        /*029c*/ 	.word	0x000000a8


	//----- nvinfo : EIATTR_MIN_STACK_SIZE
	.align		4
.L_122:
        /*02a0*/ 	.byte	0x04, 0x12
        /*02a2*/ 	.short	(.L_124 - .L_123)
	.align		4
.L_123:
        /*02a4*/ 	.word	index@(_ZN7cutlass13device_kernelIN5flash19enable_sm80_to_sm89INS1_16FlashAttnFwdSm80INS1_25CollectiveMainloopFwdSm80ILi8ELi2ELb1EN4cute5tupleIJNS5_1CILi128EEENS7_ILi96EEENS7_ILi192EEEEEELi192ENS_10bfloat16_tEfNS_4arch4Sm80ELb1ELb0ELb0ELb1ELb0ELb0ELb1ELb0EEENS1_21CollectiveEpilogueFwdINS6_IJS8_SA_S9_EEENS6_IJNS7_ILi1EEESI_SI_EEESC_SE_Li256ELb1ELb1ELb0ELb0EEENS1_19SingleTileSchedulerILb1ELb0ELb1ELi128EEEEEEEEEvNT_6ParamsE)
        /*02a8*/ 	.word	0x00000048


	//----- nvinfo : EIATTR_MIN_STACK_SIZE
	.align		4
.L_124:
        /*02ac*/ 	.byte	0x04, 0x12
        /*02ae*/ 	.short	(.L_126 - .L_125)
	.align		4
.L_125:
        /*02b0*/ 	.word	index@(_ZN7cutlass13device_kernelIN5flash19enable_sm80_to_sm89INS1_16FlashAttnFwdSm80INS1_25CollectiveMainloopFwdSm80ILi8ELi2ELb0EN4cute5tupleIJNS5_1CILi128EEENS7_ILi64EEENS7_ILi192EEEEEELi192ENS_10bfloat16_tEfNS_4arch4Sm80ELb1ELb0ELb0ELb1ELb0ELb1ELb1ELb0EEENS1_21CollectiveEpilogueFwdINS6_IJS8_SA_S9_EEENS6_IJNS7_ILi1EEESI_SI_EEESC_SE_Li256ELb1ELb1ELb0ELb0EEENS1_19SingleTileSchedulerILb1ELb0ELb1ELi128EEEEEEEEEvNT_6ParamsE)
        /*02b4*/ 	.word	0x00000000
.L_126:


//--------------------- .nv.info._ZN7cutlass13device_kernelIN5flash19enable_sm80_to_sm89INS1_16FlashAttnFwdSm80INS1_25CollectiveMainloopFwdSm80ILi8ELi1ELb1EN4cute5tupleIJNS5_1CILi128EEENS7_ILi96EEENS7_ILi192EEEEEELi192ENS_10bfloat16_tEfNS_4arch4Sm80ELb0ELb0ELb0ELb0ELb0ELb0ELb1ELb0EEENS1_21CollectiveEpilogueFwdINS6_IJS8_SA_S9_EEENS6_IJNS7_ILi1EEESI_SI_EEESC_SE_Li256ELb0ELb1ELb0ELb0EEENS1_19SingleTileSchedulerILb0ELb0ELb1ELi128EEEEEEEEEvNT_6ParamsE --------------------------
	.section	.nv.info._ZN7cutlass13device_kernelIN5flash19enable_sm80_to_sm89INS1_16FlashAttnFwdSm80INS1_25CollectiveMainloopFwdSm80ILi8ELi1ELb1EN4cute5tupleIJNS5_1CILi128EEENS7_ILi96EEENS7_ILi192EEEEEELi192ENS_10bfloat16_tEfNS_4arch4Sm80ELb0ELb0ELb0ELb0ELb0ELb0ELb1ELb0EEENS1_21CollectiveEpilogueFwdINS6_IJS8_SA_S9_EEENS6_IJNS7_ILi1EEESI_SI_EEESC_SE_Li256ELb0ELb1ELb0ELb0EEENS1_19SingleTileSchedulerILb0ELb0ELb1ELi128EEEEEEEEEvNT_6ParamsE,"",@"SHT_CUDA_INFO"
	.sectionflags	@""
	.align	4


	//----- nvinfo : EIATTR_CUDA_API_VERSION
	.align		4
        /*0000*/ 	.byte	0x04, 0x37
        /*0002*/ 	.short	(.L_128 - .L_127)
.L_127:
        /*0004*/ 	.word	0x00000082


	//----- nvinfo : EIATTR_SW2861232_WAR
	.align		4
.L_128:
        /*0008*/ 	.byte	0x01, 0x35
	.zero		2


	//----- nvinfo : EIATTR_PARAM_CBANK
	.align		4
        /*000c*/ 	.byte	0x04, 0x0a
        /*000e*/ 	.short	(.L_130 - .L_129)
	.align		4
.L_129:
        /*0010*/ 	.word	index@(.nv.constant0._ZN7cutlass13device_kernelIN5flash19enable_sm80_to_sm89INS1_16FlashAttnFwdSm80INS1_25CollectiveMainloopFwdSm80ILi8ELi1ELb1EN4cute5tupleIJNS5_1CILi128EEENS7_ILi96EEENS7_ILi192EEEEEELi192ENS_10bfloat16_tEfNS_4arch4Sm80ELb0ELb0ELb0ELb0ELb0ELb0ELb1ELb0EEENS1_21CollectiveEpilogueFwdINS6_IJS8_SA_S9_EEENS6_IJNS7_ILi1EEESI_SI_EEESC_SE_Li256ELb0ELb1ELb0ELb0EEENS1_19SingleTileSchedulerILb0ELb0ELb1ELi128EEEEEEEEEvNT_6ParamsE)
        /*0014*/ 	.short	0x0160
        /*0016*/ 	.short	0x0418


	//----- nvinfo : EIATTR_CBANK_PARAM_SIZE
	.align		4
.L_130:
        /*0018*/ 	.byte	0x03, 0x19
        /*001a*/ 	.short	0x0418


	//----- nvinfo : EIATTR_KPARAM_INFO
	.align		4
        /*001c*/ 	.byte	0x04, 0x17
        /*001e*/ 	.short	(.L_132 - .L_131)
.L_131:
        /*0020*/ 	.word	0x00000000
        /*0024*/ 	.short	0x0000
        /*0026*/ 	.short	0x0000
        /*0028*/ 	.byte	0x00, 0xf0, 0x61, 0x10


	//----- nvinfo : EIATTR_MAXREG_COUNT
	.align		4
.L_132:
        /*002c*/ 	.byte	0x03, 0x1b
        /*002e*/ 	.short	0x00ff


	//----- nvinfo : EIATTR_NUM_BARRIERS
	.align		4
        /*0030*/ 	.byte	0x02, 0x4c
        /*0032*/ 	.byte	0x02
	.zero		1


	//----- nvinfo : EIATTR_ANNOTATIONS
	.align		4
        /*0034*/ 	.byte	0x04, 0x55
        /*0036*/ 	.short	(.L_134 - .L_133)


	//   ....[0]....
.L_133:
        /*0038*/ 	.word	0x00000001
        /*003c*/ 	.byte	0x90, 0x02, 0x00, 0x00, 0x01, 0x00, 0x00, 0x00, 0x10, 0x04, 0x00, 0x00, 0x01, 0x00, 0x00, 0x00
        /* <DEDUP_REMOVED lines=27> */
        /*01fc*/ 	.byte	0x80, 0xa4, 0x00, 0x00, 0x01, 0x00, 0x00, 0x00, 0xb0, 0xa4, 0x00, 0x00


	//----- nvinfo : EIATTR_MERCURY_ISA_VERSION
	.align		4
.L_134:
        /*0208*/ 	.byte	0x03, 0x5f
        /*020a*/ 	.short	0x0000


	//----- nvinfo : EIATTR_COOP_GROUP_MASK_REGIDS
	.align		4
        /*020c*/ 	.byte	0x04, 0x29
        /*020e*/ 	.short	(.L_136 - .L_135)


	//   ....[0]....
.L_135:
        /*0210*/ 	.word	0xffffffff


	//   ....[1]....
        /*0214*/ 	.word	0xffffffff


	//   ....[2]....
        /*0218*/ 	.word	0xffffffff


	//   ....[3]....
        /*021c*/ 	.word	0xffffffff


	//   ....[4]....
        /*0220*/ 	.word	0xffffffff


	//   ....[5]....
        /*0224*/ 	.word	0xffffffff


	//   ....[6]....
        /*0228*/ 	.word	0xffffffff


	//   ....[7]....
        /*022c*/ 	.word	0xffffffff


	//   ....[8]....
        /*0230*/ 	.word	0xffffffff


	//   ....[9]....
        /*0234*/ 	.word	0xffffffff


	//   ....[10]....
        /*0238*/ 	.word	0xffffffff


	//   ....[11]....
        /*023c*/ 	.word	0xffffffff


	//   ....[12]....
        /*0240*/ 	.word	0xffffffff


	//   ....[13]....
        /*0244*/ 	.word	0xffffffff


	//   ....[14]....
        /*0248*/ 	.word	0xffffffff


	//   ....[15]....
        /*024c*/ 	.word	0xffffffff


	//   ....[16]....
        /*0250*/ 	.word	0xffffffff


	//   ....[17]....
        /*0254*/ 	.word	0xffffffff


	//   ....[18]....
        /*0258*/ 	.word	0xffffffff


	//   ....[19]....
        /*025c*/ 	.word	0xffffffff


	//   ....[20]....
        /*0260*/ 	.word	0xffffffff


	//   ....[21]....
        /*0264*/ 	.word	0xffffffff


	//   ....[22]....
        /*0268*/ 	.word	0xffffffff


	//   ....[23]....
        /*026c*/ 	.word	0xffffffff


	//   ....[24]....
        /*0270*/ 	.word	0xffffffff


	//   ....[25]....
        /*0274*/ 	.word	0xffffffff


	//   ....[26]....
        /*0278*/ 	.word	0xffffffff


	//   ....[27]....
        /*027c*/ 	.word	0xffffffff


	//   ....[28]....
        /*0280*/ 	.word	0xffffffff


	//   ....[29]....
        /*0284*/ 	.word	0xffffffff


	//   ....[30]....
        /*0288*/ 	.word	0xffffffff


	//   ....[31]....
        /*028c*/ 	.word	0xffffffff


	//----- nvinfo : EIATTR_COOP_GROUP_INSTR_OFFSETS
	.align		4
.L_136:
        /*0290*/ 	.byte	0x04, 0x28
        /*0292*/ 	.short	(.L_138 - .L_137)


	//   ....[0]....
.L_137:
        /*0294*/ 	.word	0x00000610


	//   ....[1]....
        /*0298*/ 	.word	0x00000650


	//   ....[2]....
        /*029c*/ 	.word	0x000006d0


	//   ....[3]....
        /*02a0*/ 	.word	0x00000730


	//   ....[4]....
        /*02a4*/ 	.word	0x00000760


	//   ....[5]....
        /*02a8*/ 	.word	0x00000800


	//   ....[6]....
        /*02ac*/ 	.word	0x00000830


	//   ....[7]....
        /*02b0*/ 	.word	0x00000870


	//   ....[8]....
        /*02b4*/ 	.word	0x00002f80


	//   ....[9]....
        /*02b8*/ 	.word	0x00003050


	//   ....[10]....
        /*02bc*/ 	.word	0x00003090


	//   ....[11]....
        /*02c0*/ 	.word	0x00003110


	//   ....[12]....
        /*02c4*/ 	.word	0x00007e00


	//   ....[13]....
        /*02c8*/ 	.word	0x00007e30


	//   ....[14]....
        /*02cc*/ 	.word	0x00007e50


	//   ....[15]....
        /*02d0*/ 	.word	0x00007e70


	//   ....[16]....
        /*02d4*/ 	.word	0x0000a1d0


	//   ....[17]....
        /*02d8*/ 	.word	0x0000a1e0


	//   ....[18]....
        /*02dc*/ 	.word	0x0000a210


	//   ....[19]....
        /*02e0*/ 	.word	0x0000a230


	//   ....[20]....
        /*02e4*/ 	.word	0x0000b610


	//   ....[21]....
        /*02e8*/ 	.word	0x0000b620


	//   ....[22]....
        /*02ec*/ 	.word	0x0000b640


	//   ....[23]....
        /*02f0*/ 	.word	0x0000b650


	//   ....[24]....
        /*02f4*/ 	.word	0x0000b760


	//   ....[25]....
        /*02f8*/ 	.word	0x0000b780


	//   ....[26]....
        /*02fc*/ 	.word	0x0000b8e0


	//   ....[27]....
        /*0300*/ 	.word	0x0000b910


	//   ....[28]....
        /*0304*/ 	.word	0x0000ba40


	//   ....[29]....
        /*0308*/ 	.word	0x0000ba70


	//   ....[30]....
        /*030c*/ 	.word	0x0000bba0


	//   ....[31]....
        /*0310*/ 	.word	0x0000bbc0


	//----- nvinfo : EIATTR_EXIT_INSTR_OFFSETS
	.align		4
.L_138:
        /*0314*/ 	.byte	0x04, 0x1c
        /*0316*/ 	.short	(.L_140 - .L_139)


	//   ....[0]....
.L_139:
        /*0318*/ 	.word	0x00000040


	//   ....[1]....
        /*031c*/ 	.word	0x0000bbd0


	//   ....[2]....
        /*0320*/ 	.word	0x0000bc80


	//   ....[3]....
        /*0324*/ 	.word	0x0000bce0


	//----- nvinfo : EIATTR_CTAIDZ_USED
	.align		4
.L_140:
        /*0328*/ 	.byte	0x01, 0x04
	.zero		2


	//----- nvinfo : EIATTR_MAX_THREADS
	.align		4
        /*032c*/ 	.byte	0x04, 0x05
        /*032e*/ 	.short	(.L_142 - .L_141)
.L_141:
        /*0330*/ 	.word	0x00000100
        /*0334*/ 	.word	0x00000001
        /*0338*/ 	.word	0x00000001


	//----- nvinfo : EIATTR_CRS_STACK_SIZE
	.align		4
.L_142:
        /*033c*/ 	.byte	0x04, 0x1e
        /*033e*/ 	.short	(.L_144 - .L_143)
.L_143:
        /*0340*/ 	.word	0x00000000
.L_144:


//--------------------- .nv.info._ZN7cutlass13device_kernelIN5flash19enable_sm80_to_sm89INS1_16FlashAttnFwdSm80INS1_25CollectiveMainloopFwdSm80ILi8ELi1ELb1EN4cute5tupleIJNS5_1CILi128EEENS7_ILi96EEENS7_ILi192EEEEEELi192ENS_10bfloat16_tEfNS_4arch4Sm80ELb0ELb0ELb0ELb1ELb0ELb0ELb1ELb0EEENS1_21CollectiveEpilogueFwdINS6_IJS8_SA_S9_EEENS6_IJNS7_ILi1EEESI_SI_EEESC_SE_Li256ELb1ELb1ELb0ELb0EEENS1_19SingleTileSchedulerILb1ELb0ELb1ELi128EEEEEEEEEvNT_6ParamsE --------------------------
	.section	.nv.info._ZN7cutlass13device_kernelIN5flash19enable_sm80_to_sm89INS1_16FlashAttnFwdSm80INS1_25CollectiveMainloopFwdSm80ILi8ELi1ELb1EN4cute5tupleIJNS5_1CILi128EEENS7_ILi96EEENS7_ILi192EEEEEELi192ENS_10bfloat16_tEfNS_4arch4Sm80ELb0ELb0ELb0ELb1ELb0ELb0ELb1ELb0EEENS1_21CollectiveEpilogueFwdINS6_IJS8_SA_S9_EEENS6_IJNS7_ILi1EEESI_SI_EEESC_SE_Li256ELb1ELb1ELb0ELb0EEENS1_19SingleTileSchedulerILb1ELb0ELb1ELi128EEEEEEEEEvNT_6ParamsE,"",@"SHT_CUDA_INFO"
	.sectionflags	@""
	.align	4


	//----- nvinfo : EIATTR_CUDA_API_VERSION
	.align		4
        /*0000*/ 	.byte	0x04, 0x37
        /*0002*/ 	.short	(.L_146 - .L_145)
.L_145:
        /*0004*/ 	.word	0x00000082


	//----- nvinfo : EIATTR_SW2861232_WAR
	.align		4
.L_146:
        /*0008*/ 	.byte	0x01, 0x35
	.zero		2


	//----- nvinfo : EIATTR_PARAM_CBANK
	.align		4
        /*000c*/ 	.byte	0x04, 0x0a
        /*000e*/ 	.short	(.L_148 - .L_147)
	.align		4
.L_147:
        /*0010*/ 	.word	index@(.nv.constant0._ZN7cutlass13device_kernelIN5flash19enable_sm80_to_sm89INS1_16FlashAttnFwdSm80INS1_25CollectiveMainloopFwdSm80ILi8ELi1ELb1EN4cute5tupleIJNS5_1CILi128EEENS7_ILi96EEENS7_ILi192EEEEEELi192ENS_10bfloat16_tEfNS_4arch4Sm80ELb0ELb0ELb0ELb1ELb0ELb0ELb1ELb0EEENS1_21CollectiveEpilogueFwdINS6_IJS8_SA_S9_EEENS6_IJNS7_ILi1EEESI_SI_EEESC_SE_Li256ELb1ELb1ELb0ELb0EEENS1_19SingleTileSchedulerILb1ELb0ELb1ELi128EEEEEEEEEvNT_6ParamsE)
        /*0014*/ 	.short	0x0160
        /*0016*/ 	.short	0x0418


	//----- nvinfo : EIATTR_CBANK_PARAM_SIZE
	.align		4
.L_148:
        /*0018*/ 	.byte	0x03, 0x19
        /*001a*/ 	.short	0x0418


	//----- nvinfo : EIATTR_KPARAM_INFO
	.align		4
        /*001c*/ 	.byte	0x04, 0x17
        /*001e*/ 	.short	(.L_150 - .L_149)
.L_149:
        /*0020*/ 	.word	0x00000000
        /*0024*/ 	.short	0x0000
        /*0026*/ 	.short	0x0000
        /*0028*/ 	.byte	0x00, 0xf0, 0x61, 0x10


	//----- nvinfo : EIATTR_MAXREG_COUNT
	.align		4
.L_150:
        /*002c*/ 	.byte	0x03, 0x1b
        /*002e*/ 	.short	0x00ff


	//----- nvinfo : EIATTR_NUM_BARRIERS
	.align		4
        /*0030*/ 	.byte	0x02, 0x4c
        /*0032*/ 	.byte	0x02
	.zero		1


	//----- nvinfo : EIATTR_ANNOTATIONS
	.align		4
        /*0034*/ 	.byte	0x04, 0x55
        /*0036*/ 	.short	(.L_152 - .L_151)


	//   ....[0]....
.L_151:
        /* <DEDUP_REMOVED lines=25> */
        /*01bc*/ 	.byte	0x60, 0xbf, 0x00, 0x00


	//----- nvinfo : EIATTR_MERCURY_ISA_VERSION
	.align		4
.L_152:
        /*01c0*/ 	.byte	0x03, 0x5f
        /*01c2*/ 	.short	0x0000


	//----- nvinfo : EIATTR_COOP_GROUP_MASK_REGIDS
	.align		4
        /*01c4*/ 	.byte	0x04, 0x29
        /*01c6*/ 	.short	(.L_154 - .L_153)


	//   ....[0]....
.L_153:
        /*01c8*/ 	.word	0xffffffff


	//   ....[1]....
        /*01cc*/ 	.word	0xffffffff


	//   ....[2]....
        /*01d0*/ 	.word	0xffffffff


	//   ....[3]....
        /*01d4*/ 	.word	0xffffffff


	//   ....[4]....
        /*01d8*/ 	.word	0xffffffff


	//   ....[5]....
        /*01dc*/ 	.word	0xffffffff


	//   ....[6]....
        /*01e0*/ 	.word	0xffffffff


	//   ....[7]....
        /*01e4*/ 	.word	0xffffffff


	//   ....[8]....
        /*01e8*/ 	.word	0xffffffff


	//   ....[9]....
        /*01ec*/ 	.word	0xffffffff


	//   ....[10]....
        /*01f0*/ 	.word	0xffffffff


	//   ....[11]....
        /*01f4*/ 	.word	0xffffffff


	//   ....[12]....
        /*01f8*/ 	.word	0xffffffff


	//   ....[13]....
        /*01fc*/ 	.word	0xffffffff


	//   ....[14]....
        /*0200*/ 	.word	0xffffffff


	//   ....[15]....
        /*0204*/ 	.word	0xffffffff


	//   ....[16]....
        /*0208*/ 	.word	0xffffffff


	//   ....[17]....
        /*020c*/ 	.word	0xffffffff


	//   ....[18]....
        /*0210*/ 	.word	0xffffffff


	//   ....[19]....
        /*0214*/ 	.word	0xffffffff


	//   ....[20]....
        /*0218*/ 	.word	0xffffffff


	//   ....[21]....
        /*021c*/ 	.word	0xffffffff


	//   ....[22]....
        /*0220*/ 	.word	0xffffffff


	//   ....[23]....
        /*0224*/ 	.word	0xffffffff


	//   ....[24]....
        /*0228*/ 	.word	0xffffffff


	//   ....[25]....
        /*022c*/ 	.word	0xffffffff


	//   ....[26]....
        /*0230*/ 	.word	0xffffffff


	//   ....[27]....
        /*0234*/ 	.word	0xffffffff


	//   ....[28]....
        /*0238*/ 	.word	0xffffffff


	//   ....[29]....
        /*023c*/ 	.word	0xffffffff


	//   ....[30]....
        /*0240*/ 	.word	0xffffffff


	//   ....[31]....
        /*0244*/ 	.word	0xffffffff


	//   ....[32]....
        /*0248*/ 	.word	0xffffffff


	//   ....[33]....
        /*024c*/ 	.word	0xffffffff


	//   ....[34]....
        /*0250*/ 	.word	0xffffffff


	//   ....[35]....
        /*0254*/ 	.word	0xffffffff


	//   ....[36]....
        /*0258*/ 	.word	0xffffffff


	//   ....[37]....
        /*025c*/ 	.word	0xffffffff


	//   ....[38]....
        /*0260*/ 	.word	0xffffffff


	//   ....[39]....
        /*0264*/ 	.word	0xffffffff


	//   ....[40]....
        /*0268*/ 	.word	0xffffffff


	//----- nvinfo : EIATTR_COOP_GROUP_INSTR_OFFSETS
	.align		4
.L_154:
        /*026c*/ 	.byte	0x04, 0x28
        /*026e*/ 	.short	(.L_156 - .L_155)


	//   ....[0]....
.L_155:
        /*0270*/ 	.word	0x00000090


	//   ....[1]....
        /*0274*/ 	.word	0x00000e60


	//   ....[2]....
        /*0278*/ 	.word	0x00000e90


	//   ....[3]....
        /*027c*/ 	.word	0x00000ff0


	//   ....[4]....
        /*0280*/ 	.word	0x00001020


	//   ....[5]....
        /*0284*/ 	.word	0x000011c0


	//   ....[6]....
        /*0288*/ 	.word	0x00001200


	//   ....[7]....
        /*028c*/ 	.word	0x00001260


	//   ....[8]....
        /*0290*/ 	.word	0x00001280


	//   ....[9]....
        /*0294*/ 	.word	0x000038f0


	//   ....[10]....
        /*0298*/ 	.word	0x000039c0


	//   ....[11]....
        /*029c*/ 	.word	0x000039f0


	//   ....[12]....
        /*02a0*/ 	.word	0x00003a60


	//   ....[13]....
        /*02a4*/ 	.word	0x00007e20


	//   ....[14]....
        /*02a8*/ 	.word	0x00007e50


	//   ....[15]....
        /*02ac*/ 	.word	0x00007e70


	//   ....[16]....
        /*02b0*/ 	.word	0x00007e90


	//   ....[17]....
        /*02b4*/ 	.word	0x0000a120


	//   ....[18]....
        /*02b8*/ 	.word	0x0000a130


	//   ....[19]....
        /*02bc*/ 	.word	0x0000a160


	//   ....[20]....
        /*02c0*/ 	.word	0x0000a170


	//   ....[21]....
        /*02c4*/ 	.word	0x0000b6e0


	//   ....[22]....
        /*02c8*/ 	.word	0x0000b730


	//   ....[23]....
        /*02cc*/ 	.word	0x0000b760


	//   ....[24]....
        /*02d0*/ 	.word	0x0000b780


	//   ....[25]....
        /*02d4*/ 	.word	0x0000b960


	//   ....[26]....
        /*02d8*/ 	.word	0x0000b970


	//   ....[27]....
        /*02dc*/ 	.word	0x0000baf0


	//   ....[28]....
        /*02e0*/ 	.word	0x0000bb20


	//   ....[29]....
        /*02e4*/ 	.word	0x0000bc70


	//   ....[30]....
        /*02e8*/ 	.word	0x0000bca0


	//   ....[31]....
        /*02ec*/ 	.word	0x0000bdf0


	//   ....[32]....
        /*02f0*/ 	.word	0x0000be10


	//   ....[33]....
        /*02f4*/ 	.word	0x0000c610


	//   ....[34]....
        /*02f8*/ 	.word	0x0000c630


	//   ....[35]....
        /*02fc*/ 	.word	0x0000c780


	//   ....[36]....
        /*0300*/ 	.word	0x0000c7b0


	//   ....[37]....
        /*0304*/ 	.word	0x0000c8e0


	//   ....[38]....
        /*0308*/ 	.word	0x0000c910


	//   ....[39]....
        /*030c*/ 	.word	0x0000ca40


	//   ....[40]....
        /*0310*/ 	.word	0x0000ca60


	//----- nvinfo : EIATTR_EXIT_INSTR_OFFSETS
	.align		4
.L_156:
        /*0314*/ 	.byte	0x04, 0x1c
        /*0316*/ 	.short	(.L_158 - .L_157)


	//   ....[0]....
.L_157:
        /*0318*/ 	.word	0x00000350


	//   ....[1]....
        /*031c*/ 	.word	0x0000be20


	//   ....[2]....
        /*0320*/ 	.word	0x0000bef0


	//   ....[3]....
        /*0324*/ 	.word	0x0000bf50


	//   ....[4]....
        /*0328*/ 	.word	0x0000ca70


	//   ....[5]....
        /*032c*/ 	.word	0x0000cb20


	//   ....[6]....
        /*0330*/ 	.word	0x0000cb80


	//----- nvinfo : EIATTR_CTAIDZ_USED
	.align		4
.L_158:
        /*0334*/ 	.byte	0x01, 0x04
	.zero		2


	//----- nvinfo : EIATTR_MAX_THREADS
	.align		4
        /*0338*/ 	.byte	0x04, 0x05
        /*033a*/ 	.short	(.L_160 - .L_159)
.L_159:
        /*033c*/ 	.word	0x00000100
        /*0340*/ 	.word	0x00000001
        /*0344*/ 	.word	0x00000001


	//----- nvinfo : EIATTR_CRS_STACK_SIZE
	.align		4
.L_160:
        /*0348*/ 	.byte	0x04, 0x1e
        /*034a*/ 	.short	(.L_162 - .L_161)
.L_161:
        /*034c*/ 	.word	0x00000000
.L_162:


//--------------------- .nv.info._ZN7cutlass13device_kernelIN5flash19enable_sm80_to_sm89INS1_16FlashAttnFwdSm80INS1_25CollectiveMainloopFwdSm80ILi8ELi1ELb0EN4cute5tupleIJNS5_1CILi128EEENS7_ILi64EEENS7_ILi192EEEEEELi192ENS_10bfloat16_tEfNS_4arch4Sm80ELb0ELb0ELb0ELb1ELb0ELb1ELb1ELb0EEENS1_21CollectiveEpilogueFwdINS6_IJS8_SA_S9_EEENS6_IJNS7_ILi1EEESI_SI_EEESC_SE_Li256ELb1ELb1ELb0ELb0EEENS1_19SingleTileSchedulerILb1ELb0ELb1ELi128EEEEEEEEEvNT_6ParamsE --------------------------
	.section	.nv.info._ZN7cutlass13device_kernelIN5flash19enable_sm80_to_sm89INS1_16FlashAttnFwdSm80INS1_25CollectiveMainloopFwdSm80ILi8ELi1ELb0EN4cute5tupleIJNS5_1CILi128EEENS7_ILi64EEENS7_ILi192EEEEEELi192ENS_10bfloat16_tEfNS_4arch4Sm80ELb0ELb0ELb0ELb1ELb0ELb1ELb1ELb0EEENS1_21CollectiveEpilogueFwdINS6_IJS8_SA_S9_EEENS6_IJNS7_ILi1EEESI_SI_EEESC_SE_Li256ELb1ELb1ELb0ELb0EEENS1_19SingleTileSchedulerILb1ELb0ELb1ELi128EEEEEEEEEvNT_6ParamsE,"",@"SHT_CUDA_INFO"
	.sectionflags	@""
	.align	4


	//----- nvinfo : EIATTR_CUDA_API_VERSION
	.align		4
        /*0000*/ 	.byte	0x04, 0x37
        /*0002*/ 	.short	(.L_164 - .L_163)
.L_163:
        /*0004*/ 	.word	0x00000082


	//----- nvinfo : EIATTR_SW2861232_WAR
	.align		4
.L_164:
        /*0008*/ 	.byte	0x01, 0x35
	.zero		2


	//----- nvinfo : EIATTR_PARAM_CBANK
	.align		4
        /*000c*/ 	.byte	0x04, 0x0a
        /*000e*/ 	.short	(.L_166 - .L_165)
	.align		4
.L_165:
        /*0010*/ 	.word	index@(.nv.constant0._ZN7cutlass13device_kernelIN5flash19enable_sm80_to_sm89INS1_16FlashAttnFwdSm80INS1_25CollectiveMainloopFwdSm80ILi8ELi1ELb0EN4cute5tupleIJNS5_1CILi128EEENS7_ILi64EEENS7_ILi192EEEEEELi192ENS_10bfloat16_tEfNS_4arch4Sm80ELb0ELb0ELb0ELb1ELb0ELb1ELb1ELb0EEENS1_21CollectiveEpilogueFwdINS6_IJS8_SA_S9_EEENS6_IJNS7_ILi1EEESI_SI_EEESC_SE_Li256ELb1ELb1ELb0ELb0EEENS1_19SingleTileSchedulerILb1ELb0ELb1ELi128EEEEEEEEEvNT_6ParamsE)
        /*0014*/ 	.short	0x0160
        /*0016*/ 	.short	0x0418


	//----- nvinfo : EIATTR_CBANK_PARAM_SIZE
	.align		4
.L_166:
        /*0018*/ 	.byte	0x03, 0x19
        /*001a*/ 	.short	0x0418


	//----- nvinfo : EIATTR_KPARAM_INFO
	.align		4
        /*001c*/ 	.byte	0x04, 0x17
        /*001e*/ 	.short	(.L_168 - .L_167)
.L_167:
        /*0020*/ 	.word	0x00000000
        /*0024*/ 	.short	0x0000
        /*0026*/ 	.short	0x0000
        /*0028*/ 	.byte	0x00, 0xf0, 0x61, 0x10


	//----- nvinfo : EIATTR_MAXREG_COUNT
	.align		4
.L_168:
        /*002c*/ 	.byte	0x03, 0x1b
        /*002e*/ 	.short	0x00ff


	//----- nvinfo : EIATTR_NUM_BARRIERS
	.align		4
        /*0030*/ 	.byte	0x02, 0x4c
        /*0032*/ 	.byte	0x02
	.zero		1


	//----- nvinfo : EIATTR_MERCURY_ISA_VERSION
	.align		4
        /*0034*/ 	.byte	0x03, 0x5f
        /*0036*/ 	.short	0x0000


	//----- nvinfo : EIATTR_COOP_GROUP_MASK_REGIDS
	.align		4
        /*0038*/ 	.byte	0x04, 0x29
        /*003a*/ 	.short	(.L_170 - .L_169)


	//   ....[0]....
.L_169:
        /*003c*/ 	.word	0xffffffff


	//   ....[1]....
        /*0040*/ 	.word	0xffffffff


	//   ....[2]....
        /*0044*/ 	.word	0xffffffff


	//   ....[3]....
        /*0048*/ 	.word	0xffffffff


	//   ....[4]....
        /*004c*/ 	.word	0xffffffff


	//   ....[5]....
        /*0050*/ 	.word	0xffffffff


	//   ....[6]....
        /*0054*/ 	.word	0xffffffff


	//   ....[7]....
        /*0058*/ 	.word	0xffffffff


	//   ....[8]....
        /*005c*/ 	.word	0xffffffff


	//   ....[9]....
        /*0060*/ 	.word	0xffffffff


	//   ....[10]....
        /*0064*/ 	.word	0xffffffff


	//   ....[11]....
        /*0068*/ 	.word	0xffffffff


	//   ....[12]....
        /*006c*/ 	.word	0xffffffff


	//   ....[13]....
        /*0070*/ 	.word	0xffffffff


	//   ....[14]....
        /*0074*/ 	.word	0xffffffff


	//   ....[15]....
        /*0078*/ 	.word	0xffffffff


	//   ....[16]....
        /*007c*/ 	.word	0xffffffff


	//   ....[17]....
        /*0080*/ 	.word	0xffffffff


	//   ....[18]....
        /*0084*/ 	.word	0xffffffff


	//   ....[19]....
        /*0088*/ 	.word	0xffffffff


	//   ....[20]....
        /*008c*/ 	.word	0xffffffff


	//   ....[21]....
        /*0090*/ 	.word	0xffffffff


	//   ....[22]....
        /*0094*/ 	.word	0xffffffff


	//   ....[23]....
        /*0098*/ 	.word	0xffffffff


	//   ....[24]....
        /*009c*/ 	.word	0xffffffff


	//   ....[25]....
        /*00a0*/ 	.word	0xffffffff


	//   ....[26]....
        /*00a4*/ 	.word	0xffffffff


	//   ....[27]....
        /*00a8*/ 	.word	0xffffffff


	//   ....[28]....
        /*00ac*/ 	.word	0xffffffff


	//   ....[29]....
        /*00b0*/ 	.word	0xffffffff


	//   ....[30]....
        /*00b4*/ 	.word	0xffffffff


	//   ....[31]....
        /*00b8*/ 	.word	0xffffffff


	//   ....[32]....
        /*00bc*/ 	.word	0xffffffff


	//   ....[33]....
        /*00c0*/ 	.word	0xffffffff


	//   ....[34]....
        /*00c4*/ 	.word	0xffffffff


	//   ....[35]....
        /*00c8*/ 	.word	0xffffffff


	//   ....[36]....
        /*00cc*/ 	.word	0xffffffff


	//   ....[37]....
        /*00d0*/ 	.word	0xffffffff


	//   ....[38]....
        /*00d4*/ 	.word	0xffffffff


	//   ....[39]....
        /*00d8*/ 	.word	0xffffffff


	//   ....[40]....
        /*00dc*/ 	.word	0xffffffff


	//----- nvinfo : EIATTR_COOP_GROUP_INSTR_OFFSETS
	.align		4
.L_170:
        /*00e0*/ 	.byte	0x04, 0x28
        /*00e2*/ 	.short	(.L_172 - .L_171)


	//   ....[0]....
.L_171:
        /*00e4*/ 	.word	0x00000080


	//   ....[1]....
        /*00e8*/ 	.word	0x00006420


	//   ....[2]....
        /*00ec*/ 	.word	0x00006450


	//   ....[3]....
        /*00f0*/ 	.word	0x00006750


	//   ....[4]....
        /*00f4*/ 	.word	0x00006780


	//   ....[5]....
        /*00f8*/ 	.word	0x000068c0


	//   ....[6]....
        /*00fc*/ 	.word	0x000068f0


	//   ....[7]....
        /*0100*/ 	.word	0x00006a20


	//   ....[8]....
        /*0104*/ 	.word	0x00006a60


	//   ....[9]....
        /*0108*/ 	.word	0x0000dcf0


	//   ....[10]....
        /*010c*/ 	.word	0x0000ddb0


	//   ....[11]....
        /*0110*/ 	.word	0x0000ddd0


	//   ....[12]....
        /*0114*/ 	.word	0x0000de30


	//   ....[13]....
        /*0118*/ 	.word	0x00010050


	//   ....[14]....
        /*011c*/ 	.word	0x00010070


	//   ....[15]....
        /*0120*/ 	.word	0x00010090


	//   ....[16]....
        /*0124*/ 	.word	0x000100c0


	//   ....[17]....
        /*0128*/ 	.word	0x00011a10


	//   ....[18]....
        /*012c*/ 	.word	0x00011a40


	//   ....[19]....
        /*0130*/ 	.word	0x00011aa0


	//   ....[20]....
        /*0134*/ 	.word	0x00011ab0


	//   ....[21]....
        /*0138*/ 	.word	0x00012fc0


	//   ....[22]....
        /*013c*/ 	.word	0x00013000


	//   ....[23]....
        /*0140*/ 	.word	0x00013040


	//   ....[24]....
        /*0144*/ 	.word	0x00013080


	//   ....[25]....
        /*0148*/ 	.word	0x00013270


	//   ....[26]....
        /*014c*/ 	.word	0x00013280


	//   ....[27]....
        /*0150*/ 	.word	0x00013400


	//   ....[28]....
        /*0154*/ 	.word	0x00013430


	//   ....[29]....
        /*0158*/ 	.word	0x00013580


	//   ....[30]....
        /*015c*/ 	.word	0x000135b0


	//   ....[31]....
        /*0160*/ 	.word	0x00013700


	//   ....[32]....
        /*0164*/ 	.word	0x00013720


	//   ....[33]....
        /*0168*/ 	.word	0x00013f00


	//   ....[34]....
        /*016c*/ 	.word	0x00013f20


	//   ....[35]....
        /*0170*/ 	.word	0x00014050


	//   ....[36]....
        /*0174*/ 	.word	0x00014080


	//   ....[37]....
        /*0178*/ 	.word	0x000141b0


	//   ....[38]....
        /*017c*/ 	.word	0x000141e0


	//   ....[39]....
        /*0180*/ 	.word	0x00014310


	//   ....[40]....
        /*0184*/ 	.word	0x00014330


	//----- nvinfo : EIATTR_EXIT_INSTR_OFFSETS
	.align		4
.L_172:
        /*0188*/ 	.byte	0x04, 0x1c
        /*018a*/ 	.short	(.L_174 - .L_173)


	//   ....[0]....
.L_173:
        /*018c*/ 	.word	0x00000310


	//   ....[1]....
        /*0190*/ 	.word	0x00013730


	//   ....[2]....
        /*0194*/ 	.word	0x00013800


	//   ....[3]....
        /*0198*/ 	.word	0x00013860


	//   ....[4]....
        /*019c*/ 	.word	0x00014340


	//   ....[5]....
        /*01a0*/ 	.word	0x000143f0


	//   ....[6]....
        /*01a4*/ 	.word	0x00014450


	//----- nvinfo : EIATTR_CTAIDZ_USED
	.align		4
.L_174:
        /*01a8*/ 	.byte	0x01, 0x04
	.zero		2


	//----- nvinfo : EIATTR_MAX_THREADS
	.align		4
        /*01ac*/ 	.byte	0x04, 0x05
        /*01ae*/ 	.short	(.L_176 - .L_175)
.L_175:
        /*01b0*/ 	.word	0x00000100
        /*01b4*/ 	.word	0x00000001
        /*01b8*/ 	.word	0x00000001


	//----- nvinfo : EIATTR_CRS_STACK_SIZE
	.align		4
.L_176:
        /*01bc*/ 	.byte	0x04, 0x1e
        /*01be*/ 	.short	(.L_178 - .L_177)
.L_177:
        /*01c0*/ 	.word	0x00000000
.L_178:


//--------------------- .nv.info._ZN7cutlass13device_kernelIN5flash19enable_sm80_to_sm89INS1_16FlashAttnFwdSm80INS1_25CollectiveMainloopFwdSm80ILi8ELi1ELb0EN4cute5tupleIJNS5_1CILi128EEENS7_ILi64EEENS7_ILi192EEEEEELi192ENS_10bfloat16_tEfNS_4arch4Sm80ELb0ELb1ELb0ELb0ELb0ELb0ELb1ELb0EEENS1_21CollectiveEpilogueFwdINS6_IJS8_SA_S9_EEENS6_IJNS7_ILi1EEESI_SI_EEESC_SE_Li256ELb0ELb1ELb0ELb0EEENS1_19SingleTileSchedulerILb0ELb0ELb1ELi128EEEEEEEEEvNT_6ParamsE --------------------------
	.section	.nv.info._ZN7cutlass13device_kernelIN5flash19enable_sm80_to_sm89INS1_16FlashAttnFwdSm80INS1_25CollectiveMainloopFwdSm80ILi8ELi1ELb0EN4cute5tupleIJNS5_1CILi128EEENS7_ILi64EEENS7_ILi192EEEEEELi192ENS_10bfloat16_tEfNS_4arch4Sm80ELb0ELb1ELb0ELb0ELb0ELb0ELb1ELb0EEENS1_21CollectiveEpilogueFwdINS6_IJS8_SA_S9_EEENS6_IJNS7_ILi1EEESI_SI_EEESC_SE_Li256ELb0ELb1ELb0ELb0EEENS1_19SingleTileSchedulerILb0ELb0ELb1ELi128EEEEEEEEEvNT_6ParamsE,"",@"SHT_CUDA_INFO"
	.sectionflags	@""
	.align	4


	//----- nvinfo : EIATTR_CUDA_API_VERSION
	.align		4
        /*0000*/ 	.byte	0x04, 0x37
        /*0002*/ 	.short	(.L_180 - .L_179)
.L_179:
        /*0004*/ 	.word	0x00000082


	//----- nvinfo : EIATTR_SW2861232_WAR
	.align		4
.L_180:
        /*0008*/ 	.byte	0x01, 0x35
	.zero		2


	//----- nvinfo : EIATTR_PARAM_CBANK
	.align		4
        /*000c*/ 	.byte	0x04, 0x0a
        /*000e*/ 	.short	(.L_182 - .L_181)
	.align		4
.L_181:
        /*0010*/ 	.word	index@(.nv.constant0._ZN7cutlass13device_kernelIN5flash19enable_sm80_to_sm89INS1_16FlashAttnFwdSm80INS1_25CollectiveMainloopFwdSm80ILi8ELi1ELb0EN4cute5tupleIJNS5_1CILi128EEENS7_ILi64EEENS7_ILi192EEEEEELi192ENS_10bfloat16_tEfNS_4arch4Sm80ELb0ELb1ELb0ELb0ELb0ELb0ELb1ELb0EEENS1_21CollectiveEpilogueFwdINS6_IJS8_SA_S9_EEENS6_IJNS7_ILi1EEESI_SI_EEESC_SE_Li256ELb0ELb1ELb0ELb0EEENS1_19SingleTileSchedulerILb0ELb0ELb1ELi128EEEEEEEEEvNT_6ParamsE)
        /*0014*/ 	.short	0x0160
        /*0016*/ 	.short	0x0418


	//----- nvinfo : EIATTR_CBANK_PARAM_SIZE
	.align		4
.L_182:
        /*0018*/ 	.byte	0x03, 0x19
        /*001a*/ 	.short	0x0418


	//----- nvinfo : EIATTR_KPARAM_INFO
	.align		4
        /*001c*/ 	.byte	0x04, 0x17
        /*001e*/ 	.short	(.L_184 - .L_183)
.L_183:
        /*0020*/ 	.word	0x00000000
        /*0024*/ 	.short	0x0000
        /*0026*/ 	.short	0x0000
        /*0028*/ 	.byte	0x00, 0xf0, 0x61, 0x10


	//----- nvinfo : EIATTR_MAXREG_COUNT
	.align		4
.L_184:
        /*002c*/ 	.byte	0x03, 0x1b
        /*002e*/ 	.short	0x00ff


	//----- nvinfo : EIATTR_NUM_BARRIERS
	.align		4
        /*0030*/ 	.byte	0x02, 0x4c
        /*0032*/ 	.byte	0x02
	.zero		1


	//----- nvinfo : EIATTR_MERCURY_ISA_VERSION
	.align		4
        /*0034*/ 	.byte	0x03, 0x5f
        /*0036*/ 	.short	0x0000


	//----- nvinfo : EIATTR_COOP_GROUP_MASK_REGIDS
	.align		4
        /*0038*/ 	.byte	0x04, 0x29
        /*003a*/ 	.short	(.L_186 - .L_185)


	//   ....[0]....
.L_185:
        /*003c*/ 	.word	0xffffffff


	//   ....[1]....
        /*0040*/ 	.word	0xffffffff


	//   ....[2]....
        /*0044*/ 	.word	0xffffffff


	//   ....[3]....
        /*0048*/ 	.word	0xffffffff


	//   ....[4]....
        /*004c*/ 	.word	0xffffffff


	//   ....[5]....
        /*0050*/ 	.word	0xffffffff


	//   ....[6]....
        /*0054*/ 	.word	0xffffffff


	//   ....[7]....
        /*0058*/ 	.word	0xffffffff


	//   ....[8]....
        /*005c*/ 	.word	0xffffffff


	//   ....[9]....
        /*0060*/ 	.word	0xffffffff


	//   ....[10]....
        /*0064*/ 	.word	0xffffffff


	//   ....[11]....
        /*0068*/ 	.word	0xffffffff


	//   ....[12]....
        /*006c*/ 	.word	0xffffffff


	//   ....[13]....
        /*0070*/ 	.word	0xffffffff


	//   ....[14]....
        /*0074*/ 	.word	0xffffffff


	//   ....[15]....
        /*0078*/ 	.word	0xffffffff


	//   ....[16]....
        /*007c*/ 	.word	0xffffffff


	//   ....[17]....
        /*0080*/ 	.word	0xffffffff


	//   ....[18]....
        /*0084*/ 	.word	0xffffffff


	//   ....[19]....
        /*0088*/ 	.word	0xffffffff


	//   ....[20]....
        /*008c*/ 	.word	0xffffffff


	//   ....[21]....
        /*0090*/ 	.word	0xffffffff


	//   ....[22]....
        /*0094*/ 	.word	0xffffffff


	//   ....[23]....
        /*0098*/ 	.word	0xffffffff


	//   ....[24]....
        /*009c*/ 	.word	0xffffffff


	//   ....[25]....
        /*00a0*/ 	.word	0xffffffff


	//   ....[26]....
        /*00a4*/ 	.word	0xffffffff


	//   ....[27]....
        /*00a8*/ 	.word	0xffffffff


	//   ....[28]....
        /*00ac*/ 	.word	0xffffffff


	//   ....[29]....
        /*00b0*/ 	.word	0xffffffff


	//   ....[30]....
        /*00b4*/ 	.word	0xffffffff


	//   ....[31]....
        /*00b8*/ 	.word	0xffffffff


	//   ....[32]....
        /*00bc*/ 	.word	0xffffffff


	//   ....[33]....
        /*00c0*/ 	.word	0xffffffff


	//   ....[34]....
        /*00c4*/ 	.word	0xffffffff


	//   ....[35]....
        /*00c8*/ 	.word	0xffffffff


	//   ....[36]....
        /*00cc*/ 	.word	0xffffffff


	//   ....[37]....
        /*00d0*/ 	.word	0xffffffff


	//   ....[38]....
        /*00d4*/ 	.word	0xffffffff


	//   ....[39]....
        /*00d8*/ 	.word	0xffffffff


	//   ....[40]....
        /*00dc*/ 	.word	0xffffffff


	//   ....[41]....
        /*00e0*/ 	.word	0xffffffff


	//   ....[42]....
        /*00e4*/ 	.word	0xffffffff


	//   ....[43]....
        /*00e8*/ 	.word	0xffffffff


	//   ....[44]....
        /*00ec*/ 	.word	0xffffffff


	//   ....[45]....
        /*00f0*/ 	.word	0xffffffff


	//   ....[46]....
        /*00f4*/ 	.word	0xffffffff


	//   ....[47]....
        /*00f8*/ 	.word	0xffffffff


	//   ....[48]....
        /*00fc*/ 	.word	0xffffffff


	//   ....[49]....
        /*0100*/ 	.word	0xffffffff


	//   ....[50]....
        /*0104*/ 	.word	0xffffffff


	//   ....[51]....
        /*0108*/ 	.word	0xffffffff


	//   ....[52]....
        /*010c*/ 	.word	0xffffffff


	//   ....[53]....
        /*0110*/ 	.word	0xffffffff


	//----- nvinfo : EIATTR_COOP_GROUP_INSTR_OFFSETS
	.align		4
.L_186:
        /*0114*/ 	.byte	0x04, 0x28
        /*0116*/ 	.short	(.L_188 - .L_187)


	//   ....[0]....
.L_187:
        /*0118*/ 	.word	0x00000d30


	//   ....[1]....
        /*011c*/ 	.word	0x00000d60


	//   ....[2]....
        /*0120*/ 	.word	0x00000d90


	//   ....[3]....
        /*0124*/ 	.word	0x00000dc0


	//   ....[4]....
        /*0128*/ 	.word	0x00000f40


	//   ....[5]....
        /*012c*/ 	.word	0x00000f70


	//   ....[6]....
        /*0130*/ 	.word	0x00000fe0


	//   ....[7]....
        /*0134*/ 	.word	0x00001010


	//   ....[8]....
        /*0138*/ 	.word	0x00002880


	//   ....[9]....
        /*013c*/ 	.word	0x00002b80


	//   ....[10]....
        /*0140*/ 	.word	0x00003580


	//   ....[11]....
        /*0144*/ 	.word	0x000036f0


	//   ....[12]....
        /*0148*/ 	.word	0x00003700


	//   ....[13]....
        /*014c*/ 	.word	0x00003750


	//   ....[14]....
        /*0150*/ 	.word	0x000051d0


	//   ....[15]....
        /*0154*/ 	.word	0x00005c50


	//   ....[16]....
        /*0158*/ 	.word	0x00006410


	//   ....[17]....
        /*015c*/ 	.word	0x00006620


	//   ....[18]....
        /*0160*/ 	.word	0x00006650


	//   ....[19]....
        /*0164*/ 	.word	0x000066c0


	//   ....[20]....
        /*0168*/ 	.word	0x000090b0


	//   ....[21]....
        /*016c*/ 	.word	0x000090d0


	//   ....[22]....
        /*0170*/ 	.word	0x000090f0


	//   ....[23]....
        /*0174*/ 	.word	0x00009110


	//   ....[24]....
        /*0178*/ 	.word	0x0000bb30


	//   ....[25]....
        /*017c*/ 	.word	0x0000be70


	//   ....[26]....
        /*0180*/ 	.word	0x0000c7a0


	//   ....[27]....
        /*0184*/ 	.word	0x0000c7f0


	//   ....[28]....
        /*0188*/ 	.word	0x0000c810


	//   ....[29]....
        /*018c*/ 	.word	0x0000c830


	//   ....[30]....
        /*0190*/ 	.word	0x0000df60


	//   ....[31]....
        /*0194*/ 	.word	0x0000df90


	//   ....[32]....
        /*0198*/ 	.word	0x0000dfd0


	//   ....[33]....
        /*019c*/ 	.word	0x0000dfe0


	//   ....[34]....
        /*01a0*/ 	.word	0x0000f510


	//   ....[35]....
        /*01a4*/ 	.word	0x0000f520


	//   ....[36]....
        /*01a8*/ 	.word	0x0000f540


	//   ....[37]....
        /*01ac*/ 	.word	0x0000f560


	//   ....[38]....
        /*01b0*/ 	.word	0x0000f580


	//   ....[39]....
        /*01b4*/ 	.word	0x0000f5a0


	//   ....[40]....
        /*01b8*/ 	.word	0x0000f7d0


	//   ....[41]....
        /*01bc*/ 	.word	0x0000f800


	//   ....[42]....
        /*01c0*/ 	.word	0x0000f950


	//   ....[43]....
        /*01c4*/ 	.word	0x0000f980


	//   ....[44]....
        /*01c8*/ 	.word	0x0000fad0


	//   ....[45]....
        /*01cc*/ 	.word	0x0000faf0


	//   ....[46]....
        /*01d0*/ 	.word	0x00010180


	//   ....[47]....
        /*01d4*/ 	.word	0x000101a0


	//   ....[48]....
        /*01d8*/ 	.word	0x000102d0


	//   ....[49]....
        /*01dc*/ 	.word	0x00010300


	//   ....[50]....
        /*01e0*/ 	.word	0x00010430


	//   ....[51]....
        /*01e4*/ 	.word	0x00010460


	//   ....[52]....
        /*01e8*/ 	.word	0x00010590


	//   ....[53]....
        /*01ec*/ 	.word	0x000105b0


	//----- nvinfo : EIATTR_EXIT_INSTR_OFFSETS
	.align		4
.L_188:
        /*01f0*/ 	.byte	0x04, 0x1c
        /*01f2*/ 	.short	(.L_190 - .L_189)


	//   ....[0]....
.L_189:
        /*01f4*/ 	.word	0x00000030


	//   ....[1]....
        /*01f8*/ 	.word	0x0000fb00


	//   ....[2]....
        /*01fc*/ 	.word	0x0000fbd0


	//   ....[3]....
        /*0200*/ 	.word	0x0000fc30


	//   ....[4]....
        /*0204*/ 	.word	0x000105c0


	//   ....[5]....
        /*0208*/ 	.word	0x00010670


	//   ....[6]....
        /*020c*/ 	.word	0x000106d0


	//----- nvinfo : EIATTR_CTAIDZ_USED
	.align		4
.L_190:
        /*0210*/ 	.byte	0x01, 0x04
	.zero		2


	//----- nvinfo : EIATTR_MAX_THREADS
	.align		4
        /*0214*/ 	.byte	0x04, 0x05
        /*0216*/ 	.short	(.L_192 - .L_191)
.L_191:
        /*0218*/ 	.word	0x00000100
        /*021c*/ 	.word	0x00000001
        /*0220*/ 	.word	0x00000001


	//----- nvinfo : EIATTR_CRS_STACK_SIZE
	.align		4
.L_192:
        /*0224*/ 	.byte	0x04, 0x1e
        /*0226*/ 	.short	(.L_194 - .L_193)
.L_193:
        /*0228*/ 	.word	0x00000000
.L_194:


//--------------------- .nv.info._ZN7cutlass13device_kernelIN5flash19enable_sm80_to_sm89INS1_16FlashAttnFwdSm80INS1_25CollectiveMainloopFwdSm80ILi8ELi1ELb0EN4cute5tupleIJNS5_1CILi128EEENS7_ILi64EEENS7_ILi192EEEEEELi192ENS_10bfloat16_tEfNS_4arch4Sm80ELb0ELb1ELb0ELb1ELb0ELb0ELb1ELb0EEENS1_21CollectiveEpilogueFwdINS6_IJS8_SA_S9_EEENS6_IJNS7_ILi1EEESI_SI_EEESC_SE_Li256ELb1ELb1ELb0ELb0EEENS1_19SingleTileSchedulerILb1ELb0ELb1ELi128EEEEEEEEEvNT_6ParamsE --------------------------
	.section	.nv.info._ZN7cutlass13device_kernelIN5flash19enable_sm80_to_sm89INS1_16FlashAttnFwdSm80INS1_25CollectiveMainloopFwdSm80ILi8ELi1ELb0EN4cute5tupleIJNS5_1CILi128EEENS7_ILi64EEENS7_ILi192EEEEEELi192ENS_10bfloat16_tEfNS_4arch4Sm80ELb0ELb1ELb0ELb1ELb0ELb0ELb1ELb0EEENS1_21CollectiveEpilogueFwdINS6_IJS8_SA_S9_EEENS6_IJNS7_ILi1EEESI_SI_EEESC_SE_Li256ELb1ELb1ELb0ELb0EEENS1_19SingleTileSchedulerILb1ELb0ELb1ELi128EEEEEEEEEvNT_6ParamsE,"",@"SHT_CUDA_INFO"
	.sectionflags	@""
	.align	4


	//----- nvinfo : EIATTR_CUDA_API_VERSION
	.align		4
        /*0000*/ 	.byte	0x04, 0x37
        /*0002*/ 	.short	(.L_196 - .L_195)
.L_195:
        /*0004*/ 	.word	0x00000082


	//----- nvinfo : EIATTR_SW2861232_WAR
	.align		4
.L_196:
        /*0008*/ 	.byte	0x01, 0x35
	.zero		2


	//----- nvinfo : EIATTR_PARAM_CBANK
	.align		4
        /*000c*/ 	.byte	0x04, 0x0a
        /*000e*/ 	.short	(.L_198 - .L_197)
	.align		4
.L_197:
        /*0010*/ 	.word	index@(.nv.constant0._ZN7cutlass13device_kernelIN5flash19enable_sm80_to_sm89INS1_16FlashAttnFwdSm80INS1_25CollectiveMainloopFwdSm80ILi8ELi1ELb0EN4cute5tupleIJNS5_1CILi128EEENS7_ILi64EEENS7_ILi192EEEEEELi192ENS_10bfloat16_tEfNS_4arch4Sm80ELb0ELb1ELb0ELb1ELb0ELb0ELb1ELb0EEENS1_21CollectiveEpilogueFwdINS6_IJS8_SA_S9_EEENS6_IJNS7_ILi1EEESI_SI_EEESC_SE_Li256ELb1ELb1ELb0ELb0EEENS1_19SingleTileSchedulerILb1ELb0ELb1ELi128EEEEEEEEEvNT_6ParamsE)
        /*0014*/ 	.short	0x0160
        /*0016*/ 	.short	0x0418


	//----- nvinfo : EIATTR_CBANK_PARAM_SIZE
	.align		4
.L_198:
        /*0018*/ 	.byte	0x03, 0x19
        /*001a*/ 	.short	0x0418


	//----- nvinfo : EIATTR_KPARAM_INFO
	.align		4
        /*001c*/ 	.byte	0x04, 0x17
        /*001e*/ 	.short	(.L_200 - .L_199)
.L_199:
        /*0020*/ 	.word	0x00000000
        /*0024*/ 	.short	0x0000
        /*0026*/ 	.short	0x0000
        /*0028*/ 	.byte	0x00, 0xf0, 0x61, 0x10


	//----- nvinfo : EIATTR_MAXREG_COUNT
	.align		4
.L_200:
        /*002c*/ 	.byte	0x03, 0x1b
        /*002e*/ 	.short	0x00ff


	//----- nvinfo : EIATTR_NUM_BARRIERS
	.align		4
        /*0030*/ 	.byte	0x02, 0x4c
        /*0032*/ 	.byte	0x02
	.zero		1


	//----- nvinfo : EIATTR_MERCURY_ISA_VERSION
	.align		4
        /*0034*/ 	.byte	0x03, 0x5f
        /*0036*/ 	.short	0x0000


	//----- nvinfo : EIATTR_COOP_GROUP_MASK_REGIDS
	.align		4
        /*0038*/ 	.byte	0x04, 0x29
        /*003a*/ 	.short	(.L_202 - .L_201)


	//   ....[0]....
.L_201:
        /*003c*/ 	.word	0xffffffff


	//   ....[1]....
        /*0040*/ 	.word	0xffffffff


	//   ....[2]....
        /*0044*/ 	.word	0xffffffff


	//   ....[3]....
        /*0048*/ 	.word	0xffffffff


	//   ....[4]....
        /*004c*/ 	.word	0xffffffff


	//   ....[5]....
        /*0050*/ 	.word	0xffffffff


	//   ....[6]....
        /*0054*/ 	.word	0xffffffff


	//   ....[7]....
        /*0058*/ 	.word	0xffffffff


	//   ....[8]....
        /*005c*/ 	.word	0xffffffff


	//   ....[9]....
        /*0060*/ 	.word	0xffffffff


	//   ....[10]....
        /*0064*/ 	.word	0xffffffff


	//   ....[11]....
        /*0068*/ 	.word	0xffffffff


	//   ....[12]....
        /*006c*/ 	.word	0xffffffff


	//   ....[13]....
        /*0070*/ 	.word	0xffffffff


	//   ....[14]....
        /*0074*/ 	.word	0xffffffff


	//   ....[15]....
        /*0078*/ 	.word	0xffffffff


	//   ....[16]....
        /*007c*/ 	.word	0xffffffff


	//   ....[17]....
        /*0080*/ 	.word	0xffffffff


	//   ....[18]....
        /*0084*/ 	.word	0xffffffff


	//   ....[19]....
        /*0088*/ 	.word	0xffffffff


	//   ....[20]....
        /*008c*/ 	.word	0xffffffff


	//   ....[21]....
        /*0090*/ 	.word	0xffffffff


	//   ....[22]....
        /*0094*/ 	.word	0xffffffff


	//   ....[23]....
        /*0098*/ 	.word	0xffffffff


	//   ....[24]....
        /*009c*/ 	.word	0xffffffff


	//   ....[25]....
        /*00a0*/ 	.word	0xffffffff


	//   ....[26]....
        /*00a4*/ 	.word	0xffffffff


	//   ....[27]....
        /*00a8*/ 	.word	0xffffffff


	//   ....[28]....
        /*00ac*/ 	.word	0xffffffff


	//   ....[29]....
        /*00b0*/ 	.word	0xffffffff


	//   ....[30]....
        /*00b4*/ 	.word	0xffffffff


	//   ....[31]....
        /*00b8*/ 	.word	0xffffffff


	//   ....[32]....
        /*00bc*/ 	.word	0xffffffff


	//   ....[33]....
        /*00c0*/ 	.word	0xffffffff


	//   ....[34]....
        /*00c4*/ 	.word	0xffffffff


	//   ....[35]....
        /*00c8*/ 	.word	0xffffffff


	//   ....[36]....
        /*00cc*/ 	.word	0xffffffff


	//   ....[37]....
        /*00d0*/ 	.word	0xffffffff


	//   ....[38]....
        /*00d4*/ 	.word	0xffffffff


	//   ....[39]....
        /*00d8*/ 	.word	0xffffffff


	//   ....[40]....
        /*00dc*/ 	.word	0xffffffff


	//   ....[41]....
        /*00e0*/ 	.word	0xffffffff


	//   ....[42]....
        /*00e4*/ 	.word	0xffffffff


	//   ....[43]....
        /*00e8*/ 	.word	0xffffffff


	//   ....[44]....
        /*00ec*/ 	.word	0xffffffff


	//   ....[45]....
        /*00f0*/ 	.word	0xffffffff


	//   ....[46]....
        /*00f4*/ 	.word	0xffffffff


	//   ....[47]....
        /*00f8*/ 	.word	0xffffffff


	//   ....[48]....
        /*00fc*/ 	.word	0xffffffff


	//   ....[49]....
        /*0100*/ 	.word	0xffffffff


	//   ....[50]....
        /*0104*/ 	.word	0xffffffff


	//   ....[51]....
        /*0108*/ 	.word	0xffffffff


	//   ....[52]....
        /*010c*/ 	.word	0xffffffff


	//   ....[53]....
        /*0110*/ 	.word	0xffffffff


	//   ....[54]....
        /*0114*/ 	.word	0xffffffff


	//----- nvinfo : EIATTR_COOP_GROUP_INSTR_OFFSETS
	.align		4
.L_202:
        /*0118*/ 	.byte	0x04, 0x28
        /*011a*/ 	.short	(.L_204 - .L_203)


	//   ....[0]....
.L_203:
        /*011c*/ 	.word	0x00000080


	//   ....[1]....
        /*0120*/ 	.word	0x000013c0


	//   ....[2]....
        /*0124*/ 	.word	0x000014a0


	//   ....[3]....
        /*0128*/ 	.word	0x000017c0


	//   ....[4]....
        /*012c*/ 	.word	0x000017f0


	//   ....[5]....
        /*0130*/ 	.word	0x00001930


	//   ....[6]....
        /*0134*/ 	.word	0x00001960


	//   ....[7]....
        /*0138*/ 	.word	0x00001a90


	//   ....[8]....
        /*013c*/ 	.word	0x00001ad0


	//   ....[9]....
        /*0140*/ 	.word	0x00002f50


	//   ....[10]....
        /*0144*/ 	.word	0x00003250


	//   ....[11]....
        /*0148*/ 	.word	0x00003da0


	//   ....[12]....
        /*014c*/ 	.word	0x00003dc0


	//   ....[13]....
        /*0150*/ 	.word	0x00003de0


	//   ....[14]....
        /*0154*/ 	.word	0x00003e00


	//   ....[15]....
        /*0158*/ 	.word	0x00005870


	//   ....[16]....
        /*015c*/ 	.word	0x000062a0


	//   ....[17]....
        /*0160*/ 	.word	0x00006ad0


	//   ....[18]....
        /*0164*/ 	.word	0x00006ce0


	//   ....[19]....
        /*0168*/ 	.word	0x00006d10


	//   ....[20]....
        /*016c*/ 	.word	0x00006d80


	//   ....[21]....
        /*0170*/ 	.word	0x00009740


	//   ....[22]....
        /*0174*/ 	.word	0x00009760


	//   ....[23]....
        /*0178*/ 	.word	0x00009780


	//   ....[24]....
        /*017c*/ 	.word	0x000097a0


	//   ....[25]....
        /*0180*/ 	.word	0x0000c170


	//   ....[26]....
        /*0184*/ 	.word	0x0000c500


	//   ....[27]....
        /*0188*/ 	.word	0x0000ce30


	//   ....[28]....
        /*018c*/ 	.word	0x0000ce80


	//   ....[29]....
        /*0190*/ 	.word	0x0000cea0


	//   ....[30]....
        /*0194*/ 	.word	0x0000cec0


	//   ....[31]....
        /*0198*/ 	.word	0x0000e5f0


	//   ....[32]....
        /*019c*/ 	.word	0x0000e620


	//   ....[33]....
        /*01a0*/ 	.word	0x0000e660


	//   ....[34]....
        /*01a4*/ 	.word	0x0000e670


	//   ....[35]....
        /*01a8*/ 	.word	0x0000fbb0


	//   ....[36]....
        /*01ac*/ 	.word	0x0000fbe0


	//   ....[37]....
        /*01b0*/ 	.word	0x0000fc20


	//   ....[38]....
        /*01b4*/ 	.word	0x0000fc60


	//   ....[39]....
        /*01b8*/ 	.word	0x0000fe50


	//   ....[40]....
        /*01bc*/ 	.word	0x0000fe60


	//   ....[41]....
        /*01c0*/ 	.word	0x0000ffe0


	//   ....[42]....
        /*01c4*/ 	.word	0x00010010


	//   ....[43]....
        /*01c8*/ 	.word	0x00010160


	//   ....[44]....
        /*01cc*/ 	.word	0x00010190


	//   ....[45]....
        /*01d0*/ 	.word	0x000102e0


	//   ....[46]....
        /*01d4*/ 	.word	0x00010300


	//   ....[47]....
        /*01d8*/ 	.word	0x00010b10


	//   ....[48]....
        /*01dc*/ 	.word	0x00010b30


	//   ....[49]....
        /*01e0*/ 	.word	0x00010c60


	//   ....[50]....
        /*01e4*/ 	.word	0x00010c90


	//   ....[51]....
        /*01e8*/ 	.word	0x00010dc0


	//   ....[52]....
        /*01ec*/ 	.word	0x00010df0


	//   ....[53]....
        /*01f0*/ 	.word	0x00010f20


	//   ....[54]....
        /*01f4*/ 	.word	0x00010f40


	//----- nvinfo : EIATTR_EXIT_INSTR_OFFSETS
	.align		4
.L_204:
        /*01f8*/ 	.byte	0x04, 0x1c
        /*01fa*/ 	.short	(.L_206 - .L_205)


	//   ....[0]....
.L_205:
        /*01fc*/ 	.word	0x00000310


	//   ....[1]....
        /*0200*/ 	.word	0x00010310


	//   ....[2]....
        /*0204*/ 	.word	0x000103e0


	//   ....[3]....
        /*0208*/ 	.word	0x00010440


	//   ....[4]....
        /*020c*/ 	.word	0x00010f50


	//   ....[5]....
        /*0210*/ 	.word	0x00011000


	//   ....[6]....
        /*0214*/ 	.word	0x00011060


	//----- nvinfo : EIATTR_CTAIDZ_USED
	.align		4
.L_206:
        /*0218*/ 	.byte	0x01, 0x04
	.zero		2


	//----- nvinfo : EIATTR_MAX_THREADS
	.align		4
        /*021c*/ 	.byte	0x04, 0x05
        /*021e*/ 	.short	(.L_208 - .L_207)
.L_207:
        /*0220*/ 	.word	0x00000100
        /*0224*/ 	.word	0x00000001
        /*0228*/ 	.word	0x00000001


	//----- nvinfo : EIATTR_CRS_STACK_SIZE
	.align		4
.L_208:
        /*022c*/ 	.byte	0x04, 0x1e
        /*022e*/ 	.short	(.L_210 - .L_209)
.L_209:
        /*0230*/ 	.word	0x00000000
.L_210:


//--------------------- .nv.info._ZN7cutlass13device_kernelIN5flash19enable_sm80_to_sm89INS1_16FlashAttnFwdSm80INS1_25CollectiveMainloopFwdSm80ILi8ELi1ELb0EN4cute5tupleIJNS5_1CILi128EEENS7_ILi64EEENS7_ILi192EEEEEELi192ENS_10bfloat16_tEfNS_4arch4Sm80ELb0ELb1ELb0ELb1ELb0ELb1ELb1ELb0EEENS1_21CollectiveEpilogueFwdINS6_IJS8_SA_S9_EEENS6_IJNS7_ILi1EEESI_SI_EEESC_SE_Li256ELb1ELb1ELb0ELb0EEENS1_19SingleTileSchedulerILb1ELb0ELb1ELi128EEEEEEEEEvNT_6ParamsE --------------------------
	.section	.nv.info._ZN7cutlass13device_kernelIN5flash19enable_sm80_to_sm89INS1_16FlashAttnFwdSm80INS1_25CollectiveMainloopFwdSm80ILi8ELi1ELb0EN4cute5tupleIJNS5_1CILi128EEENS7_ILi64EEENS7_ILi192EEEEEELi192ENS_10bfloat16_tEfNS_4arch4Sm80ELb0ELb1ELb0ELb1ELb0ELb1ELb1ELb0EEENS1_21CollectiveEpilogueFwdINS6_IJS8_SA_S9_EEENS6_IJNS7_ILi1EEESI_SI_EEESC_SE_Li256ELb1ELb1ELb0ELb0EEENS1_19SingleTileSchedulerILb1ELb0ELb1ELi128EEEEEEEEEvNT_6ParamsE,"",@"SHT_CUDA_INFO"
	.sectionflags	@""
	.align	4


	//----- nvinfo : EIATTR_CUDA_API_VERSION
	.align		4
        /*0000*/ 	.byte	0x04, 0x37
        /*0002*/ 	.short	(.L_212 - .L_211)
.L_211:
        /*0004*/ 	.word	0x00000082


	//----- nvinfo : EIATTR_SW2861232_WAR
	.align		4
.L_212:
        /*0008*/ 	.byte	0x01, 0x35
	.zero		2


	//----- nvinfo : EIATTR_PARAM_CBANK
	.align		4
        /*000c*/ 	.byte	0x04, 0x0a
        /*000e*/ 	.short	(.L_214 - .L_213)
	.align		4
.L_213:
        /*0010*/ 	.word	index@(.nv.constant0._ZN7cutlass13device_kernelIN5flash19enable_sm80_to_sm89INS1_16FlashAttnFwdSm80INS1_25CollectiveMainloopFwdSm80ILi8ELi1ELb0EN4cute5tupleIJNS5_1CILi128EEENS7_ILi64EEENS7_ILi192EEEEEELi192ENS_10bfloat16_tEfNS_4arch4Sm80ELb0ELb1ELb0ELb1ELb0ELb1ELb1ELb0EEENS1_21CollectiveEpilogueFwdINS6_IJS8_SA_S9_EEENS6_IJNS7_ILi1EEESI_SI_EEESC_SE_Li256ELb1ELb1ELb0ELb0EEENS1_19SingleTileSchedulerILb1ELb0ELb1ELi128EEEEEEEEEvNT_6ParamsE)
        /*0014*/ 	.short	0x0160
        /*0016*/ 	.short	0x0418


	//----- nvinfo : EIATTR_CBANK_PARAM_SIZE
	.align		4
.L_214:
        /*0018*/ 	.byte	0x03, 0x19
        /*001a*/ 	.short	0x0418


	//----- nvinfo : EIATTR_KPARAM_INFO
	.align		4
        /*001c*/ 	.byte	0x04, 0x17
        /*001e*/ 	.short	(.L_216 - .L_215)
.L_215:
        /*0020*/ 	.word	0x00000000
        /*0024*/ 	.short	0x0000
        /*0026*/ 	.short	0x0000
        /*0028*/ 	.byte	0x00, 0xf0, 0x61, 0x10


	//----- nvinfo : EIATTR_MAXREG_COUNT
	.align		4
.L_216:
        /*002c*/ 	.byte	0x03, 0x1b
        /*002e*/ 	.short	0x00ff


	//----- nvinfo : EIATTR_NUM_BARRIERS
	.align		4
        /*0030*/ 	.byte	0x02, 0x4c
        /*0032*/ 	.byte	0x02
	.zero		1


	//----- nvinfo : EIATTR_MERCURY_ISA_VERSION
	.align		4
        /*0034*/ 	.byte	0x03, 0x5f
        /*0036*/ 	.short	0x0000


	//----- nvinfo : EIATTR_COOP_GROUP_MASK_REGIDS
	.align		4
        /*0038*/ 	.byte	0x04, 0x29
        /*003a*/ 	.short	(.L_218 - .L_217)


	//   ....[0]....
.L_217:
        /*003c*/ 	.word	0xffffffff


	//   ....[1]....
        /*0040*/ 	.word	0xffffffff


	//   ....[2]....
        /*0044*/ 	.word	0xffffffff


	//   ....[3]....
        /*0048*/ 	.word	0xffffffff


	//   ....[4]....
        /*004c*/ 	.word	0xffffffff


	//   ....[5]....
        /*0050*/ 	.word	0xffffffff


	//   ....[6]....
        /*0054*/ 	.word	0xffffffff


	//   ....[7]....
        /*0058*/ 	.word	0xffffffff


	//   ....[8]....
        /*005c*/ 	.word	0xffffffff


	//   ....[9]....
        /*0060*/ 	.word	0xffffffff


	//   ....[10]....
        /*0064*/ 	.word	0xffffffff


	//   ....[11]....
        /*0068*/ 	.word	0xffffffff


	//   ....[12]....
        /*006c*/ 	.word	0xffffffff


	//   ....[13]....
        /*0070*/ 	.word	0xffffffff


	//   ....[14]....
        /*0074*/ 	.word	0xffffffff


	//   ....[15]....
        /*0078*/ 	.word	0xffffffff


	//   ....[16]....
        /*007c*/ 	.word	0xffffffff


	//   ....[17]....
        /*0080*/ 	.word	0xffffffff


	//   ....[18]....
        /*0084*/ 	.word	0xffffffff


	//   ....[19]....
        /*0088*/ 	.word	0xffffffff


	//   ....[20]....
        /*008c*/ 	.word	0xffffffff


	//   ....[21]....
        /*0090*/ 	.word	0xffffffff


	//   ....[22]....
        /*0094*/ 	.word	0xffffffff


	//   ....[23]....
        /*0098*/ 	.word	0xffffffff


	//   ....[24]....
        /*009c*/ 	.word	0xffffffff


	//   ....[25]....
        /*00a0*/ 	.word	0xffffffff


	//   ....[26]....
        /*00a4*/ 	.word	0xffffffff


	//   ....[27]....
        /*00a8*/ 	.word	0xffffffff


	//   ....[28]....
        /*00ac*/ 	.word	0xffffffff


	//   ....[29]....
        /*00b0*/ 	.word	0xffffffff


	//   ....[30]....
        /*00b4*/ 	.word	0xffffffff


	//   ....[31]....
        /*00b8*/ 	.word	0xffffffff


	//   ....[32]....
        /*00bc*/ 	.word	0xffffffff


	//   ....[33]....
        /*00c0*/ 	.word	0xffffffff


	//   ....[34]....
        /*00c4*/ 	.word	0xffffffff


	//   ....[35]....
        /*00c8*/ 	.word	0xffffffff


	//   ....[36]....
        /*00cc*/ 	.word	0xffffffff


	//   ....[37]....
        /*00d0*/ 	.word	0xffffffff


	//   ....[38]....
        /*00d4*/ 	.word	0xffffffff


	//   ....[39]....
        /*00d8*/ 	.word	0xffffffff


	//   ....[40]....
        /*00dc*/ 	.word	0xffffffff


	//   ....[41]....
        /*00e0*/ 	.word	0xffffffff


	//   ....[42]....
        /*00e4*/ 	.word	0xffffffff


	//   ....[43]....
        /*00e8*/ 	.word	0xffffffff


	//   ....[44]....
        /*00ec*/ 	.word	0xffffffff


	//   ....[45]....
        /*00f0*/ 	.word	0xffffffff


	//   ....[46]....
        /*00f4*/ 	.word	0xffffffff


	//   ....[47]....
        /*00f8*/ 	.word	0xffffffff


	//   ....[48]....
        /*00fc*/ 	.word	0xffffffff


	//   ....[49]....
        /*0100*/ 	.word	0xffffffff


	//   ....[50]....
        /*0104*/ 	.word	0xffffffff


	//   ....[51]....
        /*0108*/ 	.word	0xffffffff


	//   ....[52]....
        /*010c*/ 	.word	0xffffffff


	//   ....[53]....
        /*0110*/ 	.word	0xffffffff


	//   ....[54]....
        /*0114*/ 	.word	0xffffffff


	//   ....[55]....
        /*0118*/ 	.word	0xffffffff


	//   ....[56]....
        /*011c*/ 	.word	0xffffffff


	//   ....[57]....
        /*0120*/ 	.word	0xffffffff


	//   ....[58]....
        /*0124*/ 	.word	0xffffffff


	//   ....[59]....
        /*0128*/ 	.word	0xffffffff


	//   ....[60]....
        /*012c*/ 	.word	0xffffffff


	//   ....[61]....
        /*0130*/ 	.word	0xffffffff


	//   ....[62]....
        /*0134*/ 	.word	0xffffffff


	//   ....[63]....
        /*0138*/ 	.word	0xffffffff


	//   ....[64]....
        /*013c*/ 	.word	0xffffffff


	//   ....[65]....
        /*0140*/ 	.word	0xffffffff


	//   ....[66]....
        /*0144*/ 	.word	0xffffffff


	//   ....[67]....
        /*0148*/ 	.word	0xffffffff


	//   ....[68]....
        /*014c*/ 	.word	0xffffffff


	//   ....[69]....
        /*0150*/ 	.word	0xffffffff


	//   ....[70]....
        /*0154*/ 	.word	0xffffffff


	//----- nvinfo : EIATTR_COOP_GROUP_INSTR_OFFSETS
	.align		4
.L_218:
        /*0158*/ 	.byte	0x04, 0x28
        /*015a*/ 	.short	(.L_220 - .L_219)


	//   ....[0]....
.L_219:
        /*015c*/ 	.word	0x00000090


	//   ....[1]....
        /*0160*/ 	.word	0x00007600


	//   ....[2]....
        /*0164*/ 	.word	0x000076d0


	//   ....[3]....
        /*0168*/ 	.word	0x00007860


	//   ....[4]....
        /*016c*/ 	.word	0x00007890


	//   ....[5]....
        /*0170*/ 	.word	0x000079d0


	//   ....[6]....
        /*0174*/ 	.word	0x00007a00


	//   ....[7]....
        /*0178*/ 	.word	0x00007b30


	//   ....[8]....
        /*017c*/ 	.word	0x00007b70


	//   ....[9]....
        /*0180*/ 	.word	0x00008240


	//   ....[10]....
        /*0184*/ 	.word	0x000082c0


	//   ....[11]....
        /*0188*/ 	.word	0x000082f0


	//   ....[12]....
        /*018c*/ 	.word	0x00008310


	//   ....[13]....
        /*0190*/ 	.word	0x00008740


	//   ....[14]....
        /*0194*/ 	.word	0x00008a00


	//   ....[15]....
        /*0198*/ 	.word	0x00008a40


	//   ....[16]....
        /*019c*/ 	.word	0x00008a80


	//   ....[17]....
        /*01a0*/ 	.word	0x0000bb90


	//   ....[18]....
        /*01a4*/ 	.word	0x0000bc20


	//   ....[19]....
        /*01a8*/ 	.word	0x0000bc30


	//   ....[20]....
        /*01ac*/ 	.word	0x0000bc40


	//   ....[21]....
        /*01b0*/ 	.word	0x0000bec0


	//   ....[22]....
        /*01b4*/ 	.word	0x0000c180


	//   ....[23]....
        /*01b8*/ 	.word	0x0000c1c0


	//   ....[24]....
        /*01bc*/ 	.word	0x0000c200


	//   ....[25]....
        /*01c0*/ 	.word	0x00010750


	//   ....[26]....
        /*01c4*/ 	.word	0x00010a20


	//   ....[27]....
        /*01c8*/ 	.word	0x00011440


	//   ....[28]....
        /*01cc*/ 	.word	0x000115b0


	//   ....[29]....
        /*01d0*/ 	.word	0x000115c0


	//   ....[30]....
        /*01d4*/ 	.word	0x00011610


	//   ....[31]....
        /*01d8*/ 	.word	0x00013890


	//   ....[32]....
        /*01dc*/ 	.word	0x00013b20


	//   ....[33]....
        /*01e0*/ 	.word	0x00014370


	//   ....[34]....
        /*01e4*/ 	.word	0x000144e0


	//   ....[35]....
        /*01e8*/ 	.word	0x000144f0


	//   ....[36]....
        /*01ec*/ 	.word	0x00014510


	//   ....[37]....
        /*01f0*/ 	.word	0x00016ef0


	//   ....[38]....
        /*01f4*/ 	.word	0x00016f10


	//   ....[39]....
        /*01f8*/ 	.word	0x00016f30


	//   ....[40]....
        /*01fc*/ 	.word	0x00016f60


	//   ....[41]....
        /*0200*/ 	.word	0x000199c0


	//   ....[42]....
        /*0204*/ 	.word	0x00019e20


	//   ....[43]....
        /*0208*/ 	.word	0x0001a660


	//   ....[44]....
        /*020c*/ 	.word	0x0001a6b0


	//   ....[45]....
        /*0210*/ 	.word	0x0001a6d0


	//   ....[46]....
        /*0214*/ 	.word	0x0001a6f0


	//   ....[47]....
        /*0218*/ 	.word	0x0001be40


	//   ....[48]....
        /*021c*/ 	.word	0x0001be70


	//   ....[49]....
        /*0220*/ 	.word	0x0001bec0


	//   ....[50]....
        /*0224*/ 	.word	0x0001bed0


	//   ....[51]....
        /*0228*/ 	.word	0x0001d4c0


	//   ....[52]....
        /*022c*/ 	.word	0x0001d540


	//   ....[53]....
        /*0230*/ 	.word	0x0001d580


	//   ....[54]....
        /*0234*/ 	.word	0x0001d5c0


	//   ....[55]....
        /*0238*/ 	.word	0x0001d7f0


	//   ....[56]....
        /*023c*/ 	.word	0x0001d800


	//   ....[57]....
        /*0240*/ 	.word	0x0001d980


	//   ....[58]....
        /*0244*/ 	.word	0x0001d9b0


	//   ....[59]....
        /*0248*/ 	.word	0x0001db00


	//   ....[60]....
        /*024c*/ 	.word	0x0001db30


	//   ....[61]....
        /*0250*/ 	.word	0x0001dc80


	//   ....[62]....
        /*0254*/ 	.word	0x0001dca0


	//   ....[63]....
        /*0258*/ 	.word	0x0001e5e0


	//   ....[64]....
        /*025c*/ 	.word	0x0001e5f0


	//   ....[65]....
        /*0260*/ 	.word	0x0001e720


	//   ....[66]....
        /*0264*/ 	.word	0x0001e750


	//   ....[67]....
        /*0268*/ 	.word	0x0001e880


	//   ....[68]....
        /*026c*/ 	.word	0x0001e8b0


	//   ....[69]....
        /*0270*/ 	.word	0x0001e9e0


	//   ....[70]....
        /*0274*/ 	.word	0x0001ea00


	//----- nvinfo : EIATTR_EXIT_INSTR_OFFSETS
	.align		4
.L_220:
        /*0278*/ 	.byte	0x04, 0x1c
        /*027a*/ 	.short	(.L_222 - .L_221)


	//   ....[0]....
.L_221:
        /*027c*/ 	.word	0x00000440


	//   ....[1]....
        /*0280*/ 	.word	0x0001dcb0


	//   ....[2]....
        /*0284*/ 	.word	0x0001dd80


	//   ....[3]....
        /*0288*/ 	.word	0x0001dde0


	//   ....[4]....
        /*028c*/ 	.word	0x0001ea10


	//   ....[5]....
        /*0290*/ 	.word	0x0001eac0


	//   ....[6]....
        /*0294*/ 	.word	0x0001eb20


	//----- nvinfo : EIATTR_CTAIDZ_USED
	.align		4
.L_222:
        /*0298*/ 	.byte	0x01, 0x04
	.zero		2


	//----- nvinfo : EIATTR_MAX_THREADS
	.align		4
        /*029c*/ 	.byte	0x04, 0x05
        /*029e*/ 	.short	(.L_224 - .L_223)
.L_223:
        /*02a0*/ 	.word	0x00000100
        /*02a4*/ 	.word	0x00000001
        /*02a8*/ 	.word	0x00000001


	//----- nvinfo : EIATTR_CRS_STACK_SIZE
	.align		4
.L_224:
        /*02ac*/ 	.byte	0x04, 0x1e
        /*02ae*/ 	.short	(.L_226 - .L_225)
.L_225:
        /*02b0*/ 	.word	0x00000000
.L_226:


//--------------------- .nv.info._ZN7cutlass13device_kernelIN5flash19enable_sm80_to_sm89INS1_16FlashAttnFwdSm80INS1_25CollectiveMainloopFwdSm80ILi8ELi1ELb1EN4cute5tupleIJNS5_1CILi128EEENS7_ILi96EEENS7_ILi192EEEEEELi192ENS_10bfloat16_tEfNS_4arch4Sm80ELb1ELb0ELb0ELb0ELb0ELb0ELb1ELb0EEENS1_21CollectiveEpilogueFwdINS6_IJS8_SA_S9_EEENS6_IJNS7_ILi1EEESI_SI_EEESC_SE_Li256ELb0ELb1ELb0ELb0EEENS1_30DynamicPersistentTileSchedulerILi256ELi256ELb0ELb1ELb0EEEEEEEEEvNT_6ParamsE --------------------------
	.section	.nv.info._ZN7cutlass13device_kernelIN5flash19enable_sm80_to_sm89INS1_16FlashAttnFwdSm80INS1_25CollectiveMainloopFwdSm80ILi8ELi1ELb1EN4cute5tupleIJNS5_1CILi128EEENS7_ILi96EEENS7_ILi192EEEEEELi192ENS_10bfloat16_tEfNS_4arch4Sm80ELb1ELb0ELb0ELb0ELb0ELb0ELb1ELb0EEENS1_21CollectiveEpilogueFwdINS6_IJS8_SA_S9_EEENS6_IJNS7_ILi1EEESI_SI_EEESC_SE_Li256ELb0ELb1ELb0ELb0EEENS1_30DynamicPersistentTileSchedulerILi256ELi256ELb0ELb1ELb0EEEEEEEEEvNT_6ParamsE,"",@"SHT_CUDA_INFO"
	.sectionflags	@""
	.align	4


	//----- nvinfo : EIATTR_CUDA_API_VERSION
	.align		4
        /*0000*/ 	.byte	0x04, 0x37
        /*0002*/ 	.short	(.L_228 - .L_227)
.L_227:
        /*0004*/ 	.word	0x00000082


	//----- nvinfo : EIATTR_SW2861232_WAR
	.align		4
.L_228:
        /*0008*/ 	.byte	0x01, 0x35
	.zero		2


	//----- nvinfo : EIATTR_PARAM_CBANK
	.align		4
        /*000c*/ 	.byte	0x04, 0x0a
        /*000e*/ 	.short	(.L_230 - .L_229)
	.align		4
.L_229:
        /*0010*/ 	.word	index@(.nv.constant0._ZN7cutlass13device_kernelIN5flash19enable_sm80_to_sm89INS1_16FlashAttnFwdSm80INS1_25CollectiveMainloopFwdSm80ILi8ELi1ELb1EN4cute5tupleIJNS5_1CILi128EEENS7_ILi96EEENS7_ILi192EEEEEELi192ENS_10bfloat16_tEfNS_4arch4Sm80ELb1ELb0ELb0ELb0ELb0ELb0ELb1ELb0EEENS1_21CollectiveEpilogueFwdINS6_IJS8_SA_S9_EEENS6_IJNS7_ILi1EEESI_SI_EEESC_SE_Li256ELb0ELb1ELb0ELb0EEENS1_30DynamicPersistentTileSchedulerILi256ELi256ELb0ELb1ELb0EEEEEEEEEvNT_6ParamsE)
        /*0014*/ 	.short	0x0160
        /*0016*/ 	.short	0x0428


	//----- nvinfo : EIATTR_CBANK_PARAM_SIZE
	.align		4
.L_230:
        /*0018*/ 	.byte	0x03, 0x19
        /*001a*/ 	.short	0x0428


	//----- nvinfo : EIATTR_KPARAM_INFO
	.align		4
        /*001c*/ 	.byte	0x04, 0x17
        /*001e*/ 	.short	(.L_232 - .L_231)
.L_231:
        /*0020*/ 	.word	0x00000000
        /*0024*/ 	.short	0x0000
        /*0026*/ 	.short	0x0000
        /*0028*/ 	.byte	0x00, 0xf0, 0xa1, 0x10


	//----- nvinfo : EIATTR_MAXREG_COUNT
	.align		4
.L_232:
        /*002c*/ 	.byte	0x03, 0x1b
        /*002e*/ 	.short	0x00ff


	//----- nvinfo : EIATTR_NUM_BARRIERS
	.align		4
        /*0030*/ 	.byte	0x02, 0x4c
        /*0032*/ 	.byte	0x06
	.zero		1


	//----- nvinfo : EIATTR_ANNOTATIONS
	.align		4
        /*0034*/ 	.byte	0x04, 0x55
        /*0036*/ 	.short	(.L_234 - .L_233)


	//   ....[0]....
.L_233:
        /* <DEDUP_REMOVED lines=68> */


	//----- nvinfo : EIATTR_MERCURY_ISA_VERSION
	.align		4
.L_234:
        /*0460*/ 	.byte	0x03, 0x5f
        /*0462*/ 	.short	0x0000


	//----- nvinfo : EIATTR_INT_WARP_WIDE_INSTR_OFFSETS
	.align		4
        /*0464*/ 	.byte	0x04, 0x31
        /*0466*/ 	.short	(.L_236 - .L_235)


	//   ....[0]....
.L_235:
        /*0468*/ 	.word	0x0000e130


	//   ....[1]....
        /*046c*/ 	.word	0x0000e1b0


	//----- nvinfo : EIATTR_COOP_GROUP_MASK_REGIDS
	.align		4
.L_236:
        /*0470*/ 	.byte	0x04, 0x29
        /*0472*/ 	.short	(.L_238 - .L_237)


	//   ....[0]....
.L_237:
        /*0474*/ 	.word	0xffffffff


	//   ....[1]....
        /*0478*/ 	.word	0xffffffff


	//   ....[2]....
        /*047c*/ 	.word	0xffffffff


	//   ....[3]....
        /*0480*/ 	.word	0xffffffff


	//   ....[4]....
        /*0484*/ 	.word	0xffffffff


	//   ....[5]....
        /*0488*/ 	.word	0xffffffff


	//   ....[6]....
        /*048c*/ 	.word	0xffffffff


	//   ....[7]....
        /*0490*/ 	.word	0xffffffff


	//   ....[8]....
        /*0494*/ 	.word	0xffffffff


	//   ....[9]....
        /*0498*/ 	.word	0xffffffff


	//   ....[10]....
        /*049c*/ 	.word	0xffffffff


	//   ....[11]....
        /*04a0*/ 	.word	0xffffffff


	//   ....[12]....
        /*04a4*/ 	.word	0xffffffff


	//   ....[13]....
        /*04a8*/ 	.word	0xffffffff


	//   ....[14]....
        /*04ac*/ 	.word	0xffffffff


	//   ....[15]....
        /*04b0*/ 	.word	0xffffffff


	//   ....[16]....
        /*04b4*/ 	.word	0xffffffff


	//   ....[17]....
        /*04b8*/ 	.word	0xffffffff


	//   ....[18]....
        /*04bc*/ 	.word	0xffffffff


	//   ....[19]....
        /*04c0*/ 	.word	0xffffffff


	//   ....[20]....
        /*04c4*/ 	.word	0xffffffff


	//   ....[21]....
        /*04c8*/ 	.word	0xffffffff


	//   ....[22]....
        /*04cc*/ 	.word	0xffffffff


	//   ....[23]....
        /*04d0*/ 	.word	0xffffffff


	//   ....[24]....
        /*04d4*/ 	.word	0xffffffff


	//   ....[25]....
        /*04d8*/ 	.word	0xffffffff


	//   ....[26]....
        /*04dc*/ 	.word	0xffffffff


	//   ....[27]....
        /*04e0*/ 	.word	0xffffffff


	//   ....[28]....
        /*04e4*/ 	.word	0xffffffff


	//   ....[29]....
        /*04e8*/ 	.word	0xffffffff


	//   ....[30]....
        /*04ec*/ 	.word	0xffffffff


	//   ....[31]....
        /*04f0*/ 	.word	0xffffffff


	//   ....[32]....
        /*04f4*/ 	.word	0xffffffff


	//   ....[33]....
        /*04f8*/ 	.word	0xffffffff


	//   ....[34]....
        /*04fc*/ 	.word	0xffffffff


	//   ....[35]....
        /*0500*/ 	.word	0xffffffff


	//   ....[36]....
        /*0504*/ 	.word	0xffffffff


	//   ....[37]....
        /*0508*/ 	.word	0xffffffff


	//   ....[38]....
        /*050c*/ 	.word	0xffffffff


	//   ....[39]....
        /*0510*/ 	.word	0xffffffff


	//   ....[40]....
        /*0514*/ 	.word	0xffffffff


	//   ....[41]....
        /*0518*/ 	.word	0xffffffff


	//   ....[42]....
        /*051c*/ 	.word	0xffffffff


	//   ....[43]....
        /*0520*/ 	.word	0xffffffff


	//   ....[44]....
        /*0524*/ 	.word	0xffffffff


	//   ....[45]....
        /*0528*/ 	.word	0xffffffff


	//   ....[46]....
        /*052c*/ 	.word	0xffffffff


	//   ....[47]....
        /*0530*/ 	.word	0xffffffff


	//   ....[48]....
        /*0534*/ 	.word	0xffffffff


	//   ....[49]....
        /*0538*/ 	.word	0xffffffff


	//   ....[50]....
        /*053c*/ 	.word	0xffffffff


	//   ....[51]....
        /*0540*/ 	.word	0xffffffff


	//   ....[52]....
        /*0544*/ 	.word	0xffffffff


	//   ....[53]....
        /*0548*/ 	.word	0xffffffff


	//   ....[54]....
        /*054c*/ 	.word	0xffffffff


	//   ....[55]....
        /*0550*/ 	.word	0xffffffff


	//   ....[56]....
        /*0554*/ 	.word	0xffffffff


	//   ....[57]....
        /*0558*/ 	.word	0xffffffff


	//   ....[58]....
        /*055c*/ 	.word	0xffffffff


	//   ....[59]....
        /*0560*/ 	.word	0xffffffff


	//   ....[60]....
        /*0564*/ 	.word	0xffffffff


	//   ....[61]....
        /*0568*/ 	.word	0xffffffff


	//   ....[62]....
        /*056c*/ 	.word	0xffffffff


	//   ....[63]....
        /*0570*/ 	.word	0xffffffff


	//----- nvinfo : EIATTR_COOP_GROUP_INSTR_OFFSETS
	.align		4
.L_238:
        /*0574*/ 	.byte	0x04, 0x28
        /*0576*/ 	.short	(.L_240 - .L_239)


	//   ....[0]....
.L_239:
        /*0578*/ 	.word	0x00000050


	//   ....[1]....
        /*057c*/ 	.word	0x000018f0


	//   ....[2]....
        /*0580*/ 	.word	0x00001900


	//   ....[3]....
        /*0584*/ 	.word	0x00001920


	//   ....[4]....
        /*0588*/ 	.word	0x00001930


	//   ....[5]....
        /*058c*/ 	.word	0x00001a60


	//   ....[6]....
        /*0590*/ 	.word	0x00001a80


	//   ....[7]....
        /*0594*/ 	.word	0x00001b20


	//   ....[8]....
        /*0598*/ 	.word	0x00001b40


	//   ....[9]....
        /*059c*/ 	.word	0x00003400


	//   ....[10]....
        /*05a0*/ 	.word	0x00003410


	//   ....[11]....
        /*05a4*/ 	.word	0x00003c80


	//   ....[12]....
        /*05a8*/ 	.word	0x00003e00


	//   ....[13]....
        /*05ac*/ 	.word	0x00003e10


	//   ....[14]....
        /*05b0*/ 	.word	0x00003e60


	//   ....[15]....
        /*05b4*/ 	.word	0x00006450


	//   ....[16]....
        /*05b8*/ 	.word	0x00007030


	//   ....[17]....
        /*05bc*/ 	.word	0x00007410


	//   ....[18]....
        /*05c0*/ 	.word	0x00007530


	//   ....[19]....
        /*05c4*/ 	.word	0x00007900


	//   ....[20]....
        /*05c8*/ 	.word	0x000079a0


	//   ....[21]....
        /*05cc*/ 	.word	0x0000b4c0


	//   ....[22]....
        /*05d0*/ 	.word	0x0000b510


	//   ....[23]....
        /*05d4*/ 	.word	0x0000b530


	//   ....[24]....
        /*05d8*/ 	.word	0x0000b550


	//   ....[25]....
        /*05dc*/ 	.word	0x0000d8e0


	//   ....[26]....
        /*05e0*/ 	.word	0x0000d930


	//   ....[27]....
        /*05e4*/ 	.word	0x0000d950


	//   ....[28]....
        /*05e8*/ 	.word	0x0000d970


	//   ....[29]....
        /*05ec*/ 	.word	0x0000e990


	//   ....[30]....
        /*05f0*/ 	.word	0x0000ed00


	//   ....[31]....
        /*05f4*/ 	.word	0x0000ed30


	//   ....[32]....
        /*05f8*/ 	.word	0x0000ed50


	//   ....[33]....
        /*05fc*/ 	.word	0x0000ed80


	//   ....[34]....
        /*0600*/ 	.word	0x0000ef50


	//   ....[35]....
        /*0604*/ 	.word	0x0000ef70


	//   ....[36]....
        /*0608*/ 	.word	0x0000f130


	//   ....[37]....
        /*060c*/ 	.word	0x0000f160


	//   ....[38]....
        /*0610*/ 	.word	0x0000f260


	//   ....[39]....
        /*0614*/ 	.word	0x0000f290


	//   ....[40]....
        /*0618*/ 	.word	0x0000f390


	//   ....[41]....
        /*061c*/ 	.word	0x0000f3b0


	//   ....[42]....
        /*0620*/ 	.word	0x0000f960


	//   ....[43]....
        /*0624*/ 	.word	0x0000f980


	//   ....[44]....
        /*0628*/ 	.word	0x0000fb10


	//   ....[45]....
        /*062c*/ 	.word	0x0000fb20


	//   ....[46]....
        /*0630*/ 	.word	0x0000fca0


	//   ....[47]....
        /*0634*/ 	.word	0x0000fcc0


	//   ....[48]....
        /*0638*/ 	.word	0x0000fe40


	//   ....[49]....
        /*063c*/ 	.word	0x0000fe50


	//   ....[50]....
        /*0640*/ 	.word	0x00010040


	//   ....[51]....
        /*0644*/ 	.word	0x00010120


	//   ....[52]....
        /*0648*/ 	.word	0x00010180


	//   ....[53]....
        /*064c*/ 	.word	0x000101d0


	//   ....[54]....
        /*0650*/ 	.word	0x00010220


	//   ....[55]....
        /*0654*/ 	.word	0x00010290


	//   ....[56]....
        /*0658*/ 	.word	0x00010300


	//   ....[57]....
        /*065c*/ 	.word	0x00010360


	//   ....[58]....
        /*0660*/ 	.word	0x000103c0


	//   ....[59]....
        /*0664*/ 	.word	0x00010420


	//   ....[60]....
        /*0668*/ 	.word	0x00010490


	//   ....[61]....
        /*066c*/ 	.word	0x000104f0


	//   ....[62]....
        /*0670*/ 	.word	0x00010550


	//   ....[63]....
        /*0674*/ 	.word	0x000105c0


	//----- nvinfo : EIATTR_EXIT_INSTR_OFFSETS
	.align		4
.L_240:
        /*0678*/ 	.byte	0x04, 0x1c
        /*067a*/ 	.short	(.L_242 - .L_241)


	//   ....[0]....
.L_241:
        /*067c*/ 	.word	0x000000a0


	//   ....[1]....
        /*0680*/ 	.word	0x000100e0


	//----- nvinfo : EIATTR_MAX_THREADS
	.align		4
.L_242:
        /*0684*/ 	.byte	0x04, 0x05
        /*0686*/ 	.short	(.L_244 - .L_243)
.L_243:
        /*0688*/ 	.word	0x00000100
        /*068c*/ 	.word	0x00000001
        /*0690*/ 	.word	0x00000001


	//----- nvinfo : EIATTR_CRS_STACK_SIZE
	.align		4
.L_244:
        /*0694*/ 	.byte	0x04, 0x1e
        /*0696*/ 	.short	(.L_246 - .L_245)
.L_245:
        /*0698*/ 	.word	0x00000000
.L_246:


//--------------------- .nv.info._ZN7cutlass13device_kernelIN5flash19enable_sm80_to_sm89INS1_16FlashAttnFwdSm80INS1_25CollectiveMainloopFwdSm80ILi8ELi1ELb1EN4cute5tupleIJNS5_1CILi128EEENS7_ILi96EEENS7_ILi192EEEEEELi192ENS_10bfloat16_tEfNS_4arch4Sm80ELb1ELb0ELb0ELb1ELb0ELb0ELb1ELb0EEENS1_21CollectiveEpilogueFwdINS6_IJS8_SA_S9_EEENS6_IJNS7_ILi1EEESI_SI_EEESC_SE_Li256ELb1ELb1ELb0ELb0EEENS1_19SingleTileSchedulerILb1ELb0ELb1ELi128EEEEEEEEEvNT_6ParamsE --------------------------
	.section	.nv.info._ZN7cutlass13device_kernelIN5flash19enable_sm80_to_sm89INS1_16FlashAttnFwdSm80INS1_25CollectiveMainloopFwdSm80ILi8ELi1ELb1EN4cute5tupleIJNS5_1CILi128EEENS7_ILi96EEENS7_ILi192EEEEEELi192ENS_10bfloat16_tEfNS_4arch4Sm80ELb1ELb0ELb0ELb1ELb0ELb0ELb1ELb0EEENS1_21CollectiveEpilogueFwdINS6_IJS8_SA_S9_EEENS6_IJNS7_ILi1EEESI_SI_EEESC_SE_Li256ELb1ELb1ELb0ELb0EEENS1_19SingleTileSchedulerILb1ELb0ELb1ELi128EEEEEEEEEvNT_6ParamsE,"",@"SHT_CUDA_INFO"
	.sectionflags	@""
	.align	4


	//----- nvinfo : EIATTR_CUDA_API_VERSION
	.align		4
        /*0000*/ 	.byte	0x04, 0x37
        /*0002*/ 	.short	(.L_248 - .L_247)
.L_247:
        /*0004*/ 	.word	0x00000082


	//----- nvinfo : EIATTR_SW2861232_WAR
	.align		4
.L_248:
        /*0008*/ 	.byte	0x01, 0x35
	.zero		2


	//----- nvinfo : EIATTR_PARAM_CBANK
	.align		4
        /*000c*/ 	.byte	0x04, 0x0a
        /*000e*/ 	.short	(.L_250 - .L_249)
	.align		4
.L_249:
        /*0010*/ 	.word	index@(.nv.constant0._ZN7cutlass13device_kernelIN5flash19enable_sm80_to_sm89INS1_16FlashAttnFwdSm80INS1_25CollectiveMainloopFwdSm80ILi8ELi1ELb1EN4cute5tupleIJNS5_1CILi128EEENS7_ILi96EEENS7_ILi192EEEEEELi192ENS_10bfloat16_tEfNS_4arch4Sm80ELb1ELb0ELb0ELb1ELb0ELb0ELb1ELb0EEENS1_21CollectiveEpilogueFwdINS6_IJS8_SA_S9_EEENS6_IJNS7_ILi1EEESI_SI_EEESC_SE_Li256ELb1ELb1ELb0ELb0EEENS1_19SingleTileSchedulerILb1ELb0ELb1ELi128EEEEEEEEEvNT_6ParamsE)
        /*0014*/ 	.short	0x0160
        /*0016*/ 	.short	0x0418


	//----- nvinfo : EIATTR_CBANK_PARAM_SIZE
	.align		4
.L_250:
        /*0018*/ 	.byte	0x03, 0x19
        /*001a*/ 	.short	0x0418


	//----- nvinfo : EIATTR_KPARAM_INFO
	.align		4
        /*001c*/ 	.byte	0x04, 0x17
        /*001e*/ 	.short	(.L_252 - .L_251)
.L_251:
        /*0020*/ 	.word	0x00000000
        /*0024*/ 	.short	0x0000
        /*0026*/ 	.short	0x0000
        /*0028*/ 	.byte	0x00, 0xf0, 0x61, 0x10


	//----- nvinfo : EIATTR_MAXREG_COUNT
	.align		4
.L_252:
        /*002c*/ 	.byte	0x03, 0x1b
        /*002e*/ 	.short	0x00ff


	//----- nvinfo : EIATTR_NUM_BARRIERS
	.align		4
        /*0030*/ 	.byte	0x02, 0x4c
        /*0032*/ 	.byte	0x02
	.zero		1


	//----- nvinfo : EIATTR_ANNOTATIONS
	.align		4
        /*0034*/ 	.byte	0x04, 0x55
        /*0036*/ 	.short	(.L_254 - .L_253)


	//   ....[0]....
.L_253:
        /* <DEDUP_REMOVED lines=26> */


	//----- nvinfo : EIATTR_MERCURY_ISA_VERSION
	.align		4
.L_254:
        /*01c8*/ 	.byte	0x03, 0x5f
        /*01ca*/ 	.short	0x0000


	//----- nvinfo : EIATTR_COOP_GROUP_MASK_REGIDS
	.align		4
        /*01cc*/ 	.byte	0x04, 0x29
        /*01ce*/ 	.short	(.L_256 - .L_255)


	//   ....[0]....
.L_255:
        /*01d0*/ 	.word	0xffffffff


	//   ....[1]....
        /*01d4*/ 	.word	0xffffffff


	//   ....[2]....
        /*01d8*/ 	.word	0xffffffff


	//   ....[3]....
        /*01dc*/ 	.word	0xffffffff


	//   ....[4]....
        /*01e0*/ 	.word	0xffffffff


	//   ....[5]....
        /*01e4*/ 	.word	0xffffffff


	//   ....[6]....
        /*01e8*/ 	.word	0xffffffff


	//   ....[7]....
        /*01ec*/ 	.word	0xffffffff


	//   ....[8]....
        /*01f0*/ 	.word	0xffffffff


	//   ....[9]....
        /*01f4*/ 	.word	0xffffffff


	//   ....[10]....
        /*01f8*/ 	.word	0xffffffff


	//   ....[11]....
        /*01fc*/ 	.word	0xffffffff


	//   ....[12]....
        /*0200*/ 	.word	0xffffffff


	//   ....[13]....
        /*0204*/ 	.word	0xffffffff


	//   ....[14]....
        /*0208*/ 	.word	0xffffffff


	//   ....[15]....
        /*020c*/ 	.word	0xffffffff


	//   ....[16]....
        /*0210*/ 	.word	0xffffffff


	//   ....[17]....
        /*0214*/ 	.word	0xffffffff


	//   ....[18]....
        /*0218*/ 	.word	0xffffffff


	//   ....[19]....
        /*021c*/ 	.word	0xffffffff


	//   ....[20]....
        /*0220*/ 	.word	0xffffffff


	//   ....[21]....
        /*0224*/ 	.word	0xffffffff


	//   ....[22]....
        /*0228*/ 	.word	0xffffffff


	//   ....[23]....
        /*022c*/ 	.word	0xffffffff


	//   ....[24]....
        /*0230*/ 	.word	0xffffffff


	//   ....[25]....
        /*0234*/ 	.word	0xffffffff


	//   ....[26]....
        /*0238*/ 	.word	0xffffffff


	//   ....[27]....
        /*023c*/ 	.word	0xffffffff


	//   ....[28]....
        /*0240*/ 	.word	0xffffffff


	//   ....[29]....
        /*0244*/ 	.word	0xffffffff


	//   ....[30]....
        /*0248*/ 	.word	0xffffffff


	//   ....[31]....
        /*024c*/ 	.word	0xffffffff


	//   ....[32]....
        /*0250*/ 	.word	0xffffffff


	//   ....[33]....
        /*0254*/ 	.word	0xffffffff


	//   ....[34]....
        /*0258*/ 	.word	0xffffffff


	//   ....[35]....
        /*025c*/ 	.word	0xffffffff


	//   ....[36]....
        /*0260*/ 	.word	0xffffffff


	//   ....[37]....
        /*0264*/ 	.word	0xffffffff


	//   ....[38]....
        /*0268*/ 	.word	0xffffffff


	//   ....[39]....
        /*026c*/ 	.word	0xffffffff


	//   ....[40]....
        /*0270*/ 	.word	0xffffffff


	//   ....[41]....
        /*0274*/ 	.word	0xffffffff


	//   ....[42]....
        /*0278*/ 	.word	0xffffffff


	//   ....[43]....
        /*027c*/ 	.word	0xffffffff


	//   ....[44]....
        /*0280*/ 	.word	0xffffffff


	//   ....[45]....
        /*0284*/ 	.word	0xffffffff


	//   ....[46]....
        /*0288*/ 	.word	0xffffffff


	//   ....[47]....
        /*028c*/ 	.word	0xffffffff


	//   ....[48]....
        /*0290*/ 	.word	0xffffffff


	//----- nvinfo : EIATTR_COOP_GROUP_INSTR_OFFSETS
	.align		4
.L_256:
        /*0294*/ 	.byte	0x04, 0x28
        /*0296*/ 	.short	(.L_258 - .L_257)


	//   ....[0]....
.L_257:
        /*0298*/ 	.word	0x00000090


	//   ....[1]....
        /*029c*/ 	.word	0x000011b0


	//   ....[2]....
        /*02a0*/ 	.word	0x000011f0


	//   ....[3]....
        /*02a4*/ 	.word	0x00001240


	//   ....[4]....
        /*02a8*/ 	.word	0x000012e0


	//   ....[5]....
        /*02ac*/ 	.word	0x00001480


	//   ....[6]....
        /*02b0*/ 	.word	0x000014c0


	//   ....[7]....
        /*02b4*/ 	.word	0x00001540


	//   ....[8]....
        /*02b8*/ 	.word	0x00001550


	//   ....[9]....
        /*02bc*/ 	.word	0x000034c0


	//   ....[10]....
        /*02c0*/ 	.word	0x000034e0


	//   ....[11]....
        /*02c4*/ 	.word	0x00003ec0


	//   ....[12]....
        /*02c8*/ 	.word	0x00003f50


	//   ....[13]....
        /*02cc*/ 	.word	0x00003f70


	//   ....[14]....
        /*02d0*/ 	.word	0x00003f90


	//   ....[15]....
        /*02d4*/ 	.word	0x00006b80


	//   ....[16]....
        /*02d8*/ 	.word	0x00006bc0


	//   ....[17]....
        /*02dc*/ 	.word	0x00007df0


	//   ....[18]....
        /*02e0*/ 	.word	0x00007f80


	//   ....[19]....
        /*02e4*/ 	.word	0x00008030


	//   ....[20]....
        /*02e8*/ 	.word	0x000080b0


	//   ....[21]....
        /*02ec*/ 	.word	0x0000bc90


	//   ....[22]....
        /*02f0*/ 	.word	0x0000bcc0


	//   ....[23]....
        /*02f4*/ 	.word	0x0000bce0


	//   ....[24]....
        /*02f8*/ 	.word	0x0000bd00


	//   ....[25]....
        /*02fc*/ 	.word	0x0000df70


	//   ....[26]....
        /*0300*/ 	.word	0x0000df80


	//   ....[27]....
        /*0304*/ 	.word	0x0000dfb0


	//   ....[28]....
        /*0308*/ 	.word	0x0000dfc0


	//   ....[29]....
        /*030c*/ 	.word	0x0000f530


	//   ....[30]....
        /*0310*/ 	.word	0x0000f580


	//   ....[31]....
        /*0314*/ 	.word	0x0000f5b0


	//   ....[32]....
        /*0318*/ 	.word	0x0000f5d0


	//   ....[33]....
        /*031c*/ 	.word	0x0000f7b0


	//   ....[34]....
        /*0320*/ 	.word	0x0000f7c0


	//   ....[35]....
        /*0324*/ 	.word	0x0000f940


	//   ....[36]....
        /*0328*/ 	.word	0x0000f970


	//   ....[37]....
        /*032c*/ 	.word	0x0000fac0


	//   ....[38]....
        /*0330*/ 	.word	0x0000faf0


	//   ....[39]....
        /*0334*/ 	.word	0x0000fc40


	//   ....[40]....
        /*0338*/ 	.word	0x0000fc60


	//   ....[41]....
        /*033c*/ 	.word	0x00010460


	//   ....[42]....
        /*0340*/ 	.word	0x00010480


	//   ....[43]....
        /*0344*/ 	.word	0x000105d0


	//   ....[44]....
        /*0348*/ 	.word	0x00010600


	//   ....[45]....
        /*034c*/ 	.word	0x00010730


	//   ....[46]....
        /*0350*/ 	.word	0x00010760


	//   ....[47]....
        /*0354*/ 	.word	0x00010890


	//   ....[48]....
        /*0358*/ 	.word	0x000108b0


	//----- nvinfo : EIATTR_EXIT_INSTR_OFFSETS
	.align		4
.L_258:
        /*035c*/ 	.byte	0x04, 0x1c
        /*035e*/ 	.short	(.L_260 - .L_259)


	//   ....[0]....
.L_259:
        /*0360*/ 	.word	0x00000350


	//   ....[1]....
        /*0364*/ 	.word	0x0000fc70


	//   ....[2]....
        /*0368*/ 	.word	0x0000fd40


	//   ....[3]....
        /*036c*/ 	.word	0x0000fda0


	//   ....[4]....
        /*0370*/ 	.word	0x000108c0


	//   ....[5]....
        /*0374*/ 	.word	0x00010970


	//   ....[6]....
        /*0378*/ 	.word	0x000109d0


	//----- nvinfo : EIATTR_CTAIDZ_USED
	.align		4
.L_260:
        /*037c*/ 	.byte	0x01, 0x04
	.zero		2


	//----- nvinfo : EIATTR_MAX_THREADS
	.align		4
        /*0380*/ 	.byte	0x04, 0x05
        /*0382*/ 	.short	(.L_262 - .L_261)
.L_261:
        /*0384*/ 	.word	0x00000100
        /*0388*/ 	.word	0x00000001
        /*038c*/ 	.word	0x00000001


	//----- nvinfo : EIATTR_CRS_STACK_SIZE
	.align		4
.L_262:
        /*0390*/ 	.byte	0x04, 0x1e
        /*0392*/ 	.short	(.L_264 - .L_263)
.L_263:
        /*0394*/ 	.word	0x00000000
.L_264:


//--------------------- .nv.info._ZN7cutlass13device_kernelIN5flash19enable_sm80_to_sm89INS1_16FlashAttnFwdSm80INS1_25CollectiveMainloopFwdSm80ILi8ELi1ELb0EN4cute5tupleIJNS5_1CILi128EEENS7_ILi64EEENS7_ILi192EEEEEELi192ENS_10bfloat16_tEfNS_4arch4Sm80ELb1ELb0ELb0ELb1ELb0ELb1ELb1ELb0EEENS1_21CollectiveEpilogueFwdINS6_IJS8_SA_S9_EEENS6_IJNS7_ILi1EEESI_SI_EEESC_SE_Li256ELb1ELb1ELb0ELb0EEENS1_19SingleTileSchedulerILb1ELb0ELb1ELi128EEEEEEEEEvNT_6ParamsE --------------------------
	.section	.nv.info._ZN7cutlass13device_kernelIN5flash19enable_sm80_to_sm89INS1_16FlashAttnFwdSm80INS1_25CollectiveMainloopFwdSm80ILi8ELi1ELb0EN4cute5tupleIJNS5_1CILi128EEENS7_ILi64EEENS7_ILi192EEEEEELi192ENS_10bfloat16_tEfNS_4arch4Sm80ELb1ELb0ELb0ELb1ELb0ELb1ELb1ELb0EEENS1_21CollectiveEpilogueFwdINS6_IJS8_SA_S9_EEENS6_IJNS7_ILi1EEESI_SI_EEESC_SE_Li256ELb1ELb1ELb0ELb0EEENS1_19SingleTileSchedulerILb1ELb0ELb1ELi128EEEEEEEEEvNT_6ParamsE,"",@"SHT_CUDA_INFO"
	.sectionflags	@""
	.align	4


	//----- nvinfo : EIATTR_CUDA_API_VERSION
	.align		4
        /*0000*/ 	.byte	0x04, 0x37
        /*0002*/ 	.short	(.L_266 - .L_265)
.L_265:
        /*0004*/ 	.word	0x00000082


	//----- nvinfo : EIATTR_SW2861232_WAR
	.align		4
.L_266:
        /*0008*/ 	.byte	0x01, 0x35
	.zero		2


	//----- nvinfo : EIATTR_PARAM_CBANK
	.align		4
        /*000c*/ 	.byte	0x04, 0x0a
        /*000e*/ 	.short	(.L_268 - .L_267)
	.align		4
.L_267:
        /*0010*/ 	.word	index@(.nv.constant0._ZN7cutlass13device_kernelIN5flash19enable_sm80_to_sm89INS1_16FlashAttnFwdSm80INS1_25CollectiveMainloopFwdSm80ILi8ELi1ELb0EN4cute5tupleIJNS5_1CILi128EEENS7_ILi64EEENS7_ILi192EEEEEELi192ENS_10bfloat16_tEfNS_4arch4Sm80ELb1ELb0ELb0ELb1ELb0ELb1ELb1ELb0EEENS1_21CollectiveEpilogueFwdINS6_IJS8_SA_S9_EEENS6_IJNS7_ILi1EEESI_SI_EEESC_SE_Li256ELb1ELb1ELb0ELb0EEENS1_19SingleTileSchedulerILb1ELb0ELb1ELi128EEEEEEEEEvNT_6ParamsE)
        /*0014*/ 	.short	0x0160
        /*0016*/ 	.short	0x0418


	//----- nvinfo : EIATTR_CBANK_PARAM_SIZE
	.align		4
.L_268:
        /*0018*/ 	.byte	0x03, 0x19
        /*001a*/ 	.short	0x0418


	//----- nvinfo : EIATTR_KPARAM_INFO
	.align		4
        /*001c*/ 	.byte	0x04, 0x17
        /*001e*/ 	.short	(.L_270 - .L_269)
.L_269:
        /*0020*/ 	.word	0x00000000
        /*0024*/ 	.short	0x0000
        /*0026*/ 	.short	0x0000
        /*0028*/ 	.byte	0x00, 0xf0, 0x61, 0x10


	//----- nvinfo : EIATTR_MAXREG_COUNT
	.align		4
.L_270:
        /*002c*/ 	.byte	0x03, 0x1b
        /*002e*/ 	.short	0x00ff


	//----- nvinfo : EIATTR_NUM_BARRIERS
	.align		4
        /*0030*/ 	.byte	0x02, 0x4c
        /*0032*/ 	.byte	0x02
	.zero		1


	//----- nvinfo : EIATTR_MERCURY_ISA_VERSION
	.align		4
        /*0034*/ 	.byte	0x03, 0x5f
        /*0036*/ 	.short	0x0000


	//----- nvinfo : EIATTR_COOP_GROUP_MASK_REGIDS
	.align		4
        /*0038*/ 	.byte	0x04, 0x29
        /*003a*/ 	.short	(.L_272 - .L_271)


	//   ....[0]....
.L_271:
        /*003c*/ 	.word	0xffffffff


	//   ....[1]....
        /*0040*/ 	.word	0xffffffff


	//   ....[2]....
        /*0044*/ 	.word	0xffffffff


	//   ....[3]....
        /*0048*/ 	.word	0xffffffff


	//   ....[4]....
        /*004c*/ 	.word	0xffffffff


	//   ....[5]....
        /*0050*/ 	.word	0xffffffff


	//   ....[6]....
        /*0054*/ 	.word	0xffffffff


	//   ....[7]....
        /*0058*/ 	.word	0xffffffff


	//   ....[8]....
        /*005c*/ 	.word	0xffffffff


	//   ....[9]....
        /*0060*/ 	.word	0xffffffff


	//   ....[10]....
        /*0064*/ 	.word	0xffffffff


	//   ....[11]....
        /*0068*/ 	.word	0xffffffff


	//   ....[12]....
        /*006c*/ 	.word	0xffffffff


	//   ....[13]....
        /*0070*/ 	.word	0xffffffff


	//   ....[14]....
        /*0074*/ 	.word	0xffffffff


	//   ....[15]....
        /*0078*/ 	.word	0xffffffff


	//   ....[16]....
        /*007c*/ 	.word	0xffffffff


	//   ....[17]....
        /*0080*/ 	.word	0xffffffff


	//   ....[18]....
        /*0084*/ 	.word	0xffffffff


	//   ....[19]....
        /*0088*/ 	.word	0xffffffff


	//   ....[20]....
        /*008c*/ 	.word	0xffffffff


	//   ....[21]....
        /*0090*/ 	.word	0xffffffff


	//   ....[22]....
        /*0094*/ 	.word	0xffffffff


	//   ....[23]....
        /*0098*/ 	.word	0xffffffff


	//   ....[24]....
        /*009c*/ 	.word	0xffffffff


	//   ....[25]....
        /*00a0*/ 	.word	0xffffffff


	//   ....[26]....
        /*00a4*/ 	.word	0xffffffff


	//   ....[27]....
        /*00a8*/ 	.word	0xffffffff


	//   ....[28]....
        /*00ac*/ 	.word	0xffffffff


	//   ....[29]....
        /*00b0*/ 	.word	0xffffffff


	//   ....[30]....
        /*00b4*/ 	.word	0xffffffff


	//   ....[31]....
        /*00b8*/ 	.word	0xffffffff


	//   ....[32]....
        /*00bc*/ 	.word	0xffffffff


	//   ....[33]....
        /*00c0*/ 	.word	0xffffffff


	//   ....[34]....
        /*00c4*/ 	.word	0xffffffff


	//   ....[35]....
        /*00c8*/ 	.word	0xffffffff


	//   ....[36]....
        /*00cc*/ 	.word	0xffffffff


	//   ....[37]....
        /*00d0*/ 	.word	0xffffffff


	//   ....[38]....
        /*00d4*/ 	.word	0xffffffff


	//   ....[39]....
        /*00d8*/ 	.word	0xffffffff


	//   ....[40]....
        /*00dc*/ 	.word	0xffffffff


	//   ....[41]....
        /*00e0*/ 	.word	0xffffffff


	//   ....[42]....
        /*00e4*/ 	.word	0xffffffff


	//   ....[43]....
        /*00e8*/ 	.word	0xffffffff


	//   ....[44]....
        /*00ec*/ 	.word	0xffffffff


	//   ....[45]....
        /*00f0*/ 	.word	0xffffffff


	//   ....[46]....
        /*00f4*/ 	.word	0xffffffff


	//   ....[47]....
        /*00f8*/ 	.word	0xffffffff


	//   ....[48]....
        /*00fc*/ 	.word	0xffffffff


	//   ....[49]....
        /*0100*/ 	.word	0xffffffff


	//   ....[50]....
        /*0104*/ 	.word	0xffffffff


	//   ....[51]....
        /*0108*/ 	.word	0xffffffff


	//   ....[52]....
        /*010c*/ 	.word	0xffffffff


	//   ....[53]....
        /*0110*/ 	.word	0xffffffff


	//   ....[54]....
        /*0114*/ 	.word	0xffffffff


	//   ....[55]....
        /*0118*/ 	.word	0xffffffff


	//   ....[56]....
        /*011c*/ 	.word	0xffffffff


	//   ....[57]....
        /*0120*/ 	.word	0xffffffff


	//   ....[58]....
        /*0124*/ 	.word	0xffffffff


	//   ....[59]....
        /*0128*/ 	.word	0xffffffff


	//   ....[60]....
        /*012c*/ 	.word	0xffffffff


	//   ....[61]....
        /*0130*/ 	.word	0xffffffff


	//   ....[62]....
        /*0134*/ 	.word	0xffffffff


	//   ....[63]....
        /*0138*/ 	.word	0xffffffff


	//   ....[64]....
        /*013c*/ 	.word	0xffffffff


	//----- nvinfo : EIATTR_COOP_GROUP_INSTR_OFFSETS
	.align		4
.L_272:
        /*0140*/ 	.byte	0x04, 0x28
        /*0142*/ 	.short	(.L_274 - .L_273)


	//   ....[0]....
.L_273:
        /*0144*/ 	.word	0x00000080


	//   ....[1]....
        /*0148*/ 	.word	0x000066f0


	//   ....[2]....
        /*014c*/ 	.word	0x00006740


	//   ....[3]....
        /*0150*/ 	.word	0x00006910


	//   ....[4]....
        /*0154*/ 	.word	0x00006940


	//   ....[5]....
        /*0158*/ 	.word	0x00006a80


	//   ....[6]....
        /*015c*/ 	.word	0x00006ab0


	//   ....[7]....
        /*0160*/ 	.word	0x00006be0


	//   ....[8]....
        /*0164*/ 	.word	0x00006c20


	//   ....[9]....
        /*0168*/ 	.word	0x00007310


	//   ....[10]....
        /*016c*/ 	.word	0x00007360


	//   ....[11]....
        /*0170*/ 	.word	0x00007380


	//   ....[12]....
        /*0174*/ 	.word	0x00007390


	//   ....[13]....
        /*0178*/ 	.word	0x000077c0


	//   ....[14]....
        /*017c*/ 	.word	0x00007a80


	//   ....[15]....
        /*0180*/ 	.word	0x00007ac0


	//   ....[16]....
        /*0184*/ 	.word	0x00007b00


	//   ....[17]....
        /*0188*/ 	.word	0x0000abf0


	//   ....[18]....
        /*018c*/ 	.word	0x0000ac80


	//   ....[19]....
        /*0190*/ 	.word	0x0000ac90


	//   ....[20]....
        /*0194*/ 	.word	0x0000aca0


	//   ....[21]....
        /*0198*/ 	.word	0x0000af20


	//   ....[22]....
        /*019c*/ 	.word	0x0000b1e0


	//   ....[23]....
        /*01a0*/ 	.word	0x0000b220


	//   ....[24]....
        /*01a4*/ 	.word	0x0000b260


	//   ....[25]....
        /*01a8*/ 	.word	0x0000f5b0


	//   ....[26]....
        /*01ac*/ 	.word	0x0000f5d0


	//   ....[27]....
        /*01b0*/ 	.word	0x0000fc50


	//   ....[28]....
        /*01b4*/ 	.word	0x0000fcf0


	//   ....[29]....
        /*01b8*/ 	.word	0x0000fd30


	//   ....[30]....
        /*01bc*/ 	.word	0x0000fd60


	//   ....[31]....
        /*01c0*/ 	.word	0x00011d20


	//   ....[32]....
        /*01c4*/ 	.word	0x00011d50


	//   ....[33]....
        /*01c8*/ 	.word	0x00012370


	//   ....[34]....
        /*01cc*/ 	.word	0x00012490


	//   ....[35]....
        /*01d0*/ 	.word	0x000124e0


	//   ....[36]....
        /*01d4*/ 	.word	0x000125f0


	//   ....[37]....
        /*01d8*/ 	.word	0x00014e70


	//   ....[38]....
        /*01dc*/ 	.word	0x00014e90


	//   ....[39]....
        /*01e0*/ 	.word	0x00014ed0


	//   ....[40]....
        /*01e4*/ 	.word	0x00014f20


	//   ....[41]....
        /*01e8*/ 	.word	0x00016840


	//   ....[42]....
        /*01ec*/ 	.word	0x00016870


	//   ....[43]....
        /*01f0*/ 	.word	0x000168b0


	//   ....[44]....
        /*01f4*/ 	.word	0x000168c0


	//   ....[45]....
        /*01f8*/ 	.word	0x00017da0


	//   ....[46]....
        /*01fc*/ 	.word	0x00017de0


	//   ....[47]....
        /*0200*/ 	.word	0x00017e20


	//   ....[48]....
        /*0204*/ 	.word	0x00017e60


	//   ....[49]....
        /*0208*/ 	.word	0x00018090


	//   ....[50]....
        /*020c*/ 	.word	0x000180a0


	//   ....[51]....
        /*0210*/ 	.word	0x00018220


	//   ....[52]....
        /*0214*/ 	.word	0x00018250


	//   ....[53]....
        /*0218*/ 	.word	0x000183a0


	//   ....[54]....
        /*021c*/ 	.word	0x000183d0


	//   ....[55]....
        /*0220*/ 	.word	0x00018520


	//   ....[56]....
        /*0224*/ 	.word	0x00018540


	//   ....[57]....
        /*0228*/ 	.word	0x00018d20


	//   ....[58]....
        /*022c*/ 	.word	0x00018d40


	//   ....[59]....
        /*0230*/ 	.word	0x00018e70


	//   ....[60]....
        /*0234*/ 	.word	0x00018ea0


	//   ....[61]....
        /*0238*/ 	.word	0x00018fd0


	//   ....[62]....
        /*023c*/ 	.word	0x00019000


	//   ....[63]....
        /*0240*/ 	.word	0x00019130


	//   ....[64]....
        /*0244*/ 	.word	0x00019150


	//----- nvinfo : EIATTR_EXIT_INSTR_OFFSETS
	.align		4
.L_274:
        /*0248*/ 	.byte	0x04, 0x1c
        /*024a*/ 	.short	(.L_276 - .L_275)


	//   ....[0]....
.L_275:
        /*024c*/ 	.word	0x00000330


	//   ....[1]....
        /*0250*/ 	.word	0x00018550


	//   ....[2]....
        /*0254*/ 	.word	0x00018620


	//   ....[3]....
        /*0258*/ 	.word	0x00018680


	//   ....[4]....
        /*025c*/ 	.word	0x00019160


	//   ....[5]....
        /*0260*/ 	.word	0x00019210


	//   ....[6]....
        /*0264*/ 	.word	0x00019270


	//----- nvinfo : EIATTR_CTAIDZ_USED
	.align		4
.L_276:
        /*0268*/ 	.byte	0x01, 0x04
	.zero		2


	//----- nvinfo : EIATTR_MAX_THREADS
	.align		4
        /*026c*/ 	.byte	0x04, 0x05
        /*026e*/ 	.short	(.L_278 - .L_277)
.L_277:
        /*0270*/ 	.word	0x00000100
        /*0274*/ 	.word	0x00000001
        /*0278*/ 	.word	0x00000001


	//----- nvinfo : EIATTR_CRS_STACK_SIZE
	.align		4
.L_278:
        /*027c*/ 	.byte	0x04, 0x1e
        /*027e*/ 	.short	(.L_280 - .L_279)
.L_279:
        /*0280*/ 	.word	0x00000000
.L_280:


//--------------------- .nv.info._ZN7cutlass13device_kernelIN5flash19enable_sm80_to_sm89INS1_16FlashAttnFwdSm80INS1_25CollectiveMainloopFwdSm80ILi8ELi2ELb1EN4cute5tupleIJNS5_1CILi128EEENS7_ILi96EEENS7_ILi192EEEEEELi192ENS_10bfloat16_tEfNS_4arch4Sm80ELb0ELb0ELb0ELb0ELb0ELb0ELb1ELb0EEENS1_21CollectiveEpilogueFwdINS6_IJS8_SA_S9_EEENS6_IJNS7_ILi1EEESI_SI_EEESC_SE_Li256ELb0ELb1ELb0ELb0EEENS1_19SingleTileSchedulerILb0ELb0ELb1ELi128EEEEEEEEEvNT_6ParamsE --------------------------
	.section	.nv.info._ZN7cutlass13device_kernelIN5flash19enable_sm80_to_sm89INS1_16FlashAttnFwdSm80INS1_25CollectiveMainloopFwdSm80ILi8ELi2ELb1EN4cute5tupleIJNS5_1CILi128EEENS7_ILi96EEENS7_ILi192EEEEEELi192ENS_10bfloat16_tEfNS_4arch4Sm80ELb0ELb0ELb0ELb0ELb0ELb0ELb1ELb0EEENS1_21CollectiveEpilogueFwdINS6_IJS8_SA_S9_EEENS6_IJNS7_ILi1EEESI_SI_EEESC_SE_Li256ELb0ELb1ELb0ELb0EEENS1_19SingleTileSchedulerILb0ELb0ELb1ELi128EEEEEEEEEvNT_6ParamsE,"",@"SHT_CUDA_INFO"
	.sectionflags	@""
	.align	4


	//----- nvinfo : EIATTR_CUDA_API_VERSION
	.align		4
        /*0000*/ 	.byte	0x04, 0x37
        /*0002*/ 	.short	(.L_282 - .L_281)
.L_281:
        /*0004*/ 	.word	0x00000082


	//----- nvinfo : EIATTR_SW2861232_WAR
	.align		4
.L_282:
        /*0008*/ 	.byte	0x01, 0x35
	.zero		2


	//----- nvinfo : EIATTR_PARAM_CBANK
	.align		4
        /*000c*/ 	.byte	0x04, 0x0a
        /*000e*/ 	.short	(.L_284 - .L_283)
	.align		4
.L_283:
        /*0010*/ 	.word	index@(.nv.constant0._ZN7cutlass13device_kernelIN5flash19enable_sm80_to_sm89INS1_16FlashAttnFwdSm80INS1_25CollectiveMainloopFwdSm80ILi8ELi2ELb1EN4cute5tupleIJNS5_1CILi128EEENS7_ILi96EEENS7_ILi192EEEEEELi192ENS_10bfloat16_tEfNS_4arch4Sm80ELb0ELb0ELb0ELb0ELb0ELb0ELb1ELb0EEENS1_21CollectiveEpilogueFwdINS6_IJS8_SA_S9_EEENS6_IJNS7_ILi1EEESI_SI_EEESC_SE_Li256ELb0ELb1ELb0ELb0EEENS1_19SingleTileSchedulerILb0ELb0ELb1ELi128EEEEEEEEEvNT_6ParamsE)
        /*0014*/ 	.short	0x0160
        /*0016*/ 	.short	0x0418


	//----- nvinfo : EIATTR_CBANK_PARAM_SIZE
	.align		4
.L_284:
        /*0018*/ 	.byte	0x03, 0x19
        /*001a*/ 	.short	0x0418


	//----- nvinfo : EIATTR_KPARAM_INFO
	.align		4
        /*001c*/ 	.byte	0x04, 0x17
        /*001e*/ 	.short	(.L_286 - .L_285)
.L_285:
        /*0020*/ 	.word	0x00000000
        /*0024*/ 	.short	0x0000
        /*0026*/ 	.short	0x0000
        /*0028*/ 	.byte	0x00, 0xf0, 0x61, 0x10


	//----- nvinfo : EIATTR_MAXREG_COUNT
	.align		4
.L_286:
        /*002c*/ 	.byte	0x03, 0x1b
        /*002e*/ 	.short	0x00ff


	//----- nvinfo : EIATTR_NUM_BARRIERS
	.align		4
        /*0030*/ 	.byte	0x02, 0x4c
        /*0032*/ 	.byte	0x02
	.zero		1


	//----- nvinfo : EIATTR_ANNOTATIONS
	.align		4
        /*0034*/ 	.byte	0x04, 0x55
        /*0036*/ 	.short	(.L_288 - .L_287)


	//   ....[0]....
.L_287:
        /*0038*/ 	.word	0x00000001
        /*003c*/ 	.byte	0xe0, 0x02, 0x00, 0x00, 0x01, 0x00, 0x00, 0x00, 0x10, 0x03, 0x00, 0x00, 0x01, 0x00, 0x00, 0x00
        /*004c*/ 	.byte	0x00, 0x0b, 0x00, 0x00, 0x01, 0x00, 0x00, 0x00, 0x20, 0x0d, 0x00, 0x00, 0x01, 0x00, 0x00, 0x00
        /*005c*/ 	.byte	0x00, 0x11, 0x00, 0x00, 0x01, 0x00, 0x00, 0x00, 0x60, 0x1a, 0x00, 0x00, 0x01, 0x00, 0x00, 0x00
        /*006c*/ 	.byte	0x00, 0x27, 0x00, 0x00, 0x01, 0x00, 0x00, 0x00, 0x70, 0x49, 0x00, 0x00, 0x01, 0x00, 0x00, 0x00
        /*007c*/ 	.byte	0x80, 0x5d, 0x00, 0x00, 0x01, 0x00, 0x00, 0x00, 0xb0, 0x5d, 0x00, 0x00, 0x01, 0x00, 0x00, 0x00
        /*008c*/ 	.byte	0x90, 0x88, 0x00, 0x00, 0x01, 0x00, 0x00, 0x00, 0x70, 0x94, 0x00, 0x00, 0x01, 0x00, 0x00, 0x00
        /*009c*/ 	.byte	0x90, 0x94, 0x00, 0x00, 0x01, 0x00, 0x00, 0x00, 0xe0, 0x96, 0x00, 0x00


	//----- nvinfo : EIATTR_MERCURY_ISA_VERSION
	.align		4
.L_288:
        /*00a8*/ 	.byte	0x03, 0x5f
        /*00aa*/ 	.short	0x0000


	//----- nvinfo : EIATTR_COOP_GROUP_MASK_REGIDS
	.align		4
        /*00ac*/ 	.byte	0x04, 0x29
        /*00ae*/ 	.short	(.L_290 - .L_289)


	//   ....[0]....
.L_289:
        /*00b0*/ 	.word	0xffffffff


	//   ....[1]....
        /*00b4*/ 	.word	0xffffffff


	//   ....[2]....
        /*00b8*/ 	.word	0xffffffff


	//   ....[3]....
        /*00bc*/ 	.word	0xffffffff


	//   ....[4]....
        /*00c0*/ 	.word	0xffffffff


	//   ....[5]....
        /*00c4*/ 	.word	0xffffffff


	//   ....[6]....
        /*00c8*/ 	.word	0xffffffff


	//   ....[7]....
        /*00cc*/ 	.word	0xffffffff


	//   ....[8]....
        /*00d0*/ 	.word	0xffffffff


	//   ....[9]....
        /*00d4*/ 	.word	0xffffffff


	//   ....[10]....
        /*00d8*/ 	.word	0xffffffff


	//   ....[11]....
        /*00dc*/ 	.word	0xffffffff


	//   ....[12]....
        /*00e0*/ 	.word	0xffffffff


	//   ....[13]....
        /*00e4*/ 	.word	0xffffffff


	//   ....[14]....
        /*00e8*/ 	.word	0xffffffff


	//   ....[15]....
        /*00ec*/ 	.word	0xffffffff


	//   ....[16]....
        /*00f0*/ 	.word	0xffffffff


	//   ....[17]....
        /*00f4*/ 	.word	0xffffffff


	//   ....[18]....
        /*00f8*/ 	.word	0xffffffff


	//   ....[19]....
        /*00fc*/ 	.word	0xffffffff


	//   ....[20]....
        /*0100*/ 	.word	0xffffffff


	//   ....[21]....
        /*0104*/ 	.word	0xffffffff


	//   ....[22]....
        /*0108*/ 	.word	0xffffffff


	//   ....[23]....
        /*010c*/ 	.word	0xffffffff


	//   ....[24]....
        /*0110*/ 	.word	0xffffffff


	//   ....[25]....
        /*0114*/ 	.word	0xffffffff


	//   ....[26]....
        /*0118*/ 	.word	0xffffffff


	//   ....[27]....
        /*011c*/ 	.word	0xffffffff


	//   ....[28]....
        /*0120*/ 	.word	0xffffffff


	//   ....[29]....
        /*0124*/ 	.word	0xffffffff


	//   ....[30]....
        /*0128*/ 	.word	0xffffffff


	//   ....[31]....
        /*012c*/ 	.word	0xffffffff


	//----- nvinfo : EIATTR_COOP_GROUP_INSTR_OFFSETS
	.align		4
.L_290:
        /*0130*/ 	.byte	0x04, 0x28
        /*0132*/ 	.short	(.L_292 - .L_291)


	//   ....[0]....
.L_291:
        /*0134*/ 	.word	0x00000610


	//   ....[1]....
        /*0138*/ 	.word	0x000006d0


	//   ....[2]....
        /*013c*/ 	.word	0x00000840


	//   ....[3]....
        /*0140*/ 	.word	0x00000920


	//   ....[4]....
        /*0144*/ 	.word	0x00000950


	//   ....[5]....
        /*0148*/ 	.word	0x00000970


	//   ....[6]....
        /*014c*/ 	.word	0x00000b70


	//   ....[7]....
        /*0150*/ 	.word	0x00000bc0


	//   ....[8]....
        /*0154*/ 	.word	0x00002f80


	//   ....[9]....
        /*0158*/ 	.word	0x00003020


	//   ....[10]....
        /*015c*/ 	.word	0x00003030


	//   ....[11]....
        /*0160*/ 	.word	0x00003060


	//   ....[12]....
        /*0164*/ 	.word	0x00007250


	//   ....[13]....
        /*0168*/ 	.word	0x00007280


	//   ....[14]....
        /*016c*/ 	.word	0x000072a0


	//   ....[15]....
        /*0170*/ 	.word	0x000072c0


	//   ....[16]....
        /*0174*/ 	.word	0x000094c0


	//   ....[17]....
        /*0178*/ 	.word	0x000094d0


	//   ....[18]....
        /*017c*/ 	.word	0x00009520


	//   ....[19]....
        /*0180*/ 	.word	0x00009540


	//   ....[20]....
        /*0184*/ 	.word	0x0000a8f0


	//   ....[21]....
        /*0188*/ 	.word	0x0000a900


	//   ....[22]....
        /*018c*/ 	.word	0x0000a920


	//   ....[23]....
        /*0190*/ 	.word	0x0000a930


	//   ....[24]....
        /*0194*/ 	.word	0x0000aa30


	//   ....[25]....
        /*0198*/ 	.word	0x0000aa50


	//   ....[26]....
        /*019c*/ 	.word	0x0000abb0


	//   ....[27]....
        /*01a0*/ 	.word	0x0000abe0


	//   ....[28]....
        /*01a4*/ 	.word	0x0000ad10


	//   ....[29]....
        /*01a8*/ 	.word	0x0000ad40


	//   ....[30]....
        /*01ac*/ 	.word	0x0000ae70


	//   ....[31]....
        /*01b0*/ 	.word	0x0000ae90


	//----- nvinfo : EIATTR_EXIT_INSTR_OFFSETS
	.align		4
.L_292:
        /*01b4*/ 	.byte	0x04, 0x1c
        /*01b6*/ 	.short	(.L_294 - .L_293)


	//   ....[0]....
.L_293:
        /*01b8*/ 	.word	0x00000040


	//   ....[1]....
        /*01bc*/ 	.word	0x0000aea0


	//   ....[2]....
        /*01c0*/ 	.word	0x0000af50


	//   ....[3]....
        /*01c4*/ 	.word	0x0000afb0


	//----- nvinfo : EIATTR_CTAIDZ_USED
	.align		4
.L_294:
        /*01c8*/ 	.byte	0x01, 0x04
	.zero		2


	//----- nvinfo : EIATTR_MAX_THREADS
	.align		4
        /*01cc*/ 	.byte	0x04, 0x05
        /*01ce*/ 	.short	(.L_296 - .L_295)
.L_295:
        /*01d0*/ 	.word	0x00000100
        /*01d4*/ 	.word	0x00000001
        /*01d8*/ 	.word	0x00000001


	//----- nvinfo : EIATTR_CRS_STACK_SIZE
	.align		4
.L_296:
        /*01dc*/ 	.byte	0x04, 0x1e
        /*01de*/ 	.short	(.L_298 - .L_297)
.L_297:
        /*01e0*/ 	.word	0x00000000
.L_298:


//--------------------- .nv.info._ZN7cutlass13device_kernelIN5flash19enable_sm80_to_sm89INS1_16FlashAttnFwdSm80INS1_25CollectiveMainloopFwdSm80ILi8ELi2ELb1EN4cute5tupleIJNS5_1CILi128EEENS7_ILi96EEENS7_ILi192EEEEEELi192ENS_10bfloat16_tEfNS_4arch4Sm80ELb0ELb0ELb0ELb1ELb0ELb0ELb1ELb0EEENS1_21CollectiveEpilogueFwdINS6_IJS8_SA_S9_EEENS6_IJNS7_ILi1EEESI_SI_EEESC_SE_Li256ELb1ELb1ELb0ELb0EEENS1_19SingleTileSchedulerILb1ELb0ELb1ELi128EEEEEEEEEvNT_6ParamsE --------------------------
	.section	.nv.info._ZN7cutlass13device_kernelIN5flash19enable_sm80_to_sm89INS1_16FlashAttnFwdSm80INS1_25CollectiveMainloopFwdSm80ILi8ELi2ELb1EN4cute5tupleIJNS5_1CILi128EEENS7_ILi96EEENS7_ILi192EEEEEELi192ENS_10bfloat16_tEfNS_4arch4Sm80ELb0ELb0ELb0ELb1ELb0ELb0ELb1ELb0EEENS1_21CollectiveEpilogueFwdINS6_IJS8_SA_S9_EEENS6_IJNS7_ILi1EEESI_SI_EEESC_SE_Li256ELb1ELb1ELb0ELb0EEENS1_19SingleTileSchedulerILb1ELb0ELb1ELi128EEEEEEEEEvNT_6ParamsE,"",@"SHT_CUDA_INFO"
	.sectionflags	@""
	.align	4


	//----- nvinfo : EIATTR_CUDA_API_VERSION
	.align		4
        /*0000*/ 	.byte	0x04, 0x37
        /*0002*/ 	.short	(.L_300 - .L_299)
.L_299:
        /*0004*/ 	.word	0x00000082


	//----- nvinfo : EIATTR_SW2861232_WAR
	.align		4
.L_300:
        /*0008*/ 	.byte	0x01, 0x35
	.zero		2


	//----- nvinfo : EIATTR_PARAM_CBANK
	.align		4
        /*000c*/ 	.byte	0x04, 0x0a
        /*000e*/ 	.short	(.L_302 - .L_301)
	.align		4
.L_301:
        /*0010*/ 	.word	index@(.nv.constant0._ZN7cutlass13device_kernelIN5flash19enable_sm80_to_sm89INS1_16FlashAttnFwdSm80INS1_25CollectiveMainloopFwdSm80ILi8ELi2ELb1EN4cute5tupleIJNS5_1CILi128EEENS7_ILi96EEENS7_ILi192EEEEEELi192ENS_10bfloat16_tEfNS_4arch4Sm80ELb0ELb0ELb0ELb1ELb0ELb0ELb1ELb0EEENS1_21CollectiveEpilogueFwdINS6_IJS8_SA_S9_EEENS6_IJNS7_ILi1EEESI_SI_EEESC_SE_Li256ELb1ELb1ELb0ELb0EEENS1_19SingleTileSchedulerILb1ELb0ELb1ELi128EEEEEEEEEvNT_6ParamsE)
        /*0014*/ 	.short	0x0160
        /*0016*/ 	.short	0x0418


	//----- nvinfo : EIATTR_CBANK_PARAM_SIZE
	.align		4
.L_302:
        /*0018*/ 	.byte	0x03, 0x19
        /*001a*/ 	.short	0x0418


	//----- nvinfo : EIATTR_KPARAM_INFO
	.align		4
        /*001c*/ 	.byte	0x04, 0x17
        /*001e*/ 	.short	(.L_304 - .L_303)
.L_303:
        /*0020*/ 	.word	0x00000000
        /*0024*/ 	.short	0x0000
        /*0026*/ 	.short	0x0000
        /*0028*/ 	.byte	0x00, 0xf0, 0x61, 0x10


	//----- nvinfo : EIATTR_MAXREG_COUNT
	.align		4
.L_304:
        /*002c*/ 	.byte	0x03, 0x1b
        /*002e*/ 	.short	0x00ff


	//----- nvinfo : EIATTR_NUM_BARRIERS
	.align		4
        /*0030*/ 	.byte	0x02, 0x4c
        /*0032*/ 	.byte	0x02
	.zero		1


	//----- nvinfo : EIATTR_ANNOTATIONS
	.align		4
        /*0034*/ 	.byte	0x04, 0x55
        /*0036*/ 	.short	(.L_306 - .L_305)


	//   ....[0]....
.L_305:
        /* <DEDUP_REMOVED lines=10> */


	//----- nvinfo : EIATTR_MERCURY_ISA_VERSION
	.align		4
.L_306:
        /*00c8*/ 	.byte	0x03, 0x5f
        /*00ca*/ 	.short	0x0000


	//----- nvinfo : EIATTR_COOP_GROUP_MASK_REGIDS
	.align		4
        /*00cc*/ 	.byte	0x04, 0x29
        /*00ce*/ 	.short	(.L_308 - .L_307)


	//   ....[0]....
.L_307:
        /*00d0*/ 	.word	0xffffffff


	//   ....[1]....
        /*00d4*/ 	.word	0xffffffff


	//   ....[2]....
        /*00d8*/ 	.word	0xffffffff


	//   ....[3]....
        /*00dc*/ 	.word	0xffffffff


	//   ....[4]....
        /*00e0*/ 	.word	0xffffffff


	//   ....[5]....
        /*00e4*/ 	.word	0xffffffff


	//   ....[6]....
        /*00e8*/ 	.word	0xffffffff


	//   ....[7]....
        /*00ec*/ 	.word	0xffffffff


	//   ....[8]....
        /*00f0*/ 	.word	0xffffffff


	//   ....[9]....
        /*00f4*/ 	.word	0xffffffff


	//   ....[10]....
        /*00f8*/ 	.word	0xffffffff


	//   ....[11]....
        /*00fc*/ 	.word	0xffffffff


	//   ....[12]....
        /*0100*/ 	.word	0xffffffff


	//   ....[13]....
        /*0104*/ 	.word	0xffffffff


	//   ....[14]....
        /*0108*/ 	.word	0xffffffff


	//   ....[15]....
        /*010c*/ 	.word	0xffffffff


	//   ....[16]....
        /*0110*/ 	.word	0xffffffff


	//   ....[17]....
        /*0114*/ 	.word	0xffffffff


	//   ....[18]....
        /*0118*/ 	.word	0xffffffff


	//   ....[19]....
        /*011c*/ 	.word	0xffffffff


	//   ....[20]....
        /*0120*/ 	.word	0xffffffff


	//   ....[21]....
        /*0124*/ 	.word	0xffffffff


	//   ....[22]....
        /*0128*/ 	.word	0xffffffff


	//   ....[23]....
        /*012c*/ 	.word	0xffffffff


	//   ....[24]....
        /*0130*/ 	.word	0xffffffff


	//   ....[25]....
        /*0134*/ 	.word	0xffffffff


	//   ....[26]....
        /*0138*/ 	.word	0xffffffff


	//   ....[27]....
        /*013c*/ 	.word	0xffffffff


	//   ....[28]....
        /*0140*/ 	.word	0xffffffff


	//   ....[29]....
        /*0144*/ 	.word	0xffffffff


	//   ....[30]....
        /*0148*/ 	.word	0xffffffff


	//   ....[31]....
        /*014c*/ 	.word	0xffffffff


	//   ....[32]....
        /*0150*/ 	.word	0xffffffff


	//   ....[33]....
        /*0154*/ 	.word	0xffffffff


	//   ....[34]....
        /*0158*/ 	.word	0xffffffff


	//   ....[35]....
        /*015c*/ 	.word	0xffffffff


	//   ....[36]....
        /*0160*/ 	.word	0xffffffff


	//   ....[37]....
        /*0164*/ 	.word	0xffffffff


	//   ....[38]....
        /*0168*/ 	.word	0xffffffff


	//   ....[39]....
        /*016c*/ 	.word	0xffffffff


	//   ....[40]....
        /*0170*/ 	.word	0xffffffff


	//----- nvinfo : EIATTR_COOP_GROUP_INSTR_OFFSETS
	.align		4
.L_308:
        /*0174*/ 	.byte	0x04, 0x28
        /*0176*/ 	.short	(.L_310 - .L_309)


	//   ....[0]....
.L_309:
        /*0178*/ 	.word	0x00000090


	//   ....[1]....
        /*017c*/ 	.word	0x00001110


	//   ....[2]....
        /*0180*/ 	.word	0x00001170


	//   ....[3]....
        /*0184*/ 	.word	0x00001280


	//   ....[4]....
        /*0188*/ 	.word	0x000012b0


	//   ....[5]....
        /*018c*/ 	.word	0x00001400


	//   ....[6]....
        /*0190*/ 	.word	0x00001420


	//   ....[7]....
        /*0194*/ 	.word	0x00001490


	//   ....[8]....
        /*0198*/ 	.word	0x000014c0


	//   ....[9]....
        /*019c*/ 	.word	0x00003970


	//   ....[10]....
        /*01a0*/ 	.word	0x00003a30


	//   ....[11]....
        /*01a4*/ 	.word	0x00003a40


	//   ....[12]....
        /*01a8*/ 	.word	0x00003a70


	//   ....[13]....
        /*01ac*/ 	.word	0x00007900


	//   ....[14]....
        /*01b0*/ 	.word	0x00007930


	//   ....[15]....
        /*01b4*/ 	.word	0x00007950


	//   ....[16]....
        /*01b8*/ 	.word	0x00007970


	//   ....[17]....
        /*01bc*/ 	.word	0x00009b40


	//   ....[18]....
        /*01c0*/ 	.word	0x00009b70


	//   ....[19]....
        /*01c4*/ 	.word	0x00009bb0


	//   ....[20]....
        /*01c8*/ 	.word	0x00009bc0


	//   ....[21]....
        /*01cc*/ 	.word	0x0000b120


	//   ....[22]....
        /*01d0*/ 	.word	0x0000b170


	//   ....[23]....
        /*01d4*/ 	.word	0x0000b1a0


	//   ....[24]....
        /*01d8*/ 	.word	0x0000b1c0


	//   ....[25]....
        /*01dc*/ 	.word	0x0000b3a0


	//   ....[26]....
        /*01e0*/ 	.word	0x0000b3b0


	//   ....[27]....
        /*01e4*/ 	.word	0x0000b530


	//   ....[28]....
        /*01e8*/ 	.word	0x0000b560


	//   ....[29]....
        /*01ec*/ 	.word	0x0000b6b0


	//   ....[30]....
        /*01f0*/ 	.word	0x0000b6e0


	//   ....[31]....
        /*01f4*/ 	.word	0x0000b830


	//   ....[32]....
        /*01f8*/ 	.word	0x0000b850


	//   ....[33]....
        /*01fc*/ 	.word	0x0000c040


	//   ....[34]....
        /*0200*/ 	.word	0x0000c060


	//   ....[35]....
        /*0204*/ 	.word	0x0000c1b0


	//   ....[36]....
        /*0208*/ 	.word	0x0000c1e0


	//   ....[37]....
        /*020c*/ 	.word	0x0000c310


	//   ....[38]....
        /*0210*/ 	.word	0x0000c340


	//   ....[39]....
        /*0214*/ 	.word	0x0000c470


	//   ....[40]....
        /*0218*/ 	.word	0x0000c490


	//----- nvinfo : EIATTR_EXIT_INSTR_OFFSETS
	.align		4
.L_310:
        /*021c*/ 	.byte	0x04, 0x1c
        /*021e*/ 	.short	(.L_312 - .L_311)


	//   ....[0]....
.L_311:
        /*0220*/ 	.word	0x00000320


	//   ....[1]....
        /*0224*/ 	.word	0x0000b860


	//   ....[2]....
        /*0228*/ 	.word	0x0000b930


	//   ....[3]....
        /*022c*/ 	.word	0x0000b990


	//   ....[4]....
        /*0230*/ 	.word	0x0000c4a0


	//   ....[5]....
        /*0234*/ 	.word	0x0000c550


	//   ....[6]....
        /*0238*/ 	.word	0x0000c5b0


	//----- nvinfo : EIATTR_CTAIDZ_USED
	.align		4
.L_312:
        /*023c*/ 	.byte	0x01, 0x04
	.zero		2


	//----- nvinfo : EIATTR_MAX_THREADS
	.align		4
        /*0240*/ 	.byte	0x04, 0x05
        /*0242*/ 	.short	(.L_314 - .L_313)
.L_313:
        /*0244*/ 	.word	0x00000100
        /*0248*/ 	.word	0x00000001
        /*024c*/ 	.word	0x00000001


	//----- nvinfo : EIATTR_CRS_STACK_SIZE
	.align		4
.L_314:
        /*0250*/ 	.byte	0x04, 0x1e
        /*0252*/ 	.short	(.L_316 - .L_315)
.L_315:
        /*0254*/ 	.word	0x00000000
.L_316:


//--------------------- .nv.info._ZN7cutlass13device_kernelIN5flash19enable_sm80_to_sm89INS1_16FlashAttnFwdSm80INS1_25CollectiveMainloopFwdSm80ILi8ELi2ELb0EN4cute5tupleIJNS5_1CILi128EEENS7_ILi64EEENS7_ILi192EEEEEELi192ENS_10bfloat16_tEfNS_4arch4Sm80ELb0ELb0ELb0ELb1ELb0ELb1ELb1ELb0EEENS1_21CollectiveEpilogueFwdINS6_IJS8_SA_S9_EEENS6_IJNS7_ILi1EEESI_SI_EEESC_SE_Li256ELb1ELb1ELb0ELb0EEENS1_19SingleTileSchedulerILb1ELb0ELb1ELi128EEEEEEEEEvNT_6ParamsE --------------------------
	.section	.nv.info._ZN7cutlass13device_kernelIN5flash19enable_sm80_to_sm89INS1_16FlashAttnFwdSm80INS1_25CollectiveMainloopFwdSm80ILi8ELi2ELb0EN4cute5tupleIJNS5_1CILi128EEENS7_ILi64EEENS7_ILi192EEEEEELi192ENS_10bfloat16_tEfNS_4arch4Sm80ELb0ELb0ELb0ELb1ELb0ELb1ELb1ELb0EEENS1_21CollectiveEpilogueFwdINS6_IJS8_SA_S9_EEENS6_IJNS7_ILi1EEESI_SI_EEESC_SE_Li256ELb1ELb1ELb0ELb0EEENS1_19SingleTileSchedulerILb1ELb0ELb1ELi128EEEEEEEEEvNT_6ParamsE,"",@"SHT_CUDA_INFO"
	.sectionflags	@""
	.align	4


	//----- nvinfo : EIATTR_CUDA_API_VERSION
	.align		4
        /*0000*/ 	.byte	0x04, 0x37
        /*0002*/ 	.short	(.L_318 - .L_317)
.L_317:
        /*0004*/ 	.word	0x00000082


	//----- nvinfo : EIATTR_SW2861232_WAR
	.align		4
.L_318:
        /*0008*/ 	.byte	0x01, 0x35
	.zero		2


	//----- nvinfo : EIATTR_PARAM_CBANK
	.align		4
        /*000c*/ 	.byte	0x04, 0x0a
        /*000e*/ 	.short	(.L_320 - .L_319)
	.align		4
.L_319:
        /*0010*/ 	.word	index@(.nv.constant0._ZN7cutlass13device_kernelIN5flash19enable_sm80_to_sm89INS1_16FlashAttnFwdSm80INS1_25CollectiveMainloopFwdSm80ILi8ELi2ELb0EN4cute5tupleIJNS5_1CILi128EEENS7_ILi64EEENS7_ILi192EEEEEELi192ENS_10bfloat16_tEfNS_4arch4Sm80ELb0ELb0ELb0ELb1ELb0ELb1ELb1ELb0EEENS1_21CollectiveEpilogueFwdINS6_IJS8_SA_S9_EEENS6_IJNS7_ILi1EEESI_SI_EEESC_SE_Li256ELb1ELb1ELb0ELb0EEENS1_19SingleTileSchedulerILb1ELb0ELb1ELi128EEEEEEEEEvNT_6ParamsE)
        /*0014*/ 	.short	0x0160
        /*0016*/ 	.short	0x0418


	//----- nvinfo : EIATTR_CBANK_PARAM_SIZE
	.align		4
.L_320:
        /*0018*/ 	.byte	0x03, 0x19
        /*001a*/ 	.short	0x0418


	//----- nvinfo : EIATTR_KPARAM_INFO
	.align		4
        /*001c*/ 	.byte	0x04, 0x17
        /*001e*/ 	.short	(.L_322 - .L_321)
.L_321:
        /*0020*/ 	.word	0x00000000
        /*0024*/ 	.short	0x0000
        /*0026*/ 	.short	0x0000
        /*0028*/ 	.byte	0x00, 0xf0, 0x61, 0x10


	//----- nvinfo : EIATTR_MAXREG_COUNT
	.align		4
.L_322:
        /*002c*/ 	.byte	0x03, 0x1b
        /*002e*/ 	.short	0x00ff


	//----- nvinfo : EIATTR_NUM_BARRIERS
	.align		4
        /*0030*/ 	.byte	0x02, 0x4c
        /*0032*/ 	.byte	0x02
	.zero		1


	//----- nvinfo : EIATTR_MERCURY_ISA_VERSION
	.align		4
        /*0034*/ 	.byte	0x03, 0x5f
        /*0036*/ 	.short	0x0000


	//----- nvinfo : EIATTR_COOP_GROUP_MASK_REGIDS
	.align		4
        /*0038*/ 	.byte	0x04, 0x29
        /*003a*/ 	.short	(.L_324 - .L_323)


	//   ....[0]....
.L_323:
        /*003c*/ 	.word	0xffffffff


	//   ....[1]....
        /*0040*/ 	.word	0xffffffff


	//   ....[2]....
        /*0044*/ 	.word	0xffffffff


	//   ....[3]....
        /*0048*/ 	.word	0xffffffff


	//   ....[4]....
        /*004c*/ 	.word	0xffffffff


	//   ....[5]....
        /*0050*/ 	.word	0xffffffff


	//   ....[6]....
        /*0054*/ 	.word	0xffffffff


	//   ....[7]....
        /*0058*/ 	.word	0xffffffff


	//   ....[8]....
        /*005c*/ 	.word	0xffffffff


	//   ....[9]....
        /*0060*/ 	.word	0xffffffff


	//   ....[10]....
        /*0064*/ 	.word	0xffffffff


	//   ....[11]....
        /*0068*/ 	.word	0xffffffff


	//   ....[12]....
        /*006c*/ 	.word	0xffffffff


	//   ....[13]....
        /*0070*/ 	.word	0xffffffff


	//   ....[14]....
        /*0074*/ 	.word	0xffffffff


	//   ....[15]....
        /*0078*/ 	.word	0xffffffff


	//   ....[16]....
        /*007c*/ 	.word	0xffffffff


	//   ....[17]....
        /*0080*/ 	.word	0xffffffff


	//   ....[18]....
        /*0084*/ 	.word	0xffffffff


	//   ....[19]....
        /*0088*/ 	.word	0xffffffff


	//   ....[20]....
        /*008c*/ 	.word	0xffffffff


	//   ....[21]....
        /*0090*/ 	.word	0xffffffff


	//   ....[22]....
        /*0094*/ 	.word	0xffffffff


	//   ....[23]....
        /*0098*/ 	.word	0xffffffff


	//   ....[24]....
        /*009c*/ 	.word	0xffffffff


	//   ....[25]....
        /*00a0*/ 	.word	0xffffffff


	//   ....[26]....
        /*00a4*/ 	.word	0xffffffff


	//   ....[27]....
        /*00a8*/ 	.word	0xffffffff


	//   ....[28]....
        /*00ac*/ 	.word	0xffffffff


	//   ....[29]....
        /*00b0*/ 	.word	0xffffffff


	//   ....[30]....
        /*00b4*/ 	.word	0xffffffff


	//   ....[31]....
        /*00b8*/ 	.word	0xffffffff


	//   ....[32]....
        /*00bc*/ 	.word	0xffffffff


	//   ....[33]....
        /*00c0*/ 	.word	0xffffffff


	//   ....[34]....
        /*00c4*/ 	.word	0xffffffff


	//   ....[35]....
        /*00c8*/ 	.word	0xffffffff


	//   ....[36]....
        /*00cc*/ 	.word	0xffffffff


	//   ....[37]....
        /*00d0*/ 	.word	0xffffffff


	//   ....[38]....
        /*00d4*/ 	.word	0xffffffff


	//   ....[39]....
        /*00d8*/ 	.word	0xffffffff


	//   ....[40]....
        /*00dc*/ 	.word	0xffffffff


	//----- nvinfo : EIATTR_COOP_GROUP_INSTR_OFFSETS
	.align		4
.L_324:
        /*00e0*/ 	.byte	0x04, 0x28
        /*00e2*/ 	.short	(.L_326 - .L_325)


	//   ....[0]....
.L_325:
        /*00e4*/ 	.word	0x00000080


	//   ....[1]....
        /*00e8*/ 	.word	0x00006a60


	//   ....[2]....
        /*00ec*/ 	.word	0x00006ad0


	//   ....[3]....
        /*00f0*/ 	.word	0x00006cf0


	//   ....[4]....
        /*00f4*/ 	.word	0x00006d20


	//   ....[5]....
        /*00f8*/ 	.word	0x00006e70


	//   ....[6]....
        /*00fc*/ 	.word	0x00006ea0


	//   ....[7]....
        /*0100*/ 	.word	0x00006ff0


	//   ....[8]....
        /*0104*/ 	.word	0x00007030


	//   ....[9]....
        /*0108*/ 	.word	0x0000e5f0


	//   ....[10]....
        /*010c*/ 	.word	0x0000e680


	//   ....[11]....
        /*0110*/ 	.word	0x0000e690


	//   ....[12]....
        /*0114*/ 	.word	0x0000e6c0


	//   ....[13]....
        /*0118*/ 	.word	0x00010860


	//   ....[14]....
        /*011c*/ 	.word	0x00010880


	//   ....[15]....
        /*0120*/ 	.word	0x000108a0


	//   ....[16]....
        /*0124*/ 	.word	0x000108c0


	//   ....[17]....
        /*0128*/ 	.word	0x00012300


	//   ....[18]....
        /*012c*/ 	.word	0x00012330


	//   ....[19]....
        /*0130*/ 	.word	0x00012380


	//   ....[20]....
        /*0134*/ 	.word	0x00012390


	//   ....[21]....
        /*0138*/ 	.word	0x000138e0


	//   ....[22]....
        /*013c*/ 	.word	0x00013920


	//   ....[23]....
        /*0140*/ 	.word	0x00013960


	//   ....[24]....
        /*0144*/ 	.word	0x000139a0


	//   ....[25]....
        /*0148*/ 	.word	0x00013b50


	//   ....[26]....
        /*014c*/ 	.word	0x00013b60


	//   ....[27]....
        /*0150*/ 	.word	0x00013ce0


	//   ....[28]....
        /*0154*/ 	.word	0x00013d10


	//   ....[29]....
        /*0158*/ 	.word	0x00013e60


	//   ....[30]....
        /*015c*/ 	.word	0x00013e90


	//   ....[31]....
        /*0160*/ 	.word	0x00013fe0


	//   ....[32]....
        /*0164*/ 	.word	0x00014000


	//   ....[33]....
        /*0168*/ 	.word	0x000147e0


	//   ....[34]....
        /*016c*/ 	.word	0x00014800


	//   ....[35]....
        /*0170*/ 	.word	0x00014930


	//   ....[36]....
        /*0174*/ 	.word	0x00014960


	//   ....[37]....
        /*0178*/ 	.word	0x00014a90


	//   ....[38]....
        /*017c*/ 	.word	0x00014ac0


	//   ....[39]....
        /*0180*/ 	.word	0x00014bf0


	//   ....[40]....
        /*0184*/ 	.word	0x00014c10


	//----- nvinfo : EIATTR_EXIT_INSTR_OFFSETS
	.align		4
.L_326:
        /*0188*/ 	.byte	0x04, 0x1c
        /*018a*/ 	.short	(.L_328 - .L_327)


	//   ....[0]....
.L_327:
        /*018c*/ 	.word	0x00000310


	//   ....[1]....
        /*0190*/ 	.word	0x00014010


	//   ....[2]....
        /*0194*/ 	.word	0x000140e0


	//   ....[3]....
        /*0198*/ 	.word	0x00014140


	//   ....[4]....
        /*019c*/ 	.word	0x00014c20


	//   ....[5]....
        /*01a0*/ 	.word	0x00014cd0


	//   ....[6]....
        /*01a4*/ 	.word	0x00014d30


	//----- nvinfo : EIATTR_CTAIDZ_USED
	.align		4
.L_328:
        /*01a8*/ 	.byte	0x01, 0x04
	.zero		2


	//----- nvinfo : EIATTR_MAX_THREADS
	.align		4
        /*01ac*/ 	.byte	0x04, 0x05
        /*01ae*/ 	.short	(.L_330 - .L_329)
.L_329:
        /*01b0*/ 	.word	0x00000100
        /*01b4*/ 	.word	0x00000001
        /*01b8*/ 	.word	0x00000001


	//----- nvinfo : EIATTR_CRS_STACK_SIZE
	.align		4
.L_330:
        /*01bc*/ 	.byte	0x04, 0x1e
        /*01be*/ 	.short	(.L_332 - .L_331)
.L_331:
        /*01c0*/ 	.word	0x00000000
.L_332:


//--------------------- .nv.info._ZN7cutlass13device_kernelIN5flash19enable_sm80_to_sm89INS1_16FlashAttnFwdSm80INS1_25CollectiveMainloopFwdSm80ILi8ELi2ELb0EN4cute5tupleIJNS5_1CILi128EEENS7_ILi64EEENS7_ILi192EEEEEELi192ENS_10bfloat16_tEfNS_4arch4Sm80ELb0ELb1ELb0ELb0ELb0ELb0ELb1ELb0EEENS1_21CollectiveEpilogueFwdINS6_IJS8_SA_S9_EEENS6_IJNS7_ILi1EEESI_SI_EEESC_SE_Li256ELb0ELb1ELb0ELb0EEENS1_19SingleTileSchedulerILb0ELb0ELb1ELi128EEEEEEEEEvNT_6ParamsE --------------------------
	.section	.nv.info._ZN7cutlass13device_kernelIN5flash19enable_sm80_to_sm89INS1_16FlashAttnFwdSm80INS1_25CollectiveMainloopFwdSm80ILi8ELi2ELb0EN4cute5tupleIJNS5_1CILi128EEENS7_ILi64EEENS7_ILi192EEEEEELi192ENS_10bfloat16_tEfNS_4arch4Sm80ELb0ELb1ELb0ELb0ELb0ELb0ELb1ELb0EEENS1_21CollectiveEpilogueFwdINS6_IJS8_SA_S9_EEENS6_IJNS7_ILi1EEESI_SI_EEESC_SE_Li256ELb0ELb1ELb0ELb0EEENS1_19SingleTileSchedulerILb0ELb0ELb1ELi128EEEEEEEEEvNT_6ParamsE,"",@"SHT_CUDA_INFO"
	.sectionflags	@""
	.align	4


	//----- nvinfo : EIATTR_CUDA_API_VERSION
	.align		4
        /*0000*/ 	.byte	0x04, 0x37
        /*0002*/ 	.short	(.L_334 - .L_333)
.L_333:
        /*0004*/ 	.word	0x00000082


	//----- nvinfo : EIATTR_SW2861232_WAR
	.align		4
.L_334:
        /*0008*/ 	.byte	0x01, 0x35
	.zero		2


	//----- nvinfo : EIATTR_PARAM_CBANK
	.align		4
        /*000c*/ 	.byte	0x04, 0x0a
        /*000e*/ 	.short	(.L_336 - .L_335)
	.align		4
.L_335:
        /*0010*/ 	.word	index@(.nv.constant0._ZN7cutlass13device_kernelIN5flash19enable_sm80_to_sm89INS1_16FlashAttnFwdSm80INS1_25CollectiveMainloopFwdSm80ILi8ELi2ELb0EN4cute5tupleIJNS5_1CILi128EEENS7_ILi64EEENS7_ILi192EEEEEELi192ENS_10bfloat16_tEfNS_4arch4Sm80ELb0ELb1ELb0ELb0ELb0ELb0ELb1ELb0EEENS1_21CollectiveEpilogueFwdINS6_IJS8_SA_S9_EEENS6_IJNS7_ILi1EEESI_SI_EEESC_SE_Li256ELb0ELb1ELb0ELb0EEENS1_19SingleTileSchedulerILb0ELb0ELb1ELi128EEEEEEEEEvNT_6ParamsE)
        /*0014*/ 	.short	0x0160
        /*0016*/ 	.short	0x0418


	//----- nvinfo : EIATTR_CBANK_PARAM_SIZE
	.align		4
.L_336:
        /*0018*/ 	.byte	0x03, 0x19
        /*001a*/ 	.short	0x0418


	//----- nvinfo : EIATTR_KPARAM_INFO
	.align		4
        /*001c*/ 	.byte	0x04, 0x17
        /*001e*/ 	.short	(.L_338 - .L_337)
.L_337:
        /*0020*/ 	.word	0x00000000
        /*0024*/ 	.short	0x0000
        /*0026*/ 	.short	0x0000
        /*0028*/ 	.byte	0x00, 0xf0, 0x61, 0x10


	//----- nvinfo : EIATTR_MAXREG_COUNT
	.align		4
.L_338:
        /*002c*/ 	.byte	0x03, 0x1b
        /*002e*/ 	.short	0x00ff


	//----- nvinfo : EIATTR_NUM_BARRIERS
	.align		4
        /*0030*/ 	.byte	0x02, 0x4c
        /*0032*/ 	.byte	0x02
	.zero		1


	//----- nvinfo : EIATTR_MERCURY_ISA_VERSION
	.align		4
        /*0034*/ 	.byte	0x03, 0x5f
        /*0036*/ 	.short	0x0000


	//----- nvinfo : EIATTR_COOP_GROUP_MASK_REGIDS
	.align		4
        /*0038*/ 	.byte	0x04, 0x29
        /*003a*/ 	.short	(.L_340 - .L_339)


	//   ....[0]....
.L_339:
        /*003c*/ 	.word	0xffffffff


	//   ....[1]....
        /*0040*/ 	.word	0xffffffff


	//   ....[2]....
        /*0044*/ 	.word	0xffffffff


	//   ....[3]....
        /*0048*/ 	.word	0xffffffff


	//   ....[4]....
        /*004c*/ 	.word	0xffffffff


	//   ....[5]....
        /*0050*/ 	.word	0xffffffff


	//   ....[6]....
        /*0054*/ 	.word	0xffffffff


	//   ....[7]....
        /*0058*/ 	.word	0xffffffff


	//   ....[8]....
        /*005c*/ 	.word	0xffffffff


	//   ....[9]....
        /*0060*/ 	.word	0xffffffff


	//   ....[10]....
        /*0064*/ 	.word	0xffffffff


	//   ....[11]....
        /*0068*/ 	.word	0xffffffff


	//   ....[12]....
        /*006c*/ 	.word	0xffffffff


	//   ....[13]....
        /*0070*/ 	.word	0xffffffff


	//   ....[14]....
        /*0074*/ 	.word	0xffffffff


	//   ....[15]....
        /*0078*/ 	.word	0xffffffff


	//   ....[16]....
        /*007c*/ 	.word	0xffffffff


	//   ....[17]....
        /*0080*/ 	.word	0xffffffff


	//   ....[18]....
        /*0084*/ 	.word	0xffffffff


	//   ....[19]....
        /*0088*/ 	.word	0xffffffff


	//   ....[20]....
        /*008c*/ 	.word	0xffffffff


	//   ....[21]....
        /*0090*/ 	.word	0xffffffff


	//   ....[22]....
        /*0094*/ 	.word	0xffffffff


	//   ....[23]....
        /*0098*/ 	.word	0xffffffff


	//   ....[24]....
        /*009c*/ 	.word	0xffffffff


	//   ....[25]....
        /*00a0*/ 	.word	0xffffffff


	//   ....[26]....
        /*00a4*/ 	.word	0xffffffff


	//   ....[27]....
        /*00a8*/ 	.word	0xffffffff


	//   ....[28]....
        /*00ac*/ 	.word	0xffffffff


	//   ....[29]....
        /*00b0*/ 	.word	0xffffffff


	//   ....[30]....
        /*00b4*/ 	.word	0xffffffff


	//   ....[31]....
        /*00b8*/ 	.word	0xffffffff


	//   ....[32]....
        /*00bc*/ 	.word	0xffffffff


	//   ....[33]....
        /*00c0*/ 	.word	0xffffffff


	//   ....[34]....
        /*00c4*/ 	.word	0xffffffff


	//   ....[35]....
        /*00c8*/ 	.word	0xffffffff


	//   ....[36]....
        /*00cc*/ 	.word	0xffffffff


	//   ....[37]....
        /*00d0*/ 	.word	0xffffffff


	//   ....[38]....
        /*00d4*/ 	.word	0xffffffff


	//   ....[39]....
        /*00d8*/ 	.word	0xffffffff


	//   ....[40]....
        /*00dc*/ 	.word	0xffffffff


	//   ....[41]....
        /*00e0*/ 	.word	0xffffffff


	//   ....[42]....
        /*00e4*/ 	.word	0xffffffff


	//   ....[43]....
        /*00e8*/ 	.word	0xffffffff


	//   ....[44]....
        /*00ec*/ 	.word	0xffffffff


	//   ....[45]....
        /*00f0*/ 	.word	0xffffffff


	//   ....[46]....
        /*00f4*/ 	.word	0xffffffff


	//   ....[47]....
        /*00f8*/ 	.word	0xffffffff


	//   ....[48]....
        /*00fc*/ 	.word	0xffffffff


	//   ....[49]....
        /*0100*/ 	.word	0xffffffff


	//   ....[50]....
        /*0104*/ 	.word	0xffffffff


	//   ....[51]....
        /*0108*/ 	.word	0xffffffff


	//   ....[52]....
        /*010c*/ 	.word	0xffffffff


	//   ....[53]....
        /*0110*/ 	.word	0xffffffff


	//----- nvinfo : EIATTR_COOP_GROUP_INSTR_OFFSETS
	.align		4
.L_340:
        /*0114*/ 	.byte	0x04, 0x28
        /*0116*/ 	.short	(.L_342 - .L_341)


	//   ....[0]....
.L_341:
        /*0118*/ 	.word	0x00000d50


	//   ....[1]....
        /*011c*/ 	.word	0x00000da0


	//   ....[2]....
        /*0120*/ 	.word	0x00000e00


	//   ....[3]....
        /*0124*/ 	.word	0x00000eb0


	//   ....[4]....
        /*0128*/ 	.word	0x00001100


	//   ....[5]....
        /*012c*/ 	.word	0x00001140


	//   ....[6]....
        /*0130*/ 	.word	0x00001180


	//   ....[7]....
        /*0134*/ 	.word	0x000011c0


	//   ....[8]....
        /*0138*/ 	.word	0x00002b40


	//   ....[9]....
        /*013c*/ 	.word	0x00002d70


	//   ....[10]....
        /*0140*/ 	.word	0x00003840


	//   ....[11]....
        /*0144*/ 	.word	0x00003940


	//   ....[12]....
        /*0148*/ 	.word	0x00003950


	//   ....[13]....
        /*014c*/ 	.word	0x00003980


	//   ....[14]....
        /*0150*/ 	.word	0x00005530


	//   ....[15]....
        /*0154*/ 	.word	0x00005ec0


	//   ....[16]....
        /*0158*/ 	.word	0x00006890


	//   ....[17]....
        /*015c*/ 	.word	0x000069c0


	//   ....[18]....
        /*0160*/ 	.word	0x000069f0


	//   ....[19]....
        /*0164*/ 	.word	0x00006a10


	//   ....[20]....
        /*0168*/ 	.word	0x00009810


	//   ....[21]....
        /*016c*/ 	.word	0x00009830


	//   ....[22]....
        /*0170*/ 	.word	0x00009850


	//   ....[23]....
        /*0174*/ 	.word	0x00009870


	//   ....[24]....
        /*0178*/ 	.word	0x0000c140


	//   ....[25]....
        /*017c*/ 	.word	0x0000c570


	//   ....[26]....
        /*0180*/ 	.word	0x0000ce10


	//   ....[27]....
        /*0184*/ 	.word	0x0000ceb0


	//   ....[28]....
        /*0188*/ 	.word	0x0000ced0


	//   ....[29]....
        /*018c*/ 	.word	0x0000cef0


	//   ....[30]....
        /*0190*/ 	.word	0x0000e920


	//   ....[31]....
        /*0194*/ 	.word	0x0000e950


	//   ....[32]....
        /*0198*/ 	.word	0x0000e990


	//   ....[33]....
        /*019c*/ 	.word	0x0000e9a0


	//   ....[34]....
        /*01a0*/ 	.word	0x0000ff20


	//   ....[35]....
        /*01a4*/ 	.word	0x0000ff30


	//   ....[36]....
        /*01a8*/ 	.word	0x0000ff40


	//   ....[37]....
        /*01ac*/ 	.word	0x0000ff50


	//   ....[38]....
        /*01b0*/ 	.word	0x0000ff60


	//   ....[39]....
        /*01b4*/ 	.word	0x0000ff70


	//   ....[40]....
        /*01b8*/ 	.word	0x000101a0


	//   ....[41]....
        /*01bc*/ 	.word	0x000101d0


	//   ....[42]....
        /*01c0*/ 	.word	0x00010320


	//   ....[43]....
        /*01c4*/ 	.word	0x00010350


	//   ....[44]....
        /*01c8*/ 	.word	0x000104a0


	//   ....[45]....
        /*01cc*/ 	.word	0x000104c0


	//   ....[46]....
        /*01d0*/ 	.word	0x00010b50


	//   ....[47]....
        /*01d4*/ 	.word	0x00010b70


	//   ....[48]....
        /*01d8*/ 	.word	0x00010ca0


	//   ....[49]....
        /*01dc*/ 	.word	0x00010cd0


	//   ....[50]....
        /*01e0*/ 	.word	0x00010e00


	//   ....[51]....
        /*01e4*/ 	.word	0x00010e30


	//   ....[52]....
        /*01e8*/ 	.word	0x00010f60


	//   ....[53]....
        /*01ec*/ 	.word	0x00010f80


	//----- nvinfo : EIATTR_EXIT_INSTR_OFFSETS
	.align		4
.L_342:
        /*01f0*/ 	.byte	0x04, 0x1c
        /*01f2*/ 	.short	(.L_344 - .L_343)


	//   ....[0]....
.L_343:
        /*01f4*/ 	.word	0x00000030


	//   ....[1]....
        /*01f8*/ 	.word	0x000104d0


	//   ....[2]....
        /*01fc*/ 	.word	0x000105a0


	//   ....[3]....
        /*0200*/ 	.word	0x00010600


	//   ....[4]....
        /*0204*/ 	.word	0x00010f90


	//   ....[5]....
        /*0208*/ 	.word	0x00011040


	//   ....[6]....
        /*020c*/ 	.word	0x000110a0


	//----- nvinfo : EIATTR_CTAIDZ_USED
	.align		4
.L_344:
        /*0210*/ 	.byte	0x01, 0x04
	.zero		2


	//----- nvinfo : EIATTR_MAX_THREADS
	.align		4
        /*0214*/ 	.byte	0x04, 0x05
        /*0216*/ 	.short	(.L_346 - .L_345)
.L_345:
        /*0218*/ 	.word	0x00000100
        /*021c*/ 	.word	0x00000001
        /*0220*/ 	.word	0x00000001


	//----- nvinfo : EIATTR_CRS_STACK_SIZE
	.align		4
.L_346:
        /*0224*/ 	.byte	0x04, 0x1e
        /*0226*/ 	.short	(.L_348 - .L_347)
.L_347:
        /*0228*/ 	.word	0x00000000
.L_348:


//--------------------- .nv.info._ZN7cutlass13device_kernelIN5flash19enable_sm80_to_sm89INS1_16FlashAttnFwdSm80INS1_25CollectiveMainloopFwdSm80ILi8ELi2ELb0EN4cute5tupleIJNS5_1CILi128EEENS7_ILi64EEENS7_ILi192EEEEEELi192ENS_10bfloat16_tEfNS_4arch4Sm80ELb0ELb1ELb0ELb1ELb0ELb0ELb1ELb0EEENS1_21CollectiveEpilogueFwdINS6_IJS8_SA_S9_EEENS6_IJNS7_ILi1EEESI_SI_EEESC_SE_Li256ELb1ELb1ELb0ELb0EEENS1_19SingleTileSchedulerILb1ELb0ELb1ELi128EEEEEEEEEvNT_6ParamsE --------------------------
	.section	.nv.info._ZN7cutlass13device_kernelIN5flash19enable_sm80_to_sm89INS1_16FlashAttnFwdSm80INS1_25CollectiveMainloopFwdSm80ILi8ELi2ELb0EN4cute5tupleIJNS5_1CILi128EEENS7_ILi64EEENS7_ILi192EEEEEELi192ENS_10bfloat16_tEfNS_4arch4Sm80ELb0ELb1ELb0ELb1ELb0ELb0ELb1ELb0EEENS1_21CollectiveEpilogueFwdINS6_IJS8_SA_S9_EEENS6_IJNS7_ILi1EEESI_SI_EEESC_SE_Li256ELb1ELb1ELb0ELb0EEENS1_19SingleTileSchedulerILb1ELb0ELb1ELi128EEEEEEEEEvNT_6ParamsE,"",@"SHT_CUDA_INFO"
	.sectionflags	@""
	.align	4


	//----- nvinfo : EIATTR_CUDA_API_VERSION
	.align		4
        /*0000*/ 	.byte	0x04, 0x37
        /*0002*/ 	.short	(.L_350 - .L_349)
.L_349:
        /*0004*/ 	.word	0x00000082


	//----- nvinfo : EIATTR_SW2861232_WAR
	.align		4
.L_350:
        /*0008*/ 	.byte	0x01, 0x35
	.zero		2


	//----- nvinfo : EIATTR_PARAM_CBANK
	.align		4
        /*000c*/ 	.byte	0x04, 0x0a
        /*000e*/ 	.short	(.L_352 - .L_351)
	.align		4
.L_351:
        /*0010*/ 	.word	index@(.nv.constant0._ZN7cutlass13device_kernelIN5flash19enable_sm80_to_sm89INS1_16FlashAttnFwdSm80INS1_25CollectiveMainloopFwdSm80ILi8ELi2ELb0EN4cute5tupleIJNS5_1CILi128EEENS7_ILi64EEENS7_ILi192EEEEEELi192ENS_10bfloat16_tEfNS_4arch4Sm80ELb0ELb1ELb0ELb1ELb0ELb0ELb1ELb0EEENS1_21CollectiveEpilogueFwdINS6_IJS8_SA_S9_EEENS6_IJNS7_ILi1EEESI_SI_EEESC_SE_Li256ELb1ELb1ELb0ELb0EEENS1_19SingleTileSchedulerILb1ELb0ELb1ELi128EEEEEEEEEvNT_6ParamsE)
        /*0014*/ 	.short	0x0160
        /*0016*/ 	.short	0x0418


	//----- nvinfo : EIATTR_CBANK_PARAM_SIZE
	.align		4
.L_352:
        /*0018*/ 	.byte	0x03, 0x19
        /*001a*/ 	.short	0x0418


	//----- nvinfo : EIATTR_KPARAM_INFO
	.align		4
        /*001c*/ 	.byte	0x04, 0x17
        /*001e*/ 	.short	(.L_354 - .L_353)
.L_353:
        /*0020*/ 	.word	0x00000000
        /*0024*/ 	.short	0x0000
        /*0026*/ 	.short	0x0000
        /*0028*/ 	.byte	0x00, 0xf0, 0x61, 0x10


	//----- nvinfo : EIATTR_MAXREG_COUNT
	.align		4
.L_354:
        /*002c*/ 	.byte	0x03, 0x1b
        /*002e*/ 	.short	0x00ff


	//----- nvinfo : EIATTR_NUM_BARRIERS
	.align		4
        /*0030*/ 	.byte	0x02, 0x4c
        /*0032*/ 	.byte	0x02
	.zero		1


	//----- nvinfo : EIATTR_MERCURY_ISA_VERSION
	.align		4
        /*0034*/ 	.byte	0x03, 0x5f
        /*0036*/ 	.short	0x0000


	//----- nvinfo : EIATTR_COOP_GROUP_MASK_REGIDS
	.align		4
        /*0038*/ 	.byte	0x04, 0x29
        /*003a*/ 	.short	(.L_356 - .L_355)


	//   ....[0]....
.L_355:
        /*003c*/ 	.word	0xffffffff


	//   ....[1]....
        /*0040*/ 	.word	0xffffffff


	//   ....[2]....
        /*0044*/ 	.word	0xffffffff


	//   ....[3]....
        /*0048*/ 	.word	0xffffffff


	//   ....[4]....
        /*004c*/ 	.word	0xffffffff


	//   ....[5]....
        /*0050*/ 	.word	0xffffffff


	//   ....[6]....
        /*0054*/ 	.word	0xffffffff


	//   ....[7]....
        /*0058*/ 	.word	0xffffffff


	//   ....[8]....
        /*005c*/ 	.word	0xffffffff


	//   ....[9]....
        /*0060*/ 	.word	0xffffffff


	//   ....[10]....
        /*0064*/ 	.word	0xffffffff


	//   ....[11]....
        /*0068*/ 	.word	0xffffffff


	//   ....[12]....
        /*006c*/ 	.word	0xffffffff


	//   ....[13]....
        /*0070*/ 	.word	0xffffffff


	//   ....[14]....
        /*0074*/ 	.word	0xffffffff


	//   ....[15]....
        /*0078*/ 	.word	0xffffffff


	//   ....[16]....
        /*007c*/ 	.word	0xffffffff


	//   ....[17]....
        /*0080*/ 	.word	0xffffffff


	//   ....[18]....
        /*0084*/ 	.word	0xffffffff


	//   ....[19]....
        /*0088*/ 	.word	0xffffffff


	//   ....[20]....
        /*008c*/ 	.word	0xffffffff


	//   ....[21]....
        /*0090*/ 	.word	0xffffffff


	//   ....[22]....
        /*0094*/ 	.word	0xffffffff


	//   ....[23]....
        /*0098*/ 	.word	0xffffffff


	//   ....[24]....
        /*009c*/ 	.word	0xffffffff


	//   ....[25]....
        /*00a0*/ 	.word	0xffffffff


	//   ....[26]....
        /*00a4*/ 	.word	0xffffffff


	//   ....[27]....
        /*00a8*/ 	.word	0xffffffff


	//   ....[28]....
        /*00ac*/ 	.word	0xffffffff


	//   ....[29]....
        /*00b0*/ 	.word	0xffffffff


	//   ....[30]....
        /*00b4*/ 	.word	0xffffffff


	//   ....[31]....
        /*00b8*/ 	.word	0xffffffff


	//   ....[32]....
        /*00bc*/ 	.word	0xffffffff


	//   ....[33]....
        /*00c0*/ 	.word	0xffffffff


	//   ....[34]....
        /*00c4*/ 	.word	0xffffffff


	//   ....[35]....
        /*00c8*/ 	.word	0xffffffff


	//   ....[36]....
        /*00cc*/ 	.word	0xffffffff


	//   ....[37]....
        /*00d0*/ 	.word	0xffffffff


	//   ....[38]....
        /*00d4*/ 	.word	0xffffffff


	//   ....[39]....
        /*00d8*/ 	.word	0xffffffff


	//   ....[40]....
        /*00dc*/ 	.word	0xffffffff


	//   ....[41]....
        /*00e0*/ 	.word	0xffffffff


	//   ....[42]....
        /*00e4*/ 	.word	0xffffffff


	//   ....[43]....
        /*00e8*/ 	.word	0xffffffff


	//   ....[44]....
        /*00ec*/ 	.word	0xffffffff


	//   ....[45]....
        /*00f0*/ 	.word	0xffffffff


	//   ....[46]....
        /*00f4*/ 	.word	0xffffffff


	//   ....[47]....
        /*00f8*/ 	.word	0xffffffff


	//   ....[48]....
        /*00fc*/ 	.word	0xffffffff


	//   ....[49]....
        /*0100*/ 	.word	0xffffffff


	//   ....[50]....
        /*0104*/ 	.word	0xffffffff


	//   ....[51]....
        /*0108*/ 	.word	0xffffffff


	//   ....[52]....
        /*010c*/ 	.word	0xffffffff


	//   ....[53]....
        /*0110*/ 	.word	0xffffffff


	//   ....[54]....
        /*0114*/ 	.word	0xffffffff


	//----- nvinfo : EIATTR_COOP_GROUP_INSTR_OFFSETS
	.align		4
.L_356:
        /*0118*/ 	.byte	0x04, 0x28
        /*011a*/ 	.short	(.L_358 - .L_357)


	//   ....[0]....
.L_357:
        /*011c*/ 	.word	0x00000080


	//   ....[1]....
        /*0120*/ 	.word	0x00001450


	//   ....[2]....
        /*0124*/ 	.word	0x00001520


	//   ....[3]....
        /*0128*/ 	.word	0x00001740


	//   ....[4]....
        /*012c*/ 	.word	0x00001770


	//   ....[5]....
        /*0130*/ 	.word	0x000018c0


	//   ....[6]....
        /*0134*/ 	.word	0x000018f0


	//   ....[7]....
        /*0138*/ 	.word	0x00001a30


	//   ....[8]....
        /*013c*/ 	.word	0x00001a70


	//   ....[9]....
        /*0140*/ 	.word	0x00002f20


	//   ....[10]....
        /*0144*/ 	.word	0x00003320


	//   ....[11]....
        /*0148*/ 	.word	0x00003c80


	//   ....[12]....
        /*014c*/ 	.word	0x00003cb0


	//   ....[13]....
        /*0150*/ 	.word	0x00003cf0


	//   ....[14]....
        /*0154*/ 	.word	0x00003d00


	//   ....[15]....
        /*0158*/ 	.word	0x00005ce0


	//   ....[16]....
        /*015c*/ 	.word	0x00005fd0


	//   ....[17]....
        /*0160*/ 	.word	0x00006960


	//   ....[18]....
        /*0164*/ 	.word	0x00006a10


	//   ....[19]....
        /*0168*/ 	.word	0x00006a30


	//   ....[20]....
        /*016c*/ 	.word	0x00006a50


	//   ....[21]....
        /*0170*/ 	.word	0x00009700


	//   ....[22]....
        /*0174*/ 	.word	0x00009720


	//   ....[23]....
        /*0178*/ 	.word	0x00009740


	//   ....[24]....
        /*017c*/ 	.word	0x00009760


	//   ....[25]....
        /*0180*/ 	.word	0x0000bfb0


	//   ....[26]....
        /*0184*/ 	.word	0x0000c290


	//   ....[27]....
        /*0188*/ 	.word	0x0000cb30


	//   ....[28]....
        /*018c*/ 	.word	0x0000ccc0


	//   ....[29]....
        /*0190*/ 	.word	0x0000ccf0


	//   ....[30]....
        /*0194*/ 	.word	0x0000cd60


	//   ....[31]....
        /*0198*/ 	.word	0x0000e780


	//   ....[32]....
        /*019c*/ 	.word	0x0000e7b0


	//   ....[33]....
        /*01a0*/ 	.word	0x0000e7f0


	//   ....[34]....
        /*01a4*/ 	.word	0x0000e800


	//   ....[35]....
        /*01a8*/ 	.word	0x0000fd20


	//   ....[36]....
        /*01ac*/ 	.word	0x0000fd60


	//   ....[37]....
        /*01b0*/ 	.word	0x0000fda0


	//   ....[38]....
        /*01b4*/ 	.word	0x0000fdc0


	//   ....[39]....
        /*01b8*/ 	.word	0x0000ffd0


	//   ....[40]....
        /*01bc*/ 	.word	0x0000ffe0


	//   ....[41]....
        /*01c0*/ 	.word	0x00010160


	//   ....[42]....
        /*01c4*/ 	.word	0x00010190


	//   ....[43]....
        /*01c8*/ 	.word	0x000102e0


	//   ....[44]....
        /*01cc*/ 	.word	0x00010310


	//   ....[45]....
        /*01d0*/ 	.word	0x00010460


	//   ....[46]....
        /*01d4*/ 	.word	0x00010480


	//   ....[47]....
        /*01d8*/ 	.word	0x00010c90


	//   ....[48]....
        /*01dc*/ 	.word	0x00010cb0


	//   ....[49]....
        /*01e0*/ 	.word	0x00010de0


	//   ....[50]....
        /*01e4*/ 	.word	0x00010e10


	//   ....[51]....
        /*01e8*/ 	.word	0x00010f40


	//   ....[52]....
        /*01ec*/ 	.word	0x00010f70


	//   ....[53]....
        /*01f0*/ 	.word	0x000110a0


	//   ....[54]....
        /*01f4*/ 	.word	0x000110c0


	//----- nvinfo : EIATTR_EXIT_INSTR_OFFSETS
	.align		4
.L_358:
        /*01f8*/ 	.byte	0x04, 0x1c
        /*01fa*/ 	.short	(.L_360 - .L_359)


	//   ....[0]....
.L_359:
        /*01fc*/ 	.word	0x00000310


	//   ....[1]....
        /*0200*/ 	.word	0x00010490


	//   ....[2]....
        /*0204*/ 	.word	0x00010560


	//   ....[3]....
        /*0208*/ 	.word	0x000105c0


	//   ....[4]....
        /*020c*/ 	.word	0x000110d0


	//   ....[5]....
        /*0210*/ 	.word	0x00011180


	//   ....[6]....
        /*0214*/ 	.word	0x000111e0


	//----- nvinfo : EIATTR_CTAIDZ_USED
	.align		4
.L_360:
        /*0218*/ 	.byte	0x01, 0x04
	.zero		2


	//----- nvinfo : EIATTR_MAX_THREADS
	.align		4
        /*021c*/ 	.byte	0x04, 0x05
        /*021e*/ 	.short	(.L_362 - .L_361)
.L_361:
        /*0220*/ 	.word	0x00000100
        /*0224*/ 	.word	0x00000001
        /*0228*/ 	.word	0x00000001


	//----- nvinfo : EIATTR_CRS_STACK_SIZE
	.align		4
.L_362:
        /*022c*/ 	.byte	0x04, 0x1e
        /*022e*/ 	.short	(.L_364 - .L_363)
.L_363:
        /*0230*/ 	.word	0x00000000
.L_364:


//--------------------- .nv.info._ZN7cutlass13device_kernelIN5flash19enable_sm80_to_sm89INS1_16FlashAttnFwdSm80INS1_25CollectiveMainloopFwdSm80ILi8ELi2ELb0EN4cute5tupleIJNS5_1CILi128EEENS7_ILi64EEENS7_ILi192EEEEEELi192ENS_10bfloat16_tEfNS_4arch4Sm80ELb0ELb1ELb0ELb1ELb0ELb1ELb1ELb0EEENS1_21CollectiveEpilogueFwdINS6_IJS8_SA_S9_EEENS6_IJNS7_ILi1EEESI_SI_EEESC_SE_Li256ELb1ELb1ELb0ELb0EEENS1_19SingleTileSchedulerILb1ELb0ELb1ELi128EEEEEEEEEvNT_6ParamsE --------------------------
	.section	.nv.info._ZN7cutlass13device_kernelIN5flash19enable_sm80_to_sm89INS1_16FlashAttnFwdSm80INS1_25CollectiveMainloopFwdSm80ILi8ELi2ELb0EN4cute5tupleIJNS5_1CILi128EEENS7_ILi64EEENS7_ILi192EEEEEELi192ENS_10bfloat16_tEfNS_4arch4Sm80ELb0ELb1ELb0ELb1ELb0ELb1ELb1ELb0EEENS1_21CollectiveEpilogueFwdINS6_IJS8_SA_S9_EEENS6_IJNS7_ILi1EEESI_SI_EEESC_SE_Li256ELb1ELb1ELb0ELb0EEENS1_19SingleTileSchedulerILb1ELb0ELb1ELi128EEEEEEEEEvNT_6ParamsE,"",@"SHT_CUDA_INFO"
	.sectionflags	@""
	.align	4


	//----- nvinfo : EIATTR_CUDA_API_VERSION
	.align		4
        /*0000*/ 	.byte	0x04, 0x37
        /*0002*/ 	.short	(.L_366 - .L_365)
.L_365:
        /*0004*/ 	.word	0x00000082


	//----- nvinfo : EIATTR_SW2861232_WAR
	.align		4
.L_366:
        /*0008*/ 	.byte	0x01, 0x35
	.zero		2


	//----- nvinfo : EIATTR_PARAM_CBANK
	.align		4
        /*000c*/ 	.byte	0x04, 0x0a
        /*000e*/ 	.short	(.L_368 - .L_367)
	.align		4
.L_367:
        /*0010*/ 	.word	index@(.nv.constant0._ZN7cutlass13device_kernelIN5flash19enable_sm80_to_sm89INS1_16FlashAttnFwdSm80INS1_25CollectiveMainloopFwdSm80ILi8ELi2ELb0EN4cute5tupleIJNS5_1CILi128EEENS7_ILi64EEENS7_ILi192EEEEEELi192ENS_10bfloat16_tEfNS_4arch4Sm80ELb0ELb1ELb0ELb1ELb0ELb1ELb1ELb0EEENS1_21CollectiveEpilogueFwdINS6_IJS8_SA_S9_EEENS6_IJNS7_ILi1EEESI_SI_EEESC_SE_Li256ELb1ELb1ELb0ELb0EEENS1_19SingleTileSchedulerILb1ELb0ELb1ELi128EEEEEEEEEvNT_6ParamsE)
        /*0014*/ 	.short	0x0160
        /*0016*/ 	.short	0x0418


	//----- nvinfo : EIATTR_CBANK_PARAM_SIZE
	.align		4
.L_368:
        /*0018*/ 	.byte	0x03, 0x19
        /*001a*/ 	.short	0x0418


	//----- nvinfo : EIATTR_KPARAM_INFO
	.align		4
        /*001c*/ 	.byte	0x04, 0x17
        /*001e*/ 	.short	(.L_370 - .L_369)
.L_369:
        /*0020*/ 	.word	0x00000000
        /*0024*/ 	.short	0x0000
        /*0026*/ 	.short	0x0000
        /*0028*/ 	.byte	0x00, 0xf0, 0x61, 0x10


	//----- nvinfo : EIATTR_MAXREG_COUNT
	.align		4
.L_370:
        /*002c*/ 	.byte	0x03, 0x1b
        /*002e*/ 	.short	0x00ff


	//----- nvinfo : EIATTR_NUM_BARRIERS
	.align		4
        /*0030*/ 	.byte	0x02, 0x4c
        /*0032*/ 	.byte	0x02
	.zero		1


	//----- nvinfo : EIATTR_MERCURY_ISA_VERSION
	.align		4
        /*0034*/ 	.byte	0x03, 0x5f
        /*0036*/ 	.short	0x0000


	//----- nvinfo : EIATTR_COOP_GROUP_MASK_REGIDS
	.align		4
        /*0038*/ 	.byte	0x04, 0x29
        /*003a*/ 	.short	(.L_372 - .L_371)


	//   ....[0]....
.L_371:
        /*003c*/ 	.word	0xffffffff


	//   ....[1]....
        /*0040*/ 	.word	0xffffffff


	//   ....[2]....
        /*0044*/ 	.word	0xffffffff


	//   ....[3]....
        /*0048*/ 	.word	0xffffffff


	//   ....[4]....
        /*004c*/ 	.word	0xffffffff


	//   ....[5]....
        /*0050*/ 	.word	0xffffffff


	//   ....[6]....
        /*0054*/ 	.word	0xffffffff


	//   ....[7]....
        /*0058*/ 	.word	0xffffffff


	//   ....[8]....
        /*005c*/ 	.word	0xffffffff


	//   ....[9]....
        /*0060*/ 	.word	0xffffffff


	//   ....[10]....
        /*0064*/ 	.word	0xffffffff


	//   ....[11]....
        /*0068*/ 	.word	0xffffffff


	//   ....[12]....
        /*006c*/ 	.word	0xffffffff


	//   ....[13]....
        /*0070*/ 	.word	0xffffffff


	//   ....[14]....
        /*0074*/ 	.word	0xffffffff


	//   ....[15]....
        /*0078*/ 	.word	0xffffffff


	//   ....[16]....
        /*007c*/ 	.word	0xffffffff


	//   ....[17]....
        /*0080*/ 	.word	0xffffffff


	//   ....[18]....
        /*0084*/ 	.word	0xffffffff


	//   ....[19]....
        /*0088*/ 	.word	0xffffffff


	//   ....[20]....
        /*008c*/ 	.word	0xffffffff


	//   ....[21]....
        /*0090*/ 	.word	0xffffffff


	//   ....[22]....
        /*0094*/ 	.word	0xffffffff


	//   ....[23]....
        /*0098*/ 	.word	0xffffffff


	//   ....[24]....
        /*009c*/ 	.word	0xffffffff


	//   ....[25]....
        /*00a0*/ 	.word	0xffffffff


	//   ....[26]....
        /*00a4*/ 	.word	0xffffffff


	//   ....[27]....
        /*00a8*/ 	.word	0xffffffff


	//   ....[28]....
        /*00ac*/ 	.word	0xffffffff


	//   ....[29]....
        /*00b0*/ 	.word	0xffffffff


	//   ....[30]....
        /*00b4*/ 	.word	0xffffffff


	//   ....[31]....
        /*00b8*/ 	.word	0xffffffff


	//   ....[32]....
        /*00bc*/ 	.word	0xffffffff


	//   ....[33]....
        /*00c0*/ 	.word	0xffffffff


	//   ....[34]....
        /*00c4*/ 	.word	0xffffffff


	//   ....[35]....
        /*00c8*/ 	.word	0xffffffff


	//   ....[36]....
        /*00cc*/ 	.word	0xffffffff


	//   ....[37]....
        /*00d0*/ 	.word	0xffffffff


	//   ....[38]....
        /*00d4*/ 	.word	0xffffffff


	//   ....[39]....
        /*00d8*/ 	.word	0xffffffff


	//   ....[40]....
        /*00dc*/ 	.word	0xffffffff


	//   ....[41]....
        /*00e0*/ 	.word	0xffffffff


	//   ....[42]....
        /*00e4*/ 	.word	0xffffffff


	//   ....[43]....
        /*00e8*/ 	.word	0xffffffff


	//   ....[44]....
        /*00ec*/ 	.word	0xffffffff


	//   ....[45]....
        /*00f0*/ 	.word	0xffffffff


	//   ....[46]....
        /*00f4*/ 	.word	0xffffffff


	//   ....[47]....
        /*00f8*/ 	.word	0xffffffff


	//   ....[48]....
        /*00fc*/ 	.word	0xffffffff


	//   ....[49]....
        /*0100*/ 	.word	0xffffffff


	//   ....[50]....
        /*0104*/ 	.word	0xffffffff


	//   ....[51]....
        /*0108*/ 	.word	0xffffffff


	//   ....[52]....
        /*010c*/ 	.word	0xffffffff


	//   ....[53]....
        /*0110*/ 	.word	0xffffffff


	//   ....[54]....
        /*0114*/ 	.word	0xffffffff


	//   ....[55]....
        /*0118*/ 	.word	0xffffffff


	//   ....[56]....
        /*011c*/ 	.word	0xffffffff


	//   ....[57]....
        /*0120*/ 	.word	0xffffffff


	//   ....[58]....
        /*0124*/ 	.word	0xffffffff


	//   ....[59]....
        /*0128*/ 	.word	0xffffffff


	//   ....[60]....
        /*012c*/ 	.word	0xffffffff


	//   ....[61]....
        /*0130*/ 	.word	0xffffffff


	//   ....[62]....
        /*0134*/ 	.word	0xffffffff


	//   ....[63]....
        /*0138*/ 	.word	0xffffffff


	//   ....[64]....
        /*013c*/ 	.word	0xffffffff


	//   ....[65]....
        /*0140*/ 	.word	0xffffffff


	//   ....[66]....
        /*0144*/ 	.word	0xffffffff


	//   ....[67]....
        /*0148*/ 	.word	0xffffffff


	//   ....[68]....
        /*014c*/ 	.word	0xffffffff


	//   ....[69]....
        /*0150*/ 	.word	0xffffffff


	//   ....[70]....
        /*0154*/ 	.word	0xffffffff


	//----- nvinfo : EIATTR_COOP_GROUP_INSTR_OFFSETS
	.align		4
.L_372:
        /*0158*/ 	.byte	0x04, 0x28
        /*015a*/ 	.short	(.L_374 - .L_373)


	//   ....[0]....
.L_373:
        /*015c*/ 	.word	0x00000080


	//   ....[1]....
        /*0160*/ 	.word	0x00007150


	//   ....[2]....
        /*0164*/ 	.word	0x00007220


	//   ....[3]....
        /*0168*/ 	.word	0x000073f0


	//   ....[4]....
        /*016c*/ 	.word	0x00007420


	//   ....[5]....
        /*0170*/ 	.word	0x00007570


	//   ....[6]....
        /*0174*/ 	.word	0x000075a0


	//   ....[7]....
        /*0178*/ 	.word	0x000076f0


	//   ....[8]....
        /*017c*/ 	.word	0x00007730


	//   ....[9]....
        /*0180*/ 	.word	0x00008110


	//   ....[10]....
        /*0184*/ 	.word	0x00008180


	//   ....[11]....
        /*0188*/ 	.word	0x000081b0


	//   ....[12]....
        /*018c*/ 	.word	0x000081d0


	//   ....[13]....
        /*0190*/ 	.word	0x00008610


	//   ....[14]....
        /*0194*/ 	.word	0x000088d0


	//   ....[15]....
        /*0198*/ 	.word	0x00008910


	//   ....[16]....
        /*019c*/ 	.word	0x00008950


	//   ....[17]....
        /*01a0*/ 	.word	0x0000ba10


	//   ....[18]....
        /*01a4*/ 	.word	0x0000ba70


	//   ....[19]....
        /*01a8*/ 	.word	0x0000bac0


	//   ....[20]....
        /*01ac*/ 	.word	0x0000bad0


	//   ....[21]....
        /*01b0*/ 	.word	0x0000bd60


	//   ....[22]....
        /*01b4*/ 	.word	0x0000c020


	//   ....[23]....
        /*01b8*/ 	.word	0x0000c060


	//   ....[24]....
        /*01bc*/ 	.word	0x0000c0a0


	//   ....[25]....
        /*01c0*/ 	.word	0x00010280


	//   ....[26]....
        /*01c4*/ 	.word	0x00010450


	//   ....[27]....
        /*01c8*/ 	.word	0x00010fa0


	//   ....[28]....
        /*01cc*/ 	.word	0x00010ff0


	//   ....[29]....
        /*01d0*/ 	.word	0x00011010


	//   ....[30]....
        /*01d4*/ 	.word	0x00011100


	//   ....[31]....
        /*01d8*/ 	.word	0x00013130


	//   ....[32]....
        /*01dc*/ 	.word	0x00013480


	//   ....[33]....
        /*01e0*/ 	.word	0x00013c60


	//   ....[34]....
        /*01e4*/ 	.word	0x00013da0


	//   ....[35]....
        /*01e8*/ 	.word	0x00013db0


	//   ....[36]....
        /*01ec*/ 	.word	0x00013dd0


	//   ....[37]....
        /*01f0*/ 	.word	0x00016b10


	//   ....[38]....
        /*01f4*/ 	.word	0x00016b30


	//   ....[39]....
        /*01f8*/ 	.word	0x00016b50


	//   ....[40]....
        /*01fc*/ 	.word	0x00016b70


	//   ....[41]....
        /*0200*/ 	.word	0x00019450


	//   ....[42]....
        /*0204*/ 	.word	0x00019730


	//   ....[43]....
        /*0208*/ 	.word	0x00019fd0


	//   ....[44]....
        /*020c*/ 	.word	0x0001a160


	//   ....[45]....
        /*0210*/ 	.word	0x0001a190


	//   ....[46]....
        /*0214*/ 	.word	0x0001a200


	//   ....[47]....
        /*0218*/ 	.word	0x0001bc20


	//   ....[48]....
        /*021c*/ 	.word	0x0001bc50


	//   ....[49]....
        /*0220*/ 	.word	0x0001bc90


	//   ....[50]....
        /*0224*/ 	.word	0x0001bca0


	//   ....[51]....
        /*0228*/ 	.word	0x0001d1b0


	//   ....[52]....
        /*022c*/ 	.word	0x0001d1f0


	//   ....[53]....
        /*0230*/ 	.word	0x0001d230


	//   ....[54]....
        /*0234*/ 	.word	0x0001d270


	//   ....[55]....
        /*0238*/ 	.word	0x0001d460


	//   ....[56]....
        /*023c*/ 	.word	0x0001d470


	//   ....[57]....
        /*0240*/ 	.word	0x0001d5f0


	//   ....[58]....
        /*0244*/ 	.word	0x0001d620


	//   ....[59]....
        /*0248*/ 	.word	0x0001d770


	//   ....[60]....
        /*024c*/ 	.word	0x0001d7a0


	//   ....[61]....
        /*0250*/ 	.word	0x0001d8f0


	//   ....[62]....
        /*0254*/ 	.word	0x0001d910


	//   ....[63]....
        /*0258*/ 	.word	0x0001e0f0


	//   ....[64]....
        /*025c*/ 	.word	0x0001e110


	//   ....[65]....
        /*0260*/ 	.word	0x0001e240


	//   ....[66]....
        /*0264*/ 	.word	0x0001e270


	//   ....[67]....
        /*0268*/ 	.word	0x0001e3a0


	//   ....[68]....
        /*026c*/ 	.word	0x0001e3d0


	//   ....[69]....
        /*0270*/ 	.word	0x0001e500


	//   ....[70]....
        /*0274*/ 	.word	0x0001e520


	//----- nvinfo : EIATTR_EXIT_INSTR_OFFSETS
	.align		4
.L_374:
        /*0278*/ 	.byte	0x04, 0x1c
        /*027a*/ 	.short	(.L_376 - .L_375)


	//   ....[0]....
.L_375:
        /*027c*/ 	.word	0x00000310


	//   ....[1]....
        /*0280*/ 	.word	0x0001d920


	//   ....[2]....
        /*0284*/ 	.word	0x0001d9f0


	//   ....[3]....
        /*0288*/ 	.word	0x0001da50


	//   ....[4]....
        /*028c*/ 	.word	0x0001e530


	//   ....[5]....
        /*0290*/ 	.word	0x0001e5e0


	//   ....[6]....
        /*0294*/ 	.word	0x0001e640


	//----- nvinfo : EIATTR_CTAIDZ_USED
	.align		4
.L_376:
        /*0298*/ 	.byte	0x01, 0x04
	.zero		2


	//----- nvinfo : EIATTR_MAX_THREADS
	.align		4
        /*029c*/ 	.byte	0x04, 0x05
        /*029e*/ 	.short	(.L_378 - .L_377)
.L_377:
        /*02a0*/ 	.word	0x00000100
        /*02a4*/ 	.word	0x00000001
        /*02a8*/ 	.word	0x00000001


	//----- nvinfo : EIATTR_CRS_STACK_SIZE
	.align		4
.L_378:
        /*02ac*/ 	.byte	0x04, 0x1e
        /*02ae*/ 	.short	(.L_380 - .L_379)
.L_379:
        /*02b0*/ 	.word	0x00000000
.L_380:


//--------------------- .nv.info._ZN7cutlass13device_kernelIN5flash19enable_sm80_to_sm89INS1_16FlashAttnFwdSm80INS1_25CollectiveMainloopFwdSm80ILi8ELi2ELb1EN4cute5tupleIJNS5_1CILi128EEENS7_ILi96EEENS7_ILi192EEEEEELi192ENS_10bfloat16_tEfNS_4arch4Sm80ELb1ELb0ELb0ELb0ELb0ELb0ELb1ELb0EEENS1_21CollectiveEpilogueFwdINS6_IJS8_SA_S9_EEENS6_IJNS7_ILi1EEESI_SI_EEESC_SE_Li256ELb0ELb1ELb0ELb0EEENS1_30DynamicPersistentTileSchedulerILi256ELi256ELb0ELb1ELb0EEEEEEEEEvNT_6ParamsE --------------------------
	.section	.nv.info._ZN7cutlass13device_kernelIN5flash19enable_sm80_to_sm89INS1_16FlashAttnFwdSm80INS1_25CollectiveMainloopFwdSm80ILi8ELi2ELb1EN4cute5tupleIJNS5_1CILi128EEENS7_ILi96EEENS7_ILi192EEEEEELi192ENS_10bfloat16_tEfNS_4arch4Sm80ELb1ELb0ELb0ELb0ELb0ELb0ELb1ELb0EEENS1_21CollectiveEpilogueFwdINS6_IJS8_SA_S9_EEENS6_IJNS7_ILi1EEESI_SI_EEESC_SE_Li256ELb0ELb1ELb0ELb0EEENS1_30DynamicPersistentTileSchedulerILi256ELi256ELb0ELb1ELb0EEEEEEEEEvNT_6ParamsE,"",@"SHT_CUDA_INFO"
	.sectionflags	@""
	.align	4


	//----- nvinfo : EIATTR_CUDA_API_VERSION
	.align		4
        /*0000*/ 	.byte	0x04, 0x37
        /*0002*/ 	.short	(.L_382 - .L_381)
.L_381:
        /*0004*/ 	.word	0x00000082


	//----- nvinfo : EIATTR_SW2861232_WAR
	.align		4
.L_382:
        /*0008*/ 	.byte	0x01, 0x35
	.zero		2


	//----- nvinfo : EIATTR_PARAM_CBANK
	.align		4
        /*000c*/ 	.byte	0x04, 0x0a
        /*000e*/ 	.short	(.L_384 - .L_383)
	.align		4
.L_383:
        /*0010*/ 	.word	index@(.nv.constant0._ZN7cutlass13device_kernelIN5flash19enable_sm80_to_sm89INS1_16FlashAttnFwdSm80INS1_25CollectiveMainloopFwdSm80ILi8ELi2ELb1EN4cute5tupleIJNS5_1CILi128EEENS7_ILi96EEENS7_ILi192EEEEEELi192ENS_10bfloat16_tEfNS_4arch4Sm80ELb1ELb0ELb0ELb0ELb0ELb0ELb1ELb0EEENS1_21CollectiveEpilogueFwdINS6_IJS8_SA_S9_EEENS6_IJNS7_ILi1EEESI_SI_EEESC_SE_Li256ELb0ELb1ELb0ELb0EEENS1_30DynamicPersistentTileSchedulerILi256ELi256ELb0ELb1ELb0EEEEEEEEEvNT_6ParamsE)
        /*0014*/ 	.short	0x0160
        /*0016*/ 	.short	0x0428


	//----- nvinfo : EIATTR_CBANK_PARAM_SIZE
	.align		4
.L_384:
        /*0018*/ 	.byte	0x03, 0x19
        /*001a*/ 	.short	0x0428


	//----- nvinfo : EIATTR_KPARAM_INFO
	.align		4
        /*001c*/ 	.byte	0x04, 0x17
        /*001e*/ 	.short	(.L_386 - .L_385)
.L_385:
        /*0020*/ 	.word	0x00000000
        /*0024*/ 	.short	0x0000
        /*0026*/ 	.short	0x0000
        /*0028*/ 	.byte	0x00, 0xf0, 0xa1, 0x10


	//----- nvinfo : EIATTR_MAXREG_COUNT
	.align		4
.L_386:
        /*002c*/ 	.byte	0x03, 0x1b
        /*002e*/ 	.short	0x00ff


	//----- nvinfo : EIATTR_NUM_BARRIERS
	.align		4
        /*0030*/ 	.byte	0x02, 0x4c
        /*0032*/ 	.byte	0x06
	.zero		1


	//----- nvinfo : EIATTR_ANNOTATIONS
	.align		4
        /*0034*/ 	.byte	0x04, 0x55
        /*0036*/ 	.short	(.L_388 - .L_387)


	//   ....[0]....
.L_387:
        /* <DEDUP_REMOVED lines=71> */


	//----- nvinfo : EIATTR_MERCURY_ISA_VERSION
	.align		4
.L_388:
        /*0498*/ 	.byte	0x03, 0x5f
        /*049a*/ 	.short	0x0000


	//----- nvinfo : EIATTR_INT_WARP_WIDE_INSTR_OFFSETS
	.align		4
        /*049c*/ 	.byte	0x04, 0x31
        /*049e*/ 	.short	(.L_390 - .L_389)


	//   ....[0]....
.L_389:
        /*04a0*/ 	.word	0x0000dd50


	//   ....[1]....
        /*04a4*/ 	.word	0x0000ddd0


	//----- nvinfo : EIATTR_COOP_GROUP_MASK_REGIDS
	.align		4
.L_390:
        /*04a8*/ 	.byte	0x04, 0x29
        /*04aa*/ 	.short	(.L_392 - .L_391)


	//   ....[0]....
.L_391:
        /*04ac*/ 	.word	0xffffffff


	//   ....[1]....
        /*04b0*/ 	.word	0xffffffff


	//   ....[2]....
        /*04b4*/ 	.word	0xffffffff


	//   ....[3]....
        /*04b8*/ 	.word	0xffffffff


	//   ....[4]....
        /*04bc*/ 	.word	0xffffffff


	//   ....[5]....
        /*04c0*/ 	.word	0xffffffff


	//   ....[6]....
        /*04c4*/ 	.word	0xffffffff


	//   ....[7]....
        /*04c8*/ 	.word	0xffffffff


	//   ....[8]....
        /*04cc*/ 	.word	0xffffffff


	//   ....[9]....
        /*04d0*/ 	.word	0xffffffff


	//   ....[10]....
        /*04d4*/ 	.word	0xffffffff


	//   ....[11]....
        /*04d8*/ 	.word	0xffffffff


	//   ....[12]....
        /*04dc*/ 	.word	0xffffffff


	//   ....[13]....
        /*04e0*/ 	.word	0xffffffff


	//   ....[14]....
        /*04e4*/ 	.word	0xffffffff


	//   ....[15]....
        /*04e8*/ 	.word	0xffffffff


	//   ....[16]....
        /*04ec*/ 	.word	0xffffffff


	//   ....[17]....
        /*04f0*/ 	.word	0xffffffff


	//   ....[18]....
        /*04f4*/ 	.word	0xffffffff


	//   ....[19]....
        /*04f8*/ 	.word	0xffffffff


	//   ....[20]....
        /*04fc*/ 	.word	0xffffffff


	//   ....[21]....
        /*0500*/ 	.word	0xffffffff


	//   ....[22]....
        /*0504*/ 	.word	0xffffffff


	//   ....[23]....
        /*0508*/ 	.word	0xffffffff


	//   ....[24]....
        /*050c*/ 	.word	0xffffffff


	//   ....[25]....
        /*0510*/ 	.word	0xffffffff


	//   ....[26]....
        /*0514*/ 	.word	0xffffffff


	//   ....[27]....
        /*0518*/ 	.word	0xffffffff


	//   ....[28]....
        /*051c*/ 	.word	0xffffffff


	//   ....[29]....
        /*0520*/ 	.word	0xffffffff


	//   ....[30]....
        /*0524*/ 	.word	0xffffffff


	//   ....[31]....
        /*0528*/ 	.word	0xffffffff


	//   ....[32]....
        /*052c*/ 	.word	0xffffffff


	//   ....[33]....
        /*0530*/ 	.word	0xffffffff


	//   ....[34]....
        /*0534*/ 	.word	0xffffffff


	//   ....[35]....
        /*0538*/ 	.word	0xffffffff


	//   ....[36]....
        /*053c*/ 	.word	0xffffffff


	//   ....[37]....
        /*0540*/ 	.word	0xffffffff


	//   ....[38]....
        /*0544*/ 	.word	0xffffffff


	//   ....[39]....
        /*0548*/ 	.word	0xffffffff


	//   ....[40]....
        /*054c*/ 	.word	0xffffffff


	//   ....[41]....
        /*0550*/ 	.word	0xffffffff


	//   ....[42]....
        /*0554*/ 	.word	0xffffffff


	//   ....[43]....
        /*0558*/ 	.word	0xffffffff


	//   ....[44]....
        /*055c*/ 	.word	0xffffffff


	//   ....[45]....
        /*0560*/ 	.word	0xffffffff


	//   ....[46]....
        /*0564*/ 	.word	0xffffffff


	//   ....[47]....
        /*0568*/ 	.word	0xffffffff


	//   ....[48]....
        /*056c*/ 	.word	0xffffffff


	//   ....[49]....
        /*0570*/ 	.word	0xffffffff


	//   ....[50]....
        /*0574*/ 	.word	0xffffffff


	//   ....[51]....
        /*0578*/ 	.word	0xffffffff


	//   ....[52]....
        /*057c*/ 	.word	0xffffffff


	//   ....[53]....
        /*0580*/ 	.word	0xffffffff


	//   ....[54]....
        /*0584*/ 	.word	0xffffffff


	//   ....[55]....
        /*0588*/ 	.word	0xffffffff


	//   ....[56]....
        /*058c*/ 	.word	0xffffffff


	//   ....[57]....
        /*0590*/ 	.word	0xffffffff


	//   ....[58]....
        /*0594*/ 	.word	0xffffffff


	//   ....[59]....
        /*0598*/ 	.word	0xffffffff


	//   ....[60]....
        /*059c*/ 	.word	0xffffffff


	//   ....[61]....
        /*05a0*/ 	.word	0xffffffff


	//   ....[62]....
        /*05a4*/ 	.word	0xffffffff


	//   ....[63]....
        /*05a8*/ 	.word	0xffffffff


	//----- nvinfo : EIATTR_COOP_GROUP_INSTR_OFFSETS
	.align		4
.L_392:
        /*05ac*/ 	.byte	0x04, 0x28
        /*05ae*/ 	.short	(.L_394 - .L_393)


	//   ....[0]....
.L_393:
        /*05b0*/ 	.word	0x00000050


	//   ....[1]....
        /*05b4*/ 	.word	0x00001660


	//   ....[2]....
        /*05b8*/ 	.word	0x00001680


	//   ....[3]....
        /*05bc*/ 	.word	0x000016b0


	//   ....[4]....
        /*05c0*/ 	.word	0x000016d0


	//   ....[5]....
        /*05c4*/ 	.word	0x00001720


	//   ....[6]....
        /*05c8*/ 	.word	0x00001800


	//   ....[7]....
        /*05cc*/ 	.word	0x00001810


	//   ....[8]....
        /*05d0*/ 	.word	0x00001850


	//   ....[9]....
        /*05d4*/ 	.word	0x00003390


	//   ....[10]....
        /*05d8*/ 	.word	0x000033a0


	//   ....[11]....
        /*05dc*/ 	.word	0x00003c50


	//   ....[12]....
        /*05e0*/ 	.word	0x00003e10


	//   ....[13]....
        /*05e4*/ 	.word	0x00003e50


	//   ....[14]....
        /*05e8*/ 	.word	0x00003ec0


	//   ....[15]....
        /*05ec*/ 	.word	0x00006e30


	//   ....[16]....
        /*05f0*/ 	.word	0x00006e60


	//   ....[17]....
        /*05f4*/ 	.word	0x000077f0


	//   ....[18]....
        /*05f8*/ 	.word	0x00007860


	//   ....[19]....
        /*05fc*/ 	.word	0x00007880


	//   ....[20]....
        /*0600*/ 	.word	0x000078a0


	//   ....[21]....
        /*0604*/ 	.word	0x0000b1c0


	//   ....[22]....
        /*0608*/ 	.word	0x0000b250


	//   ....[23]....
        /*060c*/ 	.word	0x0000b260


	//   ....[24]....
        /*0610*/ 	.word	0x0000b2e0


	//   ....[25]....
        /*0614*/ 	.word	0x0000d500


	//   ....[26]....
        /*0618*/ 	.word	0x0000d550


	//   ....[27]....
        /*061c*/ 	.word	0x0000d570


	//   ....[28]....
        /*0620*/ 	.word	0x0000d590


	//   ....[29]....
        /*0624*/ 	.word	0x0000e5b0


	//   ....[30]....
        /*0628*/ 	.word	0x0000e9b0


	//   ....[31]....
        /*062c*/ 	.word	0x0000e9d0


	//   ....[32]....
        /*0630*/ 	.word	0x0000ea00


	//   ....[33]....
        /*0634*/ 	.word	0x0000ea30


	//   ....[34]....
        /*0638*/ 	.word	0x0000ebb0


	//   ....[35]....
        /*063c*/ 	.word	0x0000ebd0


	//   ....[36]....
        /*0640*/ 	.word	0x0000ed90


	//   ....[37]....
        /*0644*/ 	.word	0x0000edc0


	//   ....[38]....
        /*0648*/ 	.word	0x0000eec0


	//   ....[39]....
        /*064c*/ 	.word	0x0000eef0


	//   ....[40]....
        /*0650*/ 	.word	0x0000eff0


	//   ....[41]....
        /*0654*/ 	.word	0x0000f010


	//   ....[42]....
        /*0658*/ 	.word	0x0000f620


	//   ....[43]....
        /*065c*/ 	.word	0x0000f640


	//   ....[44]....
        /*0660*/ 	.word	0x0000f7d0


	//   ....[45]....
        /*0664*/ 	.word	0x0000f7e0


	//   ....[46]....
        /*0668*/ 	.word	0x0000f960


	//   ....[47]....
        /*066c*/ 	.word	0x0000f980


	//   ....[48]....
        /*0670*/ 	.word	0x0000fb00


	//   ....[49]....
        /*0674*/ 	.word	0x0000fb10


	//   ....[50]....
        /*0678*/ 	.word	0x0000fd00


	//   ....[51]....
        /*067c*/ 	.word	0x0000fde0


	//   ....[52]....
        /*0680*/ 	.word	0x0000fe40


	//   ....[53]....
        /*0684*/ 	.word	0x0000fe90


	//   ....[54]....
        /*0688*/ 	.word	0x0000fee0


	//   ....[55]....
        /*068c*/ 	.word	0x0000ff50


	//   ....[56]....
        /*0690*/ 	.word	0x0000ffc0


	//   ....[57]....
        /*0694*/ 	.word	0x00010020


	//   ....[58]....
        /*0698*/ 	.word	0x00010080


	//   ....[59]....
        /*069c*/ 	.word	0x000100e0


	//   ....[60]....
        /*06a0*/ 	.word	0x00010150


	//   ....[61]....
        /*06a4*/ 	.word	0x000101b0


	//   ....[62]....
        /*06a8*/ 	.word	0x00010210


	//   ....[63]....
        /*06ac*/ 	.word	0x00010270


	//----- nvinfo : EIATTR_EXIT_INSTR_OFFSETS
	.align		4
.L_394:
        /*06b0*/ 	.byte	0x04, 0x1c
        /*06b2*/ 	.short	(.L_396 - .L_395)


	//   ....[0]....
.L_395:
        /*06b4*/ 	.word	0x000000a0


	//   ....[1]....
        /*06b8*/ 	.word	0x0000fda0


	//----- nvinfo : EIATTR_MAX_THREADS
	.align		4
.L_396:
        /*06bc*/ 	.byte	0x04, 0x05
        /*06be*/ 	.short	(.L_398 - .L_397)
.L_397:
        /*06c0*/ 	.word	0x00000100
        /*06c4*/ 	.word	0x00000001
        /*06c8*/ 	.word	0x00000001


	//----- nvinfo : EIATTR_CRS_STACK_SIZE
	.align		4
.L_398:
        /*06cc*/ 	.byte	0x04, 0x1e
        /*06ce*/ 	.short	(.L_400 - .L_399)
.L_399:
        /*06d0*/ 	.word	0x00000000
.L_400:


//--------------------- .nv.info._ZN7cutlass13device_kernelIN5flash19enable_sm80_to_sm89INS1_16FlashAttnFwdSm80INS1_25CollectiveMainloopFwdSm80ILi8ELi2ELb1EN4cute5tupleIJNS5_1CILi128EEENS7_ILi96EEENS7_ILi192EEEEEELi192ENS_10bfloat16_tEfNS_4arch4Sm80ELb1ELb0ELb0ELb1ELb0ELb0ELb1ELb0EEENS1_21CollectiveEpilogueFwdINS6_IJS8_SA_S9_EEENS6_IJNS7_ILi1EEESI_SI_EEESC_SE_Li256ELb1ELb1ELb0ELb0EEENS1_19SingleTileSchedulerILb1ELb0ELb1ELi128EEEEEEEEEvNT_6ParamsE --------------------------
	.section	.nv.info._ZN7cutlass13device_kernelIN5flash19enable_sm80_to_sm89INS1_16FlashAttnFwdSm80INS1_25CollectiveMainloopFwdSm80ILi8ELi2ELb1EN4cute5tupleIJNS5_1CILi128EEENS7_ILi96EEENS7_ILi192EEEEEELi192ENS_10bfloat16_tEfNS_4arch4Sm80ELb1ELb0ELb0ELb1ELb0ELb0ELb1ELb0EEENS1_21CollectiveEpilogueFwdINS6_IJS8_SA_S9_EEENS6_IJNS7_ILi1EEESI_SI_EEESC_SE_Li256ELb1ELb1ELb0ELb0EEENS1_19SingleTileSchedulerILb1ELb0ELb1ELi128EEEEEEEEEvNT_6ParamsE,"",@"SHT_CUDA_INFO"
	.sectionflags	@""
	.align	4


	//----- nvinfo : EIATTR_CUDA_API_VERSION
	.align		4
        /*0000*/ 	.byte	0x04, 0x37
        /*0002*/ 	.short	(.L_402 - .L_401)
.L_401:
        /*0004*/ 	.word	0x00000082


	//----- nvinfo : EIATTR_SW2861232_WAR
	.align		4
.L_402:
        /*0008*/ 	.byte	0x01, 0x35
	.zero		2


	//----- nvinfo : EIATTR_PARAM_CBANK
	.align		4
        /*000c*/ 	.byte	0x04, 0x0a
        /*000e*/ 	.short	(.L_404 - .L_403)
	.align		4
.L_403:
        /*0010*/ 	.word	index@(.nv.constant0._ZN7cutlass13device_kernelIN5flash19enable_sm80_to_sm89INS1_16FlashAttnFwdSm80INS1_25CollectiveMainloopFwdSm80ILi8ELi2ELb1EN4cute5tupleIJNS5_1CILi128EEENS7_ILi96EEENS7_ILi192EEEEEELi192ENS_10bfloat16_tEfNS_4arch4Sm80ELb1ELb0ELb0ELb1ELb0ELb0ELb1ELb0EEENS1_21CollectiveEpilogueFwdINS6_IJS8_SA_S9_EEENS6_IJNS7_ILi1EEESI_SI_EEESC_SE_Li256ELb1ELb1ELb0ELb0EEENS1_19SingleTileSchedulerILb1ELb0ELb1ELi128EEEEEEEEEvNT_6ParamsE)
        /*0014*/ 	.short	0x0160
        /*0016*/ 	.short	0x0418


	//----- nvinfo : EIATTR_CBANK_PARAM_SIZE
	.align		4
.L_404:
        /*0018*/ 	.byte	0x03, 0x19
        /*001a*/ 	.short	0x0418


	//----- nvinfo : EIATTR_KPARAM_INFO
	.align		4
        /*001c*/ 	.byte	0x04, 0x17
        /*001e*/ 	.short	(.L_406 - .L_405)
.L_405:
        /*0020*/ 	.word	0x00000000
        /*0024*/ 	.short	0x0000
        /*0026*/ 	.short	0x0000
        /*0028*/ 	.byte	0x00, 0xf0, 0x61, 0x10


	//----- nvinfo : EIATTR_MAXREG_COUNT
	.align		4
.L_406:
        /*002c*/ 	.byte	0x03, 0x1b
        /*002e*/ 	.short	0x00ff


	//----- nvinfo : EIATTR_NUM_BARRIERS
	.align		4
        /*0030*/ 	.byte	0x02, 0x4c
        /*0032*/ 	.byte	0x02
	.zero		1


	//----- nvinfo : EIATTR_ANNOTATIONS
	.align		4
        /*0034*/ 	.byte	0x04, 0x55
        /*0036*/ 	.short	(.L_408 - .L_407)


	//   ....[0]....
.L_407:
        /* <DEDUP_REMOVED lines=24> */


	//----- nvinfo : EIATTR_MERCURY_ISA_VERSION
	.align		4
.L_408:
        /*01a8*/ 	.byte	0x03, 0x5f
        /*01aa*/ 	.short	0x0000


	//----- nvinfo : EIATTR_COOP_GROUP_MASK_REGIDS
	.align		4
        /*01ac*/ 	.byte	0x04, 0x29
        /*01ae*/ 	.short	(.L_410 - .L_409)


	//   ....[0]....
.L_409:
        /*01b0*/ 	.word	0xffffffff


	//   ....[1]....
        /*01b4*/ 	.word	0xffffffff


	//   ....[2]....
        /*01b8*/ 	.word	0xffffffff


	//   ....[3]....
        /*01bc*/ 	.word	0xffffffff


	//   ....[4]....
        /*01c0*/ 	.word	0xffffffff


	//   ....[5]....
        /*01c4*/ 	.word	0xffffffff


	//   ....[6]....
        /*01c8*/ 	.word	0xffffffff


	//   ....[7]....
        /*01cc*/ 	.word	0xffffffff


	//   ....[8]....
        /*01d0*/ 	.word	0xffffffff


	//   ....[9]....
        /*01d4*/ 	.word	0xffffffff


	//   ....[10]....
        /*01d8*/ 	.word	0xffffffff


	//   ....[11]....
        /*01dc*/ 	.word	0xffffffff


	//   ....[12]....
        /*01e0*/ 	.word	0xffffffff


	//   ....[13]....
        /*01e4*/ 	.word	0xffffffff


	//   ....[14]....
        /*01e8*/ 	.word	0xffffffff


	//   ....[15]....
        /*01ec*/ 	.word	0xffffffff


	//   ....[16]....
        /*01f0*/ 	.word	0xffffffff


	//   ....[17]....
        /*01f4*/ 	.word	0xffffffff


	//   ....[18]....
        /*01f8*/ 	.word	0xffffffff


	//   ....[19]....
        /*01fc*/ 	.word	0xffffffff


	//   ....[20]....
        /*0200*/ 	.word	0xffffffff


	//   ....[21]....
        /*0204*/ 	.word	0xffffffff


	//   ....[22]....
        /*0208*/ 	.word	0xffffffff


	//   ....[23]....
        /*020c*/ 	.word	0xffffffff


	//   ....[24]....
        /*0210*/ 	.word	0xffffffff


	//   ....[25]....
        /*0214*/ 	.word	0xffffffff


	//   ....[26]....
        /*0218*/ 	.word	0xffffffff


	//   ....[27]....
        /*021c*/ 	.word	0xffffffff


	//   ....[28]....
        /*0220*/ 	.word	0xffffffff


	//   ....[29]....
        /*0224*/ 	.word	0xffffffff


	//   ....[30]....
        /*0228*/ 	.word	0xffffffff


	//   ....[31]....
        /*022c*/ 	.word	0xffffffff


	//   ....[32]....
        /*0230*/ 	.word	0xffffffff


	//   ....[33]....
        /*0234*/ 	.word	0xffffffff


	//   ....[34]....
        /*0238*/ 	.word	0xffffffff


	//   ....[35]....
        /*023c*/ 	.word	0xffffffff


	//   ....[36]....
        /*0240*/ 	.word	0xffffffff


	//   ....[37]....
        /*0244*/ 	.word	0xffffffff


	//   ....[38]....
        /*0248*/ 	.word	0xffffffff


	//   ....[39]....
        /*024c*/ 	.word	0xffffffff


	//   ....[40]....
        /*0250*/ 	.word	0xffffffff


	//   ....[41]....
        /*0254*/ 	.word	0xffffffff


	//   ....[42]....
        /*0258*/ 	.word	0xffffffff


	//   ....[43]....
        /*025c*/ 	.word	0xffffffff


	//   ....[44]....
        /*0260*/ 	.word	0xffffffff


	//   ....[45]....
        /*0264*/ 	.word	0xffffffff


	//   ....[46]....
        /*0268*/ 	.word	0xffffffff


	//   ....[47]....
        /*026c*/ 	.word	0xffffffff


	//   ....[48]....
        /*0270*/ 	.word	0xffffffff


	//----- nvinfo : EIATTR_COOP_GROUP_INSTR_OFFSETS
	.align		4
.L_410:
        /*0274*/ 	.byte	0x04, 0x28
        /*0276*/ 	.short	(.L_412 - .L_411)


	//   ....[0]....
.L_411:
        /*0278*/ 	.word	0x00000090


	//   ....[1]....
        /*027c*/ 	.word	0x000011d0


	//   ....[2]....
        /*0280*/ 	.word	0x00001210


	//   ....[3]....
        /*0284*/ 	.word	0x00001350


	//   ....[4]....
        /*0288*/ 	.word	0x00001390


	//   ....[5]....
        /*028c*/ 	.word	0x00001490


	//   ....[6]....
        /*0290*/ 	.word	0x00001510


	//   ....[7]....
        /*0294*/ 	.word	0x00001540


	//   ....[8]....
        /*0298*/ 	.word	0x00001560


	//   ....[9]....
        /*029c*/ 	.word	0x00003410


	//   ....[10]....
        /*02a0*/ 	.word	0x00003420


	//   ....[11]....
        /*02a4*/ 	.word	0x00003db0


	//   ....[12]....
        /*02a8*/ 	.word	0x00003ef0


	//   ....[13]....
        /*02ac*/ 	.word	0x00003f00


	//   ....[14]....
        /*02b0*/ 	.word	0x00003f50


	//   ....[15]....
        /*02b4*/ 	.word	0x00007560


	//   ....[16]....
        /*02b8*/ 	.word	0x00007570


	//   ....[17]....
        /*02bc*/ 	.word	0x00007ec0


	//   ....[18]....
        /*02c0*/ 	.word	0x00007ff0


	//   ....[19]....
        /*02c4*/ 	.word	0x00008000


	//   ....[20]....
        /*02c8*/ 	.word	0x00008060


	//   ....[21]....
        /*02cc*/ 	.word	0x0000bca0


	//   ....[22]....
        /*02d0*/ 	.word	0x0000bcd0


	//   ....[23]....
        /*02d4*/ 	.word	0x0000bcf0


	//   ....[24]....
        /*02d8*/ 	.word	0x0000bd10


	//   ....[25]....
        /*02dc*/ 	.word	0x0000df50


	//   ....[26]....
        /*02e0*/ 	.word	0x0000df60


	//   ....[27]....
        /*02e4*/ 	.word	0x0000df90


	//   ....[28]....
        /*02e8*/ 	.word	0x0000dfa0


	//   ....[29]....
        /*02ec*/ 	.word	0x0000f510


	//   ....[30]....
        /*02f0*/ 	.word	0x0000f560


	//   ....[31]....
        /*02f4*/ 	.word	0x0000f590


	//   ....[32]....
        /*02f8*/ 	.word	0x0000f5b0


	//   ....[33]....
        /*02fc*/ 	.word	0x0000f790


	//   ....[34]....
        /*0300*/ 	.word	0x0000f7a0


	//   ....[35]....
        /*0304*/ 	.word	0x0000f920


	//   ....[36]....
        /*0308*/ 	.word	0x0000f950


	//   ....[37]....
        /*030c*/ 	.word	0x0000faa0


	//   ....[38]....
        /*0310*/ 	.word	0x0000fad0


	//   ....[39]....
        /*0314*/ 	.word	0x0000fc20


	//   ....[40]....
        /*0318*/ 	.word	0x0000fc40


	//   ....[41]....
        /*031c*/ 	.word	0x00010440


	//   ....[42]....
        /*0320*/ 	.word	0x00010460


	//   ....[43]....
        /*0324*/ 	.word	0x000105b0


	//   ....[44]....
        /*0328*/ 	.word	0x000105e0


	//   ....[45]....
        /*032c*/ 	.word	0x00010710


	//   ....[46]....
        /*0330*/ 	.word	0x00010740


	//   ....[47]....
        /*0334*/ 	.word	0x00010870


	//   ....[48]....
        /*0338*/ 	.word	0x00010890


	//----- nvinfo : EIATTR_EXIT_INSTR_OFFSETS
	.align		4
.L_412:
        /*033c*/ 	.byte	0x04, 0x1c
        /*033e*/ 	.short	(.L_414 - .L_413)


	//   ....[0]....
.L_413:
        /*0340*/ 	.word	0x00000350


	//   ....[1]....
        /*0344*/ 	.word	0x0000fc50


	//   ....[2]....
        /*0348*/ 	.word	0x0000fd20


	//   ....[3]....
        /*034c*/ 	.word	0x0000fd80


	//   ....[4]....
        /*0350*/ 	.word	0x000108a0


	//   ....[5]....
        /*0354*/ 	.word	0x00010950


	//   ....[6]....
        /*0358*/ 	.word	0x000109b0


	//----- nvinfo : EIATTR_CTAIDZ_USED
	.align		4
.L_414:
        /*035c*/ 	.byte	0x01, 0x04
	.zero		2


	//----- nvinfo : EIATTR_MAX_THREADS
	.align		4
        /*0360*/ 	.byte	0x04, 0x05
        /*0362*/ 	.short	(.L_416 - .L_415)
.L_415:
        /*0364*/ 	.word	0x00000100
        /*0368*/ 	.word	0x00000001
        /*036c*/ 	.word	0x00000001


	//----- nvinfo : EIATTR_CRS_STACK_SIZE
	.align		4
.L_416:
        /*0370*/ 	.byte	0x04, 0x1e
        /*0372*/ 	.short	(.L_418 - .L_417)
.L_417:
        /*0374*/ 	.word	0x00000000
.L_418:


//--------------------- .nv.info._ZN7cutlass13device_kernelIN5flash19enable_sm80_to_sm89INS1_16FlashAttnFwdSm80INS1_25CollectiveMainloopFwdSm80ILi8ELi2ELb0EN4cute5tupleIJNS5_1CILi128EEENS7_ILi64EEENS7_ILi192EEEEEELi192ENS_10bfloat16_tEfNS_4arch4Sm80ELb1ELb0ELb0ELb1ELb0ELb1ELb1ELb0EEENS1_21CollectiveEpilogueFwdINS6_IJS8_SA_S9_EEENS6_IJNS7_ILi1EEESI_SI_EEESC_SE_Li256ELb1ELb1ELb0ELb0EEENS1_19SingleTileSchedulerILb1ELb0ELb1ELi128EEEEEEEEEvNT_6ParamsE --------------------------
	.section	.nv.info._ZN7cutlass13device_kernelIN5flash19enable_sm80_to_sm89INS1_16FlashAttnFwdSm80INS1_25CollectiveMainloopFwdSm80ILi8ELi2ELb0EN4cute5tupleIJNS5_1CILi128EEENS7_ILi64EEENS7_ILi192EEEEEELi192ENS_10bfloat16_tEfNS_4arch4Sm80ELb1ELb0ELb0ELb1ELb0ELb1ELb1ELb0EEENS1_21CollectiveEpilogueFwdINS6_IJS8_SA_S9_EEENS6_IJNS7_ILi1EEESI_SI_EEESC_SE_Li256ELb1ELb1ELb0ELb0EEENS1_19SingleTileSchedulerILb1ELb0ELb1ELi128EEEEEEEEEvNT_6ParamsE,"",@"SHT_CUDA_INFO"
	.sectionflags	@""
	.align	4


	//----- nvinfo : EIATTR_CUDA_API_VERSION
	.align		4
        /*0000*/ 	.byte	0x04, 0x37
        /*0002*/ 	.short	(.L_420 - .L_419)
.L_419:
        /*0004*/ 	.word	0x00000082


	//----- nvinfo : EIATTR_SW2861232_WAR
	.align		4
.L_420:
        /*0008*/ 	.byte	0x01, 0x35
	.zero		2


	//----- nvinfo : EIATTR_PARAM_CBANK
	.align		4
        /*000c*/ 	.byte	0x04, 0x0a
        /*000e*/ 	.short	(.L_422 - .L_421)
	.align		4
.L_421:
        /*0010*/ 	.word	index@(.nv.constant0._ZN7cutlass13device_kernelIN5flash19enable_sm80_to_sm89INS1_16FlashAttnFwdSm80INS1_25CollectiveMainloopFwdSm80ILi8ELi2ELb0EN4cute5tupleIJNS5_1CILi128EEENS7_ILi64EEENS7_ILi192EEEEEELi192ENS_10bfloat16_tEfNS_4arch4Sm80ELb1ELb0ELb0ELb1ELb0ELb1ELb1ELb0EEENS1_21CollectiveEpilogueFwdINS6_IJS8_SA_S9_EEENS6_IJNS7_ILi1EEESI_SI_EEESC_SE_Li256ELb1ELb1ELb0ELb0EEENS1_19SingleTileSchedulerILb1ELb0ELb1ELi128EEEEEEEEEvNT_6ParamsE)
        /*0014*/ 	.short	0x0160
        /*0016*/ 	.short	0x0418


	//----- nvinfo : EIATTR_CBANK_PARAM_SIZE
	.align		4
.L_422:
        /*0018*/ 	.byte	0x03, 0x19
        /*001a*/ 	.short	0x0418


	//----- nvinfo : EIATTR_KPARAM_INFO
	.align		4
        /*001c*/ 	.byte	0x04, 0x17
        /*001e*/ 	.short	(.L_424 - .L_423)
.L_423:
        /*0020*/ 	.word	0x00000000
        /*0024*/ 	.short	0x0000
        /*0026*/ 	.short	0x0000
        /*0028*/ 	.byte	0x00, 0xf0, 0x61, 0x10


	//----- nvinfo : EIATTR_MAXREG_COUNT
	.align		4
.L_424:
        /*002c*/ 	.byte	0x03, 0x1b
        /*002e*/ 	.short	0x00ff


	//----- nvinfo : EIATTR_NUM_BARRIERS
	.align		4
        /*0030*/ 	.byte	0x02, 0x4c
        /*0032*/ 	.byte	0x02
	.zero		1


	//----- nvinfo : EIATTR_MERCURY_ISA_VERSION
	.align		4
        /*0034*/ 	.byte	0x03, 0x5f
        /*0036*/ 	.short	0x0000


	//----- nvinfo : EIATTR_COOP_GROUP_MASK_REGIDS
	.align		4
        /*0038*/ 	.byte	0x04, 0x29
        /*003a*/ 	.short	(.L_426 - .L_425)


	//   ....[0]....
.L_425:
        /*003c*/ 	.word	0xffffffff


	//   ....[1]....
        /*0040*/ 	.word	0xffffffff


	//   ....[2]....
        /*0044*/ 	.word	0xffffffff


	//   ....[3]....
        /*0048*/ 	.word	0xffffffff


	//   ....[4]....
        /*004c*/ 	.word	0xffffffff


	//   ....[5]....
        /*0050*/ 	.word	0xffffffff


	//   ....[6]....
        /*0054*/ 	.word	0xffffffff


	//   ....[7]....
        /*0058*/ 	.word	0xffffffff


	//   ....[8]....
        /*005c*/ 	.word	0xffffffff


	//   ....[9]....
        /*0060*/ 	.word	0xffffffff


	//   ....[10]....
        /*0064*/ 	.word	0xffffffff


	//   ....[11]....
        /*0068*/ 	.word	0xffffffff


	//   ....[12]....
        /*006c*/ 	.word	0xffffffff


	//   ....[13]....
        /*0070*/ 	.word	0xffffffff


	//   ....[14]....
        /*0074*/ 	.word	0xffffffff


	//   ....[15]....
        /*0078*/ 	.word	0xffffffff


	//   ....[16]....
        /*007c*/ 	.word	0xffffffff


	//   ....[17]....
        /*0080*/ 	.word	0xffffffff


	//   ....[18]....
        /*0084*/ 	.word	0xffffffff


	//   ....[19]....
        /*0088*/ 	.word	0xffffffff


	//   ....[20]....
        /*008c*/ 	.word	0xffffffff


	//   ....[21]....
        /*0090*/ 	.word	0xffffffff


	//   ....[22]....
        /*0094*/ 	.word	0xffffffff


	//   ....[23]....
        /*0098*/ 	.word	0xffffffff


	//   ....[24]....
        /*009c*/ 	.word	0xffffffff


	//   ....[25]....
        /*00a0*/ 	.word	0xffffffff


	//   ....[26]....
        /*00a4*/ 	.word	0xffffffff


	//   ....[27]....
        /*00a8*/ 	.word	0xffffffff


	//   ....[28]....
        /*00ac*/ 	.word	0xffffffff


	//   ....[29]....
        /*00b0*/ 	.word	0xffffffff


	//   ....[30]....
        /*00b4*/ 	.word	0xffffffff


	//   ....[31]....
        /*00b8*/ 	.word	0xffffffff


	//   ....[32]....
        /*00bc*/ 	.word	0xffffffff


	//   ....[33]....
        /*00c0*/ 	.word	0xffffffff


	//   ....[34]....
        /*00c4*/ 	.word	0xffffffff


	//   ....[35]....
        /*00c8*/ 	.word	0xffffffff


	//   ....[36]....
        /*00cc*/ 	.word	0xffffffff


	//   ....[37]....
        /*00d0*/ 	.word	0xffffffff


	//   ....[38]....
        /*00d4*/ 	.word	0xffffffff


	//   ....[39]....
        /*00d8*/ 	.word	0xffffffff


	//   ....[40]....
        /*00dc*/ 	.word	0xffffffff


	//   ....[41]....
        /*00e0*/ 	.word	0xffffffff


	//   ....[42]....
        /*00e4*/ 	.word	0xffffffff


	//   ....[43]....
        /*00e8*/ 	.word	0xffffffff


	//   ....[44]....
        /*00ec*/ 	.word	0xffffffff


	//   ....[45]....
        /*00f0*/ 	.word	0xffffffff


	//   ....[46]....
        /*00f4*/ 	.word	0xffffffff


	//   ....[47]....
        /*00f8*/ 	.word	0xffffffff


	//   ....[48]....
        /*00fc*/ 	.word	0xffffffff


	//   ....[49]....
        /*0100*/ 	.word	0xffffffff


	//   ....[50]....
        /*0104*/ 	.word	0xffffffff


	//   ....[51]....
        /*0108*/ 	.word	0xffffffff


	//   ....[52]....
        /*010c*/ 	.word	0xffffffff


	//   ....[53]....
        /*0110*/ 	.word	0xffffffff


	//   ....[54]....
        /*0114*/ 	.word	0xffffffff


	//   ....[55]....
        /*0118*/ 	.word	0xffffffff


	//   ....[56]....
        /*011c*/ 	.word	0xffffffff


	//   ....[57]....
        /*0120*/ 	.word	0xffffffff


	//   ....[58]....
        /*0124*/ 	.word	0xffffffff


	//   ....[59]....
        /*0128*/ 	.word	0xffffffff


	//   ....[60]....
        /*012c*/ 	.word	0xffffffff


	//   ....[61]....
        /*0130*/ 	.word	0xffffffff


	//   ....[62]....
        /*0134*/ 	.word	0xffffffff


	//   ....[63]....
        /*0138*/ 	.word	0xffffffff


	//   ....[64]....
        /*013c*/ 	.word	0xffffffff


	//----- nvinfo : EIATTR_COOP_GROUP_INSTR_OFFSETS
	.align		4
.L_426:
        /*0140*/ 	.byte	0x04, 0x28
        /*0142*/ 	.short	(.L_428 - .L_427)


	//   ....[0]....
.L_427:
        /*0144*/ 	.word	0x00000080


	//   ....[1]....
        /*0148*/ 	.word	0x00006d10


	//   ....[2]....
        /*014c*/ 	.word	0x00006d30


	//   ....[3]....
        /*0150*/ 	.word	0x00006ea0


	//   ....[4]....
        /*0154*/ 	.word	0x00006ed0


	//   ....[5]....
        /*0158*/ 	.word	0x00007010


	//   ....[6]....
        /*015c*/ 	.word	0x00007040


	//   ....[7]....
        /*0160*/ 	.word	0x00007170


	//   ....[8]....
        /*0164*/ 	.word	0x000071a0


	//   ....[9]....
        /*0168*/ 	.word	0x00007b50


	//   ....[10]....
        /*016c*/ 	.word	0x00007c00


	//   ....[11]....
        /*0170*/ 	.word	0x00007c20


	//   ....[12]....
        /*0174*/ 	.word	0x00007c40


	//   ....[13]....
        /*0178*/ 	.word	0x00008080


	//   ....[14]....
        /*017c*/ 	.word	0x00008340


	//   ....[15]....
        /*0180*/ 	.word	0x00008380


	//   ....[16]....
        /*0184*/ 	.word	0x000083c0


	//   ....[17]....
        /*0188*/ 	.word	0x0000b440


	//   ....[18]....
        /*018c*/ 	.word	0x0000b4d0


	//   ....[19]....
        /*0190*/ 	.word	0x0000b520


	//   ....[20]....
        /*0194*/ 	.word	0x0000b530


	//   ....[21]....
        /*0198*/ 	.word	0x0000b7c0


	//   ....[22]....
        /*019c*/ 	.word	0x0000ba80


	//   ....[23]....
        /*01a0*/ 	.word	0x0000bac0


	//   ....[24]....
        /*01a4*/ 	.word	0x0000bb00


	//   ....[25]....
        /*01a8*/ 	.word	0x0000fc80


	//   ....[26]....
        /*01ac*/ 	.word	0x0000fdd0


	//   ....[27]....
        /*01b0*/ 	.word	0x000103d0


	//   ....[28]....
        /*01b4*/ 	.word	0x00010490


	//   ....[29]....
        /*01b8*/ 	.word	0x000104a0


	//   ....[30]....
        /*01bc*/ 	.word	0x000104d0


	//   ....[31]....
        /*01c0*/ 	.word	0x00012460


	//   ....[32]....
        /*01c4*/ 	.word	0x00012490


	//   ....[33]....
        /*01c8*/ 	.word	0x00012c00


	//   ....[34]....
        /*01cc*/ 	.word	0x00012c20


	//   ....[35]....
        /*01d0*/ 	.word	0x00012c40


	//   ....[36]....
        /*01d4*/ 	.word	0x00012c60


	//   ....[37]....
        /*01d8*/ 	.word	0x000157f0


	//   ....[38]....
        /*01dc*/ 	.word	0x00015810


	//   ....[39]....
        /*01e0*/ 	.word	0x00015830


	//   ....[40]....
        /*01e4*/ 	.word	0x00015850


	//   ....[41]....
        /*01e8*/ 	.word	0x00017290


	//   ....[42]....
        /*01ec*/ 	.word	0x000172c0


	//   ....[43]....
        /*01f0*/ 	.word	0x00017300


	//   ....[44]....
        /*01f4*/ 	.word	0x00017310


	//   ....[45]....
        /*01f8*/ 	.word	0x00018830


	//   ....[46]....
        /*01fc*/ 	.word	0x00018860


	//   ....[47]....
        /*0200*/ 	.word	0x000188a0


	//   ....[48]....
        /*0204*/ 	.word	0x000188e0


	//   ....[49]....
        /*0208*/ 	.word	0x00018ad0


	//   ....[50]....
        /*020c*/ 	.word	0x00018ae0


	//   ....[51]....
        /*0210*/ 	.word	0x00018c60


	//   ....[52]....
        /*0214*/ 	.word	0x00018c90


	//   ....[53]....
        /*0218*/ 	.word	0x00018de0


	//   ....[54]....
        /*021c*/ 	.word	0x00018e10


	//   ....[55]....
        /*0220*/ 	.word	0x00018f60


	//   ....[56]....
        /*0224*/ 	.word	0x00018f80


	//   ....[57]....
        /*0228*/ 	.word	0x00019760


	//   ....[58]....
        /*022c*/ 	.word	0x00019780


	//   ....[59]....
        /*0230*/ 	.word	0x000198b0


	//   ....[60]....
        /*0234*/ 	.word	0x000198e0


	//   ....[61]....
        /*0238*/ 	.word	0x00019a10


	//   ....[62]....
        /*023c*/ 	.word	0x00019a40


	//   ....[63]....
        /*0240*/ 	.word	0x00019b70


	//   ....[64]....
        /*0244*/ 	.word	0x00019b90


	//----- nvinfo : EIATTR_EXIT_INSTR_OFFSETS
	.align		4
.L_428:
        /*0248*/ 	.byte	0x04, 0x1c
        /*024a*/ 	.short	(.L_430 - .L_429)


	//   ....[0]....
.L_429:
        /*024c*/ 	.word	0x00000330


	//   ....[1]....
        /*0250*/ 	.word	0x00018f90


	//   ....[2]....
        /*0254*/ 	.word	0x00019060


	//   ....[3]....
        /*0258*/ 	.word	0x000190c0


	//   ....[4]....
        /*025c*/ 	.word	0x00019ba0


	//   ....[5]....
        /*0260*/ 	.word	0x00019c50


	//   ....[6]....
        /*0264*/ 	.word	0x00019cb0


	//----- nvinfo : EIATTR_CTAIDZ_USED
	.align		4
.L_430:
        /*0268*/ 	.byte	0x01, 0x04
	.zero		2


	//----- nvinfo : EIATTR_MAX_THREADS
	.align		4
        /*026c*/ 	.byte	0x04, 0x05
        /*026e*/ 	.short	(.L_432 - .L_431)
.L_431:
        /*0270*/ 	.word	0x00000100
        /*0274*/ 	.word	0x00000001
        /*0278*/ 	.word	0x00000001


	//----- nvinfo : EIATTR_CRS_STACK_SIZE
	.align		4
.L_432:
        /*027c*/ 	.byte	0x04, 0x1e
        /*027e*/ 	.short	(.L_434 - .L_433)
.L_433:
        /*0280*/ 	.word	0x00000000
.L_434:


//--------------------- .nv.callgraph             --------------------------
	.section	.nv.callgraph,"",@"SHT_CUDA_CALLGRAPH"
	.align	4
	.sectionentsize	8
	.align		4
        /*0000*/ 	.word	0x00000000
	.align		4
        /*0004*/ 	.word	0xffffffff
	.align		4
        /*0008*/ 	.word	0x00000000
	.align		4
        /*000c*/ 	.word	0xfffffffe
	.align		4
        /*0010*/ 	.word	0x00000000
	.align		4
        /*0014*/ 	.word	0xfffffffd
	.align		4
        /*0018*/ 	.word	0x00000000
	.align		4
        /*001c*/ 	.word	0xfffffffc


//--------------------- .nv.rel.action            --------------------------
	.section	.nv.rel.action,"",@"SHT_CUDA_RELOCINFO"
	.align	8
	.sectionentsize	8
        /*0000*/ 	.byte	0x73, 0x00, 0x00, 0x00, 0x00, 0x00, 0x00, 0x00, 0x00, 0x00, 0x00, 0x11, 0x25, 0x00, 0x05, 0x36


//--------------------- .nv.constant4             --------------------------
	.section	.nv.constant4,"a",@progbits
	.align	8
	.align		8
.nv.constant4:
        /*0000*/ 	.dword	_ZN66_INTERNAL_4f37314f_30_flash_fwd_hdim192_bf16_sm80_cu_ef95aea4_41314cuda3std3__45__cpo5beginE
	.align		8
        /*0008*/ 	.dword	_ZN66_INTERNAL_4f37314f_30_flash_fwd_hdim192_bf16_sm80_cu_ef95aea4_41314cuda3std3__45__cpo3endE
	.align		8
        /*0010*/ 	.dword	_ZN66_INTERNAL_4f37314f_30_flash_fwd_hdim192_bf16_sm80_cu_ef95aea4_41314cuda3std3__45__cpo6cbeginE
	.align		8
        /*0018*/ 	.dword	_ZN66_INTERNAL_4f37314f_30_flash_fwd_hdim192_bf16_sm80_cu_ef95aea4_41314cuda3std3__45__cpo4cendE
	.align		8
        /*0020*/ 	.dword	_ZN66_INTERNAL_4f37314f_30_flash_fwd_hdim192_bf16_sm80_cu_ef95aea4_41314cuda3std3__468_GLOBAL__N__4f37314f_30_flash_fwd_hdim192_bf16_sm80_cu_ef95aea4_41316ignoreE
	.align		8
        /*0028*/ 	.dword	_ZN66_INTERNAL_4f37314f_30_flash_fwd_hdim192_bf16_sm80_cu_ef95aea4_41314cuda3std3__419piecewise_constructE
	.align		8
        /*0030*/ 	.dword	_ZN66_INTERNAL_4f37314f_30_flash_fwd_hdim192_bf16_sm80_cu_ef95aea4_41314cuda3std3__48in_placeE
	.align		8
        /*0038*/ 	.dword	_ZN66_INTERNAL_4f37314f_30_flash_fwd_hdim192_bf16_sm80_cu_ef95aea4_41314cuda3std6ranges3__45__cpo4swapE
	.align		8
        /*0040*/ 	.dword	_ZN66_INTERNAL_4f37314f_30_flash_fwd_hdim192_bf16_sm80_cu_ef95aea4_41314cuda3std6ranges3__45__cpo9iter_moveE
	.align		8
        /*0048*/ 	.dword	_ZN66_INTERNAL_4f37314f_30_flash_fwd_hdim192_bf16_sm80_cu_ef95aea4_41314cute7productE
	.align		8
        /*0050*/ 	.dword	_ZN66_INTERNAL_4f37314f_30_flash_fwd_hdim192_bf16_sm80_cu_ef95aea4_41314cute1_E


//--------------------- .nv.constant0._ZN7cutlass13device_kernelIN5flash19enable_sm80_to_sm89INS1_16FlashAttnFwdSm80INS1_25CollectiveMainloopFwdSm80ILi8ELi1ELb1EN4cute5tupleIJNS5_1CILi128EEENS7_ILi96EEENS7_ILi192EEEEEELi192ENS_10bfloat16_tEfNS_4arch4Sm80ELb0ELb0ELb0ELb0ELb0ELb0ELb1ELb0EEENS1_21CollectiveEpilogueFwdINS6_IJS8_SA_S9_EEENS6_IJNS7_ILi1EEESI_SI_EEESC_SE_Li256ELb0ELb1ELb0ELb0EEENS1_19SingleTileSchedulerILb0ELb0ELb1ELi128EEEEEEEEEvNT_6ParamsE --------------------------
	.section	.nv.constant0._ZN7cutlass13device_kernelIN5flash19enable_sm80_to_sm89INS1_16FlashAttnFwdSm80INS1_25CollectiveMainloopFwdSm80ILi8ELi1ELb1EN4cute5tupleIJNS5_1CILi128EEENS7_ILi96EEENS7_ILi192EEEEEELi192ENS_10bfloat16_tEfNS_4arch4Sm80ELb0ELb0ELb0ELb0ELb0ELb0ELb1ELb0EEENS1_21CollectiveEpilogueFwdINS6_IJS8_SA_S9_EEENS6_IJNS7_ILi1EEESI_SI_EEESC_SE_Li256ELb0ELb1ELb0ELb0EEENS1_19SingleTileSchedulerILb0ELb0ELb1ELi128EEEEEEEEEvNT_6ParamsE,"a",@progbits
	.sectionflags	@""
	.align	4
.nv.constant0._ZN7cutlass13device_kernelIN5flash19enable_sm80_to_sm89INS1_16FlashAttnFwdSm80INS1_25CollectiveMainloopFwdSm80ILi8ELi1ELb1EN4cute5tupleIJNS5_1CILi128EEENS7_ILi96EEENS7_ILi192EEEEEELi192ENS_10bfloat16_tEfNS_4arch4Sm80ELb0ELb0ELb0ELb0ELb0ELb0ELb1ELb0EEENS1_21CollectiveEpilogueFwdINS6_IJS8_SA_S9_EEENS6_IJNS7_ILi1EEESI_SI_EEESC_SE_Li256ELb0ELb1ELb0ELb0EEENS1_19SingleTileSchedulerILb0ELb0ELb1ELi128EEEEEEEEEvNT_6ParamsE:
	.zero		1400


//--------------------- .nv.constant0._ZN7cutlass13device_kernelIN5flash19enable_sm80_to_sm89INS1_16FlashAttnFwdSm80INS1_25CollectiveMainloopFwdSm80ILi8ELi1ELb1EN4cute5tupleIJNS5_1CILi128EEENS7_ILi96EEENS7_ILi192EEEEEELi192ENS_10bfloat16_tEfNS_4arch4Sm80ELb0ELb0ELb0ELb1ELb0ELb0ELb1ELb0EEENS1_21CollectiveEpilogueFwdINS6_IJS8_SA_S9_EEENS6_IJNS7_ILi1EEESI_SI_EEESC_SE_Li256ELb1ELb1ELb0ELb0EEENS1_19SingleTileSchedulerILb1ELb0ELb1ELi128EEEEEEEEEvNT_6ParamsE --------------------------
	.section	.nv.constant0._ZN7cutlass13device_kernelIN5flash19enable_sm80_to_sm89INS1_16FlashAttnFwdSm80INS1_25CollectiveMainloopFwdSm80ILi8ELi1ELb1EN4cute5tupleIJNS5_1CILi128EEENS7_ILi96EEENS7_ILi192EEEEEELi192ENS_10bfloat16_tEfNS_4arch4Sm80ELb0ELb0ELb0ELb1ELb0ELb0ELb1ELb0EEENS1_21CollectiveEpilogueFwdINS6_IJS8_SA_S9_EEENS6_IJNS7_ILi1EEESI_SI_EEESC_SE_Li256ELb1ELb1ELb0ELb0EEENS1_19SingleTileSchedulerILb1ELb0ELb1ELi128EEEEEEEEEvNT_6ParamsE,"a",@progbits
	.sectionflags	@""
	.align	4
.nv.constant0._ZN7cutlass13device_kernelIN5flash19enable_sm80_to_sm89INS1_16FlashAttnFwdSm80INS1_25CollectiveMainloopFwdSm80ILi8ELi1ELb1EN4cute5tupleIJNS5_1CILi128EEENS7_ILi96EEENS7_ILi192EEEEEELi192ENS_10bfloat16_tEfNS_4arch4Sm80ELb0ELb0ELb0ELb1ELb0ELb0ELb1ELb0EEENS1_21CollectiveEpilogueFwdINS6_IJS8_SA_S9_EEENS6_IJNS7_ILi1EEESI_SI_EEESC_SE_Li256ELb1ELb1ELb0ELb0EEENS1_19SingleTileSchedulerILb1ELb0ELb1ELi128EEEEEEEEEvNT_6ParamsE:
	.zero		1400


//--------------------- .nv.constant0._ZN7cutlass13device_kernelIN5flash19enable_sm80_to_sm89INS1_16FlashAttnFwdSm80INS1_25CollectiveMainloopFwdSm80ILi8ELi1ELb0EN4cute5tupleIJNS5_1CILi128EEENS7_ILi64EEENS7_ILi192EEEEEELi192ENS_10bfloat16_tEfNS_4arch4Sm80ELb0ELb0ELb0ELb1ELb0ELb1ELb1ELb0EEENS1_21CollectiveEpilogueFwdINS6_IJS8_SA_S9_EEENS6_IJNS7_ILi1EEESI_SI_EEESC_SE_Li256ELb1ELb1ELb0ELb0EEENS1_19SingleTileSchedulerILb1ELb0ELb1ELi128EEEEEEEEEvNT_6ParamsE --------------------------
	.section	.nv.constant0._ZN7cutlass13device_kernelIN5flash19enable_sm80_to_sm89INS1_16FlashAttnFwdSm80INS1_25CollectiveMainloopFwdSm80ILi8ELi1ELb0EN4cute5tupleIJNS5_1CILi128EEENS7_ILi64EEENS7_ILi192EEEEEELi192ENS_10bfloat16_tEfNS_4arch4Sm80ELb0ELb0ELb0ELb1ELb0ELb1ELb1ELb0EEENS1_21CollectiveEpilogueFwdINS6_IJS8_SA_S9_EEENS6_IJNS7_ILi1EEESI_SI_EEESC_SE_Li256ELb1ELb1ELb0ELb0EEENS1_19SingleTileSchedulerILb1ELb0ELb1ELi128EEEEEEEEEvNT_6ParamsE,"a",@progbits
	.sectionflags	@""
	.align	4
.nv.constant0._ZN7cutlass13device_kernelIN5flash19enable_sm80_to_sm89INS1_16FlashAttnFwdSm80INS1_25CollectiveMainloopFwdSm80ILi8ELi1ELb0EN4cute5tupleIJNS5_1CILi128EEENS7_ILi64EEENS7_ILi192EEEEEELi192ENS_10bfloat16_tEfNS_4arch4Sm80ELb0ELb0ELb0ELb1ELb0ELb1ELb1ELb0EEENS1_21CollectiveEpilogueFwdINS6_IJS8_SA_S9_EEENS6_IJNS7_ILi1EEESI_SI_EEESC_SE_Li256ELb1ELb1ELb0ELb0EEENS1_19SingleTileSchedulerILb1ELb0ELb1ELi128EEEEEEEEEvNT_6ParamsE:
	.zero		1400


//--------------------- .nv.constant0._ZN7cutlass13device_kernelIN5flash19enable_sm80_to_sm89INS1_16FlashAttnFwdSm80INS1_25CollectiveMainloopFwdSm80ILi8ELi1ELb0EN4cute5tupleIJNS5_1CILi128EEENS7_ILi64EEENS7_ILi192EEEEEELi192ENS_10bfloat16_tEfNS_4arch4Sm80ELb0ELb1ELb0ELb0ELb0ELb0ELb1ELb0EEENS1_21CollectiveEpilogueFwdINS6_IJS8_SA_S9_EEENS6_IJNS7_ILi1EEESI_SI_EEESC_SE_Li256ELb0ELb1ELb0ELb0EEENS1_19SingleTileSchedulerILb0ELb0ELb1ELi128EEEEEEEEEvNT_6ParamsE --------------------------
	.section	.nv.constant0._ZN7cutlass13device_kernelIN5flash19enable_sm80_to_sm89INS1_16FlashAttnFwdSm80INS1_25CollectiveMainloopFwdSm80ILi8ELi1ELb0EN4cute5tupleIJNS5_1CILi128EEENS7_ILi64EEENS7_ILi192EEEEEELi192ENS_10bfloat16_tEfNS_4arch4Sm80ELb0ELb1ELb0ELb0ELb0ELb0ELb1ELb0EEENS1_21CollectiveEpilogueFwdINS6_IJS8_SA_S9_EEENS6_IJNS7_ILi1EEESI_SI_EEESC_SE_Li256ELb0ELb1ELb0ELb0EEENS1_19SingleTileSchedulerILb0ELb0ELb1ELi128EEEEEEEEEvNT_6ParamsE,"a",@progbits
	.sectionflags	@""
	.align	4
.nv.constant0._ZN7cutlass13device_kernelIN5flash19enable_sm80_to_sm89INS1_16FlashAttnFwdSm80INS1_25CollectiveMainloopFwdSm80ILi8ELi1ELb0EN4cute5tupleIJNS5_1CILi128EEENS7_ILi64EEENS7_ILi192EEEEEELi192ENS_10bfloat16_tEfNS_4arch4Sm80ELb0ELb1ELb0ELb0ELb0ELb0ELb1ELb0EEENS1_21CollectiveEpilogueFwdINS6_IJS8_SA_S9_EEENS6_IJNS7_ILi1EEESI_SI_EEESC_SE_Li256ELb0ELb1ELb0ELb0EEENS1_19SingleTileSchedulerILb0ELb0ELb1ELi128EEEEEEEEEvNT_6ParamsE:
	.zero		1400


//--------------------- .nv.constant0._ZN7cutlass13device_kernelIN5flash19enable_sm80_to_sm89INS1_16FlashAttnFwdSm80INS1_25CollectiveMainloopFwdSm80ILi8ELi1ELb0EN4cute5tupleIJNS5_1CILi128EEENS7_ILi64EEENS7_ILi192EEEEEELi192ENS_10bfloat16_tEfNS_4arch4Sm80ELb0ELb1ELb0ELb1ELb0ELb0ELb1ELb0EEENS1_21CollectiveEpilogueFwdINS6_IJS8_SA_S9_EEENS6_IJNS7_ILi1EEESI_SI_EEESC_SE_Li256ELb1ELb1ELb0ELb0EEENS1_19SingleTileSchedulerILb1ELb0ELb1ELi128EEEEEEEEEvNT_6ParamsE --------------------------
	.section	.nv.constant0._ZN7cutlass13device_kernelIN5flash19enable_sm80_to_sm89INS1_16FlashAttnFwdSm80INS1_25CollectiveMainloopFwdSm80ILi8ELi1ELb0EN4cute5tupleIJNS5_1CILi128EEENS7_ILi64EEENS7_ILi192EEEEEELi192ENS_10bfloat16_tEfNS_4arch4Sm80ELb0ELb1ELb0ELb1ELb0ELb0ELb1ELb0EEENS1_21CollectiveEpilogueFwdINS6_IJS8_SA_S9_EEENS6_IJNS7_ILi1EEESI_SI_EEESC_SE_Li256ELb1ELb1ELb0ELb0EEENS1_19SingleTileSchedulerILb1ELb0ELb1ELi128EEEEEEEEEvNT_6ParamsE,"a",@progbits
	.sectionflags	@""
	.align	4
.nv.constant0._ZN7cutlass13device_kernelIN5flash19enable_sm80_to_sm89INS1_16FlashAttnFwdSm80INS1_25CollectiveMainloopFwdSm80ILi8ELi1ELb0EN4cute5tupleIJNS5_1CILi128EEENS7_ILi64EEENS7_ILi192EEEEEELi192ENS_10bfloat16_tEfNS_4arch4Sm80ELb0ELb1ELb0ELb1ELb0ELb0ELb1ELb0EEENS1_21CollectiveEpilogueFwdINS6_IJS8_SA_S9_EEENS6_IJNS7_ILi1EEESI_SI_EEESC_SE_Li256ELb1ELb1ELb0ELb0EEENS1_19SingleTileSchedulerILb1ELb0ELb1ELi128EEEEEEEEEvNT_6ParamsE:
	.zero		1400


//--------------------- .nv.constant0._ZN7cutlass13device_kernelIN5flash19enable_sm80_to_sm89INS1_16FlashAttnFwdSm80INS1_25CollectiveMainloopFwdSm80ILi8ELi1ELb0EN4cute5tupleIJNS5_1CILi128EEENS7_ILi64EEENS7_ILi192EEEEEELi192ENS_10bfloat16_tEfNS_4arch4Sm80ELb0ELb1ELb0ELb1ELb0ELb1ELb1ELb0EEENS1_21CollectiveEpilogueFwdINS6_IJS8_SA_S9_EEENS6_IJNS7_ILi1EEESI_SI_EEESC_SE_Li256ELb1ELb1ELb0ELb0EEENS1_19SingleTileSchedulerILb1ELb0ELb1ELi128EEEEEEEEEvNT_6ParamsE --------------------------
	.section	.nv.constant0._ZN7cutlass13device_kernelIN5flash19enable_sm80_to_sm89INS1_16FlashAttnFwdSm80INS1_25CollectiveMainloopFwdSm80ILi8ELi1ELb0EN4cute5tupleIJNS5_1CILi128EEENS7_ILi64EEENS7_ILi192EEEEEELi192ENS_10bfloat16_tEfNS_4arch4Sm80ELb0ELb1ELb0ELb1ELb0ELb1ELb1ELb0EEENS1_21CollectiveEpilogueFwdINS6_IJS8_SA_S9_EEENS6_IJNS7_ILi1EEESI_SI_EEESC_SE_Li256ELb1ELb1ELb0ELb0EEENS1_19SingleTileSchedulerILb1ELb0ELb1ELi128EEEEEEEEEvNT_6ParamsE,"a",@progbits
	.sectionflags	@""
	.align	4
.nv.constant0._ZN7cutlass13device_kernelIN5flash19enable_sm80_to_sm89INS1_16FlashAttnFwdSm80INS1_25CollectiveMainloopFwdSm80ILi8ELi1ELb0EN4cute5tupleIJNS5_1CILi128EEENS7_ILi64EEENS7_ILi192EEEEEELi192ENS_10bfloat16_tEfNS_4arch4Sm80ELb0ELb1ELb0ELb1ELb0ELb1ELb1ELb0EEENS1_21CollectiveEpilogueFwdINS6_IJS8_SA_S9_EEENS6_IJNS7_ILi1EEESI_SI_EEESC_SE_Li256ELb1ELb1ELb0ELb0EEENS1_19SingleTileSchedulerILb1ELb0ELb1ELi128EEEEEEEEEvNT_6ParamsE:
	.zero		1400


//--------------------- .nv.constant0._ZN7cutlass13device_kernelIN5flash19enable_sm80_to_sm89INS1_16FlashAttnFwdSm80INS1_25CollectiveMainloopFwdSm80ILi8ELi1ELb1EN4cute5tupleIJNS5_1CILi128EEENS7_ILi96EEENS7_ILi192EEEEEELi192ENS_10bfloat16_tEfNS_4arch4Sm80ELb1ELb0ELb0ELb0ELb0ELb0ELb1ELb0EEENS1_21CollectiveEpilogueFwdINS6_IJS8_SA_S9_EEENS6_IJNS7_ILi1EEESI_SI_EEESC_SE_Li256ELb0ELb1ELb0ELb0EEENS1_30DynamicPersistentTileSchedulerILi256ELi256ELb0ELb1ELb0EEEEEEEEEvNT_6ParamsE --------------------------
	.section	.nv.constant0._ZN7cutlass13device_kernelIN5flash19enable_sm80_to_sm89INS1_16FlashAttnFwdSm80INS1_25CollectiveMainloopFwdSm80ILi8ELi1ELb1EN4cute5tupleIJNS5_1CILi128EEENS7_ILi96EEENS7_ILi192EEEEEELi192ENS_10bfloat16_tEfNS_4arch4Sm80ELb1ELb0ELb0ELb0ELb0ELb0ELb1ELb0EEENS1_21CollectiveEpilogueFwdINS6_IJS8_SA_S9_EEENS6_IJNS7_ILi1EEESI_SI_EEESC_SE_Li256ELb0ELb1ELb0ELb0EEENS1_30DynamicPersistentTileSchedulerILi256ELi256ELb0ELb1ELb0EEEEEEEEEvNT_6ParamsE,"a",@progbits
	.sectionflags	@""
	.align	4
.nv.constant0._ZN7cutlass13device_kernelIN5flash19enable_sm80_to_sm89INS1_16FlashAttnFwdSm80INS1_25CollectiveMainloopFwdSm80ILi8ELi1ELb1EN4cute5tupleIJNS5_1CILi128EEENS7_ILi96EEENS7_ILi192EEEEEELi192ENS_10bfloat16_tEfNS_4arch4Sm80ELb1ELb0ELb0ELb0ELb0ELb0ELb1ELb0EEENS1_21CollectiveEpilogueFwdINS6_IJS8_SA_S9_EEENS6_IJNS7_ILi1EEESI_SI_EEESC_SE_Li256ELb0ELb1ELb0ELb0EEENS1_30DynamicPersistentTileSchedulerILi256ELi256ELb0ELb1ELb0EEEEEEEEEvNT_6ParamsE:
	.zero		1416


//--------------------- .nv.constant0._ZN7cutlass13device_kernelIN5flash19enable_sm80_to_sm89INS1_16FlashAttnFwdSm80INS1_25CollectiveMainloopFwdSm80ILi8ELi1ELb1EN4cute5tupleIJNS5_1CILi128EEENS7_ILi96EEENS7_ILi192EEEEEELi192ENS_10bfloat16_tEfNS_4arch4Sm80ELb1ELb0ELb0ELb1ELb0ELb0ELb1ELb0EEENS1_21CollectiveEpilogueFwdINS6_IJS8_SA_S9_EEENS6_IJNS7_ILi1EEESI_SI_EEESC_SE_Li256ELb1ELb1ELb0ELb0EEENS1_19SingleTileSchedulerILb1ELb0ELb1ELi128EEEEEEEEEvNT_6ParamsE --------------------------
	.section	.nv.constant0._ZN7cutlass13device_kernelIN5flash19enable_sm80_to_sm89INS1_16FlashAttnFwdSm80INS1_25CollectiveMainloopFwdSm80ILi8ELi1ELb1EN4cute5tupleIJNS5_1CILi128EEENS7_ILi96EEENS7_ILi192EEEEEELi192ENS_10bfloat16_tEfNS_4arch4Sm80ELb1ELb0ELb0ELb1ELb0ELb0ELb1ELb0EEENS1_21CollectiveEpilogueFwdINS6_IJS8_SA_S9_EEENS6_IJNS7_ILi1EEESI_SI_EEESC_SE_Li256ELb1ELb1ELb0ELb0EEENS1_19SingleTileSchedulerILb1ELb0ELb1ELi128EEEEEEEEEvNT_6ParamsE,"a",@progbits
	.sectionflags	@""
	.align	4
.nv.constant0._ZN7cutlass13device_kernelIN5flash19enable_sm80_to_sm89INS1_16FlashAttnFwdSm80INS1_25CollectiveMainloopFwdSm80ILi8ELi1ELb1EN4cute5tupleIJNS5_1CILi128EEENS7_ILi96EEENS7_ILi192EEEEEELi192ENS_10bfloat16_tEfNS_4arch4Sm80ELb1ELb0ELb0ELb1ELb0ELb0ELb1ELb0EEENS1_21CollectiveEpilogueFwdINS6_IJS8_SA_S9_EEENS6_IJNS7_ILi1EEESI_SI_EEESC_SE_Li256ELb1ELb1ELb0ELb0EEENS1_19SingleTileSchedulerILb1ELb0ELb1ELi128EEEEEEEEEvNT_6ParamsE:
	.zero		1400


//--------------------- .nv.constant0._ZN7cutlass13device_kernelIN5flash19enable_sm80_to_sm89INS1_16FlashAttnFwdSm80INS1_25CollectiveMainloopFwdSm80ILi8ELi1ELb0EN4cute5tupleIJNS5_1CILi128EEENS7_ILi64EEENS7_ILi192EEEEEELi192ENS_10bfloat16_tEfNS_4arch4Sm80ELb1ELb0ELb0ELb1ELb0ELb1ELb1ELb0EEENS1_21CollectiveEpilogueFwdINS6_IJS8_SA_S9_EEENS6_IJNS7_ILi1EEESI_SI_EEESC_SE_Li256ELb1ELb1ELb0ELb0EEENS1_19SingleTileSchedulerILb1ELb0ELb1ELi128EEEEEEEEEvNT_6ParamsE --------------------------
	.section	.nv.constant0._ZN7cutlass13device_kernelIN5flash19enable_sm80_to_sm89INS1_16FlashAttnFwdSm80INS1_25CollectiveMainloopFwdSm80ILi8ELi1ELb0EN4cute5tupleIJNS5_1CILi128EEENS7_ILi64EEENS7_ILi192EEEEEELi192ENS_10bfloat16_tEfNS_4arch4Sm80ELb1ELb0ELb0ELb1ELb0ELb1ELb1ELb0EEENS1_21CollectiveEpilogueFwdINS6_IJS8_SA_S9_EEENS6_IJNS7_ILi1EEESI_SI_EEESC_SE_Li256ELb1ELb1ELb0ELb0EEENS1_19SingleTileSchedulerILb1ELb0ELb1ELi128EEEEEEEEEvNT_6ParamsE,"a",@progbits
	.sectionflags	@""
	.align	4
.nv.constant0._ZN7cutlass13device_kernelIN5flash19enable_sm80_to_sm89INS1_16FlashAttnFwdSm80INS1_25CollectiveMainloopFwdSm80ILi8ELi1ELb0EN4cute5tupleIJNS5_1CILi128EEENS7_ILi64EEENS7_ILi192EEEEEELi192ENS_10bfloat16_tEfNS_4arch4Sm80ELb1ELb0ELb0ELb1ELb0ELb1ELb1ELb0EEENS1_21CollectiveEpilogueFwdINS6_IJS8_SA_S9_EEENS6_IJNS7_ILi1EEESI_SI_EEESC_SE_Li256ELb1ELb1ELb0ELb0EEENS1_19SingleTileSchedulerILb1ELb0ELb1ELi128EEEEEEEEEvNT_6ParamsE:
	.zero		1400


//--------------------- .nv.constant0._ZN7cutlass13device_kernelIN5flash19enable_sm80_to_sm89INS1_16FlashAttnFwdSm80INS1_25CollectiveMainloopFwdSm80ILi8ELi2ELb1EN4cute5tupleIJNS5_1CILi128EEENS7_ILi96EEENS7_ILi192EEEEEELi192ENS_10bfloat16_tEfNS_4arch4Sm80ELb0ELb0ELb0ELb0ELb0ELb0ELb1ELb0EEENS1_21CollectiveEpilogueFwdINS6_IJS8_SA_S9_EEENS6_IJNS7_ILi1EEESI_SI_EEESC_SE_Li256ELb0ELb1ELb0ELb0EEENS1_19SingleTileSchedulerILb0ELb0ELb1ELi128EEEEEEEEEvNT_6ParamsE --------------------------
	.section	.nv.constant0._ZN7cutlass13device_kernelIN5flash19enable_sm80_to_sm89INS1_16FlashAttnFwdSm80INS1_25CollectiveMainloopFwdSm80ILi8ELi2ELb1EN4cute5tupleIJNS5_1CILi128EEENS7_ILi96EEENS7_ILi192EEEEEELi192ENS_10bfloat16_tEfNS_4arch4Sm80ELb0ELb0ELb0ELb0ELb0ELb0ELb1ELb0EEENS1_21CollectiveEpilogueFwdINS6_IJS8_SA_S9_EEENS6_IJNS7_ILi1EEESI_SI_EEESC_SE_Li256ELb0ELb1ELb0ELb0EEENS1_19SingleTileSchedulerILb0ELb0ELb1ELi128EEEEEEEEEvNT_6ParamsE,"a",@progbits
	.sectionflags	@""
	.align	4
.nv.constant0._ZN7cutlass13device_kernelIN5flash19enable_sm80_to_sm89INS1_16FlashAttnFwdSm80INS1_25CollectiveMainloopFwdSm80ILi8ELi2ELb1EN4cute5tupleIJNS5_1CILi128EEENS7_ILi96EEENS7_ILi192EEEEEELi192ENS_10bfloat16_tEfNS_4arch4Sm80ELb0ELb0ELb0ELb0ELb0ELb0ELb1ELb0EEENS1_21CollectiveEpilogueFwdINS6_IJS8_SA_S9_EEENS6_IJNS7_ILi1EEESI_SI_EEESC_SE_Li256ELb0ELb1ELb0ELb0EEENS1_19SingleTileSchedulerILb0ELb0ELb1ELi128EEEEEEEEEvNT_6ParamsE:
	.zero		1400


//--------------------- .nv.constant0._ZN7cutlass13device_kernelIN5flash19enable_sm80_to_sm89INS1_16FlashAttnFwdSm80INS1_25CollectiveMainloopFwdSm80ILi8ELi2ELb1EN4cute5tupleIJNS5_1CILi128EEENS7_ILi96EEENS7_ILi192EEEEEELi192ENS_10bfloat16_tEfNS_4arch4Sm80ELb0ELb0ELb0ELb1ELb0ELb0ELb1ELb0EEENS1_21CollectiveEpilogueFwdINS6_IJS8_SA_S9_EEENS6_IJNS7_ILi1EEESI_SI_EEESC_SE_Li256ELb1ELb1ELb0ELb0EEENS1_19SingleTileSchedulerILb1ELb0ELb1ELi128EEEEEEEEEvNT_6ParamsE --------------------------
	.section	.nv.constant0._ZN7cutlass13device_kernelIN5flash19enable_sm80_to_sm89INS1_16FlashAttnFwdSm80INS1_25CollectiveMainloopFwdSm80ILi8ELi2ELb1EN4cute5tupleIJNS5_1CILi128EEENS7_ILi96EEENS7_ILi192EEEEEELi192ENS_10bfloat16_tEfNS_4arch4Sm80ELb0ELb0ELb0ELb1ELb0ELb0ELb1ELb0EEENS1_21CollectiveEpilogueFwdINS6_IJS8_SA_S9_EEENS6_IJNS7_ILi1EEESI_SI_EEESC_SE_Li256ELb1ELb1ELb0ELb0EEENS1_19SingleTileSchedulerILb1ELb0ELb1ELi128EEEEEEEEEvNT_6ParamsE,"a",@progbits
	.sectionflags	@""
	.align	4
.nv.constant0._ZN7cutlass13device_kernelIN5flash19enable_sm80_to_sm89INS1_16FlashAttnFwdSm80INS1_25CollectiveMainloopFwdSm80ILi8ELi2ELb1EN4cute5tupleIJNS5_1CILi128EEENS7_ILi96EEENS7_ILi192EEEEEELi192ENS_10bfloat16_tEfNS_4arch4Sm80ELb0ELb0ELb0ELb1ELb0ELb0ELb1ELb0EEENS1_21CollectiveEpilogueFwdINS6_IJS8_SA_S9_EEENS6_IJNS7_ILi1EEESI_SI_EEESC_SE_Li256ELb1ELb1ELb0ELb0EEENS1_19SingleTileSchedulerILb1ELb0ELb1ELi128EEEEEEEEEvNT_6ParamsE:
	.zero		1400


//--------------------- .nv.constant0._ZN7cutlass13device_kernelIN5flash19enable_sm80_to_sm89INS1_16FlashAttnFwdSm80INS1_25CollectiveMainloopFwdSm80ILi8ELi2ELb0EN4cute5tupleIJNS5_1CILi128EEENS7_ILi64EEENS7_ILi192EEEEEELi192ENS_10bfloat16_tEfNS_4arch4Sm80ELb0ELb0ELb0ELb1ELb0ELb1ELb1ELb0EEENS1_21CollectiveEpilogueFwdINS6_IJS8_SA_S9_EEENS6_IJNS7_ILi1EEESI_SI_EEESC_SE_Li256ELb1ELb1ELb0ELb0EEENS1_19SingleTileSchedulerILb1ELb0ELb1ELi128EEEEEEEEEvNT_6ParamsE --------------------------
	.section	.nv.constant0._ZN7cutlass13device_kernelIN5flash19enable_sm80_to_sm89INS1_16FlashAttnFwdSm80INS1_25CollectiveMainloopFwdSm80ILi8ELi2ELb0EN4cute5tupleIJNS5_1CILi128EEENS7_ILi64EEENS7_ILi192EEEEEELi192ENS_10bfloat16_tEfNS_4arch4Sm80ELb0ELb0ELb0ELb1ELb0ELb1ELb1ELb0EEENS1_21CollectiveEpilogueFwdINS6_IJS8_SA_S9_EEENS6_IJNS7_ILi1EEESI_SI_EEESC_SE_Li256ELb1ELb1ELb0ELb0EEENS1_19SingleTileSchedulerILb1ELb0ELb1ELi128EEEEEEEEEvNT_6ParamsE,"a",@progbits
	.sectionflags	@""
	.align	4
.nv.constant0._ZN7cutlass13device_kernelIN5flash19enable_sm80_to_sm89INS1_16FlashAttnFwdSm80INS1_25CollectiveMainloopFwdSm80ILi8ELi2ELb0EN4cute5tupleIJNS5_1CILi128EEENS7_ILi64EEENS7_ILi192EEEEEELi192ENS_10bfloat16_tEfNS_4arch4Sm80ELb0ELb0ELb0ELb1ELb0ELb1ELb1ELb0EEENS1_21CollectiveEpilogueFwdINS6_IJS8_SA_S9_EEENS6_IJNS7_ILi1EEESI_SI_EEESC_SE_Li256ELb1ELb1ELb0ELb0EEENS1_19SingleTileSchedulerILb1ELb0ELb1ELi128EEEEEEEEEvNT_6ParamsE:
	.zero		1400


//--------------------- .nv.constant0._ZN7cutlass13device_kernelIN5flash19enable_sm80_to_sm89INS1_16FlashAttnFwdSm80INS1_25CollectiveMainloopFwdSm80ILi8ELi2ELb0EN4cute5tupleIJNS5_1CILi128EEENS7_ILi64EEENS7_ILi192EEEEEELi192ENS_10bfloat16_tEfNS_4arch4Sm80ELb0ELb1ELb0ELb0ELb0ELb0ELb1ELb0EEENS1_21CollectiveEpilogueFwdINS6_IJS8_SA_S9_EEENS6_IJNS7_ILi1EEESI_SI_EEESC_SE_Li256ELb0ELb1ELb0ELb0EEENS1_19SingleTileSchedulerILb0ELb0ELb1ELi128EEEEEEEEEvNT_6ParamsE --------------------------
	.section	.nv.constant0._ZN7cutlass13device_kernelIN5flash19enable_sm80_to_sm89INS1_16FlashAttnFwdSm80INS1_25CollectiveMainloopFwdSm80ILi8ELi2ELb0EN4cute5tupleIJNS5_1CILi128EEENS7_ILi64EEENS7_ILi192EEEEEELi192ENS_10bfloat16_tEfNS_4arch4Sm80ELb0ELb1ELb0ELb0ELb0ELb0ELb1ELb0EEENS1_21CollectiveEpilogueFwdINS6_IJS8_SA_S9_EEENS6_IJNS7_ILi1EEESI_SI_EEESC_SE_Li256ELb0ELb1ELb0ELb0EEENS1_19SingleTileSchedulerILb0ELb0ELb1ELi128EEEEEEEEEvNT_6ParamsE,"a",@progbits
	.sectionflags	@""
	.align	4
.nv.constant0._ZN7cutlass13device_kernelIN5flash19enable_sm80_to_sm89INS1_16FlashAttnFwdSm80INS1_25CollectiveMainloopFwdSm80ILi8ELi2ELb0EN4cute5tupleIJNS5_1CILi128EEENS7_ILi64EEENS7_ILi192EEEEEELi192ENS_10bfloat16_tEfNS_4arch4Sm80ELb0ELb1ELb0ELb0ELb0ELb0ELb1ELb0EEENS1_21CollectiveEpilogueFwdINS6_IJS8_SA_S9_EEENS6_IJNS7_ILi1EEESI_SI_EEESC_SE_Li256ELb0ELb1ELb0ELb0EEENS1_19SingleTileSchedulerILb0ELb0ELb1ELi128EEEEEEEEEvNT_6ParamsE:
	.zero		1400


//--------------------- .nv.constant0._ZN7cutlass13device_kernelIN5flash19enable_sm80_to_sm89INS1_16FlashAttnFwdSm80INS1_25CollectiveMainloopFwdSm80ILi8ELi2ELb0EN4cute5tupleIJNS5_1CILi128EEENS7_ILi64EEENS7_ILi192EEEEEELi192ENS_10bfloat16_tEfNS_4arch4Sm80ELb0ELb1ELb0ELb1ELb0ELb0ELb1ELb0EEENS1_21CollectiveEpilogueFwdINS6_IJS8_SA_S9_EEENS6_IJNS7_ILi1EEESI_SI_EEESC_SE_Li256ELb1ELb1ELb0ELb0EEENS1_19SingleTileSchedulerILb1ELb0ELb1ELi128EEEEEEEEEvNT_6ParamsE --------------------------
	.section	.nv.constant0._ZN7cutlass13device_kernelIN5flash19enable_sm80_to_sm89INS1_16FlashAttnFwdSm80INS1_25CollectiveMainloopFwdSm80ILi8ELi2ELb0EN4cute5tupleIJNS5_1CILi128EEENS7_ILi64EEENS7_ILi192EEEEEELi192ENS_10bfloat16_tEfNS_4arch4Sm80ELb0ELb1ELb0ELb1ELb0ELb0ELb1ELb0EEENS1_21CollectiveEpilogueFwdINS6_IJS8_SA_S9_EEENS6_IJNS7_ILi1EEESI_SI_EEESC_SE_Li256ELb1ELb1ELb0ELb0EEENS1_19SingleTileSchedulerILb1ELb0ELb1ELi128EEEEEEEEEvNT_6ParamsE,"a",@progbits
	.sectionflags	@""
	.align	4
.nv.constant0._ZN7cutlass13device_kernelIN5flash19enable_sm80_to_sm89INS1_16FlashAttnFwdSm80INS1_25CollectiveMainloopFwdSm80ILi8ELi2ELb0EN4cute5tupleIJNS5_1CILi128EEENS7_ILi64EEENS7_ILi192EEEEEELi192ENS_10bfloat16_tEfNS_4arch4Sm80ELb0ELb1ELb0ELb1ELb0ELb0ELb1ELb0EEENS1_21CollectiveEpilogueFwdINS6_IJS8_SA_S9_EEENS6_IJNS7_ILi1EEESI_SI_EEESC_SE_Li256ELb1ELb1ELb0ELb0EEENS1_19SingleTileSchedulerILb1ELb0ELb1ELi128EEEEEEEEEvNT_6ParamsE:
	.zero		1400


//--------------------- .nv.constant0._ZN7cutlass13device_kernelIN5flash19enable_sm80_to_sm89INS1_16FlashAttnFwdSm80INS1_25CollectiveMainloopFwdSm80ILi8ELi2ELb0EN4cute5tupleIJNS5_1CILi128EEENS7_ILi64EEENS7_ILi192EEEEEELi192ENS_10bfloat16_tEfNS_4arch4Sm80ELb0ELb1ELb0ELb1ELb0ELb1ELb1ELb0EEENS1_21CollectiveEpilogueFwdINS6_IJS8_SA_S9_EEENS6_IJNS7_ILi1EEESI_SI_EEESC_SE_Li256ELb1ELb1ELb0ELb0EEENS1_19SingleTileSchedulerILb1ELb0ELb1ELi128EEEEEEEEEvNT_6ParamsE --------------------------
	.section	.nv.constant0._ZN7cutlass13device_kernelIN5flash19enable_sm80_to_sm89INS1_16FlashAttnFwdSm80INS1_25CollectiveMainloopFwdSm80ILi8ELi2ELb0EN4cute5tupleIJNS5_1CILi128EEENS7_ILi64EEENS7_ILi192EEEEEELi192ENS_10bfloat16_tEfNS_4arch4Sm80ELb0ELb1ELb0ELb1ELb0ELb1ELb1ELb0EEENS1_21CollectiveEpilogueFwdINS6_IJS8_SA_S9_EEENS6_IJNS7_ILi1EEESI_SI_EEESC_SE_Li256ELb1ELb1ELb0ELb0EEENS1_19SingleTileSchedulerILb1ELb0ELb1ELi128EEEEEEEEEvNT_6ParamsE,"a",@progbits
	.sectionflags	@""
	.align	4
.nv.constant0._ZN7cutlass13device_kernelIN5flash19enable_sm80_to_sm89INS1_16FlashAttnFwdSm80INS1_25CollectiveMainloopFwdSm80ILi8ELi2ELb0EN4cute5tupleIJNS5_1CILi128EEENS7_ILi64EEENS7_ILi192EEEEEELi192ENS_10bfloat16_tEfNS_4arch4Sm80ELb0ELb1ELb0ELb1ELb0ELb1ELb1ELb0EEENS1_21CollectiveEpilogueFwdINS6_IJS8_SA_S9_EEENS6_IJNS7_ILi1EEESI_SI_EEESC_SE_Li256ELb1ELb1ELb0ELb0EEENS1_19SingleTileSchedulerILb1ELb0ELb1ELi128EEEEEEEEEvNT_6ParamsE:
	.zero		1400


//--------------------- .nv.constant0._ZN7cutlass13device_kernelIN5flash19enable_sm80_to_sm89INS1_16FlashAttnFwdSm80INS1_25CollectiveMainloopFwdSm80ILi8ELi2ELb1EN4cute5tupleIJNS5_1CILi128EEENS7_ILi96EEENS7_ILi192EEEEEELi192ENS_10bfloat16_tEfNS_4arch4Sm80ELb1ELb0ELb0ELb0ELb0ELb0ELb1ELb0EEENS1_21CollectiveEpilogueFwdINS6_IJS8_SA_S9_EEENS6_IJNS7_ILi1EEESI_SI_EEESC_SE_Li256ELb0ELb1ELb0ELb0EEENS1_30DynamicPersistentTileSchedulerILi256ELi256ELb0ELb1ELb0EEEEEEEEEvNT_6ParamsE --------------------------
	.section	.nv.constant0._ZN7cutlass13device_kernelIN5flash19enable_sm80_to_sm89INS1_16FlashAttnFwdSm80INS1_25CollectiveMainloopFwdSm80ILi8ELi2ELb1EN4cute5tupleIJNS5_1CILi128EEENS7_ILi96EEENS7_ILi192EEEEEELi192ENS_10bfloat16_tEfNS_4arch4Sm80ELb1ELb0ELb0ELb0ELb0ELb0ELb1ELb0EEENS1_21CollectiveEpilogueFwdINS6_IJS8_SA_S9_EEENS6_IJNS7_ILi1EEESI_SI_EEESC_SE_Li256ELb0ELb1ELb0ELb0EEENS1_30DynamicPersistentTileSchedulerILi256ELi256ELb0ELb1ELb0EEEEEEEEEvNT_6ParamsE,"a",@progbits
	.sectionflags	@""
	.align	4
.nv.constant0._ZN7cutlass13device_kernelIN5flash19enable_sm80_to_sm89INS1_16FlashAttnFwdSm80INS1_25CollectiveMainloopFwdSm80ILi8ELi2ELb1EN4cute5tupleIJNS5_1CILi128EEENS7_ILi96EEENS7_ILi192EEEEEELi192ENS_10bfloat16_tEfNS_4arch4Sm80ELb1ELb0ELb0ELb0ELb0ELb0ELb1ELb0EEENS1_21CollectiveEpilogueFwdINS6_IJS8_SA_S9_EEENS6_IJNS7_ILi1EEESI_SI_EEESC_SE_Li256ELb0ELb1ELb0ELb0EEENS1_30DynamicPersistentTileSchedulerILi256ELi256ELb0ELb1ELb0EEEEEEEEEvNT_6ParamsE:
	.zero		1416


//--------------------- .nv.constant0._ZN7cutlass13device_kernelIN5flash19enable_sm80_to_sm89INS1_16FlashAttnFwdSm80INS1_25CollectiveMainloopFwdSm80ILi8ELi2ELb1EN4cute5tupleIJNS5_1CILi128EEENS7_ILi96EEENS7_ILi192EEEEEELi192ENS_10bfloat16_tEfNS_4arch4Sm80ELb1ELb0ELb0ELb1ELb0ELb0ELb1ELb0EEENS1_21CollectiveEpilogueFwdINS6_IJS8_SA_S9_EEENS6_IJNS7_ILi1EEESI_SI_EEESC_SE_Li256ELb1ELb1ELb0ELb0EEENS1_19SingleTileSchedulerILb1ELb0ELb1ELi128EEEEEEEEEvNT_6ParamsE --------------------------
	.section	.nv.constant0._ZN7cutlass13device_kernelIN5flash19enable_sm80_to_sm89INS1_16FlashAttnFwdSm80INS1_25CollectiveMainloopFwdSm80ILi8ELi2ELb1EN4cute5tupleIJNS5_1CILi128EEENS7_ILi96EEENS7_ILi192EEEEEELi192ENS_10bfloat16_tEfNS_4arch4Sm80ELb1ELb0ELb0ELb1ELb0ELb0ELb1ELb0EEENS1_21CollectiveEpilogueFwdINS6_IJS8_SA_S9_EEENS6_IJNS7_ILi1EEESI_SI_EEESC_SE_Li256ELb1ELb1ELb0ELb0EEENS1_19SingleTileSchedulerILb1ELb0ELb1ELi128EEEEEEEEEvNT_6ParamsE,"a",@progbits
	.sectionflags	@""
	.align	4
.nv.constant0._ZN7cutlass13device_kernelIN5flash19enable_sm80_to_sm89INS1_16FlashAttnFwdSm80INS1_25CollectiveMainloopFwdSm80ILi8ELi2ELb1EN4cute5tupleIJNS5_1CILi128EEENS7_ILi96EEENS7_ILi192EEEEEELi192ENS_10bfloat16_tEfNS_4arch4Sm80ELb1ELb0ELb0ELb1ELb0ELb0ELb1ELb0EEENS1_21CollectiveEpilogueFwdINS6_IJS8_SA_S9_EEENS6_IJNS7_ILi1EEESI_SI_EEESC_SE_Li256ELb1ELb1ELb0ELb0EEENS1_19SingleTileSchedulerILb1ELb0ELb1ELi128EEEEEEEEEvNT_6ParamsE:
	.zero		1400


//--------------------- .nv.constant0._ZN7cutlass13device_kernelIN5flash19enable_sm80_to_sm89INS1_16FlashAttnFwdSm80INS1_25CollectiveMainloopFwdSm80ILi8ELi2ELb0EN4cute5tupleIJNS5_1CILi128EEENS7_ILi64EEENS7_ILi192EEEEEELi192ENS_10bfloat16_tEfNS_4arch4Sm80ELb1ELb0ELb0ELb1ELb0ELb1ELb1ELb0EEENS1_21CollectiveEpilogueFwdINS6_IJS8_SA_S9_EEENS6_IJNS7_ILi1EEESI_SI_EEESC_SE_Li256ELb1ELb1ELb0ELb0EEENS1_19SingleTileSchedulerILb1ELb0ELb1ELi128EEEEEEEEEvNT_6ParamsE --------------------------
	.section	.nv.constant0._ZN7cutlass13device_kernelIN5flash19enable_sm80_to_sm89INS1_16FlashAttnFwdSm80INS1_25CollectiveMainloopFwdSm80ILi8ELi2ELb0EN4cute5tupleIJNS5_1CILi128EEENS7_ILi64EEENS7_ILi192EEEEEELi192ENS_10bfloat16_tEfNS_4arch4Sm80ELb1ELb0ELb0ELb1ELb0ELb1ELb1ELb0EEENS1_21CollectiveEpilogueFwdINS6_IJS8_SA_S9_EEENS6_IJNS7_ILi1EEESI_SI_EEESC_SE_Li256ELb1ELb1ELb0ELb0EEENS1_19SingleTileSchedulerILb1ELb0ELb1ELi128EEEEEEEEEvNT_6ParamsE,"a",@progbits
	.sectionflags	@""
	.align	4
.nv.constant0._ZN7cutlass13device_kernelIN5flash19enable_sm80_to_sm89INS1_16FlashAttnFwdSm80INS1_25CollectiveMainloopFwdSm80ILi8ELi2ELb0EN4cute5tupleIJNS5_1CILi128EEENS7_ILi64EEENS7_ILi192EEEEEELi192ENS_10bfloat16_tEfNS_4arch4Sm80ELb1ELb0ELb0ELb1ELb0ELb1ELb1ELb0EEENS1_21CollectiveEpilogueFwdINS6_IJS8_SA_S9_EEENS6_IJNS7_ILi1EEESI_SI_EEESC_SE_Li256ELb1ELb1ELb0ELb0EEENS1_19SingleTileSchedulerILb1ELb0ELb1ELi128EEEEEEEEEvNT_6ParamsE:
	.zero		1400


//--------------------- .text._ZN7cutlass13device_kernelIN5flash19enable_sm80_to_sm89INS1_16FlashAttnFwdSm80INS1_25CollectiveMainloopFwdSm80ILi8ELi1ELb1EN4cute5tupleIJNS5_1CILi128EEENS7_ILi96EEENS7_ILi192EEEEEELi192ENS_10bfloat16_tEfNS_4arch4Sm80ELb0ELb0ELb0ELb0ELb0ELb0ELb1ELb0EEENS1_21CollectiveEpilogueFwdINS6_IJS8_SA_S9_EEENS6_IJNS7_ILi1EEESI_SI_EEESC_SE_Li256ELb0ELb1ELb0ELb0EEENS1_19SingleTileSchedulerILb0ELb0ELb1ELi128EEEEEEEEEvNT_6ParamsE --------------------------
	.section	.text._ZN7cutlass13device_kernelIN5flash19enable_sm80_to_sm89INS1_16FlashAttnFwdSm80INS1_25CollectiveMainloopFwdSm80ILi8ELi1ELb1EN4cute5tupleIJNS5_1CILi128EEENS7_ILi96EEENS7_ILi192EEEEEELi192ENS_10bfloat16_tEfNS_4arch4Sm80ELb0ELb0ELb0ELb0ELb0ELb0ELb1ELb0EEENS1_21CollectiveEpilogueFwdINS6_IJS8_SA_S9_EEENS6_IJNS7_ILi1EEESI_SI_EEESC_SE_Li256ELb0ELb1ELb0ELb0EEENS1_19SingleTileSchedulerILb0ELb0ELb1ELi128EEEEEEEEEvNT_6ParamsE,"ax",@progbits
	.sectioninfo	@"SHI_REGISTERS=255"
	.align	128
.text._ZN7cutlass13device_kernelIN5flash19enable_sm80_to_sm89INS1_16FlashAttnFwdSm80INS1_25CollectiveMainloopFwdSm80ILi8ELi1ELb1EN4cute5tupleIJNS5_1CILi128EEENS7_ILi96EEENS7_ILi192EEEEEELi192ENS_10bfloat16_tEfNS_4arch4Sm80ELb0ELb0ELb0ELb0ELb0ELb0ELb1ELb0EEENS1_21CollectiveEpilogueFwdINS6_IJS8_SA_S9_EEENS6_IJNS7_ILi1EEESI_SI_EEESC_SE_Li256ELb0ELb1ELb0ELb0EEENS1_19SingleTileSchedulerILb0ELb0ELb1ELi128EEEEEEEEEvNT_6ParamsE:
        .type           _ZN7cutlass13device_kernelIN5flash19enable_sm80_to_sm89INS1_16FlashAttnFwdSm80INS1_25CollectiveMainloopFwdSm80ILi8ELi1ELb1EN4cute5tupleIJNS5_1CILi128EEENS7_ILi96EEENS7_ILi192EEEEEELi192ENS_10bfloat16_tEfNS_4arch4Sm80ELb0ELb0ELb0ELb0ELb0ELb0ELb1ELb0EEENS1_21CollectiveEpilogueFwdINS6_IJS8_SA_S9_EEENS6_IJNS7_ILi1EEESI_SI_EEESC_SE_Li256ELb0ELb1ELb0ELb0EEENS1_19SingleTileSchedulerILb0ELb0ELb1ELi128EEEEEEEEEvNT_6ParamsE,@function
        .size           _ZN7cutlass13device_kernelIN5flash19enable_sm80_to_sm89INS1_16FlashAttnFwdSm80INS1_25CollectiveMainloopFwdSm80ILi8ELi1ELb1EN4cute5tupleIJNS5_1CILi128EEENS7_ILi96EEENS7_ILi192EEEEEELi192ENS_10bfloat16_tEfNS_4arch4Sm80ELb0ELb0ELb0ELb0ELb0ELb0ELb1ELb0EEENS1_21CollectiveEpilogueFwdINS6_IJS8_SA_S9_EEENS6_IJNS7_ILi1EEESI_SI_EEESC_SE_Li256ELb0ELb1ELb0ELb0EEENS1_19SingleTileSchedulerILb0ELb0ELb1ELi128EEEEEEEEEvNT_6ParamsE,(.L_x_1283 - _ZN7cutlass13device_kernelIN5flash19enable_sm80_to_sm89INS1_16FlashAttnFwdSm80INS1_25CollectiveMainloopFwdSm80ILi8ELi1ELb1EN4cute5tupleIJNS5_1CILi128EEENS7_ILi96EEENS7_ILi192EEEEEELi192ENS_10bfloat16_tEfNS_4arch4Sm80ELb0ELb0ELb0ELb0ELb0ELb0ELb1ELb0EEENS1_21CollectiveEpilogueFwdINS6_IJS8_SA_S9_EEENS6_IJNS7_ILi1EEESI_SI_EEESC_SE_Li256ELb0ELb1ELb0ELb0EEENS1_19SingleTileSchedulerILb0ELb0ELb1ELi128EEEEEEEEEvNT_6ParamsE)
        .other          _ZN7cutlass13device_kernelIN5flash19enable_sm80_to_sm89INS1_16FlashAttnFwdSm80INS1_25CollectiveMainloopFwdSm80ILi8ELi1ELb1EN4cute5tupleIJNS5_1CILi128EEENS7_ILi96EEENS7_ILi192EEEEEELi192ENS_10bfloat16_tEfNS_4arch4Sm80ELb0ELb0ELb0ELb0ELb0ELb0ELb1ELb0EEENS1_21CollectiveEpilogueFwdINS6_IJS8_SA_S9_EEENS6_IJNS7_ILi1EEESI_SI_EEESC_SE_Li256ELb0ELb1ELb0ELb0EEENS1_19SingleTileSchedulerILb0ELb0ELb1ELi128EEEEEEEEEvNT_6ParamsE,@"STO_CUDA_ENTRY STV_DEFAULT"
_ZN7cutlass13device_kernelIN5flash19enable_sm80_to_sm89INS1_16FlashAttnFwdSm80INS1_25CollectiveMainloopFwdSm80ILi8ELi1ELb1EN4cute5tupleIJNS5_1CILi128EEENS7_ILi96EEENS7_ILi192EEEEEELi192ENS_10bfloat16_tEfNS_4arch4Sm80ELb0ELb0ELb0ELb0ELb0ELb0ELb1ELb0EEENS1_21CollectiveEpilogueFwdINS6_IJS8_SA_S9_EEENS6_IJNS7_ILi1EEESI_SI_EEESC_SE_Li256ELb0ELb1ELb0ELb0EEENS1_19SingleTileSchedulerILb0ELb0ELb1ELi128EEEEEEEEEvNT_6ParamsE:
[----:B------:R-:W-:-:S03]  /*0000*/  MOV R1, c[0x0][0x28] ;  /* 0x00000a0000017a02 */ /* 0x000fc60000000f00 */
[----:B------:R-:W1:Y:S01]  /*0010*/  S2R R17, SR_CTAID.Z ;  /* 0x0000000000117919 */ /* 0x000e620000002700 */
[----:B------:R-:W-:Y:S02]  /*0020*/  IADD3 R1, R1, -0x90, RZ ;  /* 0xffffff7001017810 */ /* 0x000fe40007ffe0ff */
[----:B-1----:R-:W-:-:S13]  /*0030*/  ISETP.GE.AND P0, PT, R17, RZ, PT ;  /* 0x000000ff1100720c */ /* 0x002fda0003f06270 */
[----:B------:R-:W-:Y:S05]  /*0040*/  @!P0 EXIT ;  /* 0x000000000000894d */ /* 0x000fea0003800000 */
[----:B------:R-:W-:Y:S01]  /*0050*/  ISETP.NE.U32.AND P4, PT, RZ, c[0x0][0x340], PT ;  /* 0x0000d000ff007a0c */ /* 0x000fe20003f85070 */
[----:B------:R-:W-:-:S03]  /*0060*/  ULDC.64 UR8, c[0x0][0x118] ;  /* 0x0000460000087ab9 */ /* 0x000fc60000000a00 */
[----:B------:R-:W-:-:S13]  /*0070*/  ISETP.NE.AND.EX P4, PT, RZ, c[0x0][0x344], PT, P4 ;  /* 0x0000d100ff007a0c */ /* 0x000fda0003f85340 */
[----:B------:R-:W-:-:S04]  /*0080*/  @P4 IMAD.MOV.U32 R2, RZ, RZ, 0x4 ;  /* 0x00000004ff024424 */ /* 0x000fc800078e00ff */
[----:B------:R-:W-:-:S05]  /*0090*/  @P4 IMAD.WIDE R2, R17, R2, c[0x0][0x340] ;  /* 0x0000d00011024625 */ /* 0x000fca00078e0202 */
[----:B------:R1:W2:Y:S01]  /*00a0*/  @P4 LDG.E R20, [R2.64] ;  /* 0x0000000802144981 */ /* 0x0002a2000c1e1900 */
[----:B------:R-:W-:Y:S01]  /*00b0*/  IMAD.MOV.U32 R13, RZ, RZ, c[0x0][0x2c4] ;  /* 0x0000b100ff0d7624 */ /* 0x000fe200078e00ff */
[----:B------:R-:W-:Y:S01]  /*00c0*/  SHF.R.S32.HI R22, RZ, 0x1f, R17 ;  /* 0x0000001fff167819 */ /* 0x000fe20000011411 */
[----:B------:R-:W-:Y:S01]  /*00d0*/  IMAD.MOV.U32 R123, RZ, RZ, c[0x0][0x1d0] ;  /* 0x00007400ff7b7624 */ /* 0x000fe200078e00ff */
[----:B------:R-:W3:Y:S01]  /*00e0*/  S2R R35, SR_TID.X ;  /* 0x0000000000237919 */ /* 0x000ee20000002100 */
[----:B------:R-:W-:Y:S01]  /*00f0*/  IMAD.MOV.U32 R119, RZ, RZ, c[0x0][0x1e0] ;  /* 0x00007800ff777624 */ /* 0x000fe200078e00ff */
[----:B------:R-:W-:Y:S01]  /*0100*/  ISETP.NE.AND P0, PT, R13, 0x1, PT ;  /* 0x000000010d00780c */ /* 0x000fe20003f05270 */
[----:B------:R-:W-:Y:S01]  /*0110*/  IMAD R6, R22, c[0x0][0x1c0], RZ ;  /* 0x0000700016067a24 */ /* 0x000fe200078e02ff */
[----:B------:R-:W4:Y:S01]  /*0120*/  S2R R40, SR_CTAID.Y ;  /* 0x0000000000287919 */ /* 0x000f220000002600 */
[----:B------:R-:W-:Y:S01]  /*0130*/  IADD3 R9, R123, 0x5f, RZ ;  /* 0x0000005f7b097810 */ /* 0x000fe20007ffe0ff */
[----:B------:R-:W-:-:S02]  /*0140*/  IMAD R13, R13, c[0x0][0x168], RZ ;  /* 0x00005a000d0d7a24 */ /* 0x000fc400078e02ff */
[----:B------:R-:W5:Y:S01]  /*0150*/  S2R R7, SR_CTAID.X ;  /* 0x0000000000077919 */ /* 0x000f620000002500 */
[----:B------:R-:W-:Y:S02]  /*0160*/  IMAD.MOV.U32 R122, RZ, RZ, c[0x0][0x1e4] ;  /* 0x00007900ff7a7624 */ /* 0x000fe400078e00ff */
[----:B------:R-:W-:Y:S01]  /*0170*/  IMAD.HI R9, R9, 0x2aaaaaab, RZ ;  /* 0x2aaaaaab09097827 */ /* 0x000fe200078e02ff */
[----:B---3--:R-:W-:-:S04]  /*0180*/  SHF.R.S32.HI R34, RZ, 0x1f, R35 ;  /* 0x0000001fff227819 */ /* 0x008fc80000011423 */
[-C--:B-1----:R-:W-:Y:S01]  /*0190*/  LEA.HI R2, R34, R35.reuse, RZ, 0x3 ;  /* 0x0000002322027211 */ /* 0x082fe200078f18ff */
[----:B----4-:R-:W-:Y:S01]  /*01a0*/  IMAD.WIDE.U32 R4, R40, c[0x0][0x1b8], RZ ;  /* 0x00006e0028047a25 */ /* 0x010fe200078e00ff */
[----:B------:R-:W-:Y:S02]  /*01b0*/  SHF.R.S32.HI R41, RZ, 0x1f, R40 ;  /* 0x0000001fff297819 */ /* 0x000fe40000011428 */
[----:B------:R-:W-:Y:S02]  /*01c0*/  LOP3.LUT R0, R2, 0xfffffff8, RZ, 0xc0, !PT ;  /* 0xfffffff802007812 */ /* 0x000fe400078ec0ff */
[----:B------:R-:W-:Y:S01]  /*01d0*/  SHF.R.S32.HI R24, RZ, 0x3, R2 ;  /* 0x00000003ff187819 */ /* 0x000fe20000011402 */
[----:B------:R-:W-:Y:S01]  /*01e0*/  IMAD R3, R41, c[0x0][0x1b8], RZ ;  /* 0x00006e0029037a24 */ /* 0x000fe200078e02ff */
[----:B------:R-:W-:Y:S01]  /*01f0*/  LEA.HI R32, R34, R35, RZ, 0x4 ;  /* 0x0000002322207211 */ /* 0x000fe200078f20ff */
[----:B------:R-:W-:Y:S01]  /*0200*/  IMAD.IADD R30, R35, 0x1, -R0 ;  /* 0x00000001231e7824 */ /* 0x000fe200078e0a00 */
[----:B------:R-:W-:Y:S01]  /*0210*/  SHF.R.S32.HI R33, RZ, 0x1f, R24 ;  /* 0x0000001fff217819 */ /* 0x000fe20000011418 */
[----:B------:R-:W-:Y:S01]  /*0220*/  IMAD R2, R40, c[0x0][0x1bc], R3 ;  /* 0x00006f0028027a24 */ /* 0x000fe200078e0203 */
[----:B------:R-:W-:Y:S01]  /*0230*/  SHF.R.S32.HI R12, RZ, 0x4, R32 ;  /* 0x00000004ff0c7819 */ /* 0x000fe20000011420 */
[----:B------:R-:W-:-:S02]  /*0240*/  IMAD R0, R30, 0x20, R24 ;  /* 0x000000201e007824 */ /* 0x000fc400078e0218 */
[----:B------:R-:W-:Y:S02]  /*0250*/  IMAD.IADD R3, R5, 0x1, R2 ;  /* 0x0000000105037824 */ /* 0x000fe400078e0202 */
[----:B-----5:R-:W-:Y:S02]  /*0260*/  IMAD R8, R7, 0x80, R0 ;  /* 0x0000008007087824 */ /* 0x020fe400078e0200 */
[----:B------:R-:W-:Y:S02]  /*0270*/  IMAD.MOV.U32 R2, RZ, RZ, R4 ;  /* 0x000000ffff027224 */ /* 0x000fe400078e0004 */
[----:B------:R-:W-:Y:S01]  /*0280*/  @P0 IMAD.HI.U32 R5, R8, c[0x0][0x2c8], RZ ;  /* 0x0000b20008050a27 */ /* 0x000fe200078e00ff */
[----:B------:R1:W-:Y:S03]  /*0290*/  STL [R1+0x40], R8 ;  /* 0x0000400801007387 */ /* 0x0003e60000100800 */
[----:B------:R-:W-:Y:S01]  /*02a0*/  IMAD.MOV.U32 R0, RZ, RZ, R8 ;  /* 0x000000ffff007224 */ /* 0x000fe200078e0008 */
[----:B------:R-:W-:Y:S01]  /*02b0*/  @P0 SHF.R.U32.HI R0, RZ, c[0x0][0x2cc], R5 ;  /* 0x0000b300ff000a19 */ /* 0x000fe20000011605 */
[C---:B------:R-:W-:Y:S01]  /*02c0*/  IMAD R4, R17.reuse, c[0x0][0x1c4], R6 ;  /* 0x0000710011047a24 */ /* 0x040fe200078e0206 */
[----:B------:R-:W-:Y:S01]  /*02d0*/  SHF.R.U32.HI R6, RZ, 0x1f, R9 ;  /* 0x0000001fff067819 */ /* 0x000fe20000011609 */
[----:B------:R-:W-:-:S03]  /*02e0*/  IMAD.WIDE.U32 R2, R17, c[0x0][0x1c0], R2 ;  /* 0x0000700011027a25 */ /* 0x000fc600078e0002 */
[----:B------:R-:W-:Y:S01]  /*02f0*/  LEA.HI.SX32 R125, R9, R6, 0x1c ;  /* 0x00000006097d7211 */ /* 0x000fe200078fe2ff */
[----:B------:R-:W-:Y:S01]  /*0300*/  IMAD.IADD R3, R3, 0x1, R4 ;  /* 0x0000000103037824 */ /* 0x000fe200078e0204 */
[--C-:B------:R-:W-:Y:S01]  /*0310*/  SHF.R.S32.HI R4, RZ, 0x1f, R0.reuse ;  /* 0x0000001fff047819 */ /* 0x100fe20000011400 */
[----:B------:R-:W-:Y:S01]  /*0320*/  IMAD.MOV R5, RZ, RZ, -R0 ;  /* 0x000000ffff057224 */ /* 0x000fe200078e0a00 */
[----:B------:R-:W-:Y:S01]  /*0330*/  LEA.HI R9, R32, R12, RZ, 0x1 ;  /* 0x0000000c20097211 */ /* 0x000fe200078f08ff */
[----:B------:R-:W-:-:S03]  /*0340*/  IMAD.WIDE.U32 R2, R0, c[0x0][0x1b0], R2 ;  /* 0x00006c0000027a25 */ /* 0x000fc600078e0002 */
[----:B------:R-:W-:Y:S01]  /*0350*/  LOP3.LUT R9, R9, 0xfffffffe, RZ, 0xc0, !PT ;  /* 0xfffffffe09097812 */ /* 0x000fe200078ec0ff */
[----:B------:R-:W-:Y:S02]  /*0360*/  IMAD R4, R4, c[0x0][0x1b0], RZ ;  /* 0x00006c0004047a24 */ /* 0x000fe400078e02ff */
[----:B------:R-:W-:Y:S02]  /*0370*/  IMAD R10, R7, 0x80, R24 ;  /* 0x00000080070a7824 */ /* 0x000fe400078e0218 */
[----:B------:R-:W-:Y:S02]  /*0380*/  IMAD R4, R0, c[0x0][0x1b4], R4 ;  /* 0x00006d0000047a24 */ /* 0x000fe400078e0204 */
[----:B------:R-:W-:Y:S01]  /*0390*/  IMAD R0, R5, c[0x0][0x2c4], R8 ;  /* 0x0000b10005007a24 */ /* 0x000fe200078e0208 */
[C---:B-1----:R-:W-:Y:S01]  /*03a0*/  IADD3 R8, R10.reuse, 0x20, RZ ;  /* 0x000000200a087810 */ /* 0x042fe20007ffe0ff */
[----:B------:R-:W-:Y:S01]  /*03b0*/  IMAD.IADD R3, R3, 0x1, R4 ;  /* 0x0000000103037824 */ /* 0x000fe200078e0204 */
[----:B------:R-:W-:Y:S01]  /*03c0*/  IADD3 R7, R10, 0x40, RZ ;  /* 0x000000400a077810 */ /* 0x000fe20007ffe0ff */
[----:B------:R-:W-:Y:S01]  /*03d0*/  IMAD.SHL.U32 R42, R30, 0x8, RZ ;  /* 0x000000081e2a7824 */ /* 0x000fe200078e00ff */
[----:B------:R-:W-:Y:S01]  /*03e0*/  SHF.R.S32.HI R5, RZ, 0x1f, R0 ;  /* 0x0000001fff057819 */ /* 0x000fe20000011400 */
[----:B------:R-:W-:Y:S01]  /*03f0*/  IMAD.WIDE.U32 R2, R0, c[0x0][0x1a8], R2 ;  /* 0x00006a0000027a25 */ /* 0x000fe200078e0002 */
[-C--:B------:R-:W-:Y:S01]  /*0400*/  ISETP.GE.AND P3, PT, R8, R13.reuse, PT ;  /* 0x0000000d0800720c */ /* 0x080fe20003f66270 */
[----:B------:R1:W-:Y:S01]  /*0410*/  STL [R1+0x58], R10 ;  /* 0x0000580a01007387 */ /* 0x0003e20000100800 */
[-C--:B------:R-:W-:Y:S01]  /*0420*/  ISETP.GE.AND P2, PT, R7, R13.reuse, PT ;  /* 0x0000000d0700720c */ /* 0x080fe20003f46270 */
[----:B------:R-:W-:Y:S01]  /*0430*/  IMAD R4, R5, c[0x0][0x1a8], RZ ;  /* 0x00006a0005047a24 */ /* 0x000fe200078e02ff */
[CC--:B------:R-:W-:Y:S01]  /*0440*/  ISETP.GE.AND P1, PT, R10.reuse, R13.reuse, PT ;  /* 0x0000000d0a00720c */ /* 0x0c0fe20003f26270 */
[----:B------:R-:W-:Y:S01]  /*0450*/  IMAD R6, R33, c[0x0][0x1e0], RZ ;  /* 0x0000780021067a24 */ /* 0x000fe200078e02ff */
[----:B------:R-:W-:Y:S01]  /*0460*/  IADD3 R8, R10, 0x60, RZ ;  /* 0x000000600a087810 */ /* 0x000fe20007ffe0ff */
[----:B------:R-:W-:Y:S01]  /*0470*/  IMAD R11, R0, c[0x0][0x1ac], R4 ;  /* 0x00006b00000b7a24 */ /* 0x000fe200078e0204 */
[----:B------:R-:W-:Y:S01]  /*0480*/  SHF.R.S32.HI R43, RZ, 0x1f, R42 ;  /* 0x0000001fff2b7819 */ /* 0x000fe2000001142a */
[----:B------:R-:W-:Y:S01]  /*0490*/  IMAD.SHL.U32 R0, R24, 0x40, RZ ;  /* 0x0000004018007824 */ /* 0x000fe200078e00ff */
[----:B------:R-:W-:Y:S01]  /*04a0*/  LEA R16, P0, R2, c[0x0][0x160], 0x1 ;  /* 0x0000580002107a11 */ /* 0x000fe200078008ff */
[----:B------:R-:W-:Y:S01]  /*04b0*/  IMAD R6, R24, c[0x0][0x1e4], R6 ;  /* 0x0000790018067a24 */ /* 0x000fe200078e0206 */
[----:B------:R-:W-:Y:S01]  /*04c0*/  IADD3 R36, R42, 0x80, RZ ;  /* 0x000000802a247810 */ /* 0x000fe20007ffe0ff */
[----:B------:R-:W-:Y:S01]  /*04d0*/  IMAD.WIDE.U32 R4, R24, c[0x0][0x1e0], R42 ;  /* 0x0000780018047a25 */ /* 0x000fe200078e002a */
[----:B------:R-:W-:Y:S01]  /*04e0*/  LOP3.LUT R0, R0, 0x1c0, RZ, 0xc0, !PT ;  /* 0x000001c000007812 */ /* 0x000fe200078ec0ff */
[----:B------:R-:W-:Y:S01]  /*04f0*/  STL [R1+0x3c], R125 ;  /* 0x00003c7d01007387 */ /* 0x000fe20000100800 */
[----:B------:R-:W-:Y:S01]  /*0500*/  IADD3 R37, R42, 0x40, RZ ;  /* 0x000000402a257810 */ /* 0x000fe20007ffe0ff */
[----:B------:R-:W-:Y:S01]  /*0510*/  IMAD.IADD R5, R5, 0x1, R6 ;  /* 0x0000000105057824 */ /* 0x000fe200078e0206 */
[----:B------:R-:W-:Y:S01]  /*0520*/  SHF.R.U32.HI R7, RZ, 0x3, R0 ;  /* 0x00000003ff077819 */ /* 0x000fe20000011600 */
[----:B------:R-:W-:Y:S01]  /*0530*/  IMAD.SHL.U32 R6, R24, 0x8, RZ ;  /* 0x0000000818067824 */ /* 0x000fe200078e00ff */
[----:B------:R-:W-:Y:S01]  /*0540*/  BAR.SYNC.DEFER_BLOCKING 0x0 ;  /* 0x0000000000007b1d */ /* 0x000fe20000010000 */
[----:B------:R-:W-:Y:S01]  /*0550*/  IMAD.IADD R25, R12, 0x1, -R9 ;  /* 0x000000010c197824 */ /* 0x000fe200078e0a09 */
[----:B------:R-:W-:Y:S01]  /*0560*/  ISETP.GE.AND P5, PT, R8, R13, PT ;  /* 0x0000000d0800720c */ /* 0x000fe20003fa6270 */
[----:B------:R-:W-:Y:S01]  /*0570*/  IMAD.WIDE.U32 R4, R40, c[0x0][0x1e8], R4 ;  /* 0x00007a0028047a25 */ /* 0x000fe200078e0004 */
[----:B------:R-:W-:-:S02]  /*0580*/  @!P1 SHF.R.S32.HI R8, RZ, 0x1f, R37 ;  /* 0x0000001fff089819 */ /* 0x000fc40000011425 */
[----:B-1----:R-:W-:Y:S01]  /*0590*/  LOP3.LUT R10, R0, 0x38, R42, 0xf8, !PT ;  /* 0x00000038000a7812 */ /* 0x002fe200078ef82a */
[----:B------:R-:W-:Y:S01]  /*05a0*/  IMAD.IADD R0, R3, 0x1, R11 ;  /* 0x0000000103007824 */ /* 0x000fe200078e020b */
[----:B------:R-:W-:Y:S01]  /*05b0*/  LEA.HI R9, R34, R35, RZ, 0x6 ;  /* 0x0000002322097211 */ /* 0x000fe200078f30ff */
[----:B------:R-:W-:Y:S01]  /*05c0*/  IMAD.MOV.U32 R18, RZ, RZ, R4 ;  /* 0x000000ffff127224 */ /* 0x000fe200078e0004 */
[----:B------:R-:W-:Y:S01]  /*05d0*/  LOP3.LUT R12, R10, R7, RZ, 0x3c, !PT ;  /* 0x000000070a0c7212 */ /* 0x000fe200078e3cff */
[----:B------:R-:W-:Y:S01]  /*05e0*/  IMAD R10, R41, c[0x0][0x1e8], RZ ;  /* 0x00007a00290a7a24 */ /* 0x000fe200078e02ff */
[----:B------:R-:W-:Y:S01]  /*05f0*/  LEA.HI.X R11, R2, c[0x0][0x164], R0, 0x1, P0 ;  /* 0x00005900020b7a11 */ /* 0x000fe200000f0c00 */
[----:B------:R-:W-:Y:S01]  /*0600*/  IMAD.SHL.U32 R0, R30, 0x40, RZ ;  /* 0x000000401e007824 */ /* 0x000fe200078e00ff */
[----:B------:R-:W-:Y:S01]  /*0610*/  SHFL.IDX PT, R2, R16, RZ, 0x181f ;  /* 0x00181fff10027589 */ /* 0x000fe200000e0000 */
[----:B------:R-:W-:Y:S01]  /*0620*/  @!P1 SHF.R.S32.HI R7, RZ, 0x1f, R36 ;  /* 0x0000001fff079819 */ /* 0x000fe20000011424 */
[----:B------:R-:W-:Y:S01]  /*0630*/  IMAD.SHL.U32 R9, R9, 0x8, RZ ;  /* 0x0000000809097824 */ /* 0x000fe200078e00ff */
[----:B------:R-:W-:Y:S01]  /*0640*/  @!P1 LEA.HI R8, R8, R37, RZ, 0x3 ;  /* 0x0000002508089211 */ /* 0x000fe200078f18ff */
[----:B------:R-:W1:Y:S01]  /*0650*/  SHFL.IDX PT, R3, R11, RZ, 0x181f ;  /* 0x00181fff0b037589 */ /* 0x000e6200000e0000 */
[----:B------:R-:W-:Y:S01]  /*0660*/  LOP3.LUT R0, R0, 0x1c0, RZ, 0xc0, !PT ;  /* 0x000001c000007812 */ /* 0x000fe200078ec0ff */
[----:B------:R-:W-:Y:S01]  /*0670*/  IMAD R10, R40, c[0x0][0x1ec], R10 ;  /* 0x00007b00280a7a24 */ /* 0x000fe200078e020a */
[----:B------:R-:W-:Y:S01]  /*0680*/  @!P3 SHF.R.S32.HI R4, RZ, 0x1f, R36 ;  /* 0x0000001fff04b819 */ /* 0x000fe20000011424 */
[----:B------:R-:W-:Y:S01]  /*0690*/  STL.64 [R1+0x18], R42 ;  /* 0x0000182a01007387 */ /* 0x000fe20000100a00 */
[----:B------:R-:W-:Y:S01]  /*06a0*/  LOP3.LUT R6, R0, 0x8, R6, 0xf8, !PT ;  /* 0x0000000800067812 */ /* 0x000fe200078ef806 */
[----:B------:R-:W-:Y:S01]  /*06b0*/  IMAD.IADD R19, R5, 0x1, R10 ;  /* 0x0000000105137824 */ /* 0x000fe200078e020a */
[----:B------:R-:W-:Y:S01]  /*06c0*/  SHF.R.U32.HI R0, RZ, 0x3, R0 ;  /* 0x00000003ff007819 */ /* 0x000fe20000011600 */
[----:B------:R-:W-:Y:S01]  /*06d0*/  SHFL.IDX PT, R5, R11, 0x2, 0x181f ;  /* 0x00581f000b057f89 */ /* 0x000fe200000e0000 */
[----:B------:R-:W-:-:S02]  /*06e0*/  @!P1 LOP3.LUT R8, R8, 0xfffffff8, RZ, 0xc0, !PT ;  /* 0xfffffff808089812 */ /* 0x000fc400078ec0ff */
[----:B------:R-:W-:Y:S01]  /*06f0*/  LOP3.LUT R31, R6, R0, RZ, 0x3c, !PT ;  /* 0x00000000061f7212 */ /* 0x000fe200078e3cff */
[----:B------:R-:W-:Y:S01]  /*0700*/  STL [R1+0x28], R37 ;  /* 0x0000282501007387 */ /* 0x000fe20000100800 */
[-C--:B------:R-:W-:Y:S02]  /*0710*/  @!P1 LEA.HI R0, R7, R36.reuse, RZ, 0x3 ;  /* 0x0000002407009211 */ /* 0x080fe400078f18ff */
[----:B------:R-:W-:Y:S01]  /*0720*/  @!P3 LEA.HI R4, R4, R36, RZ, 0x3 ;  /* 0x000000240404b211 */ /* 0x000fe200078f18ff */
[----:B------:R-:W-:Y:S01]  /*0730*/  SHFL.IDX PT, R6, R16, 0x1, 0x181f ;  /* 0x00381f0010067f89 */ /* 0x000fe200000e0000 */
[----:B------:R-:W-:Y:S02]  /*0740*/  @!P1 LOP3.LUT R0, R0, 0xfffffff8, RZ, 0xc0, !PT ;  /* 0xfffffff800009812 */ /* 0x000fe400078ec0ff */
[----:B------:R-:W-:Y:S01]  /*0750*/  LOP3.LUT R124, R12, 0xfffffe00, R9, 0xf8, !PT ;  /* 0xfffffe000c7c7812 */ /* 0x000fe200078ef809 */
[----:B------:R-:W3:Y:S01]  /*0760*/  SHFL.IDX PT, R7, R11, 0x1, 0x181f ;  /* 0x00381f000b077f89 */ /* 0x000ee200000e0000 */
[----:B------:R-:W-:Y:S01]  /*0770*/  ISETP.GE.AND P0, PT, R37, c[0x0][0x198], PT ;  /* 0x0000660025007a0c */ /* 0x000fe20003f06270 */
[--C-:B-1----:R-:W-:Y:S01]  /*0780*/  @!P1 IMAD.WIDE R12, R8, 0x2, R2.reuse ;  /* 0x00000002080c9825 */ /* 0x102fe200078e0202 */
[----:B------:R-:W-:Y:S01]  /*0790*/  @!P1 LEA R8, P6, R42, R2, 0x1 ;  /* 0x000000022a089211 */ /* 0x000fe200078c08ff */
[----:B------:R-:W-:Y:S02]  /*07a0*/  STL [R1+0x8], R36 ;  /* 0x0000082401007387 */ /* 0x000fe40000100800 */
[----:B------:R-:W-:Y:S01]  /*07b0*/  @!P1 IMAD.WIDE R14, R0, 0x2, R2 ;  /* 0x00000002000e9825 */ /* 0x000fe200078e0202 */
[----:B------:R-:W-:Y:S01]  /*07c0*/  @!P3 SHF.R.S32.HI R0, RZ, 0x1f, R37 ;  /* 0x0000001fff00b819 */ /* 0x000fe20000011425 */
[----:B------:R-:W-:Y:S01]  /*07d0*/  STL [R1+0x38], R124 ;  /* 0x0000387c01007387 */ /* 0x000fe20000100800 */
[----:B------:R-:W-:-:S02]  /*07e0*/  @!P3 LOP3.LUT R2, R4, 0xfffffff8, RZ, 0xc0, !PT ;  /* 0xfffffff80402b812 */ /* 0x000fc400078ec0ff */
[----:B------:R-:W-:Y:S01]  /*07f0*/  @!P1 LEA.HI.X R9, R42, R3, R43, 0x1, P6 ;  /* 0x000000032a099211 */ /* 0x000fe200030f0c2b */
[----:B------:R-:W-:Y:S01]  /*0800*/  SHFL.IDX PT, R4, R16, 0x2, 0x181f ;  /* 0x00581f0010047f89 */ /* 0x000fe200000e0000 */
[----:B------:R-:W-:Y:S02]  /*0810*/  ISETP.GE.AND P6, PT, R36, c[0x0][0x198], PT ;  /* 0x0000660024007a0c */ /* 0x000fe40003fc6270 */
[----:B------:R-:W-:Y:S01]  /*0820*/  @!P3 LEA.HI R0, R0, R37, RZ, 0x3 ;  /* 0x000000250000b211 */ /* 0x000fe200078f18ff */
[----:B------:R1:W-:Y:S03]  /*0830*/  SHFL.IDX PT, R3, R11, 0x3, 0x181f ;  /* 0x00781f000b037f89 */ /* 0x0003e600000e0000 */
[----:B------:R-:W-:Y:S01]  /*0840*/  @!P3 LOP3.LUT R10, R0, 0xfffffff8, RZ, 0xc0, !PT ;  /* 0xfffffff8000ab812 */ /* 0x000fe200078ec0ff */
[----:B------:R-:W-:Y:S02]  /*0850*/  @!P1 IMAD.SHL.U32 R0, R124, 0x2, RZ ;  /* 0x000000027c009824 */ /* 0x000fe400078e00ff */
[----:B---3--:R-:W-:-:S02]  /*0860*/  @!P3 IMAD.WIDE R26, R2, 0x2, R6 ;  /* 0x00000002021ab825 */ /* 0x008fc400078e0206 */
[----:B------:R-:W3:Y:S02]  /*0870*/  SHFL.IDX PT, R2, R16, 0x3, 0x181f ;  /* 0x00781f0010027f89 */ /* 0x000ee400000e0000 */
[----:B------:R-:W-:-:S04]  /*0880*/  @!P3 IMAD.WIDE R28, R10, 0x2, R6 ;  /* 0x000000020a1cb825 */ /* 0x000fc800078e0206 */
[----:B------:R-:W-:Y:S01]  /*0890*/  @!P3 IMAD.SHL.U32 R10, R124, 0x2, RZ ;  /* 0x000000027c0ab824 */ /* 0x000fe200078e00ff */
[----:B-1----:R-:W-:-:S04]  /*08a0*/  @!P5 SHF.R.S32.HI R11, RZ, 0x1f, R37 ;  /* 0x0000001fff0bd819 */ /* 0x002fc80000011425 */
[----:B------:R-:W-:-:S04]  /*08b0*/  @!P5 LEA.HI R11, R11, R37, RZ, 0x3 ;  /* 0x000000250b0bd211 */ /* 0x000fc800078f18ff */
[----:B------:R-:W-:Y:S02]  /*08c0*/  @!P5 LOP3.LUT R11, R11, 0xfffffff8, RZ, 0xc0, !PT ;  /* 0xfffffff80b0bd812 */ /* 0x000fe400078ec0ff */
[----:B--2---:R-:W-:Y:S01]  /*08d0*/  @P4 SHF.R.S32.HI R21, RZ, 0x1f, R20 ;  /* 0x0000001fff154819 */ /* 0x004fe20000011414 */
[----:B------:R-:W-:Y:S02]  /*08e0*/  @!P4 IMAD.MOV.U32 R20, RZ, RZ, R17 ;  /* 0x000000ffff14c224 */ /* 0x000fe400078e0011 */
[----:B------:R-:W-:Y:S01]  /*08f0*/  @!P4 IMAD.MOV.U32 R21, RZ, RZ, R22 ;  /* 0x000000ffff15c224 */ /* 0x000fe200078e0016 */
[----:B------:R-:W-:Y:S01]  /*0900*/  ISETP.GE.AND P4, PT, R42, c[0x0][0x198], PT ;  /* 0x000066002a007a0c */ /* 0x000fe20003f86270 */
[----:B---3--:R-:W-:-:S04]  /*0910*/  @!P5 IMAD.WIDE R16, R11, 0x2, R2 ;  /* 0x000000020b10d825 */ /* 0x008fc800078e0202 */
[----:B------:R-:W-:-:S04]  /*0920*/  IMAD.WIDE.U32 R38, R20, c[0x0][0x1f0], R18 ;  /* 0x00007c0014267a25 */ /* 0x000fc800078e0012 */
[----:B------:R-:W-:Y:S01]  /*0930*/  IMAD.MOV.U32 R126, RZ, RZ, R38 ;  /* 0x000000ffff7e7224 */ /* 0x000fe200078e0026 */
[----:B------:R1:W-:Y:S04]  /*0940*/  STL.64 [R1+0x30], R38 ;  /* 0x0000302601007387 */ /* 0x0003e80000100a00 */
[----:B------:R2:W-:Y:S04]  /*0950*/  @!P1 LDGSTS.E.BYPASS.LTC128B.128 [R0+0x100], [R8.64], !P4 ;  /* 0x0010000008009fae */ /* 0x0005e8000e101d48 */
[----:B------:R3:W-:Y:S04]  /*0960*/  @!P1 LDGSTS.E.BYPASS.LTC128B.128 [R0+0x4100], [R12.64], !P0 ;  /* 0x041000000c009fae */ /* 0x0007e8000c101d48 */
[----:B------:R3:W-:Y:S01]  /*0970*/  @!P1 LDGSTS.E.BYPASS.LTC128B.128 [R0+0x8100], [R14.64], !P6 ;  /* 0x081000000e009fae */ /* 0x0007e2000f101d48 */
[----:B------:R-:W-:-:S04]  /*0980*/  @!P3 LEA R6, P1, R42, R6, 0x1 ;  /* 0x000000062a06b211 */ /* 0x000fc800078208ff */
[----:B------:R-:W-:-:S05]  /*0990*/  @!P3 LEA.HI.X R7, R42, R7, R43, 0x1, P1 ;  /* 0x000000072a07b211 */ /* 0x000fca00008f0c2b */
[----:B------:R4:W-:Y:S04]  /*09a0*/  @!P3 LDGSTS.E.BYPASS.LTC128B.128 [R10+0x1100], [R6.64], !P4 ;  /* 0x01100000060abfae */ /* 0x0009e8000e101d48 */
[----:B------:R5:W-:Y:S04]  /*09b0*/  @!P3 LDGSTS.E.BYPASS.LTC128B.128 [R10+0x5100], [R28.64], !P0 ;  /* 0x051000001c0abfae */ /* 0x000be8000c101d48 */
[----:B------:R1:W-:Y:S01]  /*09c0*/  @!P3 LDGSTS.E.BYPASS.LTC128B.128 [R10+0x9100], [R26.64], !P6 ;  /* 0x091000001a0abfae */ /* 0x0003e2000f101d48 */
[----:B--2---:R-:W-:Y:S02]  /*09d0*/  @!P2 SHF.R.S32.HI R9, RZ, 0x1f, R37 ;  /* 0x0000001fff09a819 */ /* 0x004fe40000011425 */
[----:B------:R-:W-:-:S02]  /*09e0*/  @!P2 SHF.R.S32.HI R8, RZ, 0x1f, R36 ;  /* 0x0000001fff08a819 */ /* 0x000fc40000011424 */
[----:B------:R-:W-:Y:S02]  /*09f0*/  @!P2 LEA.HI R9, R9, R37, RZ, 0x3 ;  /* 0x000000250909a211 */ /* 0x000fe400078f18ff */
[-C--:B------:R-:W-:Y:S02]  /*0a00*/  @!P2 LEA.HI R8, R8, R36.reuse, RZ, 0x3 ;  /* 0x000000240808a211 */ /* 0x080fe400078f18ff */
[----:B---3--:R-:W-:Y:S02]  /*0a10*/  @!P5 SHF.R.S32.HI R0, RZ, 0x1f, R36 ;  /* 0x0000001fff00d819 */ /* 0x008fe40000011424 */
[----:B------:R-:W-:Y:S02]  /*0a20*/  @!P2 LOP3.LUT R9, R9, 0xfffffff8, RZ, 0xc0, !PT ;  /* 0xfffffff80909a812 */ /* 0x000fe400078ec0ff */
[----:B------:R-:W-:Y:S02]  /*0a30*/  @!P5 LEA.HI R0, R0, R36, RZ, 0x3 ;  /* 0x000000240000d211 */ /* 0x000fe400078f18ff */
[----:B------:R-:W-:Y:S01]  /*0a40*/  @!P2 LOP3.LUT R14, R8, 0xfffffff8, RZ, 0xc0, !PT ;  /* 0xfffffff8080ea812 */ /* 0x000fe200078ec0ff */
[----:B------:R-:W-:Y:S01]  /*0a50*/  @!P2 IMAD.WIDE R12, R9, 0x2, R4 ;  /* 0x00000002090ca825 */ /* 0x000fe200078e0204 */
[----:B------:R-:W-:-:S02]  /*0a60*/  @!P2 LEA R8, P1, R42, R4, 0x1 ;  /* 0x000000042a08a211 */ /* 0x000fc400078208ff */
[----:B------:R-:W-:Y:S01]  /*0a70*/  @!P5 LOP3.LUT R0, R0, 0xfffffff8, RZ, 0xc0, !PT ;  /* 0xfffffff80000d812 */ /* 0x000fe200078ec0ff */
[----:B------:R-:W-:Y:S01]  /*0a80*/  @!P2 IMAD.WIDE R14, R14, 0x2, R4 ;  /* 0x000000020e0ea825 */ /* 0x000fe200078e0204 */
[C---:B------:R-:W-:Y:S02]  /*0a90*/  @!P2 LEA.HI.X R9, R42.reuse, R5, R43, 0x1, P1 ;  /* 0x000000052a09a211 */ /* 0x040fe400008f0c2b */
[----:B------:R-:W-:Y:S01]  /*0aa0*/  @!P5 LEA R4, P1, R42, R2, 0x1 ;  /* 0x000000022a04d211 */ /* 0x000fe200078208ff */
[----:B------:R-:W-:Y:S01]  /*0ab0*/  @!P5 IMAD.WIDE R22, R0, 0x2, R2 ;  /* 0x000000020016d825 */ /* 0x000fe200078e0202 */
[----:B------:R-:W-:Y:S02]  /*0ac0*/  LOP3.LUT R2, R32, 0xfffffff0, RZ, 0xc0, !PT ;  /* 0xfffffff020027812 */ /* 0x000fe400078ec0ff */
[----:B------:R-:W-:Y:S01]  /*0ad0*/  @!P5 LEA.HI.X R5, R42, R3, R43, 0x1, P1 ;  /* 0x000000032a05d211 */ /* 0x000fe200008f0c2b */
[----:B------:R-:W-:Y:S02]  /*0ae0*/  @!P2 IMAD.SHL.U32 R0, R124, 0x2, RZ ;  /* 0x000000027c00a824 */ /* 0x000fe400078e00ff */
[----:B------:R-:W-:-:S02]  /*0af0*/  IMAD.MOV.U32 R3, RZ, RZ, 0x60 ;  /* 0x00000060ff037424 */ /* 0x000fc400078e00ff */
[----:B-----5:R-:W-:Y:S01]  /*0b00*/  IMAD.MOV.U32 R28, RZ, RZ, 0x40 ;  /* 0x00000040ff1c7424 */ /* 0x020fe200078e00ff */
[----:B------:R2:W-:Y:S01]  /*0b10*/  @!P2 LDGSTS.E.BYPASS.LTC128B.128 [R0+0x2100], [R8.64], !P4 ;  /* 0x021000000800afae */ /* 0x0005e2000e101d48 */
[----:B------:R-:W-:-:S03]  /*0b20*/  IMAD.WIDE.U32 R120, R3, c[0x0][0x1e0], RZ ;  /* 0x0000780003787a25 */ /* 0x000fc600078e00ff */
[----:B------:R3:W-:Y:S01]  /*0b30*/  @!P2 LDGSTS.E.BYPASS.LTC128B.128 [R0+0x6100], [R12.64], !P0 ;  /* 0x061000000c00afae */ /* 0x0007e2000c101d48 */
[----:B------:R-:W-:-:S03]  /*0b40*/  IMAD R117, R125, -0x60, R3 ;  /* 0xffffffa07d757824 */ /* 0x000fc600078e0203 */
[----:B------:R5:W-:Y:S01]  /*0b50*/  @!P2 LDGSTS.E.BYPASS.LTC128B.128 [R0+0xa100], [R14.64], !P6 ;  /* 0x0a1000000e00afae */ /* 0x000be2000f101d48 */
[----:B--2---:R-:W-:Y:S01]  /*0b60*/  @!P5 IMAD.SHL.U32 R8, R124, 0x2, RZ ;  /* 0x000000027c08d824 */ /* 0x004fe200078e00ff */
[----:B---3--:R-:W-:-:S04]  /*0b70*/  IADD3 R12, R117, c[0x0][0x1d0], -R24 ;  /* 0x00007400750c7a10 */ /* 0x008fc80007ffe818 */
[----:B------:R2:W-:Y:S01]  /*0b80*/  @!P5 LDGSTS.E.BYPASS.LTC128B.128 [R8+0x3100], [R4.64], !P4 ;  /* 0x031000000408dfae */ /* 0x0005e2000e101d48 */
[----:B-----5:R-:W-:Y:S01]  /*0b90*/  IMAD R0, R3, c[0x0][0x1e4], RZ ;  /* 0x0000790003007a24 */ /* 0x020fe200078e02ff */
[----:B------:R-:W-:Y:S02]  /*0ba0*/  IADD3 R15, R125, -0x1, RZ ;  /* 0xffffffff7d0f7810 */ /* 0x000fe40007ffe0ff */
[----:B------:R3:W-:Y:S01]  /*0bb0*/  @!P5 LDGSTS.E.BYPASS.LTC128B.128 [R8+0x7100], [R16.64], !P0 ;  /* 0x071000001008dfae */ /* 0x0007e2000c101d48 */
[C---:B------:R-:W-:Y:S01]  /*0bc0*/  ISETP.GE.AND P3, PT, R12.reuse, 0x1, PT ;  /* 0x000000010c00780c */ /* 0x040fe20003f66270 */
[----:B------:R-:W-:Y:S01]  /*0bd0*/  IMAD.IADD R118, R121, 0x1, R0 ;  /* 0x0000000179767824 */ /* 0x000fe200078e0200 */
[----:B-1----:R-:W-:Y:S01]  /*0be0*/  SHF.R.S32.HI R26, RZ, 0x1f, R15 ;  /* 0x0000001fff1a7819 */ /* 0x002fe2000001140f */
[----:B------:R-:W-:Y:S01]  /*0bf0*/  IMAD R0, R21, c[0x0][0x1f0], RZ ;  /* 0x00007c0015007a24 */ /* 0x000fe200078e02ff */
[----:B------:R-:W-:Y:S01]  /*0c00*/  ISETP.GE.AND P1, PT, R12, 0x41, PT ;  /* 0x000000410c00780c */ /* 0x000fe20003f26270 */
[----:B------:R-:W-:Y:S01]  /*0c10*/  IMAD.SHL.U32 R14, R122, 0x40, RZ ;  /* 0x000000407a0e7824 */ /* 0x000fe200078e00ff */
[----:B------:R-:W-:Y:S01]  /*0c20*/  ISETP.GE.AND P2, PT, R12, 0x21, PT ;  /* 0x000000210c00780c */ /* 0x000fe20003f46270 */
[----:B------:R1:W-:Y:S01]  /*0c30*/  @!P5 LDGSTS.E.BYPASS.LTC128B.128 [R8+0xb100], [R22.64], !P6 ;  /* 0x0b1000001608dfae */ /* 0x0003e2000f101d48 */
[----:B------:R-:W-:-:S02]  /*0c40*/  ISETP.GE.AND P6, PT, R42, c[0x0][0x1d4], PT ;  /* 0x000075002a007a0c */ /* 0x000fc40003fc6270 */
[----:B------:R-:W-:Y:S01]  /*0c50*/  ISETP.GE.AND P5, PT, R37, c[0x0][0x1d4], PT ;  /* 0x0000750025007a0c */ /* 0x000fe20003fa6270 */
[----:B------:R-:W0:Y:S01]  /*0c60*/  LDGDEPBAR ;  /* 0x00000000000079af */ /* 0x000e220000000000 */
[----:B--2---:R-:W-:Y:S02]  /*0c70*/  IMAD.IADD R4, R35, 0x1, -R2 ;  /* 0x0000000123047824 */ /* 0x004fe400078e0a02 */
[----:B------:R-:W-:Y:S02]  /*0c80*/  IMAD R2, R20, c[0x0][0x1f4], R0 ;  /* 0x00007d0014027a24 */ /* 0x000fe400078e0200 */
[----:B------:R-:W-:Y:S01]  /*0c90*/  IMAD R0, R118, R15, RZ ;  /* 0x0000000f76007224 */ /* 0x000fe200078e02ff */
[----:B------:R-:W-:Y:S01]  /*0ca0*/  SHF.R.S32.HI R3, RZ, 0x1f, R4 ;  /* 0x0000001fff037819 */ /* 0x000fe20000011404 */
[----:B------:R-:W-:Y:S02]  /*0cb0*/  IMAD.IADD R127, R39, 0x1, R2 ;  /* 0x00000001277f7824 */ /* 0x000fe400078e0202 */
[----:B------:R-:W-:Y:S01]  /*0cc0*/  IMAD R0, R26, R120, R0 ;  /* 0x000000781a007224 */ /* 0x000fe200078e0200 */
[----:B------:R-:W-:Y:S01]  /*0cd0*/  LEA.HI R13, R3, R4, RZ, 0x3 ;  /* 0x00000004030d7211 */ /* 0x000fe200078f18ff */
[----:B------:R-:W-:Y:S01]  /*0ce0*/  IMAD.WIDE.U32 R2, R15, R120, R126 ;  /* 0x000000780f027225 */ /* 0x000fe200078e007e */
[----:B------:R2:W-:Y:S02]  /*0cf0*/  STL.64 [R1+0x20], R126 ;  /* 0x0000207e01007387 */ /* 0x0005e40000100a00 */
[----:B------:R-:W-:Y:S01]  /*0d00*/  LOP3.LUT R5, R13, 0xfffffff8, RZ, 0xc0, !PT ;  /* 0xfffffff80d057812 */ /* 0x000fe200078ec0ff */
[----:B------:R-:W-:Y:S01]  /*0d10*/  IMAD.IADD R0, R3, 0x1, R0 ;  /* 0x0000000103007824 */ /* 0x000fe200078e0200 */
[----:B----4-:R-:W-:Y:S01]  /*0d20*/  @P3 LEA R6, P0, R2, c[0x0][0x1c8], 0x1 ;  /* 0x0000720002063a11 */ /* 0x010fe200078008ff */
[----:B---3--:R-:W-:-:S03]  /*0d30*/  IMAD.WIDE.U32 R16, R119, 0x40, RZ ;  /* 0x0000004077107825 */ /* 0x008fc600078e00ff */
[----:B------:R-:W-:Y:S01]  /*0d40*/  @P3 LEA.HI.X R7, R2, c[0x0][0x1cc], R0, 0x1, P0 ;  /* 0x0000730002073a11 */ /* 0x000fe200000f0c00 */
[----:B------:R-:W-:Y:S01]  /*0d50*/  IMAD.IADD R11, R4, 0x1, -R5 ;  /* 0x00000001040b7824 */ /* 0x000fe200078e0a05 */
[----:B------:R-:W-:Y:S01]  /*0d60*/  @P1 IADD3 R9, P4, R2, R16, RZ ;  /* 0x0000001002091210 */ /* 0x000fe20007f9e0ff */
[----:B------:R-:W-:Y:S01]  /*0d70*/  IMAD.SHL.U32 R5, R25, 0x8, RZ ;  /* 0x0000000819057824 */ /* 0x000fe200078e00ff */
[----:B------:R-:W-:Y:S01]  /*0d80*/  @P2 LEA R3, P0, R119, R2, 0x5 ;  /* 0x0000000277032211 */ /* 0x000fe200078028ff */
[----:B------:R-:W-:Y:S01]  /*0d90*/  IMAD.SHL.U32 R2, R11, 0x40, RZ ;  /* 0x000000400b027824 */ /* 0x000fe200078e00ff */
[----:B------:R-:W-:Y:S02]  /*0da0*/  @P1 IADD3.X R14, R0, R17, R14, P4, !PT ;  /* 0x00000011000e1210 */ /* 0x000fe400027fe40e */
[----:B------:R-:W-:Y:S02]  /*0db0*/  @P2 LEA.HI.X R0, R119, R0, R122, 0x5, P0 ;  /* 0x0000000077002211 */ /* 0x000fe400000f2c7a */
[----:B------:R-:W-:-:S02]  /*0dc0*/  LOP3.LUT R2, R2, 0x1c0, RZ, 0xc0, !PT ;  /* 0x000001c002027812 */ /* 0x000fc400078ec0ff */
[----:B------:R-:W-:Y:S02]  /*0dd0*/  ISETP.GE.AND P4, PT, R36, c[0x0][0x1d4], PT ;  /* 0x0000750024007a0c */ /* 0x000fe40003f86270 */
[C---:B------:R-:W-:Y:S02]  /*0de0*/  @P2 LEA R4, P0, R3.reuse, c[0x0][0x1c8], 0x1 ;  /* 0x0000720003042a11 */ /* 0x040fe400078008ff */
[----:B------:R-:W-:Y:S02]  /*0df0*/  LOP3.LUT R10, R2, 0x8, R5, 0xf8, !PT ;  /* 0x00000008020a7812 */ /* 0x000fe400078ef805 */
[----:B-1----:R-:W-:Y:S02]  /*0e00*/  SHF.R.U32.HI R8, RZ, 0x3, R2 ;  /* 0x00000003ff087819 */ /* 0x002fe40000011602 */
[----:B------:R-:W-:Y:S01]  /*0e10*/  @P2 LEA.HI.X R5, R3, c[0x0][0x1cc], R0, 0x1, P0 ;  /* 0x0000730003052a11 */ /* 0x000fe200000f0c00 */
[----:B------:R-:W-:Y:S01]  /*0e20*/  IMAD R0, R25, 0x200, R31 ;  /* 0x0000020019007824 */ /* 0x000fe200078e021f */
[----:B------:R-:W-:Y:S01]  /*0e30*/  LOP3.LUT R10, R10, R8, RZ, 0x3c, !PT ;  /* 0x000000080a0a7212 */ /* 0x000fe200078e3cff */
[----:B------:R-:W-:Y:S01]  /*0e40*/  @P3 IMAD.SHL.U32 R8, R124, 0x2, RZ ;  /* 0x000000027c083824 */ /* 0x000fe200078e00ff */
[----:B------:R-:W-:Y:S01]  /*0e50*/  @P1 LEA R2, P0, R9, c[0x0][0x1c8], 0x1 ;  /* 0x0000720009021a11 */ /* 0x000fe200078008ff */
[----:B------:R-:W-:-:S02]  /*0e60*/  IMAD.SHL.U32 R135, R0, 0x2, RZ ;  /* 0x0000000200877824 */ /* 0x000fc400078e00ff */
[----:B------:R-:W-:Y:S01]  /*0e70*/  IMAD.MOV.U32 R0, RZ, RZ, 0x20 ;  /* 0x00000020ff007424 */ /* 0x000fe200078e00ff */
[----:B------:R-:W-:Y:S01]  /*0e80*/  @P1 LEA.HI.X R3, R9, c[0x0][0x1cc], R14, 0x1, P0 ;  /* 0x0000730009031a11 */ /* 0x000fe200000f0c0e */
[----:B------:R-:W-:Y:S01]  /*0e90*/  @P2 IMAD.SHL.U32 R9, R124, 0x2, RZ ;  /* 0x000000027c092824 */ /* 0x000fe200078e00ff */
[----:B------:R1:W-:Y:S01]  /*0ea0*/  @P3 LDGSTS.E.BYPASS.LTC128B.128 [R8+0xc100], [R6.64], !P6 ;  /* 0x0c10000006083fae */ /* 0x0003e2000f101d48 */
[----:B------:R-:W-:Y:S02]  /*0eb0*/  LOP3.LUT P0, RZ, R30, 0x2, RZ, 0xc0, !PT ;  /* 0x000000021eff7812 */ /* 0x000fe4000780c0ff */
[----:B------:R-:W-:Y:S01]  /*0ec0*/  IADD3 R230, R135, 0xc120, RZ ;  /* 0x0000c12087e67810 */ /* 0x000fe20007ffe0ff */
[----:B------:R1:W-:Y:S04]  /*0ed0*/  @P3 LDGSTS.E.BYPASS.LTC128B.128 [R8+0xf100], [R6.64+0x80], !P5 ;  /* 0x0f10008006083fae */ /* 0x0003e8000e901d48 */
[----:B------:R1:W-:Y:S04]  /*0ee0*/  @P3 LDGSTS.E.BYPASS.LTC128B.128 [R8+0x12100], [R6.64+0x100], !P4 ;  /* 0x1210010006083fae */ /* 0x0003e8000e101d48 */
[----:B------:R3:W-:Y:S04]  /*0ef0*/  @P2 LDGSTS.E.BYPASS.LTC128B.128 [R9+0xd100], [R4.64], !P6 ;  /* 0x0d10000004092fae */ /* 0x0007e8000f101d48 */
[----:B------:R3:W-:Y:S04]  /*0f00*/  @P2 LDGSTS.E.BYPASS.LTC128B.128 [R9+0x10100], [R4.64+0x80], !P5 ;  /* 0x1010008004092fae */ /* 0x0007e8000e901d48 */
[----:B------:R3:W-:Y:S01]  /*0f10*/  @P2 LDGSTS.E.BYPASS.LTC128B.128 [R9+0x13100], [R4.64+0x100], !P4 ;  /* 0x1310010004092fae */ /* 0x0007e2000e101d48 */
[----:B------:R-:W-:-:S04]  /*0f20*/  LOP3.LUT P2, RZ, R11, 0x4, RZ, 0xc0, !PT ;  /* 0x000000040bff7812 */ /* 0x000fc8000784c0ff */
[----:B------:R-:W-:Y:S01]  /*0f30*/  SEL R0, R0, 0xffffffe0, !P2 ;  /* 0xffffffe000007807 */ /* 0x000fe20005000000 */
[----:B-1----:R-:W-:Y:S01]  /*0f40*/  @P1 IMAD.SHL.U32 R6, R124, 0x2, RZ ;  /* 0x000000027c061824 */ /* 0x002fe200078e00ff */
[----:B------:R-:W-:-:S04]  /*0f50*/  LEA.HI R7, R34, R35, RZ, 0x5 ;  /* 0x0000002322077211 */ /* 0x000fc800078f28ff */
[----:B------:R1:W-:Y:S01]  /*0f60*/  @P1 LDGSTS.E.BYPASS.LTC128B.128 [R6+0xe100], [R2.64], !P6 ;  /* 0x0e10000002061fae */ /* 0x0003e2000f101d48 */
[----:B------:R-:W-:Y:S02]  /*0f70*/  SHF.R.S32.HI R208, RZ, 0x5, R7 ;  /* 0x00000005ffd07819 */ /* 0x000fe40000011407 */
[----:B------:R-:W-:Y:S01]  /*0f80*/  LOP3.LUT R7, R7, 0xffffffe0, RZ, 0xc0, !PT ;  /* 0xffffffe007077812 */ /* 0x000fe200078ec0ff */
[----:B------:R1:W-:Y:S01]  /*0f90*/  @P1 LDGSTS.E.BYPASS.LTC128B.128 [R6+0x11100], [R2.64+0x80], !P5 ;  /* 0x1110008002061fae */ /* 0x0003e2000e901d48 */
[----:B---3--:R-:W-:-:S03]  /*0fa0*/  IMAD.SHL.U32 R5, R13, 0x40, RZ ;  /* 0x000000400d057824 */ /* 0x008fc600078e00ff */
[----:B------:R1:W-:Y:S01]  /*0fb0*/  @P1 LDGSTS.E.BYPASS.LTC128B.128 [R6+0x14100], [R2.64+0x100], !P4 ;  /* 0x1410010002061fae */ /* 0x0003e2000e101d48 */
[----:B------:R-:W-:Y:S01]  /*0fc0*/  IMAD.MOV.U32 R4, RZ, RZ, 0x10 ;  /* 0x00000010ff047424 */ /* 0x000fe200078e00ff */
[----:B------:R-:W-:Y:S01]  /*0fd0*/  LOP3.LUT P1, RZ, R11, 0x2, RZ, 0xc0, !PT ;  /* 0x000000020bff7812 */ /* 0x000fe2000782c0ff */
[----:B------:R-:W-:Y:S01]  /*0fe0*/  IMAD.IADD R116, R35, 0x1, -R7 ;  /* 0x0000000123747824 */ /* 0x000fe200078e0a07 */
[----:B------:R-:W0:Y:S01]  /*0ff0*/  LDGDEPBAR ;  /* 0x00000000000079af */ /* 0x000e220000000000 */
[----:B------:R-:W-:Y:S02]  /*1000*/  LOP3.LUT R5, R10, 0xfffffe00, R5, 0xf8, !PT ;  /* 0xfffffe000a057812 */ /* 0x000fe400078ef805 */
[----:B------:R-:W-:-:S03]  /*1010*/  SEL R4, R4, 0xfffffff0, !P1 ;  /* 0xfffffff004047807 */ /* 0x000fc60004800000 */
[----:B------:R-:W-:-:S04]  /*1020*/  IMAD R208, R208, 0x400, R5 ;  /* 0x00000400d0d07824 */ /* 0x000fc800078e0205 */
[----:B------:R-:W-:-:S04]  /*1030*/  IMAD.SHL.U32 R208, R208, 0x2, RZ ;  /* 0x00000002d0d07824 */ /* 0x000fc800078e00ff */
[--C-:B------:R-:W-:Y:S02]  /*1040*/  IMAD R212, R4, 0x2, R208.reuse ;  /* 0x0000000204d47824 */ /* 0x100fe400078e02d0 */
[C---:B------:R-:W-:Y:S02]  /*1050*/  IMAD R216, R0.reuse, 0x2, R208 ;  /* 0x0000000200d87824 */ /* 0x040fe400078e02d0 */
[----:B------:R-:W-:Y:S01]  /*1060*/  IMAD R220, R0, 0x2, R212 ;  /* 0x0000000200dc7824 */ /* 0x000fe200078e02d4 */
[----:B-1----:R-:W-:Y:S01]  /*1070*/  IADD3 R3, R135, 0xc100, RZ ;  /* 0x0000c10087037810 */ /* 0x002fe20007ffe0ff */
[----:B------:R-:W-:-:S04]  /*1080*/  DEPBAR.LE SB0, 0x1 ;  /* 0x000080400000791a */ /* 0x000fc80000000000 */
[----:B------:R-:W-:Y:S01]  /*1090*/  BAR.SYNC.DEFER_BLOCKING 0x0 ;  /* 0x0000000000007b1d */ /* 0x000fe20000010000 */
[----:B------:R-:W-:Y:S01]  /*10a0*/  IMAD R2, R33, c[0x0][0x208], RZ ;  /* 0x0000820021027a24 */ /* 0x000fe200078e02ff */
[----:B------:R-:W-:Y:S02]  /*10b0*/  @P0 IADD3 R230, R3, -0x20, RZ ;  /* 0xffffffe003e60810 */ /* 0x000fe40007ffe0ff */
[----:B------:R-:W-:Y:S01]  /*10c0*/  ISETP.GE.AND P0, PT, R123, 0x1, PT ;  /* 0x000000017b00780c */ /* 0x000fe20003f06270 */
[----:B------:R-:W-:Y:S01]  /*10d0*/  IMAD R6, R24, c[0x0][0x20c], R2 ;  /* 0x0000830018067a24 */ /* 0x000fe200078e0202 */
[----:B------:R-:W-:Y:S01]  /*10e0*/  IADD3 R247, R230, 0x800, RZ ;  /* 0x00000800e6f77810 */ /* 0x000fe20007ffe0ff */
[----:B------:R-:W-:Y:S01]  /*10f0*/  IMAD.WIDE.U32 R2, R24, c[0x0][0x208], R42 ;  /* 0x0000820018027a25 */ /* 0x000fe200078e002a */
[C---:B------:R-:W-:Y:S02]  /*1100*/  IADD3 R246, R230.reuse, 0x1000, RZ ;  /* 0x00001000e6f67810 */ /* 0x040fe40007ffe0ff */
[C---:B------:R-:W-:Y:S01]  /*1110*/  IADD3 R245, R230.reuse, 0x1800, RZ ;  /* 0x00001800e6f57810 */ /* 0x040fe20007ffe0ff */
[----:B------:R-:W-:Y:S01]  /*1120*/  IMAD.IADD R3, R3, 0x1, R6 ;  /* 0x0000000103037824 */ /* 0x000fe200078e0206 */
[C---:B------:R-:W-:Y:S01]  /*1130*/  IADD3 R244, R230.reuse, 0x2000, RZ ;  /* 0x00002000e6f47810 */ /* 0x040fe20007ffe0ff */
[----:B------:R-:W-:Y:S01]  /*1140*/  IMAD R6, R41, c[0x0][0x210], RZ ;  /* 0x0000840029067a24 */ /* 0x000fe200078e02ff */
[----:B------:R-:W-:Y:S01]  /*1150*/  IADD3 R243, R230, 0x2800, RZ ;  /* 0x00002800e6f37810 */ /* 0x000fe20007ffe0ff */
[----:B------:R-:W-:-:S04]  /*1160*/  IMAD.WIDE.U32 R2, R40, c[0x0][0x210], R2 ;  /* 0x0000840028027a25 */ /* 0x000fc800078e0002 */
[----:B------:R-:W-:-:S04]  /*1170*/  IMAD R6, R40, c[0x0][0x214], R6 ;  /* 0x0000850028067a24 */ /* 0x000fc800078e0206 */
[----:B------:R-:W-:Y:S01]  /*1180*/  IMAD.IADD R3, R3, 0x1, R6 ;  /* 0x0000000103037824 */ /* 0x000fe200078e0206 */
[----:B------:R2:W1:Y:S01]  /*1190*/  LDSM.16.M88.4 R152, [R208+0x100] ;  /* 0x00010000d098783b */ /* 0x0004620000000200 */
[----:B------:R-:W-:Y:S02]  /*11a0*/  IMAD R6, R21, c[0x0][0x218], RZ ;  /* 0x0000860015067a24 */ /* 0x000fe400078e02ff */
[C---:B------:R-:W-:Y:S01]  /*11b0*/  IMAD.WIDE.U32 R10, R20.reuse, c[0x0][0x218], R2 ;  /* 0x00008600140a7a25 */ /* 0x040fe200078e0002 */
[----:B------:R2:W3:Y:S03]  /*11c0*/  LDSM.16.M88.4 R192, [R208+0x4100] ;  /* 0x00410000d0c0783b */ /* 0x0004e60000000200 */
[----:B------:R-:W-:Y:S01]  /*11d0*/  IMAD R6, R20, c[0x0][0x21c], R6 ;  /* 0x0000870014067a24 */ /* 0x000fe200078e0206 */
[----:B------:R2:W4:Y:S03]  /*11e0*/  LDSM.16.M88.4 R156, [R212+0x100] ;  /* 0x00010000d49c783b */ /* 0x0005260000000200 */
[----:B------:R-:W-:Y:S01]  /*11f0*/  IMAD.IADD R9, R11, 0x1, R6 ;  /* 0x000000010b097824 */ /* 0x000fe200078e0206 */
[----:B------:R2:W1:Y:S04]  /*1200*/  LDSM.16.M88.4 R196, [R212+0x4100] ;  /* 0x00410000d4c4783b */ /* 0x0004680000000200 */
[----:B------:R2:W1:Y:S04]  /*1210*/  LDSM.16.M88.4 R184, [R216+0x100] ;  /* 0x00010000d8b8783b */ /* 0x0004680000000200 */
[----:B------:R2:W1:Y:S04]  /*1220*/  LDSM.16.M88.4 R200, [R216+0x4100] ;  /* 0x00410000d8c8783b */ /* 0x0004680000000200 */
[----:B------:R2:W1:Y:S04]  /*1230*/  LDSM.16.M88.4 R188, [R220+0x100] ;  /* 0x00010000dcbc783b */ /* 0x0004680000000200 */
[----:B------:R2:W1:Y:S04]  /*1240*/  LDSM.16.M88.4 R204, [R220+0x4100] ;  /* 0x00410000dccc783b */ /* 0x0004680000000200 */
[----:B------:R-:W1:Y:S04]  /*1250*/  LDSM.16.M88.4 R208, [R208+0x8100] ;  /* 0x00810000d0d0783b */ /* 0x000e680000000200 */
[----:B------:R-:W1:Y:S04]  /*1260*/  LDSM.16.M88.4 R212, [R212+0x8100] ;  /* 0x00810000d4d4783b */ /* 0x000e680000000200 */
[----:B------:R-:W1:Y:S04]  /*1270*/  LDSM.16.M88.4 R216, [R216+0x8100] ;  /* 0x00810000d8d8783b */ /* 0x000e680000000200 */
[----:B------:R-:W1:Y:S04]  /*1280*/  LDSM.16.M88.4 R220, [R220+0x8100] ;  /* 0x00810000dcdc783b */ /* 0x000e680000000200 */
[----:B------:R-:W-:Y:S06]  /*1290*/  BAR.SYNC.DEFER_BLOCKING 0x0 ;  /* 0x0000000000007b1d */ /* 0x000fec0000010000 */
[----:B------:R2:W-:Y:S04]  /*12a0*/  STL.64 [R1+0x50], R10 ;  /* 0x0000500a01007387 */ /* 0x0005e80000100a00 */
[----:B------:R2:W-:Y:S01]  /*12b0*/  STL [R1+0x4c], R9 ;  /* 0x00004c0901007387 */ /* 0x0005e20000100800 */
[----:B------:R-:W-:-:S04]  /*12c0*/  DEPBAR.LE SB0, 0x0 ;  /* 0x000080000000791a */ /* 0x000fc80000000000 */
[----:B------:R-:W-:Y:S06]  /*12d0*/  BAR.SYNC.DEFER_BLOCKING 0x0 ;  /* 0x0000000000007b1d */ /* 0x000fec0000010000 */
[----:B------:R2:W1:Y:S04]  /*12e0*/  LDSM.16.M88.4 R36, [R135+0xc100] ;  /* 0x00c100008724783b */ /* 0x0004680000000200 */
[----:B------:R2:W1:Y:S04]  /*12f0*/  LDSM.16.M88.4 R16, [R135+0xc900] ;  /* 0x00c900008710783b */ /* 0x0004680000000200 */
[----:B------:R2:W1:Y:S04]  /*1300*/  LDSM.16.M88.4 R44, [R135+0xd100] ;  /* 0x00d10000872c783b */ /* 0x0004680000000200 */
[----:B------:R2:W1:Y:S04]  /*1310*/  LDSM.16.M88.4 R48, [R135+0xd900] ;  /* 0x00d900008730783b */ /* 0x0004680000000200 */
[----:B------:R2:W1:Y:S04]  /*1320*/  LDSM.16.M88.4 R68, [R135+0xe100] ;  /* 0x00e100008744783b */ /* 0x0004680000000200 */
[----:B------:R2:W1:Y:S04]  /*1330*/  LDSM.16.M88.4 R72, [R135+0xe900] ;  /* 0x00e900008748783b */ /* 0x0004680000000200 */
[----:B------:R2:W1:Y:S04]  /*1340*/  LDSM.16.M88.4 R52, [R230] ;  /* 0x00000000e634783b */ /* 0x0004680000000200 */
[----:B------:R2:W1:Y:S04]  /*1350*/  LDSM.16.M88.4 R64, [R230+0x800] ;  /* 0x00080000e640783b */ /* 0x0004680000000200 */
[----:B------:R2:W1:Y:S04]  /*1360*/  LDSM.16.M88.4 R60, [R230+0x1000] ;  /* 0x00100000e63c783b */ /* 0x0004680000000200 */
[----:B------:R2:W1:Y:S04]  /*1370*/  LDSM.16.M88.4 R76, [R230+0x1800] ;  /* 0x00180000e64c783b */ /* 0x0004680000000200 */
[----:B------:R2:W1:Y:S04]  /*1380*/  LDSM.16.M88.4 R104, [R230+0x2000] ;  /* 0x00200000e668783b */ /* 0x0004680000000200 */
[----:B------:R2:W1:Y:S01]  /*1390*/  LDSM.16.M88.4 R108, [R230+0x2800] ;  /* 0x00280000e66c783b */ /* 0x0004620000000200 */
[----:B------:R-:W-:Y:S05]  /*13a0*/  @!P0 BRA `(.L_x_0) ;  /* 0x0000032000008947 */ /* 0x000fea0003800000 */
[----:B---34-:R-:W-:Y:S01]  /*13b0*/  IMAD R2, R26, c[0x0][0x208], RZ ;  /* 0x000082001a027a24 */ /* 0x018fe200078e02ff */
[----:B------:R-:W-:Y:S01]  /*13c0*/  ISETP.LT.OR P3, PT, R12, 0x1, P6 ;  /* 0x000000010c00780c */ /* 0x000fe20003761670 */
[----:B------:R-:W-:-:S04]  /*13d0*/  IMAD.WIDE.U32 R6, R15, c[0x0][0x208], RZ ;  /* 0x000082000f067a25 */ /* 0x000fc800078e00ff */
[----:B------:R-:W-:Y:S02]  /*13e0*/  IMAD R2, R15, c[0x0][0x20c], R2 ;  /* 0x000083000f027a24 */ /* 0x000fe400078e0202 */
[----:B------:R-:W-:Y:S01]  /*13f0*/  IMAD.MOV.U32 R8, RZ, RZ, R10 ;  /* 0x000000ffff087224 */ /* 0x000fe200078e000a */
[----:B--2---:R-:W-:Y:S01]  /*1400*/  SEL R10, RZ, 0x2, P5 ;  /* 0x00000002ff0a7807 */ /* 0x004fe20002800000 */
[----:B------:R-:W-:Y:S02]  /*1410*/  IMAD.IADD R2, R7, 0x1, R2 ;  /* 0x0000000107027824 */ /* 0x000fe400078e0202 */
[----:B------:R-:W-:Y:S01]  /*1420*/  IMAD.WIDE.U32 R6, R6, 0x60, R8 ;  /* 0x0000006006067825 */ /* 0x000fe200078e0008 */
[----:B------:R2:W-:Y:S03]  /*1430*/  STL.64 [R1+0x48], R8 ;  /* 0x0000480801007387 */ /* 0x0005e60000100a00 */
[----:B------:R-:W-:Y:S01]  /*1440*/  IMAD R3, R2, 0x60, RZ ;  /* 0x0000006002037824 */ /* 0x000fe200078e02ff */
[----:B------:R-:W-:Y:S01]  /*1450*/  LEA R2, P0, R6, c[0x0][0x1f8], 0x1 ;  /* 0x00007e0006027a11 */ /* 0x000fe200078008ff */
[----:B------:R-:W-:-:S02]  /*1460*/  IMAD R11, R28, c[0x0][0x20c], RZ ;  /* 0x000083001c0b7a24 */ /* 0x000fc400078e02ff */
[----:B------:R-:W-:Y:S01]  /*1470*/  IMAD.IADD R3, R7, 0x1, R3 ;  /* 0x0000000107037824 */ /* 0x000fe200078e0203 */
[----:B------:R-:W-:Y:S01]  /*1480*/  SEL R7, RZ, 0x4, P4 ;  /* 0x00000004ff077807 */ /* 0x000fe20002000000 */
[----:B------:R-:W-:-:S03]  /*1490*/  IMAD.WIDE.U32 R14, R28, c[0x0][0x208], RZ ;  /* 0x000082001c0e7a25 */ /* 0x000fc600078e00ff */
[----:B------:R-:W-:Y:S01]  /*14a0*/  LEA.HI.X R3, R6, c[0x0][0x1fc], R3, 0x1, P0 ;  /* 0x00007f0006037a11 */ /* 0x000fe200000f0c03 */
[----:B------:R-:W-:Y:S01]  /*14b0*/  IMAD.IADD R11, R15, 0x1, R11 ;  /* 0x000000010f0b7824 */ /* 0x000fe200078e020b */
[----:B------:R-:W-:Y:S01]  /*14c0*/  SEL R6, RZ, 0x1, P6 ;  /* 0x00000001ff067807 */ /* 0x000fe20003000000 */
[----:B------:R-:W-:-:S03]  /*14d0*/  IMAD.SHL.U32 R13, R124, 0x2, RZ ;  /* 0x000000027c0d7824 */ /* 0x000fc600078e00ff */
[----:B------:R-:W-:Y:S02]  /*14e0*/  IADD3 R10, R7, R10, R6 ;  /* 0x0000000a070a7210 */ /* 0x000fe40007ffe006 */
[----:B------:R-:W-:Y:S01]  /*14f0*/  @!PT LDS RZ, [RZ] ;  /* 0x00000000fffff984 */ /* 0x000fe20000000800 */
[----:B------:R-:W-:Y:S01]  /*1500*/  @!PT LDS RZ, [RZ] ;  /* 0x00000000fffff984 */ /* 0x000fe20000000800 */
[----:B------:R-:W-:Y:S01]  /*1510*/  @!PT LDS RZ, [RZ] ;  /* 0x00000000fffff984 */ /* 0x000fe20000000800 */
[----:B------:R3:W-:Y:S02]  /*1520*/  LDGSTS.E.BYPASS.LTC128B.128 [R13+0x100], [R2.64], !P3 ;  /* 0x00100000020d7fae */ /* 0x0007e4000d901d48 */
[----:B------:R-:W-:Y:S02]  /*1530*/  LOP3.LUT P2, RZ, R10, 0x2, RZ, 0xc0, !PT ;  /* 0x000000020aff7812 */ /* 0x000fe4000784c0ff */
[----:B--2---:R-:W-:-:S04]  /*1540*/  IADD3 R8, P1, P0, R14, 0x80, R2 ;  /* 0x000000800e087810 */ /* 0x004fc8000783e002 */
[----:B------:R-:W-:Y:S02]  /*1550*/  IADD3.X R9, R11, RZ, R3, P1, P0 ;  /* 0x000000ff0b097210 */ /* 0x000fe40000fe0403 */
[----:B------:R-:W-:-:S04]  /*1560*/  IADD3 R6, P1, P0, R14, 0x100, R2 ;  /* 0x000001000e067810 */ /* 0x000fc8000783e002 */
[----:B------:R-:W-:Y:S02]  /*1570*/  IADD3.X R7, R11, RZ, R3, P1, P0 ;  /* 0x000000ff0b077210 */ /* 0x000fe40000fe0403 */
[----:B------:R-:W-:Y:S02]  /*1580*/  LOP3.LUT P1, RZ, R10, 0x4, RZ, 0xc0, !PT ;  /* 0x000000040aff7812 */ /* 0x000fe4000782c0ff */
[C---:B------:R-:W-:Y:S02]  /*1590*/  ISETP.LT.OR P0, PT, R12.reuse, 0x1, !P2 ;  /* 0x000000010c00780c */ /* 0x040fe40005701670 */
[----:B------:R-:W-:-:S11]  /*15a0*/  ISETP.LT.OR P3, PT, R12, 0x1, !P1 ;  /* 0x000000010c00780c */ /* 0x000fd60004f61670 */
[----:B------:R3:W-:Y:S01]  /*15b0*/  LDGSTS.E.BYPASS.LTC128B.128 [R13+0x3100], [R2.64+0x80], !P0 ;  /* 0x03100080020d7fae */ /* 0x0007e2000c101d48 */
[----:B------:R-:W-:-:S03]  /*15c0*/  ISETP.LT.OR P0, PT, R12, 0x21, P6 ;  /* 0x000000210c00780c */ /* 0x000fc60003701670 */
[----:B------:R3:W-:Y:S02]  /*15d0*/  LDGSTS.E.BYPASS.LTC128B.128 [R13+0x6100], [R2.64+0x100], !P3 ;  /* 0x06100100020d7fae */ /* 0x0007e4000d901d48 */
[----:B---3--:R-:W-:-:S05]  /*15e0*/  IADD3 R2, P3, R2, R14, RZ ;  /* 0x0000000e02027210 */ /* 0x008fca0007f7e0ff */
[----:B------:R-:W-:Y:S01]  /*15f0*/  IMAD.X R3, R11, 0x1, R3, P3 ;  /* 0x000000010b037824 */ /* 0x000fe200018e0603 */
[C---:B------:R-:W-:Y:S02]  /*1600*/  ISETP.LT.OR P3, PT, R12.reuse, 0x21, !P2 ;  /* 0x000000210c00780c */ /* 0x040fe40005761670 */
[C---:B------:R-:W-:Y:S02]  /*1610*/  ISETP.LT.OR P2, PT, R12.reuse, 0x41, !P2 ;  /* 0x000000410c00780c */ /* 0x040fe40005741670 */
[----:B------:R2:W-:Y:S01]  /*1620*/  LDGSTS.E.BYPASS.LTC128B.128 [R13+0x1100], [R2.64], !P0 ;  /* 0x01100000020d7fae */ /* 0x0005e2000c101d48 */
[C---:B------:R-:W-:Y:S02]  /*1630*/  ISETP.LT.OR P0, PT, R12.reuse, 0x21, !P1 ;  /* 0x000000210c00780c */ /* 0x040fe40004f01670 */
[----:B------:R-:W-:-:S06]  /*1640*/  ISETP.LT.OR P1, PT, R12, 0x41, !P1 ;  /* 0x000000410c00780c */ /* 0x000fcc0004f21670 */
[----:B------:R3:W-:Y:S01]  /*1650*/  LDGSTS.E.BYPASS.LTC128B.128 [R13+0x4100], [R8.64], !P3 ;  /* 0x04100000080d7fae */ /* 0x0007e2000d901d48 */
[----:B------:R-:W-:-:S04]  /*1660*/  ISETP.LT.OR P3, PT, R12, 0x41, P6 ;  /* 0x000000410c00780c */ /* 0x000fc80003761670 */
[----:B------:R3:W-:Y:S01]  /*1670*/  LDGSTS.E.BYPASS.LTC128B.128 [R13+0x7100], [R6.64], !P0 ;  /* 0x07100000060d7fae */ /* 0x0007e2000c101d48 */
[----:B--2---:R-:W-:-:S05]  /*1680*/  IADD3 R2, P0, R2, R14, RZ ;  /* 0x0000000e02027210 */ /* 0x004fca0007f1e0ff */
[----:B------:R-:W-:-:S05]  /*1690*/  IMAD.X R3, R3, 0x1, R11, P0 ;  /* 0x0000000103037824 */ /* 0x000fca00000e060b */
[----:B------:R3:W-:Y:S04]  /*16a0*/  LDGSTS.E.BYPASS.LTC128B.128 [R13+0x2100], [R2.64], !P3 ;  /* 0x02100000020d7fae */ /* 0x0007e8000d901d48 */
[----:B------:R3:W-:Y:S04]  /*16b0*/  LDGSTS.E.BYPASS.LTC128B.128 [R13+0x5100], [R2.64+0x80], !P2 ;  /* 0x05100080020d7fae */ /* 0x0007e8000d101d48 */
[----:B------:R3:W-:Y:S02]  /*16c0*/  LDGSTS.E.BYPASS.LTC128B.128 [R13+0x8100], [R2.64+0x100], !P1 ;  /* 0x08100100020d7fae */ /* 0x0007e4000c901d48 */
.L_x_0:
[----:B-1-34-:R-:W-:Y:S01]  /*16d0*/  HMMA.16816.F32.BF16 R32, R152, R16, RZ ;  /* 0x000000109820723c */ /* 0x01afe200000418ff */
[----:B------:R-:W-:Y:S01]  /*16e0*/  LOP3.LUT P0, RZ, R30, 0x4, RZ, 0xc0, !PT ;  /* 0x000000041eff7812 */ /* 0x000fe2000780c0ff */
[----:B------:R-:W0:Y:S01]  /*16f0*/  LDGDEPBAR ;  /* 0x00000000000079af */ /* 0x000e220000000000 */
[----:B------:R-:W-:-:S02]  /*1700*/  ISETP.GE.AND P3, PT, R123, 0x61, PT ;  /* 0x000000617b00780c */ /* 0x000fc40003f66270 */
[----:B------:R-:W-:Y:S02]  /*1710*/  SEL R2, R28, 0xffffffc0, !P0 ;  /* 0xffffffc01c027807 */ /* 0x000fe40004000000 */
[C---:B------:R-:W-:Y:S01]  /*1720*/  IADD3 R242, R230.reuse, 0x3000, RZ ;  /* 0x00003000e6f27810 */ /* 0x040fe20007ffe0ff */
[C---:B------:R-:W-:Y:S01]  /*1730*/  HMMA.16816.F32.BF16 R24, R152.reuse, R18, RZ ;  /* 0x000000129818723c */ /* 0x040fe200000418ff */
[C---:B------:R-:W-:Y:S01]  /*1740*/  IADD3 R241, R230.reuse, 0x3800, RZ ;  /* 0x00003800e6f17810 */ /* 0x040fe20007ffe0ff */
[--C-:B------:R-:W-:Y:S01]  /*1750*/  IMAD.IADD R229, R135, 0x1, R2.reuse ;  /* 0x0000000187e57824 */ /* 0x100fe200078e0202 */
[C---:B------:R-:W-:Y:S01]  /*1760*/  IADD3 R240, R230.reuse, 0x4000, RZ ;  /* 0x00004000e6f07810 */ /* 0x040fe20007ffe0ff */
[C---:B------:R-:W-:Y:S01]  /*1770*/  IMAD.IADD R226, R230.reuse, 0x1, R2 ;  /* 0x00000001e6e27824 */ /* 0x040fe200078e0202 */
[C---:B------:R-:W-:Y:S02]  /*1780*/  IADD3 R239, R230.reuse, 0x4800, RZ ;  /* 0x00004800e6ef7810 */ /* 0x040fe40007ffe0ff */
[C---:B------:R-:W-:Y:S01]  /*1790*/  IADD3 R238, R230.reuse, 0x5000, RZ ;  /* 0x00005000e6ee7810 */ /* 0x040fe20007ffe0ff */
[----:B------:R-:W-:Y:S01]  /*17a0*/  HMMA.16816.F32.BF16 R20, R152, R44, RZ ;  /* 0x0000002c9814723c */ /* 0x000fe200000418ff */
[----:B------:R-:W-:Y:S01]  /*17b0*/  LDSM.16.M88.4 R28, [R226] ;  /* 0x00000000e21c783b */ /* 0x000fe20000000200 */
[----:B------:R-:W-:-:S02]  /*17c0*/  IADD3 R237, R230, 0x5800, RZ ;  /* 0x00005800e6ed7810 */ /* 0x000fc40007ffe0ff */
[C---:B------:R-:W-:Y:S01]  /*17d0*/  IADD3 R236, R230.reuse, 0x6000, RZ ;  /* 0x00006000e6ec7810 */ /* 0x040fe20007ffe0ff */
[----:B------:R-:W-:Y:S01]  /*17e0*/  LDSM.16.M88.4 R112, [R226+0x5000] ;  /* 0x00500000e270783b */ /* 0x000fe20000000200 */
[C---:B------:R-:W-:Y:S02]  /*17f0*/  IADD3 R235, R230.reuse, 0x6800, RZ ;  /* 0x00006800e6eb7810 */ /* 0x040fe40007ffe0ff */
[----:B------:R-:W-:Y:S01]  /*1800*/  HMMA.16816.F32.BF16 R16, R152, R46, RZ ;  /* 0x0000002e9810723c */ /* 0x000fe200000418ff */
[----:B------:R-:W-:Y:S01]  /*1810*/  LDSM.16.M88.4 R44, [R229+0xc900] ;  /* 0x00c90000e52c783b */ /* 0x000fe20000000200 */
[C---:B------:R-:W-:Y:S02]  /*1820*/  IADD3 R234, R230.reuse, 0x7000, RZ ;  /* 0x00007000e6ea7810 */ /* 0x040fe40007ffe0ff */
[C---:B------:R-:W-:Y:S02]  /*1830*/  IADD3 R233, R230.reuse, 0x7800, RZ ;  /* 0x00007800e6e97810 */ /* 0x040fe40007ffe0ff */
[----:B------:R-:W-:-:S02]  /*1840*/  IADD3 R232, R230, 0x8000, RZ ;  /* 0x00008000e6e87810 */ /* 0x000fc40007ffe0ff */
[----:B------:R-:W-:Y:S01]  /*1850*/  HMMA.16816.F32.BF16 R12, R152, R48, RZ ;  /* 0x00000030980c723c */ /* 0x000fe200000418ff */
[----:B------:R-:W-:-:S07]  /*1860*/  IADD3 R231, R230, 0x8800, RZ ;  /* 0x00008800e6e77810 */ /* 0x000fce0007ffe0ff */
[C---:B--2---:R-:W-:Y:S08]  /*1870*/  HMMA.16816.F32.BF16 R8, R152.reuse, R50, RZ ;  /* 0x000000329808723c */ /* 0x044ff000000418ff */
[C---:B------:R-:W-:Y:S08]  /*1880*/  HMMA.16816.F32.BF16 R40, R152.reuse, R36, RZ ;  /* 0x000000249828723c */ /* 0x040ff000000418ff */
[----:B------:R-:W-:Y:S08]  /*1890*/  HMMA.16816.F32.BF16 R36, R152, R38, RZ ;  /* 0x000000269824723c */ /* 0x000ff000000418ff */
[C---:B------:R-:W-:Y:S01]  /*18a0*/  HMMA.16816.F32.BF16 R96, R156.reuse, R64, R32 ;  /* 0x000000409c60723c */ /* 0x040fe20000041820 */
[----:B------:R-:W1:Y:S07]  /*18b0*/  LDSM.16.M88.4 R32, [R229+0xc100] ;  /* 0x00c10000e520783b */ /* 0x000e6e0000000200 */
[C---:B------:R-:W-:Y:S08]  /*18c0*/  HMMA.16816.F32.BF16 R88, R156.reuse, R60, R20 ;  /* 0x0000003c9c58723c */ /* 0x040ff00000041814 */
[----:B------:R-:W-:Y:S01]  /*18d0*/  HMMA.16816.F32.BF16 R84, R156, R62, R16 ;  /* 0x0000003e9c54723c */ /* 0x000fe20000041810 */
[----:B------:R-:W2:Y:S07]  /*18e0*/  LDSM.16.M88.4 R60, [R229+0xd100] ;  /* 0x00d10000e53c783b */ /* 0x000eae0000000200 */
[----:B------:R-:W-:Y:S08]  /*18f0*/  HMMA.16816.F32.BF16 R20, R152, R68, RZ ;  /* 0x000000449814723c */ /* 0x000ff000000418ff */
[C---:B------:R-:W-:Y:S08]  /*1900*/  HMMA.16816.F32.BF16 R80, R156.reuse, R76, R12 ;  /* 0x0000004c9c50723c */ /* 0x040ff0000004180c */
[----:B------:R-:W-:Y:S08]  /*1910*/  HMMA.16816.F32.BF16 R76, R156, R78, R8 ;  /* 0x0000004e9c4c723c */ /* 0x000ff00000041808 */
[C---:B------:R-:W-:Y:S01]  /*1920*/  HMMA.16816.F32.BF16 R16, R152.reuse, R70, RZ ;  /* 0x000000469810723c */ /* 0x040fe200000418ff */
[----:B------:R-:W3:Y:S07]  /*1930*/  LDSM.16.M88.4 R68, [R229+0xd900] ;  /* 0x00d90000e544783b */ /* 0x000eee0000000200 */
[C---:B------:R-:W-:Y:S08]  /*1940*/  HMMA.16816.F32.BF16 R12, R152.reuse, R72, RZ ;  /* 0x00000048980c723c */ /* 0x040ff000000418ff */
[----:B------:R-:W-:Y:S08]  /*1950*/  HMMA.16816.F32.BF16 R8, R152, R74, RZ ;  /* 0x0000004a9808723c */ /* 0x000ff000000418ff */
[C---:B------:R-:W-:Y:S01]  /*1960*/  HMMA.16816.F32.BF16 R100, R156.reuse, R54, R36 ;  /* 0x000000369c64723c */ /* 0x040fe20000041824 */
[----:B------:R-:W-:Y:S07]  /*1970*/  LDSM.16.M88.4 R36, [R229+0xe900] ;  /* 0x00e90000e524783b */ /* 0x000fee0000000200 */
[C---:B------:R-:W-:Y:S01]  /*1980*/  HMMA.16816.F32.BF16 R92, R156.reuse, R66, R24 ;  /* 0x000000429c5c723c */ /* 0x040fe20000041818 */
[----:B------:R-:W-:Y:S07]  /*1990*/  LDSM.16.M88.4 R24, [R226+0x800] ;  /* 0x00080000e218783b */ /* 0x000fee0000000200 */
[C---:B------:R-:W-:Y:S01]  /*19a0*/  HMMA.16816.F32.BF16 R56, R156.reuse, R52, R40 ;  /* 0x000000349c38723c */ /* 0x040fe20000041828 */
[----:B------:R-:W4:Y:S07]  /*19b0*/  LDSM.16.M88.4 R52, [R229+0xe100] ;  /* 0x00e10000e534783b */ /* 0x000f2e0000000200 */
[C---:B------:R-:W-:Y:S08]  /*19c0*/  HMMA.16816.F32.BF16 R72, R156.reuse, R104, R20 ;  /* 0x000000689c48723c */ /* 0x040ff00000041814 */
[C---:B------:R-:W-:Y:S01]  /*19d0*/  HMMA.16816.F32.BF16 R64, R156.reuse, R106, R16 ;  /* 0x0000006a9c40723c */ /* 0x040fe20000041810 */
[----:B------:R-:W-:Y:S07]  /*19e0*/  LDSM.16.M88.4 R104, [R226+0x1000] ;  /* 0x00100000e268783b */ /* 0x000fee0000000200 */
[C---:B------:R-:W-:Y:S08]  /*19f0*/  HMMA.16816.F32.BF16 R48, R156.reuse, R108, R12 ;  /* 0x0000006c9c30723c */ /* 0x040ff0000004180c */
[----:B------:R-:W-:Y:S01]  /*1a00*/  HMMA.16816.F32.BF16 R40, R156, R110, R8 ;  /* 0x0000006e9c28723c */ /* 0x000fe20000041808 */
[----:B------:R-:W-:Y:S07]  /*1a10*/  LDSM.16.M88.4 R108, [R135+0x13900] ;  /* 0x01390000876c783b */ /* 0x000fee0000000200 */
[C---:B-1----:R-:W-:Y:S01]  /*1a20*/  HMMA.16816.F32.BF16 R16, R184.reuse, R34, R100 ;  /* 0x00000022b810723c */ /* 0x042fe20000041864 */
[----:B------:R-:W1:Y:S07]  /*1a30*/  LDSM.16.M88.4 R100, [R226+0x1800] ;  /* 0x00180000e264783b */ /* 0x000e6e0000000200 */
[C---:B------:R-:W-:Y:S01]  /*1a40*/  HMMA.16816.F32.BF16 R12, R184.reuse, R44, R96 ;  /* 0x0000002cb80c723c */ /* 0x040fe20000041860 */
[----:B------:R-:W-:Y:S07]  /*1a50*/  LDSM.16.M88.4 R96, [R230+0x3800] ;  /* 0x00380000e660783b */ /* 0x000fee0000000200 */
[C---:B------:R-:W-:Y:S01]  /*1a60*/  HMMA.16816.F32.BF16 R8, R184.reuse, R46, R92 ;  /* 0x0000002eb808723c */ /* 0x040fe2000004185c */
[----:B------:R-:W-:Y:S07]  /*1a70*/  LDSM.16.M88.4 R92, [R226+0x2800] ;  /* 0x00280000e25c783b */ /* 0x000fee0000000200 */
[C---:B------:R-:W-:Y:S08]  /*1a80*/  HMMA.16816.F32.BF16 R20, R184.reuse, R32, R56 ;  /* 0x00000020b814723c */ /* 0x040ff00000041838 */
[C---:B--2---:R-:W-:Y:S01]  /*1a90*/  HMMA.16816.F32.BF16 R44, R184.reuse, R60, R88 ;  /* 0x0000003cb82c723c */ /* 0x044fe20000041858 */
[----:B------:R-:W2:Y:S07]  /*1aa0*/  LDSM.16.M88.4 R88, [R226+0x2000] ;  /* 0x00200000e258783b */ /* 0x000eae0000000200 */
[C---:B------:R-:W-:Y:S08]  /*1ab0*/  HMMA.16816.F32.BF16 R56, R184.reuse, R62, R84 ;  /* 0x0000003eb838723c */ /* 0x040ff00000041854 */
[C---:B---3--:R-:W-:Y:S08]  /*1ac0*/  HMMA.16816.F32.BF16 R60, R184.reuse, R68, R80 ;  /* 0x00000044b83c723c */ /* 0x048ff00000041850 */
[C---:B----4-:R-:W-:Y:S08]  /*1ad0*/  HMMA.16816.F32.BF16 R72, R184.reuse, R52, R72 ;  /* 0x00000034b848723c */ /* 0x050ff00000041848 */
[----:B------:R-:W-:Y:S08]  /*1ae0*/  HMMA.16816.F32.BF16 R84, R184, R54, R64 ;  /* 0x00000036b854723c */ /* 0x000ff00000041840 */
[C---:B------:R-:W-:Y:S01]  /*1af0*/  HMMA.16816.F32.BF16 R64, R188.reuse, R28, R20 ;  /* 0x0000001cbc40723c */ /* 0x040fe20000041814 */
[----:B------:R-:W-:Y:S07]  /*1b00*/  LDSM.16.M88.4 R20, [R135+0x10100] ;  /* 0x010100008714783b */ /* 0x000fee0000000200 */
[----:B------:R-:W-:Y:S01]  /*1b10*/  HMMA.16816.F32.BF16 R52, R188, R30, R16 ;  /* 0x0000001ebc34723c */ /* 0x000fe20000041810 */
[----:B------:R-:W3:Y:S07]  /*1b20*/  LDSM.16.M88.4 R28, [R135+0xf100] ;  /* 0x00f10000871c783b */ /* 0x000eee0000000200 */
[----:B------:R-:W-:Y:S08]  /*1b30*/  HMMA.16816.F32.BF16 R80, R184, R70, R76 ;  /* 0x00000046b850723c */ /* 0x000ff0000004184c */
[C---:B------:R-:W-:Y:S08]  /*1b40*/  HMMA.16816.F32.BF16 R32, R188.reuse, R24, R12 ;  /* 0x00000018bc20723c */ /* 0x040ff0000004180c */
[----:B------:R-:W-:Y:S01]  /*1b50*/  HMMA.16816.F32.BF16 R16, R188, R26, R8 ;  /* 0x0000001abc10723c */ /* 0x000fe20000041808 */
[----:B------:R-:W4:Y:S07]  /*1b60*/  LDSM.16.M88.4 R24, [R135+0xf900] ;  /* 0x00f900008718783b */ /* 0x000f2e0000000200 */
[C---:B------:R-:W-:Y:S08]  /*1b70*/  HMMA.16816.F32.BF16 R76, R184.reuse, R36, R48 ;  /* 0x00000024b84c723c */ /* 0x040ff00000041830 */
[----:B------:R-:W-:Y:S01]  /*1b80*/  HMMA.16816.F32.BF16 R68, R184, R38, R40 ;  /* 0x00000026b844723c */ /* 0x000fe20000041828 */
[----:B------:R-:W5:Y:S07]  /*1b90*/  LDSM.16.M88.4 R40, [R135+0x10900] ;  /* 0x010900008728783b */ /* 0x000f6e0000000200 */
[C---:B-1----:R-:W-:Y:S08]  /*1ba0*/  HMMA.16816.F32.BF16 R36, R188.reuse, R100, R60 ;  /* 0x00000064bc24723c */ /* 0x042ff0000004183c */
[C---:B--2---:R-:W-:Y:S01]  /*1bb0*/  HMMA.16816.F32.BF16 R60, R188.reuse, R88, R72 ;  /* 0x00000058bc3c723c */ /* 0x044fe20000041848 */
[----:B------:R-:W1:Y:S07]  /*1bc0*/  LDSM.16.M88.4 R72, [R135+0x11100] ;  /* 0x011100008748783b */ /* 0x000e6e0000000200 */
[C---:B------:R-:W-:Y:S08]  /*1bd0*/  HMMA.16816.F32.BF16 R12, R188.reuse, R104, R44 ;  /* 0x00000068bc0c723c */ /* 0x040ff0000004182c */
[C---:B------:R-:W-:Y:S01]  /*1be0*/  HMMA.16816.F32.BF16 R8, R188.reuse, R106, R56 ;  /* 0x0000006abc08723c */ /* 0x040fe20000041838 */
[----:B------:R-:W-:Y:S07]  /*1bf0*/  LDSM.16.M88.4 R104, [R230+0x4800] ;  /* 0x00480000e668783b */ /* 0x000fee0000000200 */
[C---:B------:R-:W-:Y:S01]  /*1c00*/  HMMA.16816.F32.BF16 R48, R188.reuse, R102, R80 ;  /* 0x00000066bc30723c */ /* 0x040fe20000041850 */
[----:B------:R-:W-:Y:S07]  /*1c10*/  LDSM.16.M88.4 R100, [R230+0x4000] ;  /* 0x00400000e664783b */ /* 0x000fee0000000200 */
[----:B------:R-:W-:Y:S01]  /*1c20*/  HMMA.16816.F32.BF16 R80, R188, R90, R84 ;  /* 0x0000005abc50723c */ /* 0x000fe20000041854 */
[----:B------:R-:W2:Y:S04]  /*1c30*/  LDSM.16.M88.4 R84, [R135+0x11900] ;  /* 0x011900008754783b */ /* 0x000ea80000000200 */
[----:B------:R-:W1:Y:S03]  /*1c40*/  LDSM.16.M88.4 R88, [R230+0x3000] ;  /* 0x00300000e658783b */ /* 0x000e660000000200 */
[C---:B---3--:R-:W-:Y:S08]  /*1c50*/  HMMA.16816.F32.BF16 R64, R192.reuse, R28, R64 ;  /* 0x0000001cc040723c */ /* 0x048ff00000041840 */
[----:B------:R-:W-:Y:S01]  /*1c60*/  HMMA.16816.F32.BF16 R56, R192, R30, R52 ;  /* 0x0000001ec038723c */ /* 0x000fe20000041834 */
[----:B------:R-:W3:Y:S07]  /*1c70*/  LDSM.16.M88.4 R28, [R230+0x5000] ;  /* 0x00500000e61c783b */ /* 0x000eee0000000200 */
[C---:B------:R-:W-:Y:S08]  /*1c80*/  HMMA.16816.F32.BF16 R76, R188.reuse, R92, R76 ;  /* 0x0000005cbc4c723c */ /* 0x040ff0000004184c */
[----:B------:R-:W-:Y:S01]  /*1c90*/  HMMA.16816.F32.BF16 R68, R188, R94, R68 ;  /* 0x0000005ebc44723c */ /* 0x000fe20000041844 */
[----:B------:R-:W1:Y:S07]  /*1ca0*/  LDSM.16.M88.4 R92, [R230+0x5800] ;  /* 0x00580000e65c783b */ /* 0x000e6e0000000200 */
[C---:B----4-:R-:W-:Y:S08]  /*1cb0*/  HMMA.16816.F32.BF16 R52, R192.reuse, R24, R32 ;  /* 0x00000018c034723c */ /* 0x050ff00000041820 */
[C---:B------:R-:W-:Y:S08]  /*1cc0*/  HMMA.16816.F32.BF16 R44, R192.reuse, R26, R16 ;  /* 0x0000001ac02c723c */ /* 0x040ff00000041810 */
[C---:B------:R-:W-:Y:S08]  /*1cd0*/  HMMA.16816.F32.BF16 R32, R192.reuse, R20, R12 ;  /* 0x00000014c020723c */ /* 0x040ff0000004180c */
[C---:B------:R-:W-:Y:S08]  /*1ce0*/  HMMA.16816.F32.BF16 R24, R192.reuse, R22, R8 ;  /* 0x00000016c018723c */ /* 0x040ff00000041808 */
[C---:B-----5:R-:W-:Y:S08]  /*1cf0*/  HMMA.16816.F32.BF16 R16, R192.reuse, R42, R48 ;  /* 0x0000002ac010723c */ /* 0x060ff00000041830 */
[C---:B-1----:R-:W-:Y:S08]  /*1d00*/  HMMA.16816.F32.BF16 R12, R192.reuse, R72, R60 ;  /* 0x00000048c00c723c */ /* 0x042ff0000004183c */
[C---:B------:R-:W-:Y:S08]  /*1d10*/  HMMA.16816.F32.BF16 R8, R192.reuse, R74, R80 ;  /* 0x0000004ac008723c */ /* 0x040ff00000041850 */
[C---:B------:R-:W-:Y:S08]  /*1d20*/  HMMA.16816.F32.BF16 R20, R192.reuse, R40, R36 ;  /* 0x00000028c014723c */ /* 0x040ff00000041824 */
[C---:B--2---:R-:W-:Y:S08]  /*1d30*/  HMMA.16816.F32.BF16 R72, R192.reuse, R84, R76 ;  /* 0x00000054c048723c */ /* 0x044ff0000004184c */
[----:B------:R-:W-:Y:S08]  /*1d40*/  HMMA.16816.F32.BF16 R84, R192, R86, R68 ;  /* 0x00000056c054723c */ /* 0x000ff00000041844 */
[C---:B------:R-:W-:Y:S01]  /*1d50*/  HMMA.16816.F32.BF16 R68, R196.reuse, R96, R52 ;  /* 0x00000060c444723c */ /* 0x040fe20000041834 */
[----:B------:R-:W1:Y:S07]  /*1d60*/  LDSM.16.M88.4 R52, [R229+0xf100] ;  /* 0x00f10000e534783b */ /* 0x000e6e0000000200 */
[C---:B------:R-:W-:Y:S08]  /*1d70*/  HMMA.16816.F32.BF16 R80, R196.reuse, R88, R64 ;  /* 0x00000058c450723c */ /* 0x040ff00000041840 */
[C---:B------:R-:W-:Y:S01]  /*1d80*/  HMMA.16816.F32.BF16 R64, R196.reuse, R98, R44 ;  /* 0x00000062c440723c */ /* 0x040fe2000004182c */
[----:B------:R-:W2:Y:S04]  /*1d90*/  LDSM.16.M88.4 R44, [R229+0xf900] ;  /* 0x00f90000e52c783b */ /* 0x000ea80000000200 */
[----:B------:R-:W-:Y:S03]  /*1da0*/  LDSM.16.M88.4 R96, [R135+0x13100] ;  /* 0x013100008760783b */ /* 0x000fe60000000200 */
[C---:B------:R-:W-:Y:S01]  /*1db0*/  HMMA.16816.F32.BF16 R60, R196.reuse, R100, R32 ;  /* 0x00000064c43c723c */ /* 0x040fe20000041820 */
[----:B------:R-:W4:Y:S07]  /*1dc0*/  LDSM.16.M88.4 R32, [R229+0x10100] ;  /* 0x01010000e520783b */ /* 0x000f2e0000000200 */
[C---:B------:R-:W-:Y:S08]  /*1dd0*/  HMMA.16816.F32.BF16 R40, R196.reuse, R106, R16 ;  /* 0x0000006ac428723c */ /* 0x040ff00000041810 */
[C---:B---3--:R-:W-:Y:S08]  /*1de0*/  HMMA.16816.F32.BF16 R36, R196.reuse, R28, R12 ;  /* 0x0000001cc424723c */ /* 0x048ff0000004180c */
[C---:B------:R-:W-:Y:S01]  /*1df0*/  HMMA.16816.F32.BF16 R16, R196.reuse, R30, R8 ;  /* 0x0000001ec410723c */ /* 0x040fe20000041808 */
[----:B------:R-:W3:Y:S07]  /*1e00*/  LDSM.16.M88.4 R28, [R229+0x10900] ;  /* 0x01090000e51c783b */ /* 0x000eee0000000200 */
[C---:B------:R-:W-:Y:S01]  /*1e10*/  HMMA.16816.F32.BF16 R76, R196.reuse, R90, R56 ;  /* 0x0000005ac44c723c */ /* 0x040fe20000041838 */
[----:B------:R-:W-:Y:S07]  /*1e20*/  LDSM.16.M88.4 R88, [R226+0x3800] ;  /* 0x00380000e258783b */ /* 0x000fee0000000200 */
[C---:B------:R-:W-:Y:S01]  /*1e30*/  HMMA.16816.F32.BF16 R56, R196.reuse, R102, R24 ;  /* 0x00000066c438723c */ /* 0x040fe20000041818 */
[----:B------:R-:W5:Y:S04]  /*1e40*/  LDSM.16.M88.4 R24, [R229+0x11100] ;  /* 0x01110000e518783b */ /* 0x000f680000000200 */
[----:B------:R-:W-:Y:S03]  /*1e50*/  LDSM.16.M88.4 R100, [R226+0x4000] ;  /* 0x00400000e264783b */ /* 0x000fe60000000200 */
[C---:B------:R-:W-:Y:S01]  /*1e60*/  HMMA.16816.F32.BF16 R48, R196.reuse, R104, R20 ;  /* 0x00000068c430723c */ /* 0x040fe20000041814 */
[----:B------:R-:W3:Y:S04]  /*1e70*/  LDSM.16.M88.4 R20, [R229+0x11900] ;  /* 0x01190000e514783b */ /* 0x000ee80000000200 */
[----:B------:R-:W-:Y:S03]  /*1e80*/  LDSM.16.M88.4 R104, [R226+0x4800] ;  /* 0x00480000e268783b */ /* 0x000fe60000000200 */
[C---:B------:R-:W-:Y:S08]  /*1e90*/  HMMA.16816.F32.BF16 R12, R196.reuse, R92, R72 ;  /* 0x0000005cc40c723c */ /* 0x040ff00000041848 */
[----:B------:R-:W-:Y:S01]  /*1ea0*/  HMMA.16816.F32.BF16 R8, R196, R94, R84 ;  /* 0x0000005ec408723c */ /* 0x000fe20000041854 */
[----:B------:R-:W3:Y:S07]  /*1eb0*/  LDSM.16.M88.4 R92, [R226+0x3000] ;  /* 0x00300000e25c783b */ /* 0x000eee0000000200 */
[C---:B-1----:R-:W-:Y:S08]  /*1ec0*/  HMMA.16816.F32.BF16 R84, R200.reuse, R52, R80 ;  /* 0x00000034c854723c */ /* 0x042ff00000041850 */
[C---:B------:R-:W-:Y:S08]  /*1ed0*/  HMMA.16816.F32.BF16 R80, R200.reuse, R54, R76 ;  /* 0x00000036c850723c */ /* 0x040ff0000004184c */
[C---:B--2---:R-:W-:Y:S08]  /*1ee0*/  HMMA.16816.F32.BF16 R76, R200.reuse, R44, R68 ;  /* 0x0000002cc84c723c */ /* 0x044ff00000041844 */
[C---:B------:R-:W-:Y:S08]  /*1ef0*/  HMMA.16816.F32.BF16 R72, R200.reuse, R46, R64 ;  /* 0x0000002ec848723c */ /* 0x040ff00000041840 */
[C---:B----4-:R-:W-:Y:S08]  /*1f00*/  HMMA.16816.F32.BF16 R44, R200.reuse, R32, R60 ;  /* 0x00000020c82c723c */ /* 0x050ff0000004183c */
[C---:B---3--:R-:W-:Y:S08]  /*1f10*/  HMMA.16816.F32.BF16 R64, R200.reuse, R28, R48 ;  /* 0x0000001cc840723c */ /* 0x048ff00000041830 */
[C---:B------:R-:W-:Y:S01]  /*1f20*/  HMMA.16816.F32.BF16 R68, R200.reuse, R34, R56 ;  /* 0x00000022c844723c */ /* 0x040fe20000041838 */
[----:B------:R-:W-:Y:S07]  /*1f30*/  LDSM.16.M88.4 R32, [R135+0x12900] ;  /* 0x012900008720783b */ /* 0x000fee0000000200 */
[C---:B------:R-:W-:Y:S01]  /*1f40*/  HMMA.16816.F32.BF16 R60, R200.reuse, R30, R40 ;  /* 0x0000001ec83c723c */ /* 0x040fe20000041828 */
[----:B------:R-:W1:Y:S07]  /*1f50*/  LDSM.16.M88.4 R28, [R226+0x5800] ;  /* 0x00580000e21c783b */ /* 0x000e6e0000000200 */
[C---:B-----5:R-:W-:Y:S08]  /*1f60*/  HMMA.16816.F32.BF16 R56, R200.reuse, R24, R36 ;  /* 0x00000018c838723c */ /* 0x060ff00000041824 */
[C---:B------:R-:W-:Y:S08]  /*1f70*/  HMMA.16816.F32.BF16 R52, R200.reuse, R26, R16 ;  /* 0x0000001ac834723c */ /* 0x040ff00000041810 */
[C---:B------:R-:W-:Y:S08]  /*1f80*/  HMMA.16816.F32.BF16 R40, R200.reuse, R20, R12 ;  /* 0x00000014c828723c */ /* 0x040ff0000004180c */
[----:B------:R-:W-:Y:S01]  /*1f90*/  HMMA.16816.F32.BF16 R24, R200, R22, R8 ;  /* 0x00000016c818723c */ /* 0x000fe20000041808 */
[----:B------:R-:W2:Y:S07]  /*1fa0*/  LDSM.16.M88.4 R20, [R135+0x12100] ;  /* 0x012100008714783b */ /* 0x000eae0000000200 */
[C---:B------:R-:W-:Y:S01]  /*1fb0*/  HMMA.16816.F32.BF16 R16, R204.reuse, R92, R84 ;  /* 0x0000005ccc10723c */ /* 0x040fe20000041854 */
[----:B------:R-:W3:Y:S07]  /*1fc0*/  LDSM.16.M88.4 R84, [R135+0x14100] ;  /* 0x014100008754783b */ /* 0x000eee0000000200 */
[C---:B------:R-:W-:Y:S01]  /*1fd0*/  HMMA.16816.F32.BF16 R12, R204.reuse, R94, R80 ;  /* 0x0000005ecc0c723c */ /* 0x040fe20000041850 */
[----:B------:R-:W-:Y:S07]  /*1fe0*/  LDSM.16.M88.4 R92, [R230+0x6000] ;  /* 0x00600000e65c783b */ /* 0x000fee0000000200 */
[C---:B------:R-:W-:Y:S08]  /*1ff0*/  HMMA.16816.F32.BF16 R8, R204.reuse, R88, R76 ;  /* 0x00000058cc08723c */ /* 0x040ff0000004184c */
[C---:B------:R-:W-:Y:S01]  /*2000*/  HMMA.16816.F32.BF16 R36, R204.reuse, R90, R72 ;  /* 0x0000005acc24723c */ /* 0x040fe20000041848 */
[----:B------:R-:W4:Y:S07]  /*2010*/  LDSM.16.M88.4 R88, [R135+0x14900] ;  /* 0x014900008758783b */ /* 0x000f2e0000000200 */
[C---:B------:R-:W-:Y:S08]  /*2020*/  HMMA.16816.F32.BF16 R44, R204.reuse, R100, R44 ;  /* 0x00000064cc2c723c */ /* 0x040ff0000004182c */
[C---:B------:R-:W-:Y:S08]  /*2030*/  HMMA.16816.F32.BF16 R64, R204.reuse, R104, R64 ;  /* 0x00000068cc40723c */ /* 0x040ff00000041840 */
[C---:B------:R-:W-:Y:S01]  /*2040*/  HMMA.16816.F32.BF16 R48, R204.reuse, R102, R68 ;  /* 0x00000066cc30723c */ /* 0x040fe20000041844 */
[----:B------:R-:W-:Y:S07]  /*2050*/  LDSM.16.M88.4 R100, [R230+0x6800] ;  /* 0x00680000e664783b */ /* 0x000fee0000000200 */
[C---:B------:R-:W-:Y:S01]  /*2060*/  HMMA.16816.F32.BF16 R80, R204.reuse, R106, R60 ;  /* 0x0000006acc50723c */ /* 0x040fe2000004183c */
[----:B------:R-:W5:Y:S07]  /*2070*/  LDSM.16.M88.4 R104, [R230+0x7000] ;  /* 0x00700000e668783b */ /* 0x000f6e0000000200 */
[C---:B------:R-:W-:Y:S08]  /*2080*/  HMMA.16816.F32.BF16 R76, R204.reuse, R112, R56 ;  /* 0x00000070cc4c723c */ /* 0x040ff00000041838 */
[C---:B------:R-:W-:Y:S01]  /*2090*/  HMMA.16816.F32.BF16 R72, R204.reuse, R114, R52 ;  /* 0x00000072cc48723c */ /* 0x040fe20000041834 */
[----:B------:R-:W-:Y:S07]  /*20a0*/  LDSM.16.M88.4 R112, [R229+0x12100] ;  /* 0x01210000e570783b */ /* 0x000fee0000000200 */
[C---:B-1----:R-:W-:Y:S08]  /*20b0*/  HMMA.16816.F32.BF16 R68, R204.reuse, R28, R40 ;  /* 0x0000001ccc44723c */ /* 0x042ff00000041828 */
[----:B------:R-:W-:Y:S08]  /*20c0*/  HMMA.16816.F32.BF16 R56, R204, R30, R24 ;  /* 0x0000001ecc38723c */ /* 0x000ff00000041818 */
[C---:B--2---:R-:W-:Y:S08]  /*20d0*/  HMMA.16816.F32.BF16 R60, R208.reuse, R20, R16 ;  /* 0x00000014d03c723c */ /* 0x044ff00000041810 */
[C---:B------:R-:W-:Y:S08]  /*20e0*/  HMMA.16816.F32.BF16 R52, R208.reuse, R22, R12 ;  /* 0x00000016d034723c */ /* 0x040ff0000004180c */
[C---:B------:R-:W-:Y:S08]  /*20f0*/  HMMA.16816.F32.BF16 R28, R208.reuse, R32, R8 ;  /* 0x00000020d01c723c */ /* 0x040ff00000041808 */
[C---:B------:R-:W-:Y:S01]  /*2100*/  HMMA.16816.F32.BF16 R24, R208.reuse, R34, R36 ;  /* 0x00000022d018723c */ /* 0x040fe20000041824 */
[----:B------:R-:W1:Y:S07]  /*2110*/  LDSM.16.M88.4 R32, [R230+0x7800] ;  /* 0x00780000e620783b */ /* 0x000e6e0000000200 */
[C---:B------:R-:W-:Y:S08]  /*2120*/  HMMA.16816.F32.BF16 R20, R208.reuse, R96, R44 ;  /* 0x00000060d014723c */ /* 0x040ff0000004182c */
[C---:B------:R-:W-:Y:S01]  /*2130*/  HMMA.16816.F32.BF16 R12, R208.reuse, R108, R64 ;  /* 0x0000006cd00c723c */ /* 0x040fe20000041840 */
[----:B------:R-:W2:Y:S07]  /*2140*/  LDSM.16.M88.4 R64, [R230+0x8000] ;  /* 0x00800000e640783b */ /* 0x000eae0000000200 */
[C---:B------:R-:W-:Y:S01]  /*2150*/  HMMA.16816.F32.BF16 R16, R208.reuse, R98, R48 ;  /* 0x00000062d010723c */ /* 0x040fe20000041830 */
[----:B------:R-:W1:Y:S07]  /*2160*/  LDSM.16.M88.4 R96, [R230+0x8800] ;  /* 0x00880000e660783b */ /* 0x000e6e0000000200 */
[C---:B------:R-:W-:Y:S01]  /*2170*/  HMMA.16816.F32.BF16 R8, R208.reuse, R110, R80 ;  /* 0x0000006ed008723c */ /* 0x040fe20000041850 */
[----:B------:R-:W-:Y:S07]  /*2180*/  LDSM.16.M88.4 R108, [R229+0x14900] ;  /* 0x01490000e56c783b */ /* 0x000fee0000000200 */
[C---:B---3--:R-:W-:Y:S08]  /*2190*/  HMMA.16816.F32.BF16 R36, R208.reuse, R84, R76 ;  /* 0x00000054d024723c */ /* 0x048ff0000004184c */
[C---:B------:R-:W-:Y:S01]  /*21a0*/  HMMA.16816.F32.BF16 R40, R208.reuse, R86, R72 ;  /* 0x00000056d028723c */ /* 0x040fe20000041848 */
[----:B------:R-:W-:Y:S07]  /*21b0*/  LDSM.16.M88.4 R84, [R229+0x13100] ;  /* 0x01310000e554783b */ /* 0x000fee0000000200 */
[C---:B----4-:R-:W-:Y:S01]  /*21c0*/  HMMA.16816.F32.BF16 R44, R208.reuse, R88, R68 ;  /* 0x00000058d02c723c */ /* 0x050fe20000041844 */
[----:B------:R-:W-:Y:S07]  /*21d0*/  LDSM.16.M88.4 R68, [R226+0x6000] ;  /* 0x00600000e244783b */ /* 0x000fee0000000200 */
[----:B------:R-:W-:Y:S01]  /*21e0*/  HMMA.16816.F32.BF16 R48, R208, R90, R56 ;  /* 0x0000005ad030723c */ /* 0x000fe20000041838 */
[----:B------:R-:W-:Y:S07]  /*21f0*/  LDSM.16.M88.4 R88, [R226+0x7000] ;  /* 0x00700000e258783b */ /* 0x000fee0000000200 */
[C---:B------:R-:W-:Y:S08]  /*2200*/  HMMA.16816.F32.BF16 R60, R212.reuse, R92, R60 ;  /* 0x0000005cd43c723c */ /* 0x040ff0000004183c */
[C---:B------:R-:W-:Y:S01]  /*2210*/  HMMA.16816.F32.BF16 R56, R212.reuse, R94, R52 ;  /* 0x0000005ed438723c */ /* 0x040fe20000041834 */
[----:B------:R-:W-:Y:S07]  /*2220*/  LDSM.16.M88.4 R92, [R229+0x13900] ;  /* 0x01390000e55c783b */ /* 0x000fee0000000200 */
[C---:B-----5:R-:W-:Y:S01]  /*2230*/  HMMA.16816.F32.BF16 R76, R212.reuse, R104, R20 ;  /* 0x00000068d44c723c */ /* 0x060fe20000041814 */
[----:B------:R-:W3:Y:S07]  /*2240*/  LDSM.16.M88.4 R20, [R229+0x12900] ;  /* 0x01290000e514783b */ /* 0x000eee0000000200 */
[C---:B------:R-:W-:Y:S08]  /*2250*/  HMMA.16816.F32.BF16 R52, R212.reuse, R100, R28 ;  /* 0x00000064d434723c */ /* 0x040ff0000004181c */
[C---:B------:R-:W-:Y:S01]  /*2260*/  HMMA.16816.F32.BF16 R80, R212.reuse, R102, R24 ;  /* 0x00000066d450723c */ /* 0x040fe20000041818 */
[----:B------:R-:W4:Y:S07]  /*2270*/  LDSM.16.M88.4 R100, [R229+0x14100] ;  /* 0x01410000e564783b */ /* 0x000f2e0000000200 */
[C---:B------:R-:W-:Y:S01]  /*2280*/  HMMA.16816.F32.BF16 R72, R212.reuse, R106, R16 ;  /* 0x0000006ad448723c */ /* 0x040fe20000041810 */
[----:B------:R-:W-:Y:S07]  /*2290*/  LDSM.16.M88.4 R104, [R226+0x8000] ;  /* 0x00800000e268783b */ /* 0x000fee0000000200 */
[C---:B-1----:R-:W-:Y:S08]  /*22a0*/  HMMA.16816.F32.BF16 R28, R212.reuse, R32, R12 ;  /* 0x00000020d41c723c */ /* 0x042ff0000004180c */
[C---:B------:R-:W-:Y:S08]  /*22b0*/  HMMA.16816.F32.BF16 R16, R212.reuse, R34, R8 ;  /* 0x00000022d410723c */ /* 0x040ff00000041808 */
[C---:B--2---:R-:W-:Y:S08]  /*22c0*/  HMMA.16816.F32.BF16 R12, R212.reuse, R64, R36 ;  /* 0x00000040d40c723c */ /* 0x044ff00000041824 */
[C---:B------:R-:W-:Y:S01]  /*22d0*/  HMMA.16816.F32.BF16 R8, R212.reuse, R66, R40 ;  /* 0x00000042d408723c */ /* 0x040fe20000041828 */
[----:B------:R-:W1:Y:S07]  /*22e0*/  LDSM.16.M88.4 R64, [R226+0x6800] ;  /* 0x00680000e240783b */ /* 0x000e6e0000000200 */
[C---:B------:R-:W-:Y:S08]  /*22f0*/  HMMA.16816.F32.BF16 R24, R212.reuse, R96, R44 ;  /* 0x00000060d418723c */ /* 0x040ff0000004182c */
[----:B------:R-:W-:Y:S01]  /*2300*/  HMMA.16816.F32.BF16 R48, R212, R98, R48 ;  /* 0x00000062d430723c */ /* 0x000fe20000041830 */
[----:B------:R-:W2:Y:S07]  /*2310*/  LDSM.16.M88.4 R96, [R226+0x7800] ;  /* 0x00780000e260783b */ /* 0x000eae0000000200 */
[C---:B------:R-:W-:Y:S08]  /*2320*/  HMMA.16816.F32.BF16 R60, R216.reuse, R112, R60 ;  /* 0x00000070d83c723c */ /* 0x040ff0000004183c */
[----:B------:R-:W-:Y:S01]  /*2330*/  HMMA.16816.F32.BF16 R56, R216, R114, R56 ;  /* 0x00000072d838723c */ /* 0x000fe20000041838 */
[----:B------:R-:W5:Y:S01]  /*2340*/  LDSM.16.M88.4 R112, [R226+0x8800] ;  /* 0x00880000e270783b */ /* 0x000f620000000200 */
[----:B------:R-:W-:-:S06]  /*2350*/  DEPBAR.LE SB0, 0x0 ;  /* 0x000080000000791a */ /* 0x000fcc0000000000 */
[C---:B---3--:R-:W-:Y:S08]  /*2360*/  HMMA.16816.F32.BF16 R52, R216.reuse, R20, R52 ;  /* 0x00000014d834723c */ /* 0x048ff00000041834 */
[C---:B------:R-:W-:Y:S08]  /*2370*/  HMMA.16816.F32.BF16 R32, R216.reuse, R92, R28 ;  /* 0x0000005cd820723c */ /* 0x040ff0000004181c */
[C---:B------:R-:W-:Y:S08]  /*2380*/  HMMA.16816.F32.BF16 R44, R216.reuse, R22, R80 ;  /* 0x00000016d82c723c */ /* 0x040ff00000041850 */
[C---:B------:R-:W-:Y:S08]  /*2390*/  HMMA.16816.F32.BF16 R28, R216.reuse, R94, R16 ;  /* 0x0000005ed81c723c */ /* 0x040ff00000041810 */
[C---:B------:R-:W-:Y:S08]  /*23a0*/  HMMA.16816.F32.BF16 R40, R216.reuse, R84, R76 ;  /* 0x00000054d828723c */ /* 0x040ff0000004184c */
[C---:B------:R-:W-:Y:S08]  /*23b0*/  HMMA.16816.F32.BF16 R36, R216.reuse, R86, R72 ;  /* 0x00000056d824723c */ /* 0x040ff00000041848 */
[C---:B----4-:R-:W-:Y:S08]  /*23c0*/  HMMA.16816.F32.BF16 R20, R216.reuse, R100, R12 ;  /* 0x00000064d814723c */ /* 0x050ff0000004180c */
[C---:B------:R-:W-:Y:S08]  /*23d0*/  HMMA.16816.F32.BF16 R16, R216.reuse, R102, R8 ;  /* 0x00000066d810723c */ /* 0x040ff00000041808 */
[C---:B------:R-:W-:Y:S08]  /*23e0*/  HMMA.16816.F32.BF16 R12, R216.reuse, R108, R24 ;  /* 0x0000006cd80c723c */ /* 0x040ff00000041818 */
[----:B------:R-:W-:Y:S08]  /*23f0*/  HMMA.16816.F32.BF16 R8, R216, R110, R48 ;  /* 0x0000006ed808723c */ /* 0x000ff00000041830 */
[C---:B------:R-:W-:Y:S08]  /*2400*/  HMMA.16816.F32.BF16 R24, R220.reuse, R68, R60 ;  /* 0x00000044dc18723c */ /* 0x040ff0000004183c */
[C---:B-1----:R-:W-:Y:S08]  /*2410*/  HMMA.16816.F32.BF16 R52, R220.reuse, R64, R52 ;  /* 0x00000040dc34723c */ /* 0x042ff00000041834 */
[C---:B------:R-:W-:Y:S08]  /*2420*/  HMMA.16816.F32.BF16 R68, R220.reuse, R70, R56 ;  /* 0x00000046dc44723c */ /* 0x040ff00000041838 */
[C---:B------:R-:W-:Y:S08]  /*2430*/  HMMA.16816.F32.BF16 R64, R220.reuse, R66, R44 ;  /* 0x00000042dc40723c */ /* 0x040ff0000004182c */
[C---:B------:R-:W-:Y:S08]  /*2440*/  HMMA.16816.F32.BF16 R56, R220.reuse, R88, R40 ;  /* 0x00000058dc38723c */ /* 0x040ff00000041828 */
[C---:B------:R-:W-:Y:S08]  /*2450*/  HMMA.16816.F32.BF16 R48, R220.reuse, R90, R36 ;  /* 0x0000005adc30723c */ /* 0x040ff00000041824 */
[C---:B--2---:R-:W-:Y:S08]  /*2460*/  HMMA.16816.F32.BF16 R44, R220.reuse, R96, R32 ;  /* 0x00000060dc2c723c */ /* 0x044ff00000041820 */
[C---:B------:R-:W-:Y:S08]  /*2470*/  HMMA.16816.F32.BF16 R32, R220.reuse, R98, R28 ;  /* 0x00000062dc20723c */ /* 0x040ff0000004181c */
[C---:B------:R-:W-:Y:S08]  /*2480*/  HMMA.16816.F32.BF16 R36, R220.reuse, R104, R20 ;  /* 0x00000068dc24723c */ /* 0x040ff00000041814 */
[C---:B------:R-:W-:Y:S08]  /*2490*/  HMMA.16816.F32.BF16 R40, R220.reuse, R106, R16 ;  /* 0x0000006adc28723c */ /* 0x040ff00000041810 */
[C---:B-----5:R-:W-:Y:S08]  /*24a0*/  HMMA.16816.F32.BF16 R60, R220.reuse, R112, R12 ;  /* 0x00000070dc3c723c */ /* 0x060ff0000004180c */
[----:B------:R-:W-:Y:S01]  /*24b0*/  HMMA.16816.F32.BF16 R72, R220, R114, R8 ;  /* 0x00000072dc48723c */ /* 0x000fe20000041808 */
[----:B------:R-:W-:Y:S06]  /*24c0*/  BAR.SYNC.DEFER_BLOCKING 0x0 ;  /* 0x0000000000007b1d */ /* 0x000fec0000010000 */
[----:B------:R-:W-:Y:S05]  /*24d0*/  @!P3 BRA `(.L_x_1) ;  /* 0x000001f00000b947 */ /* 0x000fea0003800000 */
[----:B------:R-:W-:Y:S01]  /*24e0*/  IADD3 R6, R125, -0x2, RZ ;  /* 0xfffffffe7d067810 */ /* 0x000fe20007ffe0ff */
[C---:B------:R-:W-:Y:S01]  /*24f0*/  IMAD.SHL.U32 R8, R119.reuse, 0x40, RZ ;  /* 0x0000004077087824 */ /* 0x040fe200078e00ff */
[----:B------:R-:W-:Y:S01]  /*2500*/  SHF.L.U64.HI R9, R119, 0x6, R122 ;  /* 0x0000000677097819 */ /* 0x000fe2000001027a */
[----:B------:R-:W-:Y:S01]  /*2510*/  IMAD.SHL.U32 R14, R124, 0x2, RZ ;  /* 0x000000027c0e7824 */ /* 0x000fe200078e00ff */
[----:B------:R-:W-:Y:S01]  /*2520*/  SHF.R.S32.HI R3, RZ, 0x1f, R6 ;  /* 0x0000001fff037819 */ /* 0x000fe20000011406 */
[----:B------:R-:W-:-:S02]  /*2530*/  IMAD R2, R118, R6, RZ ;  /* 0x0000000676027224 */ /* 0x000fc400078e02ff */
[----:B------:R-:W-:-:S04]  /*2540*/  IMAD.WIDE.U32 R6, R6, R120, R126 ;  /* 0x0000007806067225 */ /* 0x000fc800078e007e */
[----:B------:R-:W-:Y:S01]  /*2550*/  IMAD R3, R3, R120, R2 ;  /* 0x0000007803037224 */ /* 0x000fe200078e0202 */
[----:B------:R-:W-:-:S03]  /*2560*/  LEA R2, P0, R6, c[0x0][0x1c8], 0x1 ;  /* 0x0000720006027a11 */ /* 0x000fc600078008ff */
[----:B------:R-:W-:Y:S01]  /*2570*/  IMAD.IADD R3, R7, 0x1, R3 ;  /* 0x0000000107037824 */ /* 0x000fe200078e0203 */
[----:B------:R-:W-:-:S04]  /*2580*/  IADD3 R12, P2, P1, R8, 0x80, R2 ;  /* 0x00000080080c7810 */ /* 0x000fc8000795e002 */
[----:B------:R-:W-:Y:S02]  /*2590*/  LEA.HI.X R3, R6, c[0x0][0x1cc], R3, 0x1, P0 ;  /* 0x0000730006037a11 */ /* 0x000fe400000f0c03 */
[C---:B------:R-:W-:Y:S02]  /*25a0*/  IADD3 R6, P0, R8.reuse, R2, RZ ;  /* 0x0000000208067210 */ /* 0x040fe40007f1e0ff */
[C-C-:B------:R-:W-:Y:S01]  /*25b0*/  IADD3.X R13, R9.reuse, RZ, R3.reuse, P2, P1 ;  /* 0x000000ff090d7210 */ /* 0x140fe200017e2403 */
[----:B------:R-:W-:Y:S01]  /*25c0*/  @!PT LDS RZ, [RZ] ;  /* 0x00000000fffff984 */ /* 0x000fe20000000800 */
[----:B------:R-:W-:Y:S01]  /*25d0*/  @!PT LDS RZ, [RZ] ;  /* 0x00000000fffff984 */ /* 0x000fe20000000800 */
[----:B------:R-:W-:Y:S01]  /*25e0*/  @!PT LDS RZ, [RZ] ;  /* 0x00000000fffff984 */ /* 0x000fe20000000800 */
[----:B------:R1:W-:Y:S01]  /*25f0*/  LDGSTS.E.BYPASS.LTC128B.128 [R14+0xc100], [R2.64], !P6 ;  /* 0x0c100000020e7fae */ /* 0x0003e2000f101d48 */
[----:B------:R-:W-:Y:S01]  /*2600*/  IADD3 R10, P2, P1, R8, 0x100, R2 ;  /* 0x00000100080a7810 */ /* 0x000fe2000795e002 */
[C-C-:B------:R-:W-:Y:S01]  /*2610*/  IMAD.X R7, R9.reuse, 0x1, R3.reuse, P0 ;  /* 0x0000000109077824 */ /* 0x140fe200000e0603 */
[----:B------:R-:W-:Y:S01]  /*2620*/  IADD3 R8, P0, R6, R8, RZ ;  /* 0x0000000806087210 */ /* 0x000fe20007f1e0ff */
[----:B------:R1:W-:Y:S01]  /*2630*/  LDGSTS.E.BYPASS.LTC128B.128 [R14+0xf100], [R2.64+0x80], !P5 ;  /* 0x0f100080020e7fae */ /* 0x0003e2000e901d48 */
[----:B------:R-:W-:-:S03]  /*2640*/  IADD3.X R11, R9, RZ, R3, P2, P1 ;  /* 0x000000ff090b7210 */ /* 0x000fc600017e2403 */
[----:B------:R-:W-:Y:S01]  /*2650*/  IMAD.X R9, R7, 0x1, R9, P0 ;  /* 0x0000000107097824 */ /* 0x000fe200000e0609 */
[----:B------:R1:W-:Y:S04]  /*2660*/  LDGSTS.E.BYPASS.LTC128B.128 [R14+0x12100], [R2.64+0x100], !P4 ;  /* 0x12100100020e7fae */ /* 0x0003e8000e101d48 */
[----:B------:R1:W-:Y:S04]  /*2670*/  LDGSTS.E.BYPASS.LTC128B.128 [R14+0xd100], [R6.64], !P6 ;  /* 0x0d100000060e7fae */ /* 0x0003e8000f101d48 */
[----:B------:R1:W-:Y:S04]  /*2680*/  LDGSTS.E.BYPASS.LTC128B.128 [R14+0x10100], [R12.64], !P5 ;  /* 0x101000000c0e7fae */ /* 0x0003e8000e901d48 */
[----:B------:R1:W-:Y:S04]  /*2690*/  LDGSTS.E.BYPASS.LTC128B.128 [R14+0x13100], [R10.64], !P4 ;  /* 0x131000000a0e7fae */ /* 0x0003e8000e101d48 */
[----:B------:R1:W-:Y:S04]  /*26a0*/  LDGSTS.E.BYPASS.LTC128B.128 [R14+0xe100], [R8.64], !P6 ;  /* 0x0e100000080e7fae */ /* 0x0003e8000f101d48 */
[----:B------:R1:W-:Y:S04]  /*26b0*/  LDGSTS.E.BYPASS.LTC128B.128 [R14+0x11100], [R8.64+0x80], !P5 ;  /* 0x11100080080e7fae */ /* 0x0003e8000e901d48 */
[----:B------:R1:W-:Y:S02]  /*26c0*/  LDGSTS.E.BYPASS.LTC128B.128 [R14+0x14100], [R8.64+0x100], !P4 ;  /* 0x14100100080e7fae */ /* 0x0003e4000e101d48 */
.L_x_1:
[----:B------:R-:W-:Y:S01]  /*26d0*/  STL [R1+0x88], R185 ;  /* 0x000088b901007387 */ /* 0x000fe20000100800 */
[----:B-1----:R-:W-:-:S02]  /*26e0*/  SHF.R.S32.HI R2, RZ, 0x1f, R116 ;  /* 0x0000001fff027819 */ /* 0x002fc40000011474 */
[----:B------:R-:W-:Y:S01]  /*26f0*/  SHF.L.U32 R224, R5, 0x1, RZ ;  /* 0x0000000105e07819 */ /* 0x000fe200000006ff */
[----:B------:R-:W-:Y:S01]  /*2700*/  STL [R1+0x84], R184 ;  /* 0x000084b801007387 */ /* 0x000fe20000100800 */
[----:B------:R-:W-:-:S03]  /*2710*/  LEA.HI R3, R2, R116, RZ, 0x2 ;  /* 0x0000007402037211 */ /* 0x000fc600078f10ff */
[----:B------:R-:W-:Y:S01]  /*2720*/  STL [R1+0x80], R159 ;  /* 0x0000809f01007387 */ /* 0x000fe20000100800 */
[----:B------:R-:W-:Y:S01]  /*2730*/  LOP3.LUT R2, R3, 0x7ffffffc, RZ, 0xc0, !PT ;  /* 0x7ffffffc03027812 */ /* 0x000fe200078ec0ff */
[--C-:B------:R-:W-:Y:S02]  /*2740*/  IMAD R225, R4, 0x2, R224.reuse ;  /* 0x0000000204e17824 */ /* 0x100fe400078e02e0 */
[----:B------:R-:W-:Y:S01]  /*2750*/  STL [R1+0x7c], R158 ;  /* 0x00007c9e01007387 */ /* 0x000fe20000100800 */
[----:B------:R-:W-:Y:S02]  /*2760*/  IMAD R228, R0, 0x2, R224 ;  /* 0x0000000200e47824 */ /* 0x000fe400078e02e0 */
[----:B------:R-:W-:Y:S01]  /*2770*/  IMAD.IADD R2, R116, 0x1, -R2 ;  /* 0x0000000174027824 */ /* 0x000fe200078e0a02 */
[----:B------:R-:W-:Y:S01]  /*2780*/  STL [R1+0x78], R157 ;  /* 0x0000789d01007387 */ /* 0x000fe20000100800 */
[----:B------:R-:W-:-:S03]  /*2790*/  LEA R227, R0, R225, 0x1 ;  /* 0x000000e100e37211 */ /* 0x000fc600078e08ff */
[----:B------:R-:W-:Y:S04]  /*27a0*/  STL [R1+0x74], R156 ;  /* 0x0000749c01007387 */ /* 0x000fe80000100800 */
[----:B------:R-:W-:Y:S04]  /*27b0*/  STL [R1+0x70], R155 ;  /* 0x0000709b01007387 */ /* 0x000fe80000100800 */
[----:B------:R-:W-:Y:S04]  /*27c0*/  STL [R1+0x6c], R154 ;  /* 0x00006c9a01007387 */ /* 0x000fe80000100800 */
[----:B------:R-:W-:Y:S04]  /*27d0*/  STL [R1+0x68], R153 ;  /* 0x0000689901007387 */ /* 0x000fe80000100800 */
[----:B------:R-:W-:Y:S04]  /*27e0*/  STL [R1+0x64], R152 ;  /* 0x0000649801007387 */ /* 0x000fe80000100800 */
[----:B------:R-:W-:Y:S04]  /*27f0*/  STL [R1+0x60], R135 ;  /* 0x0000608701007387 */ /* 0x000fe80000100800 */
[----:B------:R1:W-:Y:S04]  /*2800*/  STL [R1+0x5c], R3 ;  /* 0x00005c0301007387 */ /* 0x0003e80000100800 */
[----:B------:R-:W-:Y:S04]  /*2810*/  LDSM.16.MT88.4 R76, [R228+0x3900] ;  /* 0x00390000e44c783b */ /* 0x000fe80000004200 */
[----:B------:R-:W0:Y:S01]  /*2820*/  LDGDEPBAR ;  /* 0x00000000000079af */ /* 0x000e220000000000 */
[----:B-1----:R-:W-:-:S05]  /*2830*/  IADD3 R3, R117, c[0x0][0x1d0], RZ ;  /* 0x0000740075037a10 */ /* 0x002fca0007ffe0ff */
[----:B------:R-:W-:-:S05]  /*2840*/  IMAD R2, R2, -0x2, R3 ;  /* 0xfffffffe02027824 */ /* 0x000fca00078e0203 */
[C---:B------:R-:W-:Y:S02]  /*2850*/  ISETP.GT.AND P2, PT, R2.reuse, RZ, PT ;  /* 0x000000ff0200720c */ /* 0x040fe40003f44270 */
[C---:B------:R-:W-:Y:S02]  /*2860*/  ISETP.GT.AND P0, PT, R2.reuse, 0x1, PT ;  /* 0x000000010200780c */ /* 0x040fe40003f04270 */
[----:B------:R-:W-:Y:S02]  /*2870*/  ISETP.GT.AND P1, PT, R2, 0x8, PT ;  /* 0x000000080200780c */ /* 0x000fe40003f24270 */
[----:B------:R-:W-:Y:S02]  /*2880*/  FSEL R7, R24, -INF , P2 ;  /* 0xff80000018077808 */ /* 0x000fe40001000000 */
[----:B------:R-:W-:Y:S02]  /*2890*/  FSEL R8, R25, -INF , P0 ;  /* 0xff80000019087808 */ /* 0x000fe40000000000 */
[----:B------:R-:W-:-:S02]  /*28a0*/  FSEL R20, R27, -INF , P0 ;  /* 0xff8000001b147808 */ /* 0x000fc40000000000 */
[----:B------:R-:W-:Y:S02]  /*28b0*/  ISETP.GT.AND P0, PT, R2, 0x9, PT ;  /* 0x000000090200780c */ /* 0x000fe40003f04270 */
[----:B------:R-:W-:Y:S02]  /*28c0*/  FSEL R9, R68, -INF , P1 ;  /* 0xff80000044097808 */ /* 0x000fe40000800000 */
[----:B------:R-:W-:Y:S02]  /*28d0*/  FMNMX.FTZ R3, R7, R8, !PT ;  /* 0x0000000807037209 */ /* 0x000fe40007810000 */
[----:B------:R-:W-:Y:S02]  /*28e0*/  FSEL R16, R26, -INF , P2 ;  /* 0xff8000001a107808 */ /* 0x000fe40001000000 */
[----:B------:R-:W-:Y:S02]  /*28f0*/  ISETP.GT.AND P2, PT, R2, 0x10, PT ;  /* 0x000000100200780c */ /* 0x000fe40003f44270 */
[----:B------:R-:W-:-:S02]  /*2900*/  FSEL R10, R69, -INF , P0 ;  /* 0xff800000450a7808 */ /* 0x000fc40000000000 */
[----:B------:R-:W-:Y:S02]  /*2910*/  FMNMX.FTZ R3, R9, R3, !PT ;  /* 0x0000000309037209 */ /* 0x000fe40007810000 */
[----:B------:R-:W-:Y:S02]  /*2920*/  FSEL R21, R70, -INF , P1 ;  /* 0xff80000046157808 */ /* 0x000fe40000800000 */
[----:B------:R-:W-:Y:S02]  /*2930*/  ISETP.GT.AND P1, PT, R2, 0x11, PT ;  /* 0x000000110200780c */ /* 0x000fe40003f24270 */
[----:B------:R-:W-:Y:S02]  /*2940*/  FSEL R11, R52, -INF , P2 ;  /* 0xff800000340b7808 */ /* 0x000fe40001000000 */
[----:B------:R-:W-:Y:S02]  /*2950*/  FMNMX.FTZ R3, R10, R3, !PT ;  /* 0x000000030a037209 */ /* 0x000fe40007810000 */
[----:B------:R-:W-:-:S02]  /*2960*/  FSEL R22, R71, -INF , P0 ;  /* 0xff80000047167808 */ /* 0x000fc40000000000 */
[C---:B------:R-:W-:Y:S01]  /*2970*/  ISETP.GT.AND P0, PT, R2.reuse, 0x18, PT ;  /* 0x000000180200780c */ /* 0x040fe20003f04270 */
[----:B------:R-:W-:Y:S01]  /*2980*/  LDSM.16.MT88.4 R68, [R227+0x900] ;  /* 0x00090000e344783b */ /* 0x000fe20000004200 */
[----:B------:R-:W-:Y:S02]  /*2990*/  FSEL R13, R53, -INF , P1 ;  /* 0xff800000350d7808 */ /* 0x000fe40000800000 */
[----:B------:R-:W-:Y:S02]  /*29a0*/  FMNMX.FTZ R3, R11, R3, !PT ;  /* 0x000000030b037209 */ /* 0x000fe40007810000 */
[----:B------:R-:W-:Y:S02]  /*29b0*/  FSEL R24, R55, -INF , P1 ;  /* 0xff80000037187808 */ /* 0x000fe40000800000 */
[----:B------:R-:W-:Y:S02]  /*29c0*/  ISETP.GT.AND P1, PT, R2, 0x19, PT ;  /* 0x000000190200780c */ /* 0x000fe40003f24270 */
[----:B------:R-:W-:-:S02]  /*29d0*/  FSEL R14, R64, -INF , P0 ;  /* 0xff800000400e7808 */ /* 0x000fc40000000000 */
[----:B------:R-:W-:Y:S02]  /*29e0*/  FMNMX.FTZ R3, R13, R3, !PT ;  /* 0x000000030d037209 */ /* 0x000fe40007810000 */
[----:B------:R-:W-:Y:S02]  /*29f0*/  FSEL R23, R54, -INF , P2 ;  /* 0xff80000036177808 */ /* 0x000fe40001000000 */
[----:B------:R-:W-:Y:S01]  /*2a00*/  FSEL R15, R65, -INF , P1 ;  /* 0xff800000410f7808 */ /* 0x000fe20000800000 */
[----:B------:R-:W-:Y:S01]  /*2a10*/  LDSM.16.MT88.4 R52, [R225+0x900] ;  /* 0x00090000e134783b */ /* 0x000fe20000004200 */
[----:B------:R-:W-:Y:S02]  /*2a20*/  ISETP.GT.AND P2, PT, R2, 0x20, PT ;  /* 0x000000200200780c */ /* 0x000fe40003f44270 */
[----:B------:R-:W-:Y:S02]  /*2a30*/  FMNMX.FTZ R3, R14, R3, !PT ;  /* 0x000000030e037209 */ /* 0x000fe40007810000 */
[----:B------:R-:W-:-:S02]  /*2a40*/  FSEL R29, R67, -INF , P1 ;  /* 0xff800000431d7808 */ /* 0x000fc40000800000 */
[----:B------:R-:W-:Y:S02]  /*2a50*/  ISETP.GT.AND P1, PT, R2, 0x21, PT ;  /* 0x000000210200780c */ /* 0x000fe40003f24270 */
[----:B------:R-:W-:Y:S02]  /*2a60*/  FSEL R83, R56, -INF , P2 ;  /* 0xff80000038537808 */ /* 0x000fe40001000000 */
[----:B------:R-:W-:Y:S02]  /*2a70*/  FMNMX.FTZ R3, R15, R3, !PT ;  /* 0x000000030f037209 */ /* 0x000fe40007810000 */
[----:B------:R-:W-:Y:S02]  /*2a80*/  FSEL R28, R66, -INF , P0 ;  /* 0xff800000421c7808 */ /* 0x000fe40000000000 */
[----:B------:R-:W-:Y:S01]  /*2a90*/  ISETP.GT.AND P0, PT, R2, 0x28, PT ;  /* 0x000000280200780c */ /* 0x000fe20003f04270 */
[----:B------:R-:W-:Y:S01]  /*2aa0*/  LDSM.16.MT88.4 R64, [R224+0x3900] ;  /* 0x00390000e040783b */ /* 0x000fe20000004200 */
[----:B------:R-:W-:-:S02]  /*2ab0*/  FSEL R82, R57, -INF , P1 ;  /* 0xff80000039527808 */ /* 0x000fc40000800000 */
[----:B------:R-:W-:Y:S02]  /*2ac0*/  FMNMX.FTZ R3, R83, R3, !PT ;  /* 0x0000000353037209 */ /* 0x000fe40007810000 */
[----:B------:R-:W-:Y:S02]  /*2ad0*/  FSEL R89, R59, -INF , P1 ;  /* 0xff8000003b597808 */ /* 0x000fe40000800000 */
[----:B------:R-:W-:Y:S02]  /*2ae0*/  ISETP.GT.AND P1, PT, R2, 0x29, PT ;  /* 0x000000290200780c */ /* 0x000fe40003f24270 */
[----:B------:R-:W-:Y:S02]  /*2af0*/  FSEL R81, R48, -INF , P0 ;  /* 0xff80000030517808 */ /* 0x000fe40000000000 */
[----:B------:R-:W-:Y:S02]  /*2b00*/  FMNMX.FTZ R3, R82, R3, !PT ;  /* 0x0000000352037209 */ /* 0x000fe40007810000 */
[----:B------:R-:W-:-:S02]  /*2b10*/  FSEL R90, R58, -INF , P2 ;  /* 0xff8000003a5a7808 */ /* 0x000fc40001000000 */
[----:B------:R-:W-:Y:S01]  /*2b20*/  FSEL R80, R49, -INF , P1 ;  /* 0xff80000031507808 */ /* 0x000fe20000800000 */
[----:B------:R-:W-:Y:S01]  /*2b30*/  LDSM.16.MT88.4 R56, [R225+0x3100] ;  /* 0x00310000e138783b */ /* 0x000fe20000004200 */
[C---:B------:R-:W-:Y:S02]  /*2b40*/  ISETP.GT.AND P2, PT, R2.reuse, 0x30, PT ;  /* 0x000000300200780c */ /* 0x040fe40003f44270 */
[----:B------:R-:W-:Y:S02]  /*2b50*/  FMNMX.FTZ R3, R81, R3, !PT ;  /* 0x0000000351037209 */ /* 0x000fe40007810000 */
[----:B------:R-:W-:Y:S02]  /*2b60*/  FSEL R91, R51, -INF , P1 ;  /* 0xff800000335b7808 */ /* 0x000fe40000800000 */
[----:B------:R-:W-:Y:S02]  /*2b70*/  ISETP.GT.AND P1, PT, R2, 0x31, PT ;  /* 0x000000310200780c */ /* 0x000fe40003f24270 */
[----:B------:R-:W-:-:S02]  /*2b80*/  FSEL R100, R44, -INF , P2 ;  /* 0xff8000002c647808 */ /* 0x000fc40001000000 */
[----:B------:R-:W-:Y:S02]  /*2b90*/  FMNMX.FTZ R3, R80, R3, !PT ;  /* 0x0000000350037209 */ /* 0x000fe40007810000 */
[----:B------:R-:W-:Y:S02]  /*2ba0*/  FSEL R88, R50, -INF , P0 ;  /* 0xff80000032587808 */ /* 0x000fe40000000000 */
[----:B------:R-:W-:Y:S01]  /*2bb0*/  ISETP.GT.AND P0, PT, R2, 0x38, PT ;  /* 0x000000380200780c */ /* 0x000fe20003f04270 */
[----:B------:R-:W-:Y:S01]  /*2bc0*/  LDSM.16.MT88.4 R48, [R224+0x3100] ;  /* 0x00310000e030783b */ /* 0x000fe20000004200 */
[----:B------:R-:W-:Y:S02]  /*2bd0*/  FSEL R252, R45, -INF , P1 ;  /* 0xff8000002dfc7808 */ /* 0x000fe40000800000 */
[----:B------:R-:W-:Y:S02]  /*2be0*/  FMNMX.FTZ R6, R16, R20, !PT ;  /* 0x0000001410067209 */ /* 0x000fe40007810000 */
[----:B------:R-:W-:-:S02]  /*2bf0*/  FMNMX.FTZ R3, R100, R3, !PT ;  /* 0x0000000364037209 */ /* 0x000fc40007810000 */
[----:B------:R-:W-:Y:S02]  /*2c00*/  FSEL R87, R47, -INF , P1 ;  /* 0xff8000002f577808 */ /* 0x000fe40000800000 */
[----:B------:R-:W-:Y:S02]  /*2c10*/  ISETP.GT.AND P1, PT, R2, 0x39, PT ;  /* 0x000000390200780c */ /* 0x000fe40003f24270 */
[----:B------:R-:W-:Y:S02]  /*2c20*/  FSEL R134, R32, -INF , P0 ;  /* 0xff80000020867808 */ /* 0x000fe40000000000 */
[----:B------:R-:W-:Y:S02]  /*2c30*/  FMNMX.FTZ R6, R21, R6, !PT ;  /* 0x0000000615067209 */ /* 0x000fe40007810000 */
[----:B------:R-:W-:Y:S02]  /*2c40*/  FMNMX.FTZ R3, R252, R3, !PT ;  /* 0x00000003fc037209 */ /* 0x000fe40007810000 */
[----:B------:R-:W-:-:S02]  /*2c50*/  FSEL R99, R35, -INF , P1 ;  /* 0xff80000023637808 */ /* 0x000fc40000800000 */
[----:B------:R-:W-:Y:S02]  /*2c60*/  FSEL R133, R33, -INF , P1 ;  /* 0xff80000021857808 */ /* 0x000fe40000800000 */
[----:B------:R-:W-:Y:S02]  /*2c70*/  ISETP.GT.AND P1, PT, R2, 0x40, PT ;  /* 0x000000400200780c */ /* 0x000fe40003f24270 */
[----:B------:R-:W-:Y:S02]  /*2c80*/  FMNMX.FTZ R6, R22, R6, !PT ;  /* 0x0000000616067209 */ /* 0x000fe40007810000 */
[----:B------:R-:W-:Y:S02]  /*2c90*/  FMNMX.FTZ R3, R134, R3, !PT ;  /* 0x0000000386037209 */ /* 0x000fe40007810000 */
[----:B------:R-:W-:Y:S02]  /*2ca0*/  FSEL R107, R34, -INF , P0 ;  /* 0xff800000226b7808 */ /* 0x000fe40000000000 */
[----:B------:R-:W-:Y:S01]  /*2cb0*/  ISETP.GT.AND P0, PT, R2, 0x41, PT ;  /* 0x000000410200780c */ /* 0x000fe20003f04270 */
[----:B------:R-:W-:Y:S01]  /*2cc0*/  LDSM.16.MT88.4 R32, [R228+0x900] ;  /* 0x00090000e420783b */ /* 0x000fe20000004200 */
[----:B------:R-:W-:-:S02]  /*2cd0*/  FSEL R106, R36, -INF , P1 ;  /* 0xff800000246a7808 */ /* 0x000fc40000800000 */
[----:B------:R-:W-:Y:S02]  /*2ce0*/  FMNMX.FTZ R6, R23, R6, !PT ;  /* 0x0000000617067209 */ /* 0x000fe40007810000 */
[----:B------:R-:W-:Y:S02]  /*2cf0*/  FMNMX.FTZ R3, R133, R3, !PT ;  /* 0x0000000385037209 */ /* 0x000fe40007810000 */
[----:B------:R-:W-:Y:S02]  /*2d00*/  FSEL R159, R38, -INF , P1 ;  /* 0xff800000269f7808 */ /* 0x000fe40000800000 */
[----:B------:R-:W-:Y:S02]  /*2d10*/  FSEL R96, R37, -INF , P0 ;  /* 0xff80000025607808 */ /* 0x000fe40000000000 */
[----:B------:R-:W-:Y:S02]  /*2d20*/  ISETP.GT.AND P1, PT, R2, 0x48, PT ;  /* 0x000000480200780c */ /* 0x000fe40003f24270 */
[----:B------:R-:W-:-:S02]  /*2d30*/  FMNMX.FTZ R6, R24, R6, !PT ;  /* 0x0000000618067209 */ /* 0x000fc40007810000 */
        /* <DEDUP_REMOVED lines=8> */
[----:B------:R-:W-:Y:S02]  /*2dc0*/  FSEL R97, R41, -INF , P0 ;  /* 0xff80000029617808 */ /* 0x000fe40000000000 */
[----:B------:R-:W-:Y:S02]  /*2dd0*/  ISETP.GT.AND P0, PT, R2, 0x50, PT ;  /* 0x000000500200780c */ /* 0x000fe40003f04270 */
[----:B------:R-:W-:Y:S02]  /*2de0*/  FMNMX.FTZ R6, R29, R6, !PT ;  /* 0x000000061d067209 */ /* 0x000fe40007810000 */
[----:B------:R-:W-:Y:S02]  /*2df0*/  FMNMX.FTZ R3, R108, R3, !PT ;  /* 0x000000036c037209 */ /* 0x000fe40007810000 */
[----:B------:R-:W-:-:S02]  /*2e00*/  FSEL R111, R46, -INF , P2 ;  /* 0xff8000002e6f7808 */ /* 0x000fc40001000000 */
[----:B------:R-:W-:Y:S01]  /*2e10*/  ISETP.GT.AND P2, PT, R2, 0x51, PT ;  /* 0x000000510200780c */ /* 0x000fe20003f44270 */
[----:B------:R-:W-:Y:S01]  /*2e20*/  LDSM.16.MT88.4 R44, [R228+0x100] ;  /* 0x00010000e42c783b */ /* 0x000fe20000004200 */
[----:B------:R-:W-:Y:S02]  /*2e30*/  FSEL R102, R60, -INF , P0 ;  /* 0xff8000003c667808 */ /* 0x000fe40000000000 */
        /* <DEDUP_REMOVED lines=9> */
[----:B------:R-:W-:Y:S02]  /*2ed0*/  ISETP.GT.AND P0, PT, R2, 0x59, PT ;  /* 0x000000590200780c */ /* 0x000fe40003f04270 */
[----:B------:R-:W-:Y:S02]  /*2ee0*/  FSEL R155, R72, -INF , P1 ;  /* 0xff800000489b7808 */ /* 0x000fe40000800000 */
[----:B------:R-:W-:-:S02]  /*2ef0*/  FMNMX.FTZ R2, R88, R6, !PT ;  /* 0x0000000658027209 */ /* 0x000fc40007810000 */
[----:B------:R-:W-:Y:S02]  /*2f00*/  FMNMX.FTZ R132, R156, R3, !PT ;  /* 0x000000039c847209 */ /* 0x000fe40007810000 */
[----:B------:R-:W-:Y:S02]  /*2f10*/  FSEL R154, R73, -INF , P0 ;  /* 0xff800000499a7808 */ /* 0x000fe40000000000 */
[----:B------:R-:W-:Y:S02]  /*2f20*/  FMNMX.FTZ R2, R91, R2, !PT ;  /* 0x000000025b027209 */ /* 0x000fe40007810000 */
[----:B------:R-:W-:Y:S02]  /*2f30*/  FMNMX.FTZ R132, R155, R132, !PT ;  /* 0x000000849b847209 */ /* 0x000fe40007810000 */
[----:B------:R-:W-:Y:S02]  /*2f40*/  FMNMX.FTZ R2, R111, R2, !PT ;  /* 0x000000026f027209 */ /* 0x000fe40007810000 */
[----:B------:R-:W-:-:S02]  /*2f50*/  FMNMX.FTZ R132, R154, R132, !PT ;  /* 0x000000849a847209 */ /* 0x000fc40007810000 */
[----:B------:R-:W-:Y:S02]  /*2f60*/  FMNMX.FTZ R2, R87, R2, !PT ;  /* 0x0000000257027209 */ /* 0x000fe40007810000 */
[----:B------:R-:W-:Y:S01]  /*2f70*/  FSEL R152, R63, -INF , P2 ;  /* 0xff8000003f987808 */ /* 0x000fe20001000000 */
[----:B------:R-:W1:Y:S01]  /*2f80*/  SHFL.BFLY PT, R3, R132, 0x2, 0x1f ;  /* 0x0c401f0084037f89 */ /* 0x000e6200000e0000 */
[----:B------:R-:W-:Y:S02]  /*2f90*/  FMNMX.FTZ R2, R107, R2, !PT ;  /* 0x000000026b027209 */ /* 0x000fe40007810000 */
[----:B------:R-:W-:Y:S01]  /*2fa0*/  FSEL R135, R74, -INF , P1 ;  /* 0xff8000004a877808 */ /* 0x000fe20000800000 */
[----:B------:R-:W-:Y:S01]  /*2fb0*/  LDSM.16.MT88.4 R60, [R225+0x3900] ;  /* 0x00390000e13c783b */ /* 0x000fe20000004200 */
[----:B------:R-:W-:Y:S02]  /*2fc0*/  FMNMX.FTZ R2, R99, R2, !PT ;  /* 0x0000000263027209 */ /* 0x000fe40007810000 */
[----:B------:R-:W-:-:S02]  /*2fd0*/  FSEL R101, R75, -INF , P0 ;  /* 0xff8000004b657808 */ /* 0x000fc40000000000 */
[----:B------:R-:W-:Y:S01]  /*2fe0*/  FMNMX.FTZ R2, R159, R2, !PT ;  /* 0x000000029f027209 */ /* 0x000fe20007810000 */
[----:B------:R-:W-:Y:S03]  /*2ff0*/  LDSM.16.MT88.4 R72, [R228+0x3100] ;  /* 0x00310000e448783b */ /* 0x000fe60000004200 */
[----:B------:R-:W-:-:S04]  /*3000*/  FMNMX.FTZ R2, R98, R2, !PT ;  /* 0x0000000262027209 */ /* 0x000fc80007810000 */
[----:B------:R-:W-:-:S04]  /*3010*/  FMNMX.FTZ R2, R84, R2, !PT ;  /* 0x0000000254027209 */ /* 0x000fc80007810000 */
[----:B------:R-:W-:Y:S02]  /*3020*/  FMNMX.FTZ R2, R110, R2, !PT ;  /* 0x000000026e027209 */ /* 0x000fe40007810000 */
[----:B-1----:R-:W-:Y:S02]  /*3030*/  FMNMX.FTZ R132, R132, R3, !PT ;  /* 0x0000000384847209 */ /* 0x002fe40007810000 */
[----:B------:R-:W-:-:S03]  /*3040*/  FMNMX.FTZ R3, R153, R2, !PT ;  /* 0x0000000299037209 */ /* 0x000fc60007810000 */
[----:B------:R-:W1:Y:S01]  /*3050*/  SHFL.BFLY PT, R2, R132, 0x1, 0x1f ;  /* 0x0c201f0084027f89 */ /* 0x000e6200000e0000 */
[----:B------:R-:W-:-:S04]  /*3060*/  FMNMX.FTZ R3, R152, R3, !PT ;  /* 0x0000000398037209 */ /* 0x000fc80007810000 */
[----:B------:R-:W-:-:S04]  /*3070*/  FMNMX.FTZ R3, R135, R3, !PT ;  /* 0x0000000387037209 */ /* 0x000fc80007810000 */
[----:B------:R-:W-:-:S05]  /*3080*/  FMNMX.FTZ R3, R101, R3, !PT ;  /* 0x0000000365037209 */ /* 0x000fca0007810000 */
[----:B------:R-:W2:Y:S01]  /*3090*/  SHFL.BFLY PT, R6, R3, 0x2, 0x1f ;  /* 0x0c401f0003067f89 */ /* 0x000ea200000e0000 */
[----:B-1----:R-:W-:-:S04]  /*30a0*/  FMNMX.FTZ R132, R132, R2, !PT ;  /* 0x0000000284847209 */ /* 0x002fc80007810000 */
[C---:B------:R-:W-:Y:S01]  /*30b0*/  FSETP.NEU.FTZ.AND P0, PT, R132.reuse, -INF , PT ;  /* 0xff8000008400780b */ /* 0x040fe20003f1d000 */
[----:B------:R-:W-:-:S05]  /*30c0*/  FMUL.FTZ R12, R132, c[0x0][0x2d0] ;  /* 0x0000b400840c7a20 */ /* 0x000fca0000410000 */
[----:B------:R-:W-:Y:S02]  /*30d0*/  FSEL R12, R12, RZ, P0 ;  /* 0x000000ff0c0c7208 */ /* 0x000fe40000000000 */
[----:B--2---:R-:W-:-:S03]  /*30e0*/  FMNMX.FTZ R3, R3, R6, !PT ;  /* 0x0000000603037209 */ /* 0x004fc60007810000 */
[----:B------:R-:W-:-:S04]  /*30f0*/  FFMA.FTZ R2, R7, c[0x0][0x2d0], -R12 ;  /* 0x0000b40007027a23 */ /* 0x000fc8000001080c */
[----:B------:R1:W-:Y:S01]  /*3100*/  MUFU.EX2 R112, R2 ;  /* 0x0000000200707308 */ /* 0x0003e20000000800 */
[----:B------:R-:W2:Y:S01]  /*3110*/  SHFL.BFLY PT, R6, R3, 0x1, 0x1f ;  /* 0x0c201f0003067f89 */ /* 0x000ea200000e0000 */
[----:B-1----:R-:W-:-:S06]  /*3120*/  FFMA.FTZ R2, R8, c[0x0][0x2d0], -R12 ;  /* 0x0000b40008027a23 */ /* 0x002fcc000001080c */
[----:B------:R1:W3:Y:S01]  /*3130*/  MUFU.EX2 R85, R2 ;  /* 0x0000000200557308 */ /* 0x0002e20000000800 */
[----:B--2---:R-:W-:Y:S01]  /*3140*/  FMNMX.FTZ R3, R3, R6, !PT ;  /* 0x0000000603037209 */ /* 0x004fe20007810000 */
[----:B------:R-:W-:-:S03]  /*3150*/  FFMA.FTZ R6, R14, c[0x0][0x2d0], -R12 ;  /* 0x0000b4000e067a23 */ /* 0x000fc6000001080c */
[----:B------:R-:W-:-:S03]  /*3160*/  FSETP.NEU.FTZ.AND P0, PT, R3, -INF , PT ;  /* 0xff8000000300780b */ /* 0x000fc60003f1d000 */
[----:B------:R2:W-:Y:S01]  /*3170*/  MUFU.EX2 R86, R6 ;  /* 0x0000000600567308 */ /* 0x0005e20000000800 */
[----:B-1----:R-:W-:Y:S01]  /*3180*/  FFMA.FTZ R2, R9, c[0x0][0x2d0], -R12 ;  /* 0x0000b40009027a23 */ /* 0x002fe2000001080c */
[----:B---3--:R-:W-:-:S06]  /*3190*/  F2FP.BF16.PACK_AB R8, R85, R112 ;  /* 0x000000705508723e */ /* 0x008fcc00000010ff */
[----:B------:R1:W-:Y:S01]  /*31a0*/  MUFU.EX2 R109, R2 ;  /* 0x00000002006d7308 */ /* 0x0003e20000000800 */
[----:B--2---:R-:W-:-:S07]  /*31b0*/  FFMA.FTZ R6, R15, c[0x0][0x2d0], -R12 ;  /* 0x0000b4000f067a23 */ /* 0x004fce000001080c */
[----:B------:R-:W2:Y:S01]  /*31c0*/  MUFU.EX2 R184, R6 ;  /* 0x0000000600b87308 */ /* 0x000ea20000000800 */
[----:B-1----:R-:W-:-:S07]  /*31d0*/  FFMA.FTZ R2, R10, c[0x0][0x2d0], -R12 ;  /* 0x0000b4000a027a23 */ /* 0x002fce000001080c */
[----:B------:R1:W3:Y:S01]  /*31e0*/  MUFU.EX2 R104, R2 ;  /* 0x0000000200687308 */ /* 0x0002e20000000800 */
[----:B--2---:R-:W-:Y:S01]  /*31f0*/  F2FP.BF16.PACK_AB R6, R184, R86 ;  /* 0x00000056b806723e */ /* 0x004fe200000010ff */
[----:B-1----:R-:W-:Y:S01]  /*3200*/  FFMA.FTZ R2, R11, c[0x0][0x2d0], -R12 ;  /* 0x0000b4000b027a23 */ /* 0x002fe2000001080c */
[----:B---3--:R-:W-:-:S05]  /*3210*/  F2FP.BF16.PACK_AB R10, R104, R109 ;  /* 0x0000006d680a723e */ /* 0x008fca00000010ff */
[----:B------:R1:W-:Y:S02]  /*3220*/  MUFU.EX2 R103, R2 ;  /* 0x0000000200677308 */ /* 0x0003e40000000800 */
[----:B-1----:R-:W-:-:S06]  /*3230*/  FFMA.FTZ R2, R13, c[0x0][0x2d0], -R12 ;  /* 0x0000b4000d027a23 */ /* 0x002fcc000001080c */
[----:B------:R1:W2:Y:S02]  /*3240*/  MUFU.EX2 R17, R2 ;  /* 0x0000000200117308 */ /* 0x0002a40000000800 */
[----:B-1----:R-:W-:Y:S02]  /*3250*/  FMUL.FTZ R2, R3, c[0x0][0x2d0] ;  /* 0x0000b40003027a20 */ /* 0x002fe40000410000 */
[----:B--2---:R-:W-:-:S03]  /*3260*/  IMAD.MOV.U32 R15, RZ, RZ, R17 ;  /* 0x000000ffff0f7224 */ /* 0x004fc600078e0011 */
[----:B------:R-:W-:-:S05]  /*3270*/  FSEL R2, R2, RZ, P0 ;  /* 0x000000ff02027208 */ /* 0x000fca0000000000 */
[--C-:B------:R-:W-:Y:S02]  /*3280*/  FFMA.FTZ R5, R16, c[0x0][0x2d0], -R2.reuse ;  /* 0x0000b40010057a23 */ /* 0x100fe40000010802 */
[----:B------:R-:W1:Y:S01]  /*3290*/  LDSM.16.MT88.4 R16, [R224+0x100] ;  /* 0x00010000e010783b */ /* 0x000e620000004200 */
[--C-:B------:R-:W-:Y:S01]  /*32a0*/  FFMA.FTZ R4, R24, c[0x0][0x2d0], -R2.reuse ;  /* 0x0000b40018047a23 */ /* 0x100fe20000010802 */
[----:B------:R2:W-:Y:S02]  /*32b0*/  MUFU.EX2 R105, R5 ;  /* 0x0000000500697308 */ /* 0x0005e40000000800 */
[----:B------:R-:W3:Y:S06]  /*32c0*/  LDSM.16.MT88.4 R24, [R224+0x900] ;  /* 0x00090000e018783b */ /* 0x000eec0000004200 */
[----:B------:R4:W-:Y:S01]  /*32d0*/  MUFU.EX2 R14, R4 ;  /* 0x00000004000e7308 */ /* 0x0009e20000000800 */
[----:B--2---:R-:W-:-:S07]  /*32e0*/  FFMA.FTZ R5, R20, c[0x0][0x2d0], -R2 ;  /* 0x0000b40014057a23 */ /* 0x004fce0000010802 */
[----:B------:R2:W2:Y:S01]  /*32f0*/  MUFU.EX2 R113, R5 ;  /* 0x0000000500717308 */ /* 0x0004a20000000800 */
[----:B----4-:R-:W-:-:S07]  /*3300*/  FFMA.FTZ R4, R28, c[0x0][0x2d0], -R2 ;  /* 0x0000b4001c047a23 */ /* 0x010fce0000010802 */
[----:B------:R4:W-:Y:S01]  /*3310*/  MUFU.EX2 R185, R4 ;  /* 0x0000000400b97308 */ /* 0x0009e20000000800 */
[----:B--2---:R-:W-:Y:S01]  /*3320*/  FFMA.FTZ R5, R21, c[0x0][0x2d0], -R2 ;  /* 0x0000b40015057a23 */ /* 0x004fe20000010802 */
[----:B------:R-:W-:Y:S01]  /*3330*/  F2FP.BF16.PACK_AB R9, R113, R105 ;  /* 0x000000697109723e */ /* 0x000fe200000010ff */
[----:B------:R-:W-:-:S05]  /*3340*/  IMAD.MOV.U32 R0, RZ, RZ, R113 ;  /* 0x000000ffff007224 */ /* 0x000fca00078e0071 */
[----:B------:R2:W-:Y:S01]  /*3350*/  MUFU.EX2 R13, R5 ;  /* 0x00000005000d7308 */ /* 0x0005e20000000800 */
[----:B----4-:R-:W-:-:S07]  /*3360*/  FFMA.FTZ R4, R29, c[0x0][0x2d0], -R2 ;  /* 0x0000b4001d047a23 */ /* 0x010fce0000010802 */
[----:B------:R4:W1:Y:S01]  /*3370*/  MUFU.EX2 R114, R4 ;  /* 0x0000000400727308 */ /* 0x0008620000000800 */
[----:B--2---:R-:W-:-:S07]  /*3380*/  FFMA.FTZ R5, R22, c[0x0][0x2d0], -R2 ;  /* 0x0000b40016057a23 */ /* 0x004fce0000010802 */
[----:B------:R-:W2:Y:S01]  /*3390*/  MUFU.EX2 R157, R5 ;  /* 0x00000005009d7308 */ /* 0x000ea20000000800 */
[----:B----4-:R-:W-:Y:S02]  /*33a0*/  F2FP.BF16.PACK_AB R4, R15, R103 ;  /* 0x000000670f04723e */ /* 0x010fe400000010ff */
[----:B-1----:R-:W-:Y:S02]  /*33b0*/  F2FP.BF16.PACK_AB R7, R114, R185 ;  /* 0x000000b97207723e */ /* 0x002fe400000010ff */
[----:B--2---:R-:W-:Y:S01]  /*33c0*/  F2FP.BF16.PACK_AB R11, R157, R13 ;  /* 0x0000000d9d0b723e */ /* 0x004fe200000010ff */
[----:B------:R-:W-:-:S04]  /*33d0*/  FFMA.FTZ R5, R23, c[0x0][0x2d0], -R2 ;  /* 0x0000b40017057a23 */ /* 0x000fc80000010802 */
[----:B------:R-:W1:Y:S02]  /*33e0*/  MUFU.EX2 R158, R5 ;  /* 0x00000005009e7308 */ /* 0x000e640000000800 */
[C---:B------:R-:W-:Y:S08]  /*33f0*/  HMMA.16816.F32.BF16 R20, R8.reuse, R16, RZ ;  /* 0x000000100814723c */ /* 0x040ff000000418ff */
[----:B------:R-:W-:Y:S01]  /*3400*/  HMMA.16816.F32.BF16 R16, R8, R18, RZ ;  /* 0x000000120810723c */ /* 0x000fe200000418ff */
[----:B-1----:R-:W-:-:S07]  /*3410*/  F2FP.BF16.PACK_AB R5, R14, R158 ;  /* 0x0000009e0e05723e */ /* 0x002fce00000010ff */
[----:B------:R-:W-:Y:S08]  /*3420*/  HMMA.16816.F32.BF16 R28, R8, R40, RZ ;  /* 0x00000028081c723c */ /* 0x000ff000000418ff */
[C---:B---3--:R-:W-:Y:S08]  /*3430*/  HMMA.16816.F32.BF16 R248, R4.reuse, R24, R20 ;  /* 0x0000001804f8723c */ /* 0x048ff00000041814 */
[----:B------:R-:W-:Y:S08]  /*3440*/  HMMA.16816.F32.BF16 R180, R4, R26, R16 ;  /* 0x0000001a04b4723c */ /* 0x000ff00000041810 */
[C---:B------:R-:W-:Y:S08]  /*3450*/  HMMA.16816.F32.BF16 R24, R8.reuse, R42, RZ ;  /* 0x0000002a0818723c */ /* 0x040ff000000418ff */
[C---:B------:R-:W-:Y:S08]  /*3460*/  HMMA.16816.F32.BF16 R20, R8.reuse, R44, RZ ;  /* 0x0000002c0814723c */ /* 0x040ff000000418ff */
[----:B------:R-:W-:Y:S08]  /*3470*/  HMMA.16816.F32.BF16 R16, R8, R46, RZ ;  /* 0x0000002e0810723c */ /* 0x000ff000000418ff */
[C---:B------:R-:W-:Y:S08]  /*3480*/  HMMA.16816.F32.BF16 R176, R4.reuse, R54, R24 ;  /* 0x0000003604b0723c */ /* 0x040ff00000041818 */
[----:B------:R-:W-:Y:S01]  /*3490*/  HMMA.16816.F32.BF16 R164, R4, R52, R28 ;  /* 0x0000003404a4723c */ /* 0x000fe2000004181c */
[----:B------:R-:W1:Y:S07]  /*34a0*/  LDSM.16.MT88.4 R52, [R227+0x3100] ;  /* 0x00310000e334783b */ /* 0x000e6e0000004200 */
[----:B------:R-:W-:Y:S08]  /*34b0*/  HMMA.16816.F32.BF16 R24, R8, R56, RZ ;  /* 0x000000380818723c */ /* 0x000ff000000418ff */
[C---:B------:R-:W-:Y:S08]  /*34c0*/  HMMA.16816.F32.BF16 R172, R4.reuse, R32, R20 ;  /* 0x0000002004ac723c */ /* 0x040ff00000041814 */
[----:B------:R-:W-:Y:S08]  /*34d0*/  HMMA.16816.F32.BF16 R168, R4, R34, R16 ;  /* 0x0000002204a8723c */ /* 0x000ff00000041810 */
[C---:B------:R-:W-:Y:S08]  /*34e0*/  HMMA.16816.F32.BF16 R40, R8.reuse, R36, RZ ;  /* 0x000000240828723c */ /* 0x040ff000000418ff */
[C---:B------:R-:W-:Y:S08]  /*34f0*/  HMMA.16816.F32.BF16 R36, R8.reuse, R38, RZ ;  /* 0x000000260824723c */ /* 0x040ff000000418ff */
[C---:B------:R-:W-:Y:S08]  /*3500*/  HMMA.16816.F32.BF16 R32, R8.reuse, R48, RZ ;  /* 0x000000300820723c */ /* 0x040ff000000418ff */
[C---:B------:R-:W-:Y:S08]  /*3510*/  HMMA.16816.F32.BF16 R28, R8.reuse, R50, RZ ;  /* 0x00000032081c723c */ /* 0x040ff000000418ff */
[C---:B------:R-:W-:Y:S01]  /*3520*/  HMMA.16816.F32.BF16 R20, R8.reuse, R58, RZ ;  /* 0x0000003a0814723c */ /* 0x040fe200000418ff */
[----:B------:R-:W2:Y:S07]  /*3530*/  LDSM.16.MT88.4 R56, [R224+0x6100] ;  /* 0x00610000e038783b */ /* 0x000eae0000004200 */
[C---:B------:R-:W-:Y:S08]  /*3540*/  HMMA.16816.F32.BF16 R16, R8.reuse, R72, RZ ;  /* 0x000000480810723c */ /* 0x040ff000000418ff */
[----:B------:R-:W-:Y:S01]  /*3550*/  HMMA.16816.F32.BF16 R44, R8, R74, RZ ;  /* 0x0000004a082c723c */ /* 0x000fe200000418ff */
[----:B------:R-:W3:Y:S07]  /*3560*/  LDSM.16.MT88.4 R72, [R225+0x6100] ;  /* 0x00610000e148783b */ /* 0x000eee0000004200 */
[C---:B------:R-:W-:Y:S01]  /*3570*/  HMMA.16816.F32.BF16 R92, R4.reuse, R60, R24 ;  /* 0x0000003c045c723c */ /* 0x040fe20000041818 */
[----:B------:R-:W4:Y:S07]  /*3580*/  LDSM.16.MT88.4 R24, [R227+0x3900] ;  /* 0x00390000e318783b */ /* 0x000f2e0000004200 */
[C---:B------:R-:W-:Y:S08]  /*3590*/  HMMA.16816.F32.BF16 R124, R4.reuse, R68, R40 ;  /* 0x00000044047c723c */ /* 0x040ff00000041828 */
[C---:B------:R-:W-:Y:S01]  /*35a0*/  HMMA.16816.F32.BF16 R160, R4.reuse, R70, R36 ;  /* 0x0000004604a0723c */ /* 0x040fe20000041824 */
[----:B------:R-:W3:Y:S07]  /*35b0*/  LDSM.16.MT88.4 R68, [R224+0x6900] ;  /* 0x00690000e044783b */ /* 0x000eee0000004200 */
[C---:B------:R-:W-:Y:S08]  /*35c0*/  HMMA.16816.F32.BF16 R144, R4.reuse, R64, R32 ;  /* 0x000000400490723c */ /* 0x040ff00000041820 */
[C---:B------:R-:W-:Y:S01]  /*35d0*/  HMMA.16816.F32.BF16 R136, R4.reuse, R66, R28 ;  /* 0x000000420488723c */ /* 0x040fe2000004181c */
[----:B------:R-:W4:Y:S07]  /*35e0*/  LDSM.16.MT88.4 R64, [R225+0x6900] ;  /* 0x00690000e140783b */ /* 0x000f2e0000004200 */
[----:B------:R-:W-:Y:S07]  /*35f0*/  HMMA.16816.F32.BF16 R140, R4, R76, R16 ;  /* 0x0000004c048c723c */ /* 0x000fee0000041810 */
[----:B------:R-:W-:Y:S01]  /*3600*/  IMAD.MOV.U32 R77, RZ, RZ, R114 ;  /* 0x000000ffff4d7224 */ /* 0x000fe200078e0072 */
[----:B-1----:R-:W-:Y:S01]  /*3610*/  HMMA.16816.F32.BF16 R16, R8, R52, RZ ;  /* 0x000000340810723c */ /* 0x002fe200000418ff */
[----:B------:R-:W-:-:S07]  /*3620*/  MOV R76, R112 ;  /* 0x00000070004c7202 */ /* 0x000fce0000000f00 */
[C---:B--2---:R-:W-:Y:S08]  /*3630*/  HMMA.16816.F32.BF16 R48, R8.reuse, R56, RZ ;  /* 0x000000380830723c */ /* 0x044ff000000418ff */
[----:B---3--:R-:W-:Y:S07]  /*3640*/  HMMA.16816.F32.BF16 R40, R8, R72, RZ ;  /* 0x000000480828723c */ /* 0x008fee00000418ff */
[----:B------:R-:W-:Y:S01]  /*3650*/  MOV R73, R97 ;  /* 0x0000006100497202 */ /* 0x000fe20000000f00 */
[----:B------:R-:W-:Y:S01]  /*3660*/  HMMA.16816.F32.BF16 R148, R4, R62, R20 ;  /* 0x0000003e0494723c */ /* 0x000fe20000041814 */
[----:B------:R-:W1:Y:S01]  /*3670*/  LDSM.16.MT88.4 R20, [R228+0x6100] ;  /* 0x00610000e414783b */ /* 0x000e620000004200 */
[----:B------:R-:W-:-:S03]  /*3680*/  IMAD.MOV.U32 R72, RZ, RZ, R96 ;  /* 0x000000ffff487224 */ /* 0x000fc600078e0060 */
[----:B------:R-:W2:Y:S03]  /*3690*/  LDSM.16.MT88.4 R60, [R227+0x6100] ;  /* 0x00610000e33c783b */ /* 0x000ea60000004200 */
[----:B------:R-:W-:Y:S07]  /*36a0*/  HMMA.16816.F32.BF16 R128, R4, R78, R44 ;  /* 0x0000004e0480723c */ /* 0x000fee000004182c */
[----:B------:R-:W-:Y:S01]  /*36b0*/  IMAD.MOV.U32 R79, RZ, RZ, R99 ;  /* 0x000000ffff4f7224 */ /* 0x000fe200078e0063 */
[----:B------:R-:W-:Y:S01]  /*36c0*/  HMMA.16816.F32.BF16 R44, R8, R58, RZ ;  /* 0x0000003a082c723c */ /* 0x000fe200000418ff */
[----:B------:R-:W-:-:S07]  /*36d0*/  IMAD.MOV.U32 R78, RZ, RZ, R98 ;  /* 0x000000ffff4e7224 */ /* 0x000fce00078e0062 */
[----:B----4-:R-:W-:Y:S07]  /*36e0*/  HMMA.16816.F32.BF16 R96, R4, R24, R16 ;  /* 0x000000180460723c */ /* 0x010fee0000041810 */
[----:B------:R-:W-:Y:S01]  /*36f0*/  IMAD.MOV.U32 R16, RZ, RZ, R107 ;  /* 0x000000ffff107224 */ /* 0x000fe200078e006b */
[----:B------:R-:W-:Y:S01]  /*3700*/  MOV R17, R106 ;  /* 0x0000006a00117202 */ /* 0x000fe20000000f00 */
[----:B------:R-:W-:Y:S01]  /*3710*/  IMAD.MOV.U32 R18, RZ, RZ, R105 ;  /* 0x000000ffff127224 */ /* 0x000fe200078e0069 */
[----:B------:R-:W-:Y:S01]  /*3720*/  HMMA.16816.F32.BF16 R56, R8, R74, RZ ;  /* 0x0000004a0838723c */ /* 0x000fe200000418ff */
[----:B------:R-:W-:Y:S01]  /*3730*/  IMAD.MOV.U32 R19, RZ, RZ, R104 ;  /* 0x000000ffff137224 */ /* 0x000fe200078e0068 */
[----:B------:R-:W-:Y:S01]  /*3740*/  MOV R25, R159 ;  /* 0x0000009f00197202 */ /* 0x000fe20000000f00 */
[----:B------:R-:W-:-:S04]  /*3750*/  IMAD.MOV.U32 R24, RZ, RZ, R111 ;  /* 0x000000ffff187224 */ /* 0x000fc800078e006f */
[----:B------:R-:W-:Y:S01]  /*3760*/  IMAD.MOV.U32 R75, RZ, RZ, R17 ;  /* 0x000000ffff4b7224 */ /* 0x000fe200078e0011 */
[C---:B------:R-:W-:Y:S07]  /*3770*/  HMMA.16816.F32.BF16 R116, R4.reuse, R68, R48 ;  /* 0x000000440474723c */ /* 0x040fee0000041830 */
[----:B------:R-:W-:Y:S01]  /*3780*/  IMAD.MOV.U32 R51, RZ, RZ, R18 ;  /* 0x000000ffff337224 */ /* 0x000fe200078e0012 */
[----:B------:R-:W-:Y:S01]  /*3790*/  HMMA.16816.F32.BF16 R104, R4, R64, R40 ;  /* 0x000000400468723c */ /* 0x000fe20000041828 */
[----:B------:R-:W-:Y:S01]  /*37a0*/  MOV R50, R19 ;  /* 0x0000001300327202 */ /* 0x000fe20000000f00 */
[----:B------:R-:W-:Y:S01]  /*37b0*/  IMAD.MOV.U32 R49, RZ, RZ, R108 ;  /* 0x000000ffff317224 */ /* 0x000fe200078e006c */
[----:B------:R-:W-:-:S04]  /*37c0*/  MOV R48, R103 ;  /* 0x0000006700307202 */ /* 0x000fc80000000f00 */
[----:B------:R-:W-:Y:S01]  /*37d0*/  MOV R43, R16 ;  /* 0x00000010002b7202 */ /* 0x000fe20000000f00 */
[C---:B------:R-:W-:Y:S01]  /*37e0*/  HMMA.16816.F32.BF16 R52, R8.reuse, R54, RZ ;  /* 0x000000360834723c */ /* 0x040fe200000418ff */
[----:B------:R-:W3:Y:S07]  /*37f0*/  LDSM.16.MT88.4 R16, [R227+0x6900] ;  /* 0x00690000e310783b */ /* 0x000eee0000004200 */
[C---:B-1----:R-:W-:Y:S08]  /*3800*/  HMMA.16816.F32.BF16 R36, R8.reuse, R20, RZ ;  /* 0x000000140824723c */ /* 0x042ff000000418ff */
[C---:B------:R-:W-:Y:S01]  /*3810*/  HMMA.16816.F32.BF16 R32, R8.reuse, R22, RZ ;  /* 0x000000160820723c */ /* 0x040fe200000418ff */
[----:B------:R-:W1:Y:S07]  /*3820*/  LDSM.16.MT88.4 R20, [R228+0x6900] ;  /* 0x00690000e414783b */ /* 0x000e6e0000004200 */
[C---:B--2---:R-:W-:Y:S07]  /*3830*/  HMMA.16816.F32.BF16 R28, R8.reuse, R60, RZ ;  /* 0x0000003c081c723c */ /* 0x044fee00000418ff */
[----:B------:R-:W-:Y:S01]  /*3840*/  IMAD.MOV.U32 R61, RZ, RZ, R0 ;  /* 0x000000ffff3d7224 */ /* 0x000fe200078e0000 */
[----:B------:R-:W-:Y:S01]  /*3850*/  HMMA.16816.F32.BF16 R8, R8, R62, RZ ;  /* 0x0000003e0808723c */ /* 0x000fe200000418ff */
[----:B------:R-:W-:-:S02]  /*3860*/  FFMA.FTZ R0, R83, c[0x0][0x2d0], -R12 ;  /* 0x0000b40053007a23 */ /* 0x000fc4000001080c */
[----:B------:R-:W-:-:S04]  /*3870*/  IMAD.MOV.U32 R60, RZ, RZ, R184 ;  /* 0x000000ffff3c7224 */ /* 0x000fc800078e00b8 */
[----:B------:R-:W-:Y:S01]  /*3880*/  MOV R62, R13 ;  /* 0x0000000d003e7202 */ /* 0x000fe20000000f00 */
[----:B------:R-:W-:Y:S01]  /*3890*/  HMMA.16816.F32.BF16 R120, R4, R26, R52 ;  /* 0x0000001a0478723c */ /* 0x000fe20000041834 */
[----:B------:R2:W-:Y:S01]  /*38a0*/  MUFU.EX2 R13, R0 ;  /* 0x00000000000d7308 */ /* 0x0005e20000000800 */
[----:B------:R-:W-:-:S05]  /*38b0*/  IMAD.MOV.U32 R63, RZ, RZ, R110 ;  /* 0x000000ffff3f7224 */ /* 0x000fca00078e006e */
[----:B------:R-:W-:Y:S01]  /*38c0*/  IMAD.MOV.U32 R26, RZ, RZ, R109 ;  /* 0x000000ffff1a7224 */ /* 0x000fe200078e006d */
[----:B------:R-:W-:Y:S01]  /*38d0*/  HMMA.16816.F32.BF16 R112, R4, R70, R44 ;  /* 0x000000460470723c */ /* 0x000fe2000004182c */
[----:B------:R-:W-:-:S06]  /*38e0*/  IMAD.MOV.U32 R55, RZ, RZ, R86 ;  /* 0x000000ffff377224 */ /* 0x000fcc00078e0056 */
[----:B------:R-:W-:Y:S01]  /*38f0*/  IMAD.MOV.U32 R47, RZ, RZ, R102 ;  /* 0x000000ffff2f7224 */ /* 0x000fe200078e0066 */
[C---:B---3--:R-:W-:Y:S01]  /*3900*/  HMMA.16816.F32.BF16 R68, R4.reuse, R16, R28 ;  /* 0x000000100444723c */ /* 0x048fe2000004181c */
[--C-:B--2---:R-:W-:Y:S01]  /*3910*/  FFMA.FTZ R0, R82, c[0x0][0x2d0], -R12.reuse ;  /* 0x0000b40052007a23 */ /* 0x104fe2000001080c */
[----:B------:R-:W-:Y:S01]  /*3920*/  MOV R45, R100 ;  /* 0x00000064002d7202 */ /* 0x000fe20000000f00 */
[----:B------:R-:W-:Y:S02]  /*3930*/  IMAD.MOV.U32 R46, RZ, RZ, R101 ;  /* 0x000000ffff2e7224 */ /* 0x000fe400078e0065 */
[----:B------:R2:W3:Y:S01]  /*3940*/  MUFU.EX2 R40, R0 ;  /* 0x0000000000287308 */ /* 0x0004e20000000800 */
[----:B------:R-:W-:Y:S02]  /*3950*/  IMAD.MOV.U32 R44, RZ, RZ, R87 ;  /* 0x000000ffff2c7224 */ /* 0x000fe400078e0057 */
[C---:B------:R-:W-:Y:S01]  /*3960*/  HMMA.16816.F32.BF16 R28, R4.reuse, R18, R8 ;  /* 0x00000012041c723c */ /* 0x040fe20000041808 */
[----:B------:R-:W4:Y:S04]  /*3970*/  LDSM.16.MT88.4 R8, [R224+0x1100] ;  /* 0x00110000e008783b */ /* 0x000f280000004200 */
[----:B------:R-:W4:Y:S03]  /*3980*/  LDSM.16.MT88.4 R16, [R225+0x1100] ;  /* 0x00110000e110783b */ /* 0x000f260000004200 */
[----:B------:R-:W-:Y:S01]  /*3990*/  HMMA.16816.F32.BF16 R108, R4, R66, R56 ;  /* 0x00000042046c723c */ /* 0x000fe20000041838 */
[----:B--2---:R-:W-:-:S06]  /*39a0*/  FFMA.FTZ R0, R81, c[0x0][0x2d0], -R12 ;  /* 0x0000b40051007a23 */ /* 0x004fcc000001080c */
[----:B------:R-:W-:Y:S01]  /*39b0*/  MOV R58, R85 ;  /* 0x00000055003a7202 */ /* 0x000fe20000000f00 */
[----:B------:R-:W-:Y:S01]  /*39c0*/  IMAD.MOV.U32 R59, RZ, RZ, R84 ;  /* 0x000000ffff3b7224 */ /* 0x000fe200078e0054 */
[----:B------:R2:W-:Y:S01]  /*39d0*/  MUFU.EX2 R27, R0 ;  /* 0x00000000001b7308 */ /* 0x0005e20000000800 */
[----:B-1----:R-:W-:Y:S01]  /*39e0*/  HMMA.16816.F32.BF16 R100, R4, R20, R36 ;  /* 0x000000140464723c */ /* 0x002fe20000041824 */
[----:B------:R-:W-:Y:S02]  /*39f0*/  IMAD.MOV.U32 R57, RZ, RZ, R79 ;  /* 0x000000ffff397224 */ /* 0x000fe400078e004f */
[----:B------:R-:W-:-:S04]  /*3a00*/  IMAD.MOV.U32 R56, RZ, RZ, R76 ;  /* 0x000000ffff387224 */ /* 0x000fc800078e004c */
[----:B------:R-:W-:Y:S01]  /*3a10*/  IMAD.MOV.U32 R39, RZ, RZ, R59 ;  /* 0x000000ffff277224 */ /* 0x000fe200078e003b */
[----:B------:R-:W-:Y:S01]  /*3a20*/  HMMA.16816.F32.BF16 R84, R4, R22, R32 ;  /* 0x000000160454723c */ /* 0x000fe20000041820 */
[----:B------:R-:W1:Y:S01]  /*3a30*/  LDSM.16.MT88.4 R20, [R227+0x1100] ;  /* 0x00110000e314783b */ /* 0x000e620000004200 */
[----:B------:R-:W-:Y:S02]  /*3a40*/  IMAD.MOV.U32 R59, RZ, RZ, R43 ;  /* 0x000000ffff3b7224 */ /* 0x000fe400078e002b */
[----:B--2---:R-:W-:-:S03]  /*3a50*/  FFMA.FTZ R0, R80, c[0x0][0x2d0], -R12 ;  /* 0x0000b40050007a23 */ /* 0x004fc6000001080c */
[----:B---3--:R-:W-:Y:S01]  /*3a60*/  F2FP.BF16.PACK_AB R4, R40, R13 ;  /* 0x0000000d2804723e */ /* 0x008fe200000010ff */
[----:B------:R-:W-:Y:S01]  /*3a70*/  IMAD.MOV.U32 R33, RZ, RZ, R44 ;  /* 0x000000ffff217224 */ /* 0x000fe200078e002c */
[----:B------:R-:W-:Y:S01]  /*3a80*/  MOV R32, R77 ;  /* 0x0000004d00207202 */ /* 0x000fe20000000f00 */
[----:B------:R2:W3:Y:S01]  /*3a90*/  MUFU.EX2 R184, R0 ;  /* 0x0000000000b87308 */ /* 0x0004e20000000800 */
[----:B------:R-:W-:Y:S01]  /*3aa0*/  IMAD.MOV.U32 R44, RZ, RZ, R47 ;  /* 0x000000ffff2c7224 */ /* 0x000fe200078e002f */
[----:B------:R-:W-:Y:S01]  /*3ab0*/  MOV R34, R45 ;  /* 0x0000002d00227202 */ /* 0x000fe20000000f00 */
[----:B------:R-:W-:Y:S01]  /*3ac0*/  IMAD.MOV.U32 R47, RZ, RZ, R26 ;  /* 0x000000ffff2f7224 */ /* 0x000fe200078e001a */
[----:B------:R-:W-:Y:S01]  /*3ad0*/  MOV R26, R62 ;  /* 0x0000003e001a7202 */ /* 0x000fe20000000f00 */
[----:B------:R-:W-:Y:S01]  /*3ae0*/  IMAD.MOV.U32 R35, RZ, RZ, R46 ;  /* 0x000000ffff237224 */ /* 0x000fe200078e002e */
[----:B------:R-:W-:Y:S01]  /*3af0*/  MOV R45, R48 ;  /* 0x00000030002d7202 */ /* 0x000fe20000000f00 */
[----:B------:R-:W-:-:S02]  /*3b00*/  IMAD.MOV.U32 R46, RZ, RZ, R49 ;  /* 0x000000ffff2e7224 */ /* 0x000fc400078e0031 */
[----:B--2---:R-:W-:Y:S01]  /*3b10*/  FFMA.FTZ R0, R90, c[0x0][0x2d0], -R2 ;  /* 0x0000b4005a007a23 */ /* 0x004fe20000010802 */
[----:B---3--:R-:W-:-:S03]  /*3b20*/  F2FP.BF16.PACK_AB R6, R184, R27 ;  /* 0x0000001bb806723e */ /* 0x008fc600000010ff */
[----:B------:R2:W-:Y:S02]  /*3b30*/  MUFU.EX2 R41, R0 ;  /* 0x0000000000297308 */ /* 0x0005e40000000800 */
[----:B--2---:R-:W-:-:S06]  /*3b40*/  FFMA.FTZ R0, R89, c[0x0][0x2d0], -R2 ;  /* 0x0000b40059007a23 */ /* 0x004fcc0000010802 */
[----:B------:R2:W3:Y:S02]  /*3b50*/  MUFU.EX2 R42, R0 ;  /* 0x00000000002a7308 */ /* 0x0004e40000000800 */
[----:B--2---:R-:W-:Y:S01]  /*3b60*/  FFMA.FTZ R0, R88, c[0x0][0x2d0], -R2 ;  /* 0x0000b40058007a23 */ /* 0x004fe20000010802 */
[----:B---3--:R-:W-:-:S05]  /*3b70*/  F2FP.BF16.PACK_AB R5, R42, R41 ;  /* 0x000000292a05723e */ /* 0x008fca00000010ff */
[----:B------:R2:W-:Y:S02]  /*3b80*/  MUFU.EX2 R74, R0 ;  /* 0x00000000004a7308 */ /* 0x0005e40000000800 */
[----:B--2---:R-:W-:-:S06]  /*3b90*/  FFMA.FTZ R0, R91, c[0x0][0x2d0], -R2 ;  /* 0x0000b4005b007a23 */ /* 0x004fcc0000010802 */
[----:B------:R-:W2:Y:S02]  /*3ba0*/  MUFU.EX2 R159, R0 ;  /* 0x00000000009f7308 */ /* 0x000ea40000000800 */
[----:B--2---:R-:W-:Y:S01]  /*3bb0*/  F2FP.BF16.PACK_AB R7, R159, R74 ;  /* 0x0000004a9f07723e */ /* 0x004fe200000010ff */
[----:B------:R-:W-:-:S04]  /*3bc0*/  IMAD.MOV.U32 R0, RZ, RZ, R34 ;  /* 0x000000ffff007224 */ /* 0x000fc800078e0022 */
[----:B------:R-:W-:Y:S02]  /*3bd0*/  FFMA.FTZ R0, R0, c[0x0][0x2d0], -R12 ;  /* 0x0000b40000007a23 */ /* 0x000fe4000001080c */
[C---:B----4-:R-:W-:Y:S07]  /*3be0*/  HMMA.16816.F32.BF16 R64, R4.reuse, R8, R248 ;  /* 0x000000080440723c */ /* 0x050fee00000418f8 */
[----:B------:R-:W-:Y:S01]  /*3bf0*/  IMAD.MOV.U32 R248, RZ, RZ, R55 ;  /* 0x000000fffff87224 */ /* 0x000fe200078e0037 */
[----:B------:R-:W-:Y:S01]  /*3c00*/  MOV R251, R47 ;  /* 0x0000002f00fb7202 */ /* 0x000fe20000000f00 */
[----:B------:R-:W-:Y:S01]  /*3c10*/  HMMA.16816.F32.BF16 R52, R4, R10, R180 ;  /* 0x0000000a0434723c */ /* 0x000fe200000418b4 */
[----:B------:R-:W2:Y:S01]  /*3c20*/  LDSM.16.MT88.4 R8, [R228+0x1100] ;  /* 0x00110000e408783b */ /* 0x000ea20000004200 */
[----:B------:R-:W-:-:S02]  /*3c30*/  IMAD.MOV.U32 R250, RZ, RZ, R26 ;  /* 0x000000fffffa7224 */ /* 0x000fc400078e001a */
[----:B------:R-:W-:-:S03]  /*3c40*/  IMAD.MOV.U32 R249, RZ, RZ, R27 ;  /* 0x000000fffff97224 */ /* 0x000fc600078e001b */
[----:B------:R-:W-:Y:S01]  /*3c50*/  MOV R183, R58 ;  /* 0x0000003a00b77202 */ /* 0x000fe20000000f00 */
[----:B------:R-:W-:Y:S01]  /*3c60*/  IMAD.MOV.U32 R182, RZ, RZ, R42 ;  /* 0x000000ffffb67224 */ /* 0x000fe200078e002a */
[----:B------:R-:W-:Y:S01]  /*3c70*/  MOV R58, R78 ;  /* 0x0000004e003a7202 */ /* 0x000fe20000000f00 */
[----:B------:R-:W-:Y:S01]  /*3c80*/  IMAD.MOV.U32 R180, RZ, RZ, R40 ;  /* 0x000000ffffb47224 */ /* 0x000fe200078e0028 */
[----:B------:R-:W-:Y:S01]  /*3c90*/  HMMA.16816.F32.BF16 R76, R4, R18, R176 ;  /* 0x00000012044c723c */ /* 0x000fe200000418b0 */
[----:B------:R-:W-:-:S06]  /*3ca0*/  MOV R181, R41 ;  /* 0x0000002900b57202 */ /* 0x000fcc0000000f00 */
[----:B------:R-:W-:Y:S01]  /*3cb0*/  IMAD.MOV.U32 R178, RZ, RZ, R63 ;  /* 0x000000ffffb27224 */ /* 0x000fe200078e003f */
[----:B------:R-:W-:Y:S01]  /*3cc0*/  MOV R176, R61 ;  /* 0x0000003d00b07202 */ /* 0x000fe20000000f00 */
[----:B------:R-:W-:Y:S01]  /*3cd0*/  IMAD.MOV.U32 R177, RZ, RZ, R60 ;  /* 0x000000ffffb17224 */ /* 0x000fe200078e003c */
[----:B------:R-:W-:Y:S01]  /*3ce0*/  HMMA.16816.F32.BF16 R40, R4, R16, R164 ;  /* 0x000000100428723c */ /* 0x000fe200000418a4 */
[----:B------:R-:W3:Y:S01]  /*3cf0*/  LDSM.16.MT88.4 R16, [R225+0x4100] ;  /* 0x00410000e110783b */ /* 0x000ee20000004200 */
[----:B------:R-:W-:-:S05]  /*3d00*/  IMAD.MOV.U32 R179, RZ, RZ, R39 ;  /* 0x000000ffffb37224 */ /* 0x000fca00078e0027 */
[----:B------:R-:W-:Y:S01]  /*3d10*/  MOV R164, R74 ;  /* 0x0000004a00a47202 */ /* 0x000fe20000000f00 */
[----:B------:R-:W-:Y:S01]  /*3d20*/  IMAD.MOV.U32 R166, RZ, RZ, R35 ;  /* 0x000000ffffa67224 */ /* 0x000fe200078e0023 */
[----:B------:R-:W-:Y:S01]  /*3d30*/  MOV R165, R44 ;  /* 0x0000002c00a57202 */ /* 0x000fe20000000f00 */
[----:B------:R-:W-:Y:S01]  /*3d40*/  IMAD.MOV.U32 R167, RZ, RZ, R25 ;  /* 0x000000ffffa77224 */ /* 0x000fe200078e0019 */
[C---:B-1----:R-:W-:Y:S08]  /*3d50*/  HMMA.16816.F32.BF16 R36, R4.reuse, R20, R124 ;  /* 0x000000140424723c */ /* 0x042ff0000004187c */
[----:B--2---:R-:W-:Y:S07]  /*3d60*/  HMMA.16816.F32.BF16 R60, R4, R8, R172 ;  /* 0x00000008043c723c */ /* 0x004fee00000418ac */
[----:B------:R-:W-:-:S02]  /*3d70*/  IMAD.MOV.U32 R175, RZ, RZ, R50 ;  /* 0x000000ffffaf7224 */ /* 0x000fc400078e0032 */
[----:B------:R-:W-:Y:S02]  /*3d80*/  IMAD.MOV.U32 R174, RZ, RZ, R51 ;  /* 0x000000ffffae7224 */ /* 0x000fe400078e0033 */
[----:B------:R-:W-:Y:S01]  /*3d90*/  HMMA.16816.F32.BF16 R48, R4, R10, R168 ;  /* 0x0000000a0430723c */ /* 0x000fe200000418a8 */
[----:B------:R-:W1:Y:S01]  /*3da0*/  LDSM.16.MT88.4 R8, [R224+0x4100] ;  /* 0x00410000e008783b */ /* 0x000e620000004200 */
[----:B------:R-:W-:Y:S02]  /*3db0*/  IMAD.MOV.U32 R173, RZ, RZ, R75 ;  /* 0x000000ffffad7224 */ /* 0x000fe400078e004b */
[----:B------:R-:W-:-:S03]  /*3dc0*/  IMAD.MOV.U32 R172, RZ, RZ, R72 ;  /* 0x000000ffffac7224 */ /* 0x000fc600078e0048 */
[----:B------:R-:W-:Y:S01]  /*3dd0*/  MOV R171, R73 ;  /* 0x0000004900ab7202 */ /* 0x000fe20000000f00 */
[----:B------:R-:W-:Y:S01]  /*3de0*/  IMAD.MOV.U32 R170, RZ, RZ, R58 ;  /* 0x000000ffffaa7224 */ /* 0x000fe200078e003a */
[----:B------:R-:W-:Y:S01]  /*3df0*/  HMMA.16816.F32.BF16 R72, R4, R22, R160 ;  /* 0x000000160448723c */ /* 0x000fe200000418a0 */
[----:B------:R-:W-:Y:S01]  /*3e00*/  IMAD.MOV.U32 R169, RZ, RZ, R45 ;  /* 0x000000ffffa97224 */ /* 0x000fe200078e002d */
[----:B------:R-:W2:Y:S01]  /*3e10*/  LDSM.16.MT88.4 R20, [R225+0x7100] ;  /* 0x00710000e114783b */ /* 0x000ea20000004200 */
[----:B------:R-:W-:-:S04]  /*3e20*/  IMAD.MOV.U32 R168, RZ, RZ, R46 ;  /* 0x000000ffffa87224 */ /* 0x000fc800078e002e */
[----:B------:R-:W-:Y:S01]  /*3e30*/  IMAD.MOV.U32 R162, RZ, RZ, R56 ;  /* 0x000000ffffa27224 */ /* 0x000fe200078e0038 */
[----:B------:R-:W-:Y:S01]  /*3e40*/  MOV R161, R57 ;  /* 0x0000003900a17202 */ /* 0x000fe20000000f00 */
[----:B------:R-:W-:Y:S01]  /*3e50*/  IMAD.MOV.U32 R160, RZ, RZ, R59 ;  /* 0x000000ffffa07224 */ /* 0x000fe200078e003b */
[----:B---3--:R-:W-:Y:S01]  /*3e60*/  HMMA.16816.F32.BF16 R80, R4, R18, R148 ;  /* 0x000000120450723c */ /* 0x008fe20000041894 */
[----:B------:R-:W-:-:S07]  /*3e70*/  IMAD.MOV.U32 R163, RZ, RZ, R32 ;  /* 0x000000ffffa37224 */ /* 0x000fce00078e0020 */
[C---:B-1----:R-:W-:Y:S07]  /*3e80*/  HMMA.16816.F32.BF16 R56, R4.reuse, R8, R144 ;  /* 0x000000080438723c */ /* 0x042fee0000041890 */
[----:B------:R-:W-:Y:S01]  /*3e90*/  MOV R147, R33 ;  /* 0x0000002100937202 */ /* 0x000fe20000000f00 */
[----:B------:R-:W-:Y:S01]  /*3ea0*/  HMMA.16816.F32.BF16 R44, R4, R10, R136 ;  /* 0x0000000a042c723c */ /* 0x000fe20000041888 */
[----:B------:R-:W1:Y:S01]  /*3eb0*/  LDSM.16.MT88.4 R8, [R228+0x4100] ;  /* 0x00410000e408783b */ /* 0x000e620000004200 */
[----:B------:R-:W-:-:S02]  /*3ec0*/  MOV R146, R24 ;  /* 0x0000001800927202 */ /* 0x000fc40000000f00 */
[----:B------:R-:W-:Y:S01]  /*3ed0*/  MOV R145, R147 ;  /* 0x0000009300917202 */ /* 0x000fe20000000f00 */
[----:B------:R-:W3:Y:S01]  /*3ee0*/  LDSM.16.MT88.4 R24, [R227+0x4100] ;  /* 0x00410000e318783b */ /* 0x000ee20000004200 */
[----:B------:R-:W-:Y:S01]  /*3ef0*/  IMAD.MOV.U32 R147, RZ, RZ, R161 ;  /* 0x000000ffff937224 */ /* 0x000fe200078e00a1 */
[----:B------:R-:W-:Y:S01]  /*3f00*/  MOV R161, R162 ;  /* 0x000000a200a17202 */ /* 0x000fe20000000f00 */
[C---:B------:R-:W-:Y:S01]  /*3f10*/  HMMA.16816.F32.BF16 R32, R4.reuse, R16, R92 ;  /* 0x000000100420723c */ /* 0x040fe2000004185c */
[----:B------:R-:W-:Y:S01]  /*3f20*/  IMAD.MOV.U32 R162, RZ, RZ, R163 ;  /* 0x000000ffffa27224 */ /* 0x000fe200078e00a3 */
[----:B------:R-:W4:Y:S01]  /*3f30*/  LDSM.16.MT88.4 R16, [R228+0x7100] ;  /* 0x00710000e410783b */ /* 0x000f220000004200 */
[----:B------:R-:W-:Y:S01]  /*3f40*/  IMAD.MOV.U32 R163, RZ, RZ, R171 ;  /* 0x000000ffffa37224 */ /* 0x000fe200078e00ab */
[----:B------:R-:W-:Y:S01]  /*3f50*/  MOV R171, R172 ;  /* 0x000000ac00ab7202 */ /* 0x000fe20000000f00 */
[----:B------:R-:W-:Y:S02]  /*3f60*/  IMAD.MOV.U32 R172, RZ, RZ, R173 ;  /* 0x000000ffffac7224 */ /* 0x000fe400078e00ad */
[----:B------:R-:W-:Y:S01]  /*3f70*/  IMAD.MOV.U32 R173, RZ, RZ, R174 ;  /* 0x000000ffffad7224 */ /* 0x000fe200078e00ae */
[----:B------:R-:W-:Y:S01]  /*3f80*/  MOV R174, R175 ;  /* 0x000000af00ae7202 */ /* 0x000fe20000000f00 */
[----:B------:R-:W-:Y:S01]  /*3f90*/  IMAD.MOV.U32 R175, RZ, RZ, R176 ;  /* 0x000000ffffaf7224 */ /* 0x000fe200078e00b0 */
[----:B--2---:R-:W-:Y:S01]  /*3fa0*/  HMMA.16816.F32.BF16 R124, R4, R22, R108 ;  /* 0x00000016047c723c */ /* 0x004fe2000004186c */
[----:B------:R-:W-:Y:S01]  /*3fb0*/  IMAD.MOV.U32 R176, RZ, RZ, R177 ;  /* 0x000000ffffb07224 */ /* 0x000fe200078e00b1 */
[----:B------:R-:W-:Y:S01]  /*3fc0*/  MOV R177, R178 ;  /* 0x000000b200b17202 */ /* 0x000fe20000000f00 */
[----:B------:R-:W-:-:S02]  /*3fd0*/  IMAD.MOV.U32 R178, RZ, RZ, R179 ;  /* 0x000000ffffb27224 */ /* 0x000fc400078e00b3 */
[----:B------:R-:W-:Y:S01]  /*3fe0*/  IMAD.MOV.U32 R179, RZ, RZ, R180 ;  /* 0x000000ffffb37224 */ /* 0x000fe200078e00b4 */
[----:B------:R-:W-:Y:S01]  /*3ff0*/  MOV R180, R181 ;  /* 0x000000b500b47202 */ /* 0x000fe20000000f00 */
[----:B------:R-:W-:Y:S01]  /*4000*/  IMAD.MOV.U32 R181, RZ, RZ, R182 ;  /* 0x000000ffffb57224 */ /* 0x000fe200078e00b6 */
[----:B------:R-:W-:Y:S01]  /*4010*/  HMMA.16816.F32.BF16 R104, R4, R20, R104 ;  /* 0x000000140468723c */ /* 0x000fe20000041868 */
[----:B------:R-:W-:Y:S01]  /*4020*/  IMAD.MOV.U32 R182, RZ, RZ, R183 ;  /* 0x000000ffffb67224 */ /* 0x000fe200078e00b7 */
[----:B------:R-:W-:Y:S01]  /*4030*/  MOV R183, R248 ;  /* 0x000000f800b77202 */ /* 0x000fe20000000f00 */
[----:B------:R-:W-:Y:S01]  /*4040*/  IMAD.MOV.U32 R248, RZ, RZ, R159 ;  /* 0x000000fffff87224 */ /* 0x000fe200078e009f */
[----:B------:R-:W-:Y:S01]  /*4050*/  MOV R148, R251 ;  /* 0x000000fb00947202 */ /* 0x000fe20000000f00 */
[----:B------:R2:W-:Y:S01]  /*4060*/  MUFU.EX2 R159, R0 ;  /* 0x00000000009f7308 */ /* 0x0005e20000000800 */
[----:B------:R-:W-:Y:S01]  /*4070*/  IMAD.MOV.U32 R144, RZ, RZ, R146 ;  /* 0x000000ffff907224 */ /* 0x000fe200078e0092 */
[----:B------:R-:W-:Y:S01]  /*4080*/  LDSM.16.MT88.4 R20, [R227+0x1900] ;  /* 0x00190000e314783b */ /* 0x000fe20000004200 */
[----:B------:R-:W-:-:S02]  /*4090*/  IMAD.MOV.U32 R146, RZ, RZ, R160 ;  /* 0x000000ffff927224 */ /* 0x000fc400078e00a0 */
[----:B------:R-:W-:Y:S02]  /*40a0*/  IMAD.MOV.U32 R139, RZ, RZ, R145 ;  /* 0x000000ffff8b7224 */ /* 0x000fe400078e0091 */
[----:B------:R-:W-:Y:S01]  /*40b0*/  IMAD.MOV.U32 R145, RZ, RZ, R147 ;  /* 0x000000ffff917224 */ /* 0x000fe200078e0093 */
[----:B------:R-:W-:Y:S01]  /*40c0*/  MOV R147, R162 ;  /* 0x000000a200937202 */ /* 0x000fe20000000f00 */
[----:B------:R-:W-:Y:S01]  /*40d0*/  IMAD.MOV.U32 R162, RZ, RZ, R168 ;  /* 0x000000ffffa27224 */ /* 0x000fe200078e00a8 */
[----:B-1----:R-:W-:Y:S01]  /*40e0*/  HMMA.16816.F32.BF16 R88, R4, R8, R140 ;  /* 0x000000080458723c */ /* 0x002fe2000004188c */
[----:B------:R-:W-:Y:S02]  /*40f0*/  IMAD.MOV.U32 R168, RZ, RZ, R165 ;  /* 0x000000ffffa87224 */ /* 0x000fe400078e00a5 */
[----:B--2---:R-:W-:-:S05]  /*4100*/  FFMA.FTZ R0, R252, c[0x0][0x2d0], -R12 ;  /* 0x0000b400fc007a23 */ /* 0x004fca000001080c */
[C---:B------:R-:W-:Y:S01]  /*4110*/  HMMA.16816.F32.BF16 R92, R4.reuse, R10, R128 ;  /* 0x0000000a045c723c */ /* 0x040fe20000041880 */
[----:B------:R-:W1:Y:S07]  /*4120*/  LDSM.16.MT88.4 R8, [R224+0x7100] ;  /* 0x00710000e008783b */ /* 0x000e6e0000004200 */
[C---:B---3--:R-:W-:Y:S08]  /*4130*/  HMMA.16816.F32.BF16 R128, R4.reuse, R26, R120 ;  /* 0x0000001a0480723c */ /* 0x048ff00000041878 */
[C---:B------:R-:W-:Y:S01]  /*4140*/  HMMA.16816.F32.BF16 R96, R4.reuse, R24, R96 ;  /* 0x000000180460723c */ /* 0x040fe20000041860 */
[----:B------:R2:W3:Y:S07]  /*4150*/  MUFU.EX2 R24, R0 ;  /* 0x0000000000187308 */ /* 0x0004ee0000000800 */
[----:B----4-:R-:W-:Y:S01]  /*4160*/  HMMA.16816.F32.BF16 R108, R4, R18, R84 ;  /* 0x00000012046c723c */ /* 0x010fe20000041854 */
[----:B--2---:R-:W-:-:S04]  /*4170*/  FFMA.FTZ R0, R134, c[0x0][0x2d0], -R12 ;  /* 0x0000b40086007a23 */ /* 0x004fc8000001080c */
[----:B------:R2:W-:Y:S03]  /*4180*/  MUFU.EX2 R160, R0 ;  /* 0x0000000000a07308 */ /* 0x0005e60000000800 */
[C---:B-1----:R-:W-:Y:S08]  /*4190*/  HMMA.16816.F32.BF16 R120, R4.reuse, R8, R116 ;  /* 0x000000080478723c */ /* 0x042ff00000041874 */
[----:B------:R-:W-:Y:S01]  /*41a0*/  HMMA.16816.F32.BF16 R112, R4, R10, R112 ;  /* 0x0000000a0470723c */ /* 0x000fe20000041870 */
[----:B------:R-:W1:Y:S01]  /*41b0*/  LDSM.16.MT88.4 R8, [R227+0x7100] ;  /* 0x00710000e308783b */ /* 0x000e620000004200 */
[----:B--2---:R-:W-:-:S04]  /*41c0*/  FFMA.FTZ R0, R133, c[0x0][0x2d0], -R12 ;  /* 0x0000b40085007a23 */ /* 0x004fc8000001080c */
[----:B------:R2:W4:Y:S02]  /*41d0*/  MUFU.EX2 R25, R0 ;  /* 0x0000000000197308 */ /* 0x0005240000000800 */
[----:B------:R-:W-:Y:S01]  /*41e0*/  HMMA.16816.F32.BF16 R116, R4, R16, R100 ;  /* 0x000000100474723c */ /* 0x000fe20000041864 */
[----:B------:R-:W-:Y:S01]  /*41f0*/  IMAD.MOV.U32 R150, RZ, RZ, R180 ;  /* 0x000000ffff967224 */ /* 0x000fe200078e00b4 */
[----:B------:R-:W-:Y:S01]  /*4200*/  MOV R143, R181 ;  /* 0x000000b5008f7202 */ /* 0x000fe20000000f00 */
[----:B------:R-:W-:Y:S01]  /*4210*/  IMAD.MOV.U32 R149, RZ, RZ, R249 ;  /* 0x000000ffff957224 */ /* 0x000fe200078e00f9 */
[----:B------:R-:W-:Y:S01]  /*4220*/  MOV R142, R172 ;  /* 0x000000ac008e7202 */ /* 0x000fe20000000f00 */
[----:B------:R-:W-:Y:S01]  /*4230*/  IMAD.MOV.U32 R151, RZ, RZ, R179 ;  /* 0x000000ffff977224 */ /* 0x000fe200078e00b3 */
[----:B------:R-:W-:Y:S01]  /*4240*/  LDSM.16.MT88.4 R16, [R225+0x1900] ;  /* 0x00190000e110783b */ /* 0x000fe20000004200 */
[----:B--2---:R-:W-:Y:S01]  /*4250*/  FFMA.FTZ R0, R144, c[0x0][0x2d0], -R2 ;  /* 0x0000b40090007a23 */ /* 0x004fe20000010802 */
[----:B------:R-:W-:Y:S01]  /*4260*/  MOV R144, R146 ;  /* 0x0000009200907202 */ /* 0x000fe20000000f00 */
[----:B------:R-:W-:-:S02]  /*4270*/  IMAD.MOV.U32 R146, RZ, RZ, R161 ;  /* 0x000000ffff927224 */ /* 0x000fc400078e00a1 */
[----:B------:R2:W-:Y:S01]  /*4280*/  MUFU.EX2 R165, R0 ;  /* 0x0000000000a57308 */ /* 0x0005e20000000800 */
[----:B------:R-:W-:Y:S01]  /*4290*/  IMAD.MOV.U32 R161, RZ, RZ, R163 ;  /* 0x000000ffffa17224 */ /* 0x000fe200078e00a3 */
[----:B------:R-:W-:Y:S01]  /*42a0*/  MOV R163, R169 ;  /* 0x000000a900a37202 */ /* 0x000fe20000000f00 */
[----:B------:R-:W-:Y:S01]  /*42b0*/  IMAD.MOV.U32 R169, RZ, RZ, R166 ;  /* 0x000000ffffa97224 */ /* 0x000fe200078e00a6 */
[----:B------:R-:W-:Y:S01]  /*42c0*/  MOV R166, R185 ;  /* 0x000000b900a67202 */ /* 0x000fe20000000f00 */
[C---:B-1----:R-:W-:Y:S08]  /*42d0*/  HMMA.16816.F32.BF16 R100, R4.reuse, R8, R68 ;  /* 0x000000080464723c */ /* 0x042ff00000041844 */
[----:B------:R-:W-:Y:S01]  /*42e0*/  HMMA.16816.F32.BF16 R28, R4, R10, R28 ;  /* 0x0000000a041c723c */ /* 0x000fe2000004181c */
[----:B--2---:R-:W-:Y:S01]  /*42f0*/  FFMA.FTZ R0, R139, c[0x0][0x2d0], -R2 ;  /* 0x0000b4008b007a23 */ /* 0x004fe20000010802 */
[----:B------:R-:W1:Y:S01]  /*4300*/  LDSM.16.MT88.4 R8, [R224+0x1900] ;  /* 0x00190000e008783b */ /* 0x000e620000004200 */
[----:B------:R-:W-:-:S02]  /*4310*/  IMAD.MOV.U32 R139, RZ, RZ, R144 ;  /* 0x000000ffff8b7224 */ /* 0x000fc400078e0090 */
[----:B------:R-:W-:Y:S01]  /*4320*/  IMAD.MOV.U32 R144, RZ, RZ, R145 ;  /* 0x000000ffff907224 */ /* 0x000fe200078e0091 */
[----:B------:R-:W-:Y:S01]  /*4330*/  MOV R145, R146 ;  /* 0x0000009200917202 */ /* 0x000fe20000000f00 */
[----:B------:R-:W-:Y:S01]  /*4340*/  IMAD.MOV.U32 R146, RZ, RZ, R147 ;  /* 0x000000ffff927224 */ /* 0x000fe200078e0093 */
[----:B------:R2:W5:Y:S01]  /*4350*/  LDL.LU R185, [R1+0x88] ;  /* 0x0000880001b97983 */ /* 0x0005620000300800 */
[----:B------:R-:W-:Y:S01]  /*4360*/  IMAD.MOV.U32 R147, RZ, RZ, R161 ;  /* 0x000000ffff937224 */ /* 0x000fe200078e00a1 */
[----:B------:R-:W-:Y:S01]  /*4370*/  MOV R161, R162 ;  /* 0x000000a200a17202 */ /* 0x000fe20000000f00 */
[----:B------:R-:W-:Y:S01]  /*4380*/  IMAD.MOV.U32 R162, RZ, RZ, R163 ;  /* 0x000000ffffa27224 */ /* 0x000fe200078e00a3 */
[----:B---3--:R-:W-:Y:S01]  /*4390*/  F2FP.BF16.PACK_AB R4, R24, R159 ;  /* 0x0000009f1804723e */ /* 0x008fe200000010ff */
[----:B------:R-:W-:Y:S01]  /*43a0*/  IMAD.MOV.U32 R163, RZ, RZ, R168 ;  /* 0x000000ffffa37224 */ /* 0x000fe200078e00a8 */
[----:B------:R-:W-:Y:S01]  /*43b0*/  MOV R168, R169 ;  /* 0x000000a900a87202 */ /* 0x000fe20000000f00 */
[----:B------:R-:W-:Y:S01]  /*43c0*/  IMAD.MOV.U32 R169, RZ, RZ, R166 ;  /* 0x000000ffffa97224 */ /* 0x000fe200078e00a6 */
[----:B----4-:R-:W-:Y:S01]  /*43d0*/  F2FP.BF16.PACK_AB R6, R25, R160 ;  /* 0x000000a01906723e */ /* 0x010fe200000010ff */
[----:B------:R-:W-:-:S02]  /*43e0*/  IMAD.MOV.U32 R166, RZ, RZ, R167 ;  /* 0x000000ffffa67224 */ /* 0x000fc400078e00a7 */
[----:B------:R3:W4:Y:S01]  /*43f0*/  MUFU.EX2 R167, R0 ;  /* 0x0000000000a77308 */ /* 0x0007220000000800 */
[----:B------:R-:W-:Y:S01]  /*4400*/  IMAD.MOV.U32 R180, RZ, RZ, R182 ;  /* 0x000000ffffb47224 */ /* 0x000fe200078e00b6 */
[----:B------:R-:W-:Y:S01]  /*4410*/  MOV R182, R248 ;  /* 0x000000f800b67202 */ /* 0x000fe20000000f00 */
[----:B------:R-:W-:Y:S02]  /*4420*/  IMAD.MOV.U32 R181, RZ, RZ, R183 ;  /* 0x000000ffffb57224 */ /* 0x000fe400078e00b7 */
[----:B------:R-:W-:Y:S02]  /*4430*/  IMAD.MOV.U32 R183, RZ, RZ, R250 ;  /* 0x000000ffffb77224 */ /* 0x000fe400078e00fa */
[----:B---3--:R-:W-:Y:S01]  /*4440*/  FFMA.FTZ R0, R139, c[0x0][0x2d0], -R2 ;  /* 0x0000b4008b007a23 */ /* 0x008fe20000010802 */
[----:B------:R-:W-:Y:S01]  /*4450*/  MOV R139, R144 ;  /* 0x00000090008b7202 */ /* 0x000fe20000000f00 */
[----:B------:R-:W-:Y:S01]  /*4460*/  IMAD.MOV.U32 R144, RZ, RZ, R145 ;  /* 0x000000ffff907224 */ /* 0x000fe200078e0091 */
[----:B----4-:R-:W-:Y:S01]  /*4470*/  F2FP.BF16.PACK_AB R5, R167, R165 ;  /* 0x000000a5a705723e */ /* 0x010fe200000010ff */
[----:B------:R-:W-:Y:S01]  /*4480*/  IMAD.MOV.U32 R145, RZ, RZ, R146 ;  /* 0x000000ffff917224 */ /* 0x000fe200078e0092 */
[----:B------:R-:W-:Y:S01]  /*4490*/  MOV R146, R147 ;  /* 0x0000009300927202 */ /* 0x000fe20000000f00 */
[----:B------:R-:W-:-:S02]  /*44a0*/  IMAD.MOV.U32 R147, RZ, RZ, R161 ;  /* 0x000000ffff937224 */ /* 0x000fc400078e00a1 */
[----:B------:R-:W-:Y:S01]  /*44b0*/  IMAD.MOV.U32 R161, RZ, RZ, R162 ;  /* 0x000000ffffa17224 */ /* 0x000fe200078e00a2 */
[----:B------:R-:W-:Y:S01]  /*44c0*/  MOV R162, R163 ;  /* 0x000000a300a27202 */ /* 0x000fe20000000f00 */
[----:B------:R-:W-:Y:S01]  /*44d0*/  IMAD.MOV.U32 R163, RZ, RZ, R168 ;  /* 0x000000ffffa37224 */ /* 0x000fe200078e00a8 */
[----:B------:R-:W-:Y:S01]  /*44e0*/  MOV R69, R146 ;  /* 0x0000009200457202 */ /* 0x000fe20000000f00 */
[----:B------:R-:W-:Y:S01]  /*44f0*/  IMAD.MOV.U32 R168, RZ, RZ, R169 ;  /* 0x000000ffffa87224 */ /* 0x000fe200078e00a9 */
[----:B------:R-:W-:Y:S01]  /*4500*/  MOV R169, R166 ;  /* 0x000000a600a97202 */ /* 0x000fe20000000f00 */
[----:B------:R-:W-:Y:S01]  /*4510*/  IMAD.MOV.U32 R70, RZ, RZ, R145 ;  /* 0x000000ffff467224 */ /* 0x000fe200078e0091 */
[----:B------:R3:W-:Y:S01]  /*4520*/  MUFU.EX2 R166, R0 ;  /* 0x0000000000a67308 */ /* 0x0007e20000000800 */
[----:B------:R-:W-:Y:S01]  /*4530*/  IMAD.MOV.U32 R71, RZ, RZ, R144 ;  /* 0x000000ffff477224 */ /* 0x000fe200078e0090 */
[----:B------:R-:W-:Y:S01]  /*4540*/  MOV R145, R169 ;  /* 0x000000a900917202 */ /* 0x000fe20000000f00 */
[----:B------:R-:W-:Y:S01]  /*4550*/  IMAD.MOV.U32 R68, RZ, RZ, R147 ;  /* 0x000000ffff447224 */ /* 0x000fe200078e0093 */
[----:B------:R-:W-:Y:S01]  /*4560*/  MOV R140, R162 ;  /* 0x000000a2008c7202 */ /* 0x000fe20000000f00 */
[----:B------:R-:W-:Y:S01]  /*4570*/  IMAD.MOV.U32 R146, RZ, RZ, R168 ;  /* 0x000000ffff927224 */ /* 0x000fe200078e00a8 */
[----:B------:R-:W-:Y:S01]  /*4580*/  MOV R162, R175 ;  /* 0x000000af00a27202 */ /* 0x000fe20000000f00 */
[----:B------:R-:W-:-:S02]  /*4590*/  IMAD.MOV.U32 R147, RZ, RZ, R163 ;  /* 0x000000ffff937224 */ /* 0x000fc400078e00a3 */
[----:B------:R-:W-:Y:S02]  /*45a0*/  IMAD.MOV.U32 R144, RZ, RZ, R170 ;  /* 0x000000ffff907224 */ /* 0x000fe400078e00aa */
[----:B------:R-:W-:Y:S02]  /*45b0*/  IMAD.MOV.U32 R141, RZ, RZ, R161 ;  /* 0x000000ffff8d7224 */ /* 0x000fe400078e00a1 */
[----:B------:R-:W-:Y:S02]  /*45c0*/  IMAD.MOV.U32 R161, RZ, RZ, R173 ;  /* 0x000000ffffa17224 */ /* 0x000fe400078e00ad */
[----:B------:R-:W-:Y:S02]  /*45d0*/  IMAD.MOV.U32 R163, RZ, RZ, R174 ;  /* 0x000000ffffa37224 */ /* 0x000fe400078e00ae */
[----:B---3--:R-:W-:Y:S01]  /*45e0*/  FFMA.FTZ R0, R139, c[0x0][0x2d0], -R2 ;  /* 0x0000b4008b007a23 */ /* 0x008fe20000010802 */
[----:B------:R-:W-:-:S03]  /*45f0*/  MOV R134, R161 ;  /* 0x000000a100867202 */ /* 0x000fc60000000f00 */
[----:B------:R-:W3:Y:S02]  /*4600*/  MUFU.EX2 R252, R0 ;  /* 0x0000000000fc7308 */ /* 0x000ee40000000800 */
[----:B---3--:R-:W-:Y:S01]  /*4610*/  F2FP.BF16.PACK_AB R7, R252, R166 ;  /* 0x000000a6fc07723e */ /* 0x008fe200000010ff */
[----:B------:R-:W-:-:S04]  /*4620*/  IMAD.MOV.U32 R0, RZ, RZ, R142 ;  /* 0x000000ffff007224 */ /* 0x000fc800078e008e */
[----:B------:R-:W-:Y:S02]  /*4630*/  FFMA.FTZ R0, R0, c[0x0][0x2d0], -R12 ;  /* 0x0000b40000007a23 */ /* 0x000fe4000001080c */
[C---:B-1----:R-:W-:Y:S07]  /*4640*/  HMMA.16816.F32.BF16 R136, R4.reuse, R8, R64 ;  /* 0x000000080488723c */ /* 0x042fee0000041840 */
[----:B------:R-:W-:Y:S01]  /*4650*/  IMAD.MOV.U32 R67, RZ, RZ, R171 ;  /* 0x000000ffff437224 */ /* 0x000fe200078e00ab */
[----:B------:R-:W-:Y:S01]  /*4660*/  HMMA.16816.F32.BF16 R248, R4, R10, R52 ;  /* 0x0000000a04f8723c */ /* 0x000fe20000041834 */
[----:B------:R-:W1:Y:S01]  /*4670*/  LDSM.16.MT88.4 R8, [R228+0x1900] ;  /* 0x00190000e408783b */ /* 0x000e620000004200 */
[----:B------:R-:W-:Y:S01]  /*4680*/  MOV R64, R178 ;  /* 0x000000b200407202 */ /* 0x000fe20000000f00 */
[----:B------:R-:W-:-:S02]  /*4690*/  IMAD.MOV.U32 R66, RZ, RZ, R176 ;  /* 0x000000ffff427224 */ /* 0x000fc400078e00b0 */
[----:B------:R-:W-:-:S03]  /*46a0*/  IMAD.MOV.U32 R65, RZ, RZ, R177 ;  /* 0x000000ffff417224 */ /* 0x000fc600078e00b1 */
[C---:B------:R-:W-:Y:S08]  /*46b0*/  HMMA.16816.F32.BF16 R172, R4.reuse, R18, R76 ;  /* 0x0000001204ac723c */ /* 0x040ff0000004184c */
[C---:B------:R-:W-:Y:S01]  /*46c0*/  HMMA.16816.F32.BF16 R176, R4.reuse, R16, R40 ;  /* 0x0000001004b0723c */ /* 0x040fe20000041828 */
[----:B------:R-:W3:Y:S07]  /*46d0*/  LDSM.16.MT88.4 R16, [R225+0x4900] ;  /* 0x00490000e110783b */ /* 0x000eee0000004200 */
[----:B-1----:R-:W-:Y:S07]  /*46e0*/  HMMA.16816.F32.BF16 R168, R4, R8, R60 ;  /* 0x0000000804a8723c */ /* 0x002fee000004183c */
[----:B------:R-:W-:Y:S01]  /*46f0*/  IMAD.MOV.U32 R63, RZ, RZ, R144 ;  /* 0x000000ffff3f7224 */ /* 0x000fe200078e0090 */
[----:B------:R-:W-:Y:S01]  /*4700*/  MOV R61, R146 ;  /* 0x00000092003d7202 */ /* 0x000fe20000000f00 */
[----:B------:R-:W-:-:S02]  /*4710*/  IMAD.MOV.U32 R62, RZ, RZ, R145 ;  /* 0x000000ffff3e7224 */ /* 0x000fc400078e0091 */
[----:B------:R-:W-:Y:S02]  /*4720*/  IMAD.MOV.U32 R60, RZ, RZ, R147 ;  /* 0x000000ffff3c7224 */ /* 0x000fe400078e0093 */
[C---:B------:R-:W-:Y:S07]  /*4730*/  HMMA.16816.F32.BF16 R144, R4.reuse, R10, R48 ;  /* 0x0000000a0490723c */ /* 0x040fee0000041830 */
[----:B------:R-:W-:Y:S01]  /*4740*/  MOV R49, R24 ;  /* 0x0000001800317202 */ /* 0x000fe20000000f00 */
[----:B------:R-:W-:Y:S01]  /*4750*/  HMMA.16816.F32.BF16 R8, R4, R20, R36 ;  /* 0x000000140408723c */ /* 0x000fe20000041824 */
[----:B------:R-:W-:Y:S01]  /*4760*/  IMAD.MOV.U32 R48, RZ, RZ, R162 ;  /* 0x000000ffff307224 */ /* 0x000fe200078e00a2 */
[----:B------:R-:W-:Y:S01]  /*4770*/  MOV R51, R140 ;  /* 0x0000008c00337202 */ /* 0x000fe20000000f00 */
[----:B------:R-:W-:-:S04]  /*4780*/  IMAD.MOV.U32 R50, RZ, RZ, R141 ;  /* 0x000000ffff327224 */ /* 0x000fc800078e008d */
[----:B------:R-:W-:Y:S01]  /*4790*/  IMAD.MOV.U32 R21, RZ, RZ, R180 ;  /* 0x000000ffff157224 */ /* 0x000fe200078e00b4 */
[----:B------:R-:W-:Y:S01]  /*47a0*/  MOV R36, R181 ;  /* 0x000000b500247202 */ /* 0x000fe20000000f00 */
[----:B------:R-:W-:Y:S01]  /*47b0*/  IMAD.MOV.U32 R37, RZ, RZ, R182 ;  /* 0x000000ffff257224 */ /* 0x000fe200078e00b6 */
[----:B------:R-:W-:Y:S01]  /*47c0*/  MOV R20, R143 ;  /* 0x0000008f00147202 */ /* 0x000fe20000000f00 */
[----:B------:R-:W-:Y:S01]  /*47d0*/  IMAD.MOV.U32 R39, RZ, RZ, R183 ;  /* 0x000000ffff277224 */ /* 0x000fe200078e00b7 */
[----:B------:R-:W-:Y:S01]  /*47e0*/  MOV R38, R25 ;  /* 0x0000001900267202 */ /* 0x000fe20000000f00 */
[C---:B------:R-:W-:Y:S07]  /*47f0*/  HMMA.16816.F32.BF16 R180, R4.reuse, R22, R72 ;  /* 0x0000001604b4723c */ /* 0x040fee0000041848 */
[----:B------:R-:W-:Y:S01]  /*4800*/  IMAD.MOV.U32 R72, RZ, RZ, R148 ;  /* 0x000000ffff487224 */ /* 0x000fe200078e0094 */
[----:B------:R-:W-:Y:S01]  /*4810*/  MOV R73, R149 ;  /* 0x0000009500497202 */ /* 0x000fe20000000f00 */
[----:B------:R-:W-:Y:S01]  /*4820*/  IMAD.MOV.U32 R74, RZ, RZ, R150 ;  /* 0x000000ffff4a7224 */ /* 0x000fe200078e0096 */
[----:B------:R-:W-:Y:S01]  /*4830*/  MOV R75, R151 ;  /* 0x00000097004b7202 */ /* 0x000fe20000000f00 */
[----:B------:R-:W-:Y:S01]  /*4840*/  IMAD.MOV.U32 R133, RZ, RZ, R8 ;  /* 0x000000ffff857224 */ /* 0x000fe200078e0008 */
[----:B------:R-:W-:Y:S01]  /*4850*/  MOV R24, R9 ;  /* 0x0000000900187202 */ /* 0x000fe20000000f00 */
[----:B------:R-:W-:Y:S01]  /*4860*/  IMAD.MOV.U32 R162, RZ, RZ, R11 ;  /* 0x000000ffffa27224 */ /* 0x000fe200078e000b */
[----:B------:R-:W-:Y:S01]  /*4870*/  MOV R161, R10 ;  /* 0x0000000a00a17202 */ /* 0x000fe20000000f00 */
[----:B------:R-:W-:Y:S01]  /*4880*/  IMAD.MOV.U32 R22, RZ, RZ, R73 ;  /* 0x000000ffff167224 */ /* 0x000fe200078e0049 */
[----:B------:R-:W1:Y:S01]  /*4890*/  LDSM.16.MT88.4 R8, [R224+0x4900] ;  /* 0x00490000e008783b */ /* 0x000e620000004200 */
[----:B------:R-:W-:Y:S01]  /*48a0*/  MOV R23, R24 ;  /* 0x0000001800177202 */ /* 0x000fe20000000f00 */
[C---:B---3--:R-:W-:Y:S01]  /*48b0*/  HMMA.16816.F32.BF16 R40, R4.reuse, R18, R80 ;  /* 0x000000120428723c */ /* 0x048fe20000041850 */
[----:B------:R-:W-:Y:S01]  /*48c0*/  MOV R73, R20 ;  /* 0x0000001400497202 */ /* 0x000fe20000000f00 */
[----:B------:R-:W-:Y:S01]  /*48d0*/  LDSM.16.MT88.4 R24, [R227+0x4900] ;  /* 0x00490000e318783b */ /* 0x000fe20000004200 */
        /* <DEDUP_REMOVED lines=8> */
[C---:B------:R-:W-:Y:S01]  /*4960*/  HMMA.16816.F32.BF16 R52, R4.reuse, R16, R32 ;  /* 0x000000100434723c */ /* 0x040fe20000041820 */
[----:B------:R-:W-:Y:S07]  /*4970*/  LDSM.16.MT88.4 R16, [R228+0x7900] ;  /* 0x00790000e410783b */ /* 0x000fee0000004200 */
[C---:B-1----:R-:W-:Y:S07]  /*4980*/  HMMA.16816.F32.BF16 R148, R4.reuse, R8, R56 ;  /* 0x000000080494723c */ /* 0x042fee0000041838 */
[----:B------:R-:W-:Y:S01]  /*4990*/  MOV R59, R72 ;  /* 0x00000048003b7202 */ /* 0x000fe20000000f00 */
[----:B------:R-:W-:Y:S01]  /*49a0*/  HMMA.16816.F32.BF16 R140, R4, R10, R44 ;  /* 0x0000000a048c723c */ /* 0x000fe2000004182c */
[----:B------:R-:W1:Y:S01]  /*49b0*/  LDSM.16.MT88.4 R8, [R228+0x4900] ;  /* 0x00490000e408783b */ /* 0x000e620000004200 */
        /* <DEDUP_REMOVED lines=9> */
[----:B------:R-:W-:-:S02]  /*4a50*/  MOV R66, R68 ;  /* 0x0000004400427202 */ /* 0x000fc40000000f00 */
[----:B------:R-:W-:Y:S02]  /*4a60*/  MOV R36, R37 ;  /* 0x0000002500247202 */ /* 0x000fe40000000f00 */
[----:B------:R-:W-:Y:S02]  /*4a70*/  MOV R37, R39 ;  /* 0x0000002700257202 */ /* 0x000fe40000000f00 */
[----:B------:R-:W-:Y:S01]  /*4a80*/  MOV R58, R73 ;  /* 0x00000049003a7202 */ /* 0x000fe20000000f00 */
[----:B------:R-:W-:Y:S01]  /*4a90*/  IMAD.MOV.U32 R73, RZ, RZ, R20 ;  /* 0x000000ffff497224 */ /* 0x000fe200078e0014 */
[C---:B-1----:R-:W-:Y:S07]  /*4aa0*/  HMMA.16816.F32.BF16 R84, R4.reuse, R8, R88 ;  /* 0x000000080454723c */ /* 0x042fee0000041858 */
[----:B------:R-:W-:Y:S01]  /*4ab0*/  IMAD.MOV.U32 R88, RZ, RZ, R48 ;  /* 0x000000ffff587224 */ /* 0x000fe200078e0030 */
[----:B------:R-:W-:Y:S01]  /*4ac0*/  HMMA.16816.F32.BF16 R76, R4, R10, R92 ;  /* 0x0000000a044c723c */ /* 0x000fe2000004185c */
[----:B------:R-:W1:Y:S01]  /*4ad0*/  LDSM.16.MT88.4 R8, [R224+0x7900] ;  /* 0x00790000e008783b */ /* 0x000e620000004200 */
[----:B------:R-:W-:Y:S01]  /*4ae0*/  MOV R91, R49 ;  /* 0x00000031005b7202 */ /* 0x000fe20000000f00 */
[----:B------:R-:W-:Y:S01]  /*4af0*/  IMAD.MOV.U32 R90, RZ, RZ, R75 ;  /* 0x000000ffff5a7224 */ /* 0x000fe200078e004b */
[----:B------:R-:W-:-:S03]  /*4b00*/  MOV R89, R36 ;  /* 0x0000002400597202 */ /* 0x000fc60000000f00 */
        /* <DEDUP_REMOVED lines=12> */
[----:B------:R-:W-:Y:S01]  /*4bd0*/  HMMA.16816.F32.BF16 R68, R4, R24, R96 ;  /* 0x000000180444723c */ /* 0x000fe20000041860 */
[----:B------:R-:W-:-:S06]  /*4be0*/  IMAD.MOV.U32 R94, RZ, RZ, R73 ;  /* 0x000000ffff5e7224 */ /* 0x000fcc00078e0049 */
[----:B------:R-:W-:Y:S01]  /*4bf0*/  IMAD.MOV.U32 R96, RZ, RZ, R38 ;  /* 0x000000ffff607224 */ /* 0x000fe200078e0026 */
[----:B------:R-:W-:Y:S01]  /*4c00*/  MOV R24, R63 ;  /* 0x0000003f00187202 */ /* 0x000fe20000000f00 */
[----:B------:R-:W-:Y:S01]  /*4c10*/  IMAD.MOV.U32 R38, RZ, RZ, R60 ;  /* 0x000000ffff267224 */ /* 0x000fe200078e003c */
[----:B------:R-:W-:Y:S01]  /*4c20*/  MOV R97, R59 ;  /* 0x0000003b00617202 */ /* 0x000fe20000000f00 */
[----:B------:R-:W-:Y:S01]  /*4c30*/  IMAD.MOV.U32 R25, RZ, RZ, R62 ;  /* 0x000000ffff197224 */ /* 0x000fe200078e003e */
[----:B------:R-:W-:Y:S01]  /*4c40*/  MOV R98, R72 ;  /* 0x0000004800627202 */ /* 0x000fe20000000f00 */
[C---:B------:R-:W-:Y:S01]  /*4c50*/  HMMA.16816.F32.BF16 R60, R4.reuse, R26, R128 ;  /* 0x0000001a043c723c */ /* 0x040fe20000041880 */
[----:B------:R-:W-:Y:S01]  /*4c60*/  IMAD.MOV.U32 R59, RZ, RZ, R74 ;  /* 0x000000ffff3b7224 */ /* 0x000fe200078e004a */
[----:B------:R-:W-:Y:S02]  /*4c70*/  MOV R74, R21 ;  /* 0x00000015004a7202 */ /* 0x000fe40000000f00 */
[----:B------:R-:W3:Y:S01]  /*4c80*/  LDSM.16.MT88.4 R20, [R225+0x7900] ;  /* 0x00790000e114783b */ /* 0x000ee20000004200 */
[----:B------:R-:W-:Y:S01]  /*4c90*/  IMAD.MOV.U32 R99, RZ, RZ, R59 ;  /* 0x000000ffff637224 */ /* 0x000fe200078e003b */
[----:B------:R-:W-:Y:S01]  /*4ca0*/  MOV R95, R74 ;  /* 0x0000004a005f7202 */ /* 0x000fe20000000f00 */
[----:B------:R-:W-:Y:S01]  /*4cb0*/  IMAD.MOV.U32 R26, RZ, RZ, R50 ;  /* 0x000000ffff1a7224 */ /* 0x000fe200078e0032 */
[----:B------:R-:W-:Y:S01]  /*4cc0*/  MOV R27, R51 ;  /* 0x00000033001b7202 */ /* 0x000fe20000000f00 */
[----:B------:R-:W-:Y:S01]  /*4cd0*/  IMAD.MOV.U32 R129, RZ, RZ, R57 ;  /* 0x000000ffff817224 */ /* 0x000fe200078e0039 */
[----:B-1----:R-:W-:Y:S01]  /*4ce0*/  HMMA.16816.F32.BF16 R48, R4, R8, R120 ;  /* 0x000000080430723c */ /* 0x002fe20000041878 */
[----:B------:R-:W-:Y:S01]  /*4cf0*/  MOV R128, R58 ;  /* 0x0000003a00807202 */ /* 0x000fe20000000f00 */
[----:B------:R-:W-:Y:S01]  /*4d00*/  IMAD.MOV.U32 R131, RZ, RZ, R47 ;  /* 0x000000ffff837224 */ /* 0x000fe200078e002f */
[----:B------:R-:W-:-:S04]  /*4d10*/  MOV R130, R56 ;  /* 0x0000003800827202 */ /* 0x000fc80000000f00 */
[----:B------:R-:W-:Y:S01]  /*4d20*/  IMAD.MOV.U32 R120, RZ, RZ, R37 ;  /* 0x000000ffff787224 */ /* 0x000fe200078e0025 */
[----:B------:R-:W-:Y:S01]  /*4d30*/  MOV R121, R38 ;  /* 0x0000002600797202 */ /* 0x000fe20000000f00 */
[----:B------:R-:W-:Y:S01]  /*4d40*/  IMAD.MOV.U32 R122, RZ, RZ, R39 ;  /* 0x000000ffff7a7224 */ /* 0x000fe200078e0027 */
[----:B------:R-:W-:Y:S01]  /*4d50*/  MOV R123, R64 ;  /* 0x00000040007b7202 */ /* 0x000fe20000000f00 */
[C---:B------:R-:W-:Y:S01]  /*4d60*/  HMMA.16816.F32.BF16 R36, R4.reuse, R10, R112 ;  /* 0x0000000a0424723c */ /* 0x040fe20000041870 */
[----:B------:R-:W1:Y:S06]  /*4d70*/  LDSM.16.MT88.4 R8, [R227+0x7900] ;  /* 0x00790000e308783b */ /* 0x000e6c0000004200 */
[----:B------:R-:W-:Y:S01]  /*4d80*/  IMAD.MOV.U32 R113, RZ, RZ, R65 ;  /* 0x000000ffff717224 */ /* 0x000fe200078e0041 */
[----:B------:R-:W-:Y:S01]  /*4d90*/  MOV R114, R66 ;  /* 0x0000004200727202 */ /* 0x000fe20000000f00 */
[----:B------:R-:W-:Y:S01]  /*4da0*/  IMAD.MOV.U32 R115, RZ, RZ, R67 ;  /* 0x000000ffff737224 */ /* 0x000fe200078e0043 */
[C---:B------:R-:W-:Y:S02]  /*4db0*/  HMMA.16816.F32.BF16 R56, R4.reuse, R18, R108 ;  /* 0x000000120438723c */ /* 0x040fe4000004186c */
        /* <DEDUP_REMOVED lines=19> */
[C---:B---3--:R-:W-:Y:S01]  /*4ef0*/  HMMA.16816.F32.BF16 R80, R4.reuse, R20, R104 ;  /* 0x000000140450723c */ /* 0x048fe20000041868 */
[----:B------:R3:W-:Y:S07]  /*4f00*/  MUFU.EX2 R133, R0 ;  /* 0x0000000000857308 */ /* 0x0007ee0000000800 */
[C---:B------:R-:W-:Y:S01]  /*4f10*/  HMMA.16816.F32.BF16 R72, R4.reuse, R22, R124 ;  /* 0x000000160448723c */ /* 0x040fe2000004187c */
[----:B------:R-:W4:Y:S07]  /*4f20*/  LDSM.16.MT88.4 R20, [R224+0x2100] ;  /* 0x00210000e014783b */ /* 0x000f2e0000004200 */
[----:B-1----:R-:W-:Y:S01]  /*4f30*/  HMMA.16816.F32.BF16 R32, R4, R10, R28 ;  /* 0x0000000a0420723c */ /* 0x002fe2000004181c */
[----:B---3--:R-:W-:-:S02]  /*4f40*/  FFMA.FTZ R0, R112, c[0x0][0x2d0], -R12 ;  /* 0x0000b40070007a23 */ /* 0x008fc4000001080c */
        /* <DEDUP_REMOVED lines=21> */
[C---:B------:R-:W-:Y:S01]  /*50a0*/  HMMA.16816.F32.BF16 R64, R4.reuse, R16, R116 ;  /* 0x000000100440723c */ /* 0x040fe20000041874 */
[----:B------:R1:W3:Y:S01]  /*50b0*/  MUFU.EX2 R161, R0 ;  /* 0x0000000000a17308 */ /* 0x0002e20000000800 */
[----:B------:R-:W2:Y:S06]  /*50c0*/  LDSM.16.MT88.4 R16, [R225+0x2100] ;  /* 0x00210000e110783b */ /* 0x000eac0000004200 */
[----:B------:R-:W-:Y:S01]  /*50d0*/  HMMA.16816.F32.BF16 R44, R4, R8, R100 ;  /* 0x00000008042c723c */ /* 0x000fe20000041864 */
[----:B------:R-:W2:Y:S01]  /*50e0*/  LDSM.16.MT88.4 R8, [R228+0x2100] ;  /* 0x00210000e408783b */ /* 0x000ea20000004200 */
[----:B-1----:R-:W-:Y:S01]  /*50f0*/  FFMA.FTZ R0, R112, c[0x0][0x2d0], -R12 ;  /* 0x0000b40070007a23 */ /* 0x002fe2000001080c */
        /* <DEDUP_REMOVED lines=23> */
[----:B------:R1:W-:Y:S01]  /*5270*/  MUFU.EX2 R162, R0 ;  /* 0x0000000000a27308 */ /* 0x0003e20000000800 */
[----:B------:R-:W-:-:S02]  /*5280*/  MOV R113, R115 ;  /* 0x0000007300717202 */ /* 0x000fc40000000f00 */
[----:B------:R-:W-:Y:S01]  /*5290*/  MOV R115, R121 ;  /* 0x0000007900737202 */ /* 0x000fe20000000f00 */
[----:B------:R-:W-:Y:S02]  /*52a0*/  IMAD.MOV.U32 R121, RZ, RZ, R26 ;  /* 0x000000ffff797224 */ /* 0x000fe400078e001a */
[----:B------:R-:W-:Y:S01]  /*52b0*/  IMAD.MOV.U32 R26, RZ, RZ, R128 ;  /* 0x000000ffff1a7224 */ /* 0x000fe200078e0080 */
[----:B------:R-:W-:Y:S01]  /*52c0*/  MOV R128, R129 ;  /* 0x0000008100807202 */ /* 0x000fe20000000f00 */
[----:B------:R-:W-:Y:S01]  /*52d0*/  IMAD.MOV.U32 R129, RZ, RZ, R130 ;  /* 0x000000ffff817224 */ /* 0x000fe200078e0082 */
[----:B------:R-:W-:Y:S02]  /*52e0*/  MOV R130, R131 ;  /* 0x0000008300827202 */ /* 0x000fe40000000f00 */
[----:B------:R-:W-:Y:S02]  /*52f0*/  MOV R131, R25 ;  /* 0x0000001900837202 */ /* 0x000fe40000000f00 */
[----:B------:R-:W-:-:S02]  /*5300*/  MOV R25, R97 ;  /* 0x0000006100197202 */ /* 0x000fc40000000f00 */
[----:B------:R-:W-:Y:S01]  /*5310*/  MOV R97, R99 ;  /* 0x0000006300617202 */ /* 0x000fe20000000f00 */
[----:B-1----:R-:W-:Y:S01]  /*5320*/  FFMA.FTZ R0, R112, c[0x0][0x2d0], -R12 ;  /* 0x0000b40070007a23 */ /* 0x002fe2000001080c */
[----:B------:R-:W-:Y:S01]  /*5330*/  MOV R99, R93 ;  /* 0x0000005d00637202 */ /* 0x000fe20000000f00 */
[----:B------:R-:W-:Y:S01]  /*5340*/  IMAD.MOV.U32 R112, RZ, RZ, R114 ;  /* 0x000000ffff707224 */ /* 0x000fe200078e0072 */
[----:B------:R-:W-:Y:S01]  /*5350*/  MOV R93, R184 ;  /* 0x000000b8005d7202 */ /* 0x000fe20000000f00 */
[----:B------:R-:W-:Y:S01]  /*5360*/  IMAD.MOV.U32 R114, RZ, RZ, R120 ;  /* 0x000000ffff727224 */ /* 0x000fe200078e0078 */
[----:B---3--:R-:W-:Y:S01]  /*5370*/  F2FP.BF16.PACK_AB R4, R161, R133 ;  /* 0x00000085a104723e */ /* 0x008fe200000010ff */
[----:B------:R-:W-:Y:S01]  /*5380*/  IMAD.MOV.U32 R120, RZ, RZ, R122 ;  /* 0x000000ffff787224 */ /* 0x000fe200078e007a */
[----:B------:R-:W-:Y:S01]  /*5390*/  MOV R122, R123 ;  /* 0x0000007b007a7202 */ /* 0x000fe20000000f00 */
[----:B------:R-:W-:Y:S01]  /*53a0*/  FFMA.FTZ R29, R135, c[0x0][0x2d0], -R2 ;  /* 0x0000b400871d7a23 */ /* 0x000fe20000010802 */
[----:B------:R-:W-:Y:S01]  /*53b0*/  MOV R123, R27 ;  /* 0x0000001b007b7202 */ /* 0x000fe20000000f00 */
[----:B------:R-:W-:Y:S01]  /*53c0*/  IMAD.MOV.U32 R27, RZ, RZ, R24 ;  /* 0x000000ffff1b7224 */ /* 0x000fe200078e0018 */
[----:B------:R1:W5:Y:S01]  /*53d0*/  LDL.LU R184, [R1+0x84] ;  /* 0x0000840001b87983 */ /* 0x0003620000300800 */
[----:B------:R-:W-:-:S02]  /*53e0*/  IMAD.MOV.U32 R24, RZ, RZ, R96 ;  /* 0x000000ffff187224 */ /* 0x000fc400078e0060 */
[----:B------:R-:W-:Y:S02]  /*53f0*/  IMAD.MOV.U32 R96, RZ, RZ, R98 ;  /* 0x000000ffff607224 */ /* 0x000fe400078e0062 */
[----:B------:R-:W-:Y:S02]  /*5400*/  IMAD.MOV.U32 R98, RZ, RZ, R92 ;  /* 0x000000ffff627224 */ /* 0x000fe400078e005c */
[----:B------:R-:W-:Y:S02]  /*5410*/  IMAD.MOV.U32 R92, RZ, RZ, R164 ;  /* 0x000000ffff5c7224 */ /* 0x000fe400078e00a4 */
[----:B------:R3:W1:Y:S02]  /*5420*/  MUFU.EX2 R164, R0 ;  /* 0x0000000000a47308 */ /* 0x0006640000000800 */
[----:B---3--:R-:W-:Y:S02]  /*5430*/  FFMA.FTZ R0, R107, c[0x0][0x2d0], -R2 ;  /* 0x0000b4006b007a23 */ /* 0x008fe40000010802 */
        /* <DEDUP_REMOVED lines=18> */
[----:B------:R-:W-:Y:S01]  /*5560*/  MOV R112, R114 ;  /* 0x0000007200707202 */ /* 0x000fe20000000f00 */
[----:B------:R-:W-:Y:S01]  /*5570*/  IMAD.MOV.U32 R114, RZ, RZ, R27 ;  /* 0x000000ffff727224 */ /* 0x000fe200078e001b */
[----:B------:R-:W-:Y:S01]  /*5580*/  MOV R93, R94 ;  /* 0x0000005e005d7202 */ /* 0x000fe20000000f00 */
[----:B------:R3:W-:Y:S01]  /*5590*/  MUFU.EX2 R31, R0 ;  /* 0x00000000001f7308 */ /* 0x0007e20000000800 */
[----:B------:R-:W-:Y:S02]  /*55a0*/  MOV R27, R25 ;  /* 0x00000019001b7202 */ /* 0x000fe40000000f00 */
[----:B------:R-:W-:Y:S02]  /*55b0*/  MOV R25, R97 ;  /* 0x0000006100197202 */ /* 0x000fe40000000f00 */
[----:B------:R-:W-:Y:S02]  /*55c0*/  MOV R97, R99 ;  /* 0x0000006300617202 */ /* 0x000fe40000000f00 */
[----:B------:R-:W-:-:S02]  /*55d0*/  MOV R99, R93 ;  /* 0x0000005d00637202 */ /* 0x000fc40000000f00 */
[----:B------:R-:W-:Y:S01]  /*55e0*/  MOV R93, R134 ;  /* 0x00000086005d7202 */ /* 0x000fe20000000f00 */
[----:B---3--:R-:W-:Y:S02]  /*55f0*/  FFMA.FTZ R0, R107, c[0x0][0x2d0], -R2 ;  /* 0x0000b4006b007a23 */ /* 0x008fe40000010802 */
[----:B------:R-:W-:Y:S02]  /*5600*/  IMAD.MOV.U32 R107, RZ, RZ, R113 ;  /* 0x000000ffff6b7224 */ /* 0x000fe400078e0071 */
[----:B------:R-:W-:Y:S01]  /*5610*/  IMAD.MOV.U32 R113, RZ, RZ, R115 ;  /* 0x000000ffff717224 */ /* 0x000fe200078e0073 */
[----:B------:R-:W-:Y:S01]  /*5620*/  MOV R115, R26 ;  /* 0x0000001a00737202 */ /* 0x000fe20000000f00 */
[----:B------:R3:W2:Y:S01]  /*5630*/  MUFU.EX2 R134, R0 ;  /* 0x0000000000867308 */ /* 0x0006a20000000800 */
[----:B------:R-:W-:Y:S01]  /*5640*/  MOV R26, R131 ;  /* 0x00000083001a7202 */ /* 0x000fe20000000f00 */
[----:B------:R-:W-:Y:S02]  /*5650*/  IMAD.MOV.U32 R131, RZ, RZ, R24 ;  /* 0x000000ffff837224 */ /* 0x000fe400078e0018 */
[----:B------:R-:W-:-:S02]  /*5660*/  IMAD.MOV.U32 R24, RZ, RZ, R96 ;  /* 0x000000ffff187224 */ /* 0x000fc400078e0060 */
[----:B------:R-:W-:Y:S02]  /*5670*/  IMAD.MOV.U32 R94, RZ, RZ, R159 ;  /* 0x000000ffff5e7224 */ /* 0x000fe400078e009f */
[----:B------:R-:W-:Y:S01]  /*5680*/  IMAD.MOV.U32 R96, RZ, RZ, R98 ;  /* 0x000000ffff607224 */ /* 0x000fe200078e0062 */
[----:B-1----:R-:W-:Y:S01]  /*5690*/  F2FP.BF16.PACK_AB R6, R164, R162 ;  /* 0x000000a2a406723e */ /* 0x002fe200000010ff */
[----:B------:R-:W-:Y:S01]  /*56a0*/  IMAD.MOV.U32 R98, RZ, RZ, R92 ;  /* 0x000000ffff627224 */ /* 0x000fe200078e005c */
[----:B------:R1:W5:Y:S01]  /*56b0*/  LDL.LU R159, [R1+0x80] ;  /* 0x00008000019f7983 */ /* 0x0003620000300800 */
[----:B---3--:R-:W-:Y:S01]  /*56c0*/  FFMA.FTZ R0, R106, c[0x0][0x2d0], -R2 ;  /* 0x0000b4006a007a23 */ /* 0x008fe20000010802 */
        /* <DEDUP_REMOVED lines=8> */
[----:B------:R-:W-:Y:S01]  /*5750*/  IMAD.MOV.U32 R25, RZ, RZ, R96 ;  /* 0x000000ffff197224 */ /* 0x000fe200078e0060 */
[----:B------:R-:W-:Y:S01]  /*5760*/  MOV R96, R97 ;  /* 0x0000006100607202 */ /* 0x000fe20000000f00 */
[----:B------:R-:W-:Y:S02]  /*5770*/  IMAD.MOV.U32 R94, RZ, RZ, R158 ;  /* 0x000000ffff5e7224 */ /* 0x000fe400078e009e */
        /* <DEDUP_REMOVED lines=9> */
[----:B------:R-:W-:Y:S01]  /*5810*/  MOV R107, R26 ;  /* 0x0000001a006b7202 */ /* 0x000fe20000000f00 */
[----:B------:R1:W5:Y:S01]  /*5820*/  LDL.LU R158, [R1+0x7c] ;  /* 0x00007c00019e7983 */ /* 0x0003620000300800 */
[----:B------:R-:W-:Y:S01]  /*5830*/  MOV R26, R24 ;  /* 0x00000018001a7202 */ /* 0x000fe20000000f00 */
[----:B------:R-:W-:-:S02]  /*5840*/  FFMA.FTZ R28, R105, c[0x0][0x2d0], -R12 ;  /* 0x0000b400691c7a23 */ /* 0x000fc4000001080c */
[----:B---3--:R-:W-:Y:S02]  /*5850*/  FFMA.FTZ R0, R106, c[0x0][0x2d0], -R2 ;  /* 0x0000b4006a007a23 */ /* 0x008fe40000010802 */
[----:B------:R-:W-:Y:S02]  /*5860*/  IMAD.MOV.U32 R106, RZ, RZ, R112 ;  /* 0x000000ffff6a7224 */ /* 0x000fe400078e0070 */
[----:B------:R-:W-:Y:S02]  /*5870*/  IMAD.MOV.U32 R112, RZ, RZ, R27 ;  /* 0x000000ffff707224 */ /* 0x000fe400078e001b */
[----:B------:R-:W-:Y:S02]  /*5880*/  IMAD.MOV.U32 R27, RZ, RZ, R25 ;  /* 0x000000ffff1b7224 */ /* 0x000fe400078e0019 */
[----:B------:R-:W-:Y:S02]  /*5890*/  IMAD.MOV.U32 R25, RZ, RZ, R97 ;  /* 0x000000ffff197224 */ /* 0x000fe400078e0061 */
[----:B------:R-:W-:-:S02]  /*58a0*/  IMAD.MOV.U32 R97, RZ, RZ, R99 ;  /* 0x000000ffff617224 */ /* 0x000fc400078e0063 */
[----:B------:R-:W-:Y:S02]  /*58b0*/  IMAD.MOV.U32 R99, RZ, RZ, R93 ;  /* 0x000000ffff637224 */ /* 0x000fe400078e005d */
[----:B------:R-:W-:Y:S02]  /*58c0*/  IMAD.MOV.U32 R93, RZ, RZ, R95 ;  /* 0x000000ffff5d7224 */ /* 0x000fe400078e005f */
[----:B------:R-:W-:Y:S02]  /*58d0*/  IMAD.MOV.U32 R95, RZ, RZ, R89 ;  /* 0x000000ffff5f7224 */ /* 0x000fe400078e0059 */
[----:B------:R-:W-:Y:S02]  /*58e0*/  IMAD.MOV.U32 R89, RZ, RZ, R163 ;  /* 0x000000ffff597224 */ /* 0x000fe400078e00a3 */
[----:B------:R-:W-:Y:S01]  /*58f0*/  IMAD.MOV.U32 R105, RZ, RZ, R106 ;  /* 0x000000ffff697224 */ /* 0x000fe200078e006a */
[----:B------:R-:W3:Y:S01]  /*5900*/  MUFU.EX2 R163, R0 ;  /* 0x0000000000a37308 */ /* 0x000ee20000000800 */
        /* <DEDUP_REMOVED lines=14> */
[----:B------:R-:W-:Y:S01]  /*59f0*/  IMAD.MOV.U32 R107, RZ, RZ, R112 ;  /* 0x000000ffff6b7224 */ /* 0x000fe200078e0070 */
[----:B------:R-:W-:Y:S01]  /*5a00*/  MOV R112, R24 ;  /* 0x0000001800707202 */ /* 0x000fe20000000f00 */
[----:B------:R-:W-:Y:S01]  /*5a10*/  IMAD.MOV.U32 R24, RZ, RZ, R25 ;  /* 0x000000ffff187224 */ /* 0x000fe200078e0019 */
[----:B------:R-:W-:Y:S02]  /*5a20*/  MOV R96, R98 ;  /* 0x0000006200607202 */ /* 0x000fe40000000f00 */
[----:B------:R-:W-:Y:S02]  /*5a30*/  MOV R98, R92 ;  /* 0x0000005c00627202 */ /* 0x000fe40000000f00 */
[----:B--2---:R-:W-:-:S02]  /*5a40*/  F2FP.BF16.PACK_AB R5, R134, R31 ;  /* 0x0000001f8605723e */ /* 0x004fc400000010ff */
[----:B---3--:R-:W-:Y:S02]  /*5a50*/  F2FP.BF16.PACK_AB R7, R163, R160 ;  /* 0x000000a0a307723e */ /* 0x008fe400000010ff */
[----:B------:R-:W-:Y:S02]  /*5a60*/  MOV R92, R94 ;  /* 0x0000005e005c7202 */ /* 0x000fe40000000f00 */
[----:B------:R-:W-:Y:S02]  /*5a70*/  MOV R94, R88 ;  /* 0x00000058005e7202 */ /* 0x000fe40000000f00 */
[----:B------:R-:W-:Y:S01]  /*5a80*/  MOV R126, R127 ;  /* 0x0000007f007e7202 */ /* 0x000fe20000000f00 */
[----:B------:R-:W-:Y:S01]  /*5a90*/  IMAD.MOV.U32 R127, RZ, RZ, R112 ;  /* 0x000000ffff7f7224 */ /* 0x000fe200078e0070 */
[----:B------:R-:W-:Y:S02]  /*5aa0*/  MOV R88, R90 ;  /* 0x0000005a00587202 */ /* 0x000fe40000000f00 */
[----:B------:R-:W-:-:S02]  /*5ab0*/  MOV R90, R157 ;  /* 0x0000009d005a7202 */ /* 0x000fc40000000f00 */
[----:B------:R-:W-:Y:S01]  /*5ac0*/  MOV R112, R24 ;  /* 0x0000001800707202 */ /* 0x000fe20000000f00 */
[C---:B----4-:R-:W-:Y:S01]  /*5ad0*/  HMMA.16816.F32.BF16 R136, R4.reuse, R20, R136 ;  /* 0x000000140488723c */ /* 0x050fe20000041888 */
[----:B------:R-:W-:Y:S01]  /*5ae0*/  FFMA.FTZ R30, R126, c[0x0][0x2d0], -R2 ;  /* 0x0000b4007e1e7a23 */ /* 0x000fe20000010802 */
[----:B------:R-:W-:Y:S01]  /*5af0*/  MOV R110, R93 ;  /* 0x0000005d006e7202 */ /* 0x000fe20000000f00 */
[----:B------:R-:W-:Y:S01]  /*5b00*/  IMAD.MOV.U32 R116, RZ, RZ, R127 ;  /* 0x000000ffff747224 */ /* 0x000fe200078e007f */
[----:B------:R-:W-:Y:S01]  /*5b10*/  MOV R117, R112 ;  /* 0x0000007000757202 */ /* 0x000fe20000000f00 */
[--C-:B------:R-:W-:Y:S01]  /*5b20*/  FFMA.FTZ R27, R156, c[0x0][0x2d0], -R12.reuse ;  /* 0x0000b4009c1b7a23 */ /* 0x100fe2000001080c */
[----:B------:R-:W-:Y:S01]  /*5b30*/  MOV R124, R95 ;  /* 0x0000005f007c7202 */ /* 0x000fe20000000f00 */
[--C-:B------:R-:W-:Y:S01]  /*5b40*/  FFMA.FTZ R26, R155, c[0x0][0x2d0], -R12.reuse ;  /* 0x0000b4009b1a7a23 */ /* 0x100fe2000001080c */
[C---:B------:R-:W-:Y:S01]  /*5b50*/  HMMA.16816.F32.BF16 R20, R4.reuse, R22, R248 ;  /* 0x000000160414723c */ /* 0x040fe200000418f8 */
[----:B------:R-:W-:Y:S01]  /*5b60*/  FFMA.FTZ R25, R154, c[0x0][0x2d0], -R12 ;  /* 0x0000b4009a197a23 */ /* 0x000fe2000001080c */
        /* <DEDUP_REMOVED lines=8> */
[----:B------:R-:W-:Y:S01]  /*5bf0*/  HMMA.16816.F32.BF16 R92, R4, R18, R172 ;  /* 0x00000012045c723c */ /* 0x000fe200000418ac */
[----:B------:R-:W-:Y:S01]  /*5c00*/  IMAD.MOV.U32 R249, RZ, RZ, R15 ;  /* 0x000000fffff97224 */ /* 0x000fe200078e000f */
[----:B------:R-:W-:Y:S01]  /*5c10*/  MOV R108, R99 ;  /* 0x00000063006c7202 */ /* 0x000fe20000000f00 */
[----:B------:R-:W-:Y:S01]  /*5c20*/  IMAD.MOV.U32 R251, RZ, RZ, R13 ;  /* 0x000000fffffb7224 */ /* 0x000fe200078e000d */
[----:B------:R1:W5:Y:S01]  /*5c30*/  LDL.LU R157, [R1+0x78] ;  /* 0x00007800019d7983 */ /* 0x0003620000300800 */
[----:B------:R-:W-:-:S03]  /*5c40*/  FFMA.FTZ R24, R153, c[0x0][0x2d0], -R2 ;  /* 0x0000b40099187a23 */ /* 0x000fc60000010802 */
[----:B------:R-:W-:Y:S01]  /*5c50*/  HMMA.16816.F32.BF16 R88, R4, R16, R176 ;  /* 0x000000100458723c */ /* 0x000fe200000418b0 */
[----:B------:R-:W2:Y:S01]  /*5c60*/  LDSM.16.MT88.4 R12, [R224+0x5100] ;  /* 0x00510000e00c783b */ /* 0x000ea20000004200 */
[----:B------:R-:W-:-:S03]  /*5c70*/  FFMA.FTZ R0, R152, c[0x0][0x2d0], -R2 ;  /* 0x0000b40098007a23 */ /* 0x000fc60000010802 */
[----:B------:R-:W3:Y:S01]  /*5c80*/  LDSM.16.MT88.4 R16, [R227+0x2100] ;  /* 0x00210000e310783b */ /* 0x000ee20000004200 */
[----:B------:R-:W-:Y:S02]  /*5c90*/  IMAD.MOV.U32 R118, RZ, RZ, R96 ;  /* 0x000000ffff767224 */ /* 0x000fe400078e0060 */
[----:B------:R-:W-:Y:S01]  /*5ca0*/  IMAD.MOV.U32 R2, RZ, RZ, R98 ;  /* 0x000000ffff027224 */ /* 0x000fe200078e0062 */
[C---:B------:R-:W-:Y:S01]  /*5cb0*/  HMMA.16816.F32.BF16 R100, R4.reuse, R10, R144 ;  /* 0x0000000a0464723c */ /* 0x040fe20000041890 */
[----:B------:R-:W-:Y:S01]  /*5cc0*/  IMAD.MOV.U32 R248, RZ, RZ, R124 ;  /* 0x000000fffff87224 */ /* 0x000fe200078e007c */
[----:B------:R1:W5:Y:S06]  /*5cd0*/  LDL.LU R156, [R1+0x74] ;  /* 0x00007400019c7983 */ /* 0x00036c0000300800 */
[----:B------:R-:W-:Y:S01]  /*5ce0*/  HMMA.16816.F32.BF16 R96, R4, R8, R168 ;  /* 0x000000080460723c */ /* 0x000fe200000418a8 */
[----:B------:R-:W4:Y:S01]  /*5cf0*/  LDSM.16.MT88.4 R8, [R225+0x5100] ;  /* 0x00510000e108783b */ /* 0x000f220000004200 */
        /* <DEDUP_REMOVED lines=9> */
[----:B------:R1:W5:Y:S01]  /*5d90*/  LDL.LU R155, [R1+0x70] ;  /* 0x00007000019b7983 */ /* 0x0003620000300800 */
[----:B------:R-:W-:-:S03]  /*5da0*/  MOV R127, R115 ;  /* 0x00000073007f7202 */ /* 0x000fc60000000f00 */
[----:B------:R1:W5:Y:S04]  /*5db0*/  LDL.LU R154, [R1+0x6c] ;  /* 0x00006c00019a7983 */ /* 0x0003680000300800 */
[----:B------:R1:W5:Y:S04]  /*5dc0*/  LDL.LU R153, [R1+0x68] ;  /* 0x0000680001997983 */ /* 0x0003680000300800 */
[----:B------:R1:W5:Y:S01]  /*5dd0*/  LDL.LU R152, [R1+0x64] ;  /* 0x0000640001987983 */ /* 0x0003620000300800 */
[C---:B--2---:R-:W-:Y:S03]  /*5de0*/  HMMA.16816.F32.BF16 R172, R4.reuse, R12, R148 ;  /* 0x0000000c04ac723c */ /* 0x044fe60000041894 */
[----:B------:R1:W5:Y:S05]  /*5df0*/  LDL.LU R135, [R1+0x60] ;  /* 0x0000600001877983 */ /* 0x00036a0000300800 */
[C---:B---3--:R-:W-:Y:S08]  /*5e00*/  HMMA.16816.F32.BF16 R104, R4.reuse, R16, R104 ;  /* 0x000000100468723c */ /* 0x048ff00000041868 */
[C---:B------:R-:W-:Y:S01]  /*5e10*/  HMMA.16816.F32.BF16 R112, R4.reuse, R18, R180 ;  /* 0x000000120470723c */ /* 0x040fe200000418b4 */
[----:B------:R-:W2:Y:S07]  /*5e20*/  LDSM.16.MT88.4 R16, [R228+0x5100] ;  /* 0x00510000e410783b */ /* 0x000eae0000004200 */
[C---:B------:R-:W-:Y:S01]  /*5e30*/  HMMA.16816.F32.BF16 R148, R4.reuse, R14, R140 ;  /* 0x0000000e0494723c */ /* 0x040fe2000004188c */
[----:B------:R-:W3:Y:S06]  /*5e40*/  LDSM.16.MT88.4 R12, [R227+0x5100] ;  /* 0x00510000e30c783b */ /* 0x000eec0000004200 */
        /* <DEDUP_REMOVED lines=11> */
[C---:B----4-:R-:W-:Y:S08]  /*5f00*/  HMMA.16816.F32.BF16 R144, R4.reuse, R8, R52 ;  /* 0x000000080490723c */ /* 0x050ff00000041834 */
[----:B------:R-:W-:Y:S01]  /*5f10*/  HMMA.16816.F32.BF16 R124, R4, R10, R40 ;  /* 0x0000000a047c723c */ /* 0x000fe20000041828 */
[----:B------:R-:W4:Y:S01]  /*5f20*/  LDSM.16.MT88.4 R8, [R224+0x8100] ;  /* 0x00810000e008783b */ /* 0x000f220000004200 */
[----:B------:R-:W-:Y:S01]  /*5f30*/  MOV R55, R120 ;  /* 0x0000007800377202 */ /* 0x000fe20000000f00 */
[----:B------:R-:W-:Y:S01]  /*5f40*/  IMAD.MOV.U32 R54, RZ, RZ, R121 ;  /* 0x000000ffff367224 */ /* 0x000fe200078e0079 */
[----:B------:R-:W-:Y:S01]  /*5f50*/  MOV R53, R122 ;  /* 0x0000007a00357202 */ /* 0x000fe20000000f00 */
[----:B------:R-:W-:-:S03]  /*5f60*/  IMAD.MOV.U32 R52, RZ, RZ, R123 ;  /* 0x000000ffff347224 */ /* 0x000fc600078e007b */
[----:B--2---:R-:W-:Y:S07]  /*5f70*/  HMMA.16816.F32.BF16 R120, R4, R16, R84 ;  /* 0x000000100478723c */ /* 0x004fee0000041854 */
[----:B------:R-:W-:Y:S01]  /*5f80*/  MOV R87, R116 ;  /* 0x0000007400577202 */ /* 0x000fe20000000f00 */
[----:B------:R-:W-:Y:S01]  /*5f90*/  IMAD.MOV.U32 R86, RZ, RZ, R117 ;  /* 0x000000ffff567224 */ /* 0x000fe200078e0075 */
[----:B------:R-:W-:Y:S01]  /*5fa0*/  MOV R85, R118 ;  /* 0x0000007600557202 */ /* 0x000fe20000000f00 */
[----:B------:R-:W-:-:S02]  /*5fb0*/  IMAD.MOV.U32 R84, RZ, RZ, R119 ;  /* 0x000000ffff547224 */ /* 0x000fc400078e0077 */
[C---:B------:R-:W-:Y:S01]  /*5fc0*/  HMMA.16816.F32.BF16 R116, R4.reuse, R18, R76 ;  /* 0x000000120474723c */ /* 0x040fe2000004184c */
[----:B------:R-:W2:Y:S06]  /*5fd0*/  LDSM.16.MT88.4 R16, [R225+0x8100] ;  /* 0x00810000e110783b */ /* 0x000eac0000004200 */
[----:B------:R-:W-:Y:S01]  /*5fe0*/  MOV R76, R108 ;  /* 0x0000006c004c7202 */ /* 0x000fe20000000f00 */
[----:B------:R-:W-:Y:S01]  /*5ff0*/  IMAD.MOV.U32 R77, RZ, RZ, R109 ;  /* 0x000000ffff4d7224 */ /* 0x000fe200078e006d */
[----:B------:R-:W-:Y:S01]  /*6000*/  MOV R78, R110 ;  /* 0x0000006e004e7202 */ /* 0x000fe20000000f00 */
[----:B------:R-:W-:Y:S01]  /*6010*/  IMAD.MOV.U32 R79, RZ, RZ, R111 ;  /* 0x000000ffff4f7224 */ /* 0x000fe200078e006f */
[C---:B---3--:R-:W-:Y:S08]  /*6020*/  HMMA.16816.F32.BF16 R40, R4.reuse, R14, R60 ;  /* 0x0000000e0428723c */ /* 0x048ff0000004183c */
[C---:B------:R-:W-:Y:S01]  /*6030*/  HMMA.16816.F32.BF16 R108, R4.reuse, R12, R68 ;  /* 0x0000000c046c723c */ /* 0x040fe20000041844 */
[----:B------:R-:W3:Y:S07]  /*6040*/  LDSM.16.MT88.4 R12, [R228+0x8100] ;  /* 0x00810000e40c783b */ /* 0x000eee0000004200 */
[C---:B----4-:R-:W-:Y:S08]  /*6050*/  HMMA.16816.F32.BF16 R48, R4.reuse, R8, R48 ;  /* 0x000000080430723c */ /* 0x050ff00000041830 */
[C---:B------:R-:W-:Y:S01]  /*6060*/  HMMA.16816.F32.BF16 R36, R4.reuse, R10, R36 ;  /* 0x0000000a0424723c */ /* 0x040fe20000041824 */
        /* <DEDUP_REMOVED lines=8> */
[----:B--2---:R-:W-:Y:S01]  /*60f0*/  HMMA.16816.F32.BF16 R168, R4, R16, R80 ;  /* 0x0000001004a8723c */ /* 0x004fe20000041850 */
[----:B------:R-:W-:Y:S01]  /*6100*/  IMAD.MOV.U32 R60, RZ, RZ, R63 ;  /* 0x000000ffff3c7224 */ /* 0x000fe200078e003f */
[----:B------:R-:W-:Y:S01]  /*6110*/  LDSM.16.MT88.4 R80, [R224+0x5900] ;  /* 0x00590000e050783b */ /* 0x000fe20000004200 */
[----:B------:R-:W-:-:S05]  /*6120*/  MOV R63, R70 ;  /* 0x00000046003f7202 */ /* 0x000fca0000000f00 */
[----:B------:R-:W-:Y:S01]  /*6130*/  HMMA.16816.F32.BF16 R176, R4, R18, R72 ;  /* 0x0000001204b0723c */ /* 0x000fe20000041848 */
[----:B------:R-:W-:Y:S01]  /*6140*/  IMAD.MOV.U32 R70, RZ, RZ, R77 ;  /* 0x000000ffff467224 */ /* 0x000fe200078e004d */
[----:B------:R-:W-:-:S06]  /*6150*/  MOV R77, R84 ;  /* 0x00000054004d7202 */ /* 0x000fcc0000000f00 */
[----:B---3--:R-:W-:Y:S01]  /*6160*/  HMMA.16816.F32.BF16 R180, R4, R12, R64 ;  /* 0x0000000c04b4723c */ /* 0x008fe20000041840 */
[----:B------:R-:W-:-:S07]  /*6170*/  IMAD.MOV.U32 R84, RZ, RZ, R87 ;  /* 0x000000ffff547224 */ /* 0x000fce00078e0057 */
[C---:B------:R-:W-:Y:S08]  /*6180*/  HMMA.16816.F32.BF16 R248, R4.reuse, R14, R56 ;  /* 0x0000000e04f8723c */ /* 0x040ff00000041838 */
[C---:B----4-:R-:W-:Y:S08]  /*6190*/  HMMA.16816.F32.BF16 R44, R4.reuse, R8, R44 ;  /* 0x00000008042c723c */ /* 0x050ff0000004182c */
[----:B------:R-:W-:Y:S01]  /*61a0*/  HMMA.16816.F32.BF16 R32, R4, R10, R32 ;  /* 0x0000000a0420723c */ /* 0x000fe20000041820 */
[----:B------:R2:W-:Y:S01]  /*61b0*/  MUFU.EX2 R7, R0 ;  /* 0x0000000000077308 */ /* 0x0005e20000000800 */
[----:B------:R-:W-:Y:S01]  /*61c0*/  MOV R87, R54 ;  /* 0x0000003600577202 */ /* 0x000fe20000000f00 */
[----:B------:R-:W-:Y:S01]  /*61d0*/  FADD.FTZ R2, R2, R140 ;  /* 0x0000008c02027221 */ /* 0x000fe20000010000 */
[----:B------:R-:W-:Y:S01]  /*61e0*/  LDSM.16.MT88.4 R56, [R225+0x2900] ;  /* 0x00290000e138783b */ /* 0x000fe20000004200 */
[----:B------:R-:W-:-:S03]  /*61f0*/  IMAD.MOV.U32 R54, RZ, RZ, R142 ;  /* 0x000000ffff367224 */ /* 0x000fc600078e008e */
[----:B------:R-:W-:Y:S01]  /*6200*/  LDSM.16.MT88.4 R64, [R228+0x2900] ;  /* 0x00290000e440783b */ /* 0x000fe20000004200 */
[----:B------:R-:W-:Y:S01]  /*6210*/  MOV R17, R128 ;  /* 0x0000008000117202 */ /* 0x000fe20000000f00 */
[----:B------:R-:W-:Y:S01]  /*6220*/  IMAD.MOV.U32 R16, RZ, RZ, R129 ;  /* 0x000000ffff107224 */ /* 0x000fe200078e0081 */
[----:B------:R-:W-:Y:S01]  /*6230*/  MOV R19, R130 ;  /* 0x0000008200137202 */ /* 0x000fe20000000f00 */
[----:B------:R-:W-:Y:S01]  /*6240*/  IMAD.MOV.U32 R18, RZ, RZ, R131 ;  /* 0x000000ffff127224 */ /* 0x000fe200078e0083 */
[----:B------:R-:W-:Y:S01]  /*6250*/  LDSM.16.MT88.4 R72, [R227+0x2900] ;  /* 0x00290000e348783b */ /* 0x000fe20000004200 */
[----:B--2---:R-:W-:Y:S01]  /*6260*/  FADD.FTZ R0, R62, R61 ;  /* 0x0000003d3e007221 */ /* 0x004fe20000010000 */
        /* <DEDUP_REMOVED lines=13> */
[----:B------:R-:W2:Y:S01]  /*6340*/  LDSM.16.MT88.4 R140, [R224+0x2900] ;  /* 0x00290000e08c783b */ /* 0x000ea20000004200 */
[----:B------:R-:W-:Y:S08]  /*6350*/  MUFU.EX2 R12, R28 ;  /* 0x0000001c000c7308 */ /* 0x000ff00000000800 */
[----:B------:R-:W3:Y:S08]  /*6360*/  MUFU.EX2 R11, R27 ;  /* 0x0000001b000b7308 */ /* 0x000ef00000000800 */
[----:B------:R-:W-:Y:S08]  /*6370*/  MUFU.EX2 R10, R26 ;  /* 0x0000001a000a7308 */ /* 0x000ff00000000800 */
[----:B------:R-:W4:Y:S08]  /*6380*/  MUFU.EX2 R9, R25 ;  /* 0x0000001900097308 */ /* 0x000f300000000800 */
[----:B------:R-:W1:Y:S08]  /*6390*/  MUFU.EX2 R8, R24 ;  /* 0x0000001800087308 */ /* 0x000e700000000800 */
[----:B------:R-:W-:Y:S08]  /*63a0*/  MUFU.EX2 R5, R29 ;  /* 0x0000001d00057308 */ /* 0x000ff00000000800 */
[----:B------:R-:W2:Y:S01]  /*63b0*/  MUFU.EX2 R6, R30 ;  /* 0x0000001e00067308 */ /* 0x000ea20000000800 */
[----:B---3--:R-:W-:-:S02]  /*63c0*/  F2FP.BF16.PACK_AB R128, R11, R12 ;  /* 0x0000000c0b80723e */ /* 0x008fc400000010ff */
[----:B----4-:R-:W-:Y:S02]  /*63d0*/  F2FP.BF16.PACK_AB R130, R9, R10 ;  /* 0x0000000a0982723e */ /* 0x010fe400000010ff */
[----:B-1----:R-:W-:Y:S01]  /*63e0*/  F2FP.BF16.PACK_AB R129, R7, R8 ;  /* 0x000000080781723e */ /* 0x002fe200000010ff */
[----:B------:R-:W-:Y:S02]  /*63f0*/  FADD.FTZ R0, R60, R0 ;  /* 0x000000003c007221 */ /* 0x000fe40000010000 */
[----:B------:R-:W-:Y:S02]  /*6400*/  FADD.FTZ R4, R61, R2 ;  /* 0x000000023d047221 */ /* 0x000fe40000010000 */
[----:B------:R-:W-:Y:S01]  /*6410*/  FADD.FTZ R2, R62, R0 ;  /* 0x000000003e027221 */ /* 0x000fe20000010000 */
[----:B--2---:R-:W-:Y:S01]  /*6420*/  F2FP.BF16.PACK_AB R131, R6, R5 ;  /* 0x000000050683723e */ /* 0x004fe200000010ff */
[----:B------:R-:W-:Y:S02]  /*6430*/  FADD.FTZ R0, R63, R4 ;  /* 0x000000043f007221 */ /* 0x000fe40000010000 */
[----:B------:R-:W-:-:S04]  /*6440*/  FADD.FTZ R2, R68, R2 ;  /* 0x0000000244027221 */ /* 0x000fc80000010000 */
[----:B------:R-:W-:Y:S01]  /*6450*/  HMMA.16816.F32.BF16 R136, R128, R140, R136 ;  /* 0x0000008c8088723c */ /* 0x000fe20000041888 */
[----:B------:R-:W-:-:S07]  /*6460*/  FADD.FTZ R0, R69, R0 ;  /* 0x0000000045007221 */ /* 0x000fce0000010000 */
[----:B------:R-:W-:Y:S07]  /*6470*/  HMMA.16816.F32.BF16 R140, R128, R142, R20 ;  /* 0x0000008e808c723c */ /* 0x000fee0000041814 */
[----:B------:R-:W-:Y:S01]  /*6480*/  MOV R21, R53 ;  /* 0x0000003500157202 */ /* 0x000fe20000000f00 */
[----:B------:R-:W-:-:S04]  /*6490*/  IMAD.MOV.U32 R22, RZ, RZ, R54 ;  /* 0x000000ffff167224 */ /* 0x000fc800078e0036 */
[----:B------:R-:W-:Y:S02]  /*64a0*/  FADD.FTZ R2, R21, R2 ;  /* 0x0000000215027221 */ /* 0x000fe40000010000 */
[----:B------:R-:W-:Y:S02]  /*64b0*/  FADD.FTZ R0, R22, R0 ;  /* 0x0000000016007221 */ /* 0x000fe40000010000 */
[----:B------:R-:W-:Y:S02]  /*64c0*/  FADD.FTZ R2, R18, R2 ;  /* 0x0000000212027221 */ /* 0x000fe40000010000 */
[----:B------:R-:W-:Y:S01]  /*64d0*/  FADD.FTZ R0, R19, R0 ;  /* 0x0000000013007221 */ /* 0x000fe20000010000 */
[----:B------:R-:W-:Y:S01]  /*64e0*/  MOV R23, R55 ;  /* 0x0000003700177202 */ /* 0x000fe20000000f00 */
[----:B------:R-:W-:Y:S02]  /*64f0*/  FADD.FTZ R2, R16, R2 ;  /* 0x0000000210027221 */ /* 0x000fe40000010000 */
[----:B------:R-:W-:-:S02]  /*6500*/  IMAD.MOV.U32 R4, RZ, RZ, R52 ;  /* 0x000000ffff047224 */ /* 0x000fc400078e0034 */
[----:B------:R-:W-:Y:S01]  /*6510*/  FADD.FTZ R0, R17, R0 ;  /* 0x0000000011007221 */ /* 0x000fe20000010000 */
[----:B------:R-:W-:Y:S01]  /*6520*/  MOV R30, R87 ;  /* 0x00000057001e7202 */ /* 0x000fe20000000f00 */
[C---:B------:R-:W-:Y:S01]  /*6530*/  HMMA.16816.F32.BF16 R52, R128.reuse, R56, R88 ;  /* 0x000000388034723c */ /* 0x040fe20000041858 */
[----:B------:R-:W1:Y:S01]  /*6540*/  LDSM.16.MT88.4 R88, [R225+0x5900] ;  /* 0x00590000e158783b */ /* 0x000e620000004200 */
[----:B------:R-:W-:Y:S02]  /*6550*/  FADD.FTZ R2, R23, R2 ;  /* 0x0000000217027221 */ /* 0x000fe40000010000 */
[----:B------:R-:W-:Y:S01]  /*6560*/  IMAD.MOV.U32 R29, RZ, RZ, R86 ;  /* 0x000000ffff1d7224 */ /* 0x000fe200078e0056 */
[----:B------:R-:W-:Y:S01]  /*6570*/  MOV R24, R85 ;  /* 0x0000005500187202 */ /* 0x000fe20000000f00 */
[----:B------:R-:W-:Y:S01]  /*6580*/  FADD.FTZ R0, R4, R0 ;  /* 0x0000000004007221 */ /* 0x000fe20000010000 */
[----:B------:R-:W-:Y:S01]  /*6590*/  MOV R26, R79 ;  /* 0x0000004f001a7202 */ /* 0x000fe20000000f00 */
[----:B------:R-:W-:Y:S01]  /*65a0*/  HMMA.16816.F32.BF16 R60, R128, R64, R96 ;  /* 0x00000040803c723c */ /* 0x000fe20000041860 */
[----:B------:R-:W2:Y:S01]  /*65b0*/  LDSM.16.MT88.4 R96, [R228+0x5900] ;  /* 0x00590000e460783b */ /* 0x000ea20000004200 */
[----:B------:R-:W-:-:S02]  /*65c0*/  FADD.FTZ R2, R30, R2 ;  /* 0x000000021e027221 */ /* 0x000fc40000010000 */
[----:B------:R-:W-:Y:S01]  /*65d0*/  IMAD.MOV.U32 R25, RZ, RZ, R84 ;  /* 0x000000ffff197224 */ /* 0x000fe200078e0054 */
[----:B------:R-:W-:Y:S01]  /*65e0*/  MOV R28, R77 ;  /* 0x0000004d001c7202 */ /* 0x000fe20000000f00 */
[----:B------:R-:W-:Y:S01]  /*65f0*/  FADD.FTZ R0, R29, R0 ;  /* 0x000000001d007221 */ /* 0x000fe20000010000 */
[----:B------:R-:W-:Y:S01]  /*6600*/  MOV R15, R71 ;  /* 0x00000047000f7202 */ /* 0x000fe20000000f00 */
[----:B------:R-:W-:Y:S01]  /*6610*/  FADD.FTZ R2, R24, R2 ;  /* 0x0000000218027221 */ /* 0x000fe20000010000 */
[----:B------:R-:W-:Y:S01]  /*6620*/  LDSM.16.MT88.4 R16, [R227+0x8900] ;  /* 0x00890000e310783b */ /* 0x000fe20000004200 */
[----:B------:R-:W-:Y:S02]  /*6630*/  IMAD.MOV.U32 R27, RZ, RZ, R78 ;  /* 0x000000ffff1b7224 */ /* 0x000fe400078e004e */
[----:B------:R-:W-:Y:S02]  /*6640*/  FADD.FTZ R0, R25, R0 ;  /* 0x0000000019007221 */ /* 0x000fe40000010000 */
[----:B------:R-:W-:-:S02]  /*6650*/  FADD.FTZ R2, R26, R2 ;  /* 0x000000021a027221 */ /* 0x000fc40000010000 */
[----:B------:R-:W-:Y:S02]  /*6660*/  FADD.FTZ R0, R27, R0 ;  /* 0x000000001b007221 */ /* 0x000fe40000010000 */
[----:B------:R-:W-:Y:S02]  /*6670*/  IMAD.MOV.U32 R14, RZ, RZ, R76 ;  /* 0x000000ffff0e7224 */ /* 0x000fe400078e004c */
[----:B------:R-:W-:Y:S02]  /*6680*/  FADD.FTZ R2, R28, R2 ;  /* 0x000000021c027221 */ /* 0x000fe40000010000 */
[----:B------:R-:W-:Y:S02]  /*6690*/  FADD.FTZ R0, R165, R0 ;  /* 0x00000000a5007221 */ /* 0x000fe40000010000 */
[----:B------:R-:W-:Y:S02]  /*66a0*/  FADD.FTZ R2, R14, R2 ;  /* 0x000000020e027221 */ /* 0x000fe40000010000 */
[----:B------:R-:W-:-:S02]  /*66b0*/  FADD.FTZ R0, R167, R0 ;  /* 0x00000000a7007221 */ /* 0x000fc40000010000 */
[----:B------:R-:W-:Y:S02]  /*66c0*/  IMAD.MOV.U32 R13, RZ, RZ, R70 ;  /* 0x000000ffff0d7224 */ /* 0x000fe400078e0046 */
[----:B------:R-:W-:Y:S02]  /*66d0*/  FADD.FTZ R2, R15, R2 ;  /* 0x000000020f027221 */ /* 0x000fe40000010000 */
[----:B------:R-:W-:Y:S02]  /*66e0*/  FADD.FTZ R0, R166, R0 ;  /* 0x00000000a6007221 */ /* 0x000fe40000010000 */
[----:B------:R-:W-:Y:S02]  /*66f0*/  FADD.FTZ R2, R13, R2 ;  /* 0x000000020d027221 */ /* 0x000fe40000010000 */
[----:B------:R-:W-:Y:S02]  /*6700*/  FADD.FTZ R0, R252, R0 ;  /* 0x00000000fc007221 */ /* 0x000fe40000010000 */
[----:B------:R-:W-:-:S02]  /*6710*/  FADD.FTZ R2, R133, R2 ;  /* 0x0000000285027221 */ /* 0x000fc40000010000 */
[----:B------:R-:W-:Y:S02]  /*6720*/  FADD.FTZ R0, R31, R0 ;  /* 0x000000001f007221 */ /* 0x000fe40000010000 */
[----:B------:R-:W-:Y:S02]  /*6730*/  FADD.FTZ R2, R161, R2 ;  /* 0x00000002a1027221 */ /* 0x000fe40000010000 */
[----:B------:R-:W-:Y:S01]  /*6740*/  FADD.FTZ R0, R134, R0 ;  /* 0x0000000086007221 */ /* 0x000fe20000010000 */
[----:B------:R-:W-:Y:S01]  /*6750*/  HMMA.16816.F32.BF16 R56, R128, R58, R92 ;  /* 0x0000003a8038723c */ /* 0x000fe2000004185c */
[----:B------:R-:W-:Y:S02]  /*6760*/  FADD.FTZ R4, R162, R2 ;  /* 0x00000002a2047221 */ /* 0x000fe40000010000 */
[----:B------:R-:W-:-:S05]  /*6770*/  FADD.FTZ R2, R160, R0 ;  /* 0x00000000a0027221 */ /* 0x000fca0000010000 */
[----:B------:R-:W-:Y:S01]  /*6780*/  HMMA.16816.F32.BF16 R68, R128, R72, R104 ;  /* 0x000000488044723c */ /* 0x000fe20000041868 */
[----:B------:R-:W3:Y:S01]  /*6790*/  LDSM.16.MT88.4 R104, [R227+0x5900] ;  /* 0x00590000e368783b */ /* 0x000ee20000004200 */
[----:B------:R-:W-:-:S06]  /*67a0*/  FADD.FTZ R2, R163, R2 ;  /* 0x00000002a3027221 */ /* 0x000fcc0000010000 */
[----:B-1----:R-:W-:Y:S01]  /*67b0*/  HMMA.16816.F32.BF16 R84, R128, R88, R144 ;  /* 0x000000588054723c */ /* 0x002fe20000041890 */
[----:B------:R-:W-:-:S07]  /*67c0*/  FADD.FTZ R0, R164, R4 ;  /* 0x00000004a4007221 */ /* 0x000fce0000010000 */
[C---:B------:R-:W-:Y:S01]  /*67d0*/  HMMA.16816.F32.BF16 R72, R128.reuse, R74, R112 ;  /* 0x0000004a8048723c */ /* 0x040fe20000041870 */
[----:B------:R-:W1:Y:S07]  /*67e0*/  LDSM.16.MT88.4 R112, [R224+0x8900] ;  /* 0x00890000e070783b */ /* 0x000e6e0000004200 */
[C---:B------:R-:W-:Y:S01]  /*67f0*/  HMMA.16816.F32.BF16 R88, R128.reuse, R90, R124 ;  /* 0x0000005a8058723c */ /* 0x040fe2000004187c */
[----:B------:R-:W-:Y:S07]  /*6800*/  LDSM.16.MT88.4 R124, [R228+0x8900] ;  /* 0x00890000e47c783b */ /* 0x000fee0000004200 */
[----:B--2---:R-:W-:Y:S01]  /*6810*/  HMMA.16816.F32.BF16 R92, R128, R96, R120 ;  /* 0x00000060805c723c */ /* 0x004fe20000041878 */
[----:B------:R-:W2:Y:S01]  /*6820*/  LDSM.16.MT88.4 R120, [R225+0x8900] ;  /* 0x00890000e178783b */ /* 0x000ea20000004200 */
[----:B------:R-:W-:-:S02]  /*6830*/  FADD.FTZ R8, R8, R2 ;  /* 0x0000000208087221 */ /* 0x000fc40000010000 */
[----:B------:R-:W-:Y:S02]  /*6840*/  FADD.FTZ R12, R12, R0 ;  /* 0x000000000c0c7221 */ /* 0x000fe40000010000 */
[----:B------:R-:W-:Y:S02]  /*6850*/  FADD.FTZ R7, R7, R8 ;  /* 0x0000000807077221 */ /* 0x000fe40000010000 */
[----:B------:R-:W-:Y:S02]  /*6860*/  FADD.FTZ R11, R11, R12 ;  /* 0x0000000c0b0b7221 */ /* 0x000fe40000010000 */
[----:B------:R-:W-:Y:S02]  /*6870*/  FADD.FTZ R5, R5, R7 ;  /* 0x0000000705057221 */ /* 0x000fe40000010000 */
[----:B------:R-:W-:Y:S02]  /*6880*/  FADD.FTZ R10, R10, R11 ;  /* 0x0000000b0a0a7221 */ /* 0x000fe40000010000 */
[----:B------:R-:W-:-:S02]  /*6890*/  FADD.FTZ R0, R6, R5 ;  /* 0x0000000506007221 */ /* 0x000fc40000010000 */
[----:B------:R-:W-:-:S03]  /*68a0*/  FADD.FTZ R2, R9, R10 ;  /* 0x0000000a09027221 */ /* 0x000fc60000010000 */
[----:B------:R4:W-:Y:S04]  /*68b0*/  STL [R1+0x4], R0 ;  /* 0x0000040001007387 */ /* 0x0009e80000100800 */
[----:B------:R4:W-:Y:S01]  /*68c0*/  STL [R1], R2 ;  /* 0x0000000201007387 */ /* 0x0009e20000100800 */
[C---:B------:R-:W-:Y:S08]  /*68d0*/  HMMA.16816.F32.BF16 R64, R128.reuse, R66, R100 ;  /* 0x000000428040723c */ /* 0x040ff00000041864 */
[C---:B------:R-:W-:Y:S08]  /*68e0*/  HMMA.16816.F32.BF16 R76, R128.reuse, R80, R172 ;  /* 0x00000050804c723c */ /* 0x040ff000000418ac */
[C---:B------:R-:W-:Y:S08]  /*68f0*/  HMMA.16816.F32.BF16 R96, R128.reuse, R98, R116 ;  /* 0x000000628060723c */ /* 0x040ff00000041874 */
[C---:B---3--:R-:W-:Y:S08]  /*6900*/  HMMA.16816.F32.BF16 R100, R128.reuse, R104, R108 ;  /* 0x000000688064723c */ /* 0x048ff0000004186c */
[C---:B------:R-:W-:Y:S08]  /*6910*/  HMMA.16816.F32.BF16 R80, R128.reuse, R82, R148 ;  /* 0x000000528050723c */ /* 0x040ff00000041894 */
[C---:B-1----:R-:W-:Y:S08]  /*6920*/  HMMA.16816.F32.BF16 R108, R128.reuse, R112, R48 ;  /* 0x00000070806c723c */ /* 0x042ff00000041830 */
[C---:B--2---:R-:W-:Y:S08]  /*6930*/  HMMA.16816.F32.BF16 R116, R128.reuse, R120, R168 ;  /* 0x000000788074723c */ /* 0x044ff000000418a8 */
[C---:B------:R-:W-:Y:S08]  /*6940*/  HMMA.16816.F32.BF16 R144, R128.reuse, R124, R180 ;  /* 0x0000007c8090723c */ /* 0x040ff000000418b4 */
[C---:B------:R-:W-:Y:S08]  /*6950*/  HMMA.16816.F32.BF16 R104, R128.reuse, R106, R40 ;  /* 0x0000006a8068723c */ /* 0x040ff00000041828 */
[C---:B------:R-:W-:Y:S08]  /*6960*/  HMMA.16816.F32.BF16 R112, R128.reuse, R114, R36 ;  /* 0x000000728070723c */ /* 0x040ff00000041824 */
[C---:B------:R-:W-:Y:S08]  /*6970*/  HMMA.16816.F32.BF16 R120, R128.reuse, R122, R176 ;  /* 0x0000007a8078723c */ /* 0x040ff000000418b0 */
[C---:B------:R-:W-:Y:S08]  /*6980*/  HMMA.16816.F32.BF16 R124, R128.reuse, R126, R248 ;  /* 0x0000007e807c723c */ /* 0x040ff000000418f8 */
[C---:B------:R-:W-:Y:S08]  /*6990*/  HMMA.16816.F32.BF16 R148, R128.reuse, R16, R44 ;  /* 0x000000108094723c */ /* 0x040ff0000004182c */
[----:B------:R-:W-:Y:S01]  /*69a0*/  HMMA.16816.F32.BF16 R128, R128, R18, R32 ;  /* 0x000000128080723c */ /* 0x000fe20000041820 */
[----:B------:R-:W-:Y:S07]  /*69b0*/  @!P3 BRA `(.L_x_2) ;  /* 0x000036f00000b947 */ /* 0x000fee0003800000 */
[----:B----4-:R-:W2:Y:S01]  /*69c0*/  LDL.LU R13, [R1+0x3c] ;  /* 0x00003c00010d7983 */ /* 0x010ea20000300800 */
[----:B------:R-:W-:Y:S01]  /*69d0*/  UMOV UR6, 0x6 ;  /* 0x0000000600067882 */ /* 0x000fe20000000000 */
[----:B------:R-:W-:Y:S01]  /*69e0*/  IMAD.MOV.U32 R134, RZ, RZ, R3 ;  /* 0x000000ffff867224 */ /* 0x000fe200078e0003 */
[----:B------:R-:W-:Y:S01]  /*69f0*/  ULDC.64 UR4, c[0x0][0x208] ;  /* 0x0000820000047ab9 */ /* 0x000fe20000000a00 */
[----:B------:R-:W-:Y:S01]  /*6a00*/  MOV R133, R132 ;  /* 0x0000008400857202 */ /* 0x000fe20000000f00 */
[----:B------:R-:W-:-:S02]  /*6a10*/  USHF.L.U64.HI UR5, UR4, UR6, UR5 ;  /* 0x0000000604057299 */ /* 0x000fc40008010205 */
[----:B------:R-:W-:Y:S01]  /*6a20*/  USHF.L.U32 UR4, UR4, 0x6, URZ ;  /* 0x0000000604047899 */ /* 0x000fe2000800063f */
[----:B--2---:R-:W-:-:S08]  /*6a30*/  IADD3 R249, R13, -0x2, RZ ;  /* 0xfffffffe0df97810 */ /* 0x004fd00007ffe0ff */
[----:B------:R-:W2:Y:S04]  /*6a40*/  LDL.LU.64 R26, [R1+0x48] ;  /* 0x00004800011a7983 */ /* 0x000ea80000300a00 */
[----:B------:R-:W3:Y:S04]  /*6a50*/  LDL.LU.64 R14, [R1+0x50] ;  /* 0x00005000010e7983 */ /* 0x000ee80000300a00 */
[----:B------:R-:W4:Y:S01]  /*6a60*/  LDL R13, [R1+0x38] ;  /* 0x00003800010d7983 */ /* 0x000f220000100800 */
[----:B--2---:R-:W-:-:S02]  /*6a70*/  MOV R3, R27 ;  /* 0x0000001b00037202 */ /* 0x004fc40000000f00 */
[----:B---3--:R-:W-:Y:S02]  /*6a80*/  MOV R2, R14 ;  /* 0x0000000e00027202 */ /* 0x008fe40000000f00 */
[----:B----4-:R-:W-:-:S03]  /*6a90*/  SHF.L.U32 R248, R13, 0x1, RZ ;  /* 0x000000010df87819 */ /* 0x010fc600000006ff */
[----:B------:R1:W-:Y:S04]  /*6aa0*/  STL.64 [R1+0x10], R2 ;  /* 0x0000100201007387 */ /* 0x0003e80000100a00 */
.L_x_3:
[----:B------:R-:W2:Y:S01]  /*6ab0*/  LDL.64 R20, [R1+0x10] ;  /* 0x0000100001147983 */ /* 0x000ea20000100a00 */
[----:B------:R-:W-:Y:S04]  /*6ac0*/  DEPBAR.LE SB0, 0x0 ;  /* 0x000080000000791a */ /* 0x000fe80000000000 */
[----:B-1----:R-:W-:Y:S01]  /*6ad0*/  SHF.R.S32.HI R0, RZ, 0x1f, R249 ;  /* 0x0000001fff007819 */ /* 0x002fe200000114f9 */
[----:B------:R-:W-:Y:S01]  /*6ae0*/  BAR.SYNC.DEFER_BLOCKING 0x0 ;  /* 0x0000000000007b1d */ /* 0x000fe20000010000 */
[C---:B-1----:R-:W-:Y:S01]  /*6af0*/  IMAD.WIDE.U32 R2, R249.reuse, c[0x0][0x208], RZ ;  /* 0x00008200f9027a25 */ /* 0x042fe200078e00ff */
[----:B------:R-:W-:Y:S03]  /*6b00*/  MOV R252, c[0x0][0x1e4] ;  /* 0x0000790000fc7a02 */ /* 0x000fe60000000f00 */
[----:B------:R-:W-:Y:S04]  /*6b10*/  IMAD R0, R0, c[0x0][0x208], RZ ;  /* 0x0000820000007a24 */ /* 0x000fe800078e02ff */
[----:B------:R-:W-:Y:S05]  /*6b20*/  IMAD R0, R249, c[0x0][0x20c], R0 ;  /* 0x00008300f9007a24 */ /* 0x000fea00078e0200 */
[----:B------:R-:W-:Y:S05]  /*6b30*/  IADD3 R0, R3, R0, RZ ;  /* 0x0000000003007210 */ /* 0x000fea0007ffe0ff */
[----:B------:R-:W-:Y:S01]  /*6b40*/  IMAD R0, R0, 0x60, RZ ;  /* 0x0000006000007824 */ /* 0x000fe200078e02ff */
[----:B-----5:R-:W1:Y:S08]  /*6b50*/  LDSM.16.M88.4 R8, [R135+0xc100] ;  /* 0x00c100008708783b */ /* 0x020e700000000200 */
[----:B------:R-:W3:Y:S08]  /*6b60*/  LDSM.16.M88.4 R16, [R135+0xc900] ;  /* 0x00c900008710783b */ /* 0x000ef00000000200 */
[----:B------:R-:W4:Y:S08]  /*6b70*/  LDSM.16.M88.4 R24, [R135+0xd100] ;  /* 0x00d100008718783b */ /* 0x000f300000000200 */
[----:B------:R-:W2:Y:S08]  /*6b80*/  LDSM.16.M88.4 R32, [R135+0xd900] ;  /* 0x00d900008720783b */ /* 0x000eb00000000200 */
[----:B------:R-:W2:Y:S01]  /*6b90*/  LDSM.16.M88.4 R40, [R135+0xe100] ;  /* 0x00e100008728783b */ /* 0x000ea20000000200 */
[C---:B-1----:R-:W-:Y:S07]  /*6ba0*/  HMMA.16816.F32.BF16 R4, R152.reuse, R8, RZ ;  /* 0x000000089804723c */ /* 0x042fee00000418ff */
[----:B------:R-:W1:Y:S01]  /*6bb0*/  LDSM.16.M88.4 R48, [R135+0xe900] ;  /* 0x00e900008730783b */ /* 0x000e620000000200 */
[C---:B------:R-:W-:Y:S07]  /*6bc0*/  HMMA.16816.F32.BF16 R8, R152.reuse, R10, RZ ;  /* 0x0000000a9808723c */ /* 0x040fee00000418ff */
[----:B------:R-:W1:Y:S01]  /*6bd0*/  LDSM.16.M88.4 R160, [R230] ;  /* 0x00000000e6a0783b */ /* 0x000e620000000200 */
[C---:B---3--:R-:W-:Y:S07]  /*6be0*/  HMMA.16816.F32.BF16 R12, R152.reuse, R16, RZ ;  /* 0x00000010980c723c */ /* 0x048fee00000418ff */
[----:B------:R-:W3:Y:S01]  /*6bf0*/  LDSM.16.M88.4 R164, [R247] ;  /* 0x00000000f7a4783b */ /* 0x000ee20000000200 */
[C---:B------:R-:W-:Y:S07]  /*6c00*/  HMMA.16816.F32.BF16 R16, R152.reuse, R18, RZ ;  /* 0x000000129810723c */ /* 0x040fee00000418ff */
[----:B------:R-:W1:Y:S08]  /*6c10*/  LDSM.16.M88.4 R168, [R246] ;  /* 0x00000000f6a8783b */ /* 0x000e700000000200 */
[----:B------:R-:W1:Y:S08]  /*6c20*/  LDSM.16.M88.4 R172, [R245] ;  /* 0x00000000f5ac783b */ /* 0x000e700000000200 */
[----:B------:R-:W1:Y:S08]  /*6c30*/  LDSM.16.M88.4 R176, [R244] ;  /* 0x00000000f4b0783b */ /* 0x000e700000000200 */
[----:B------:R-:W1:Y:S08]  /*6c40*/  LDSM.16.M88.4 R180, [R243] ;  /* 0x00000000f3b4783b */ /* 0x000e700000000200 */
[----:B------:R-:W3:Y:S01]  /*6c50*/  LDL.64 R250, [R1+0x30] ;  /* 0x0000300001fa7983 */ /* 0x000ee20000100a00 */
[----:B--2---:R-:W-:Y:S02]  /*6c60*/  IMAD.WIDE.U32 R2, R2, 0x60, R20 ;  /* 0x0000006002027825 */ /* 0x004fe400078e0014 */
[C---:B----4-:R-:W-:Y:S03]  /*6c70*/  HMMA.16816.F32.BF16 R20, R152.reuse, R24, RZ ;  /* 0x000000189814723c */ /* 0x050fe600000418ff */
[----:B------:R-:W-:Y:S02]  /*6c80*/  IADD3 R36, R3, R0, RZ ;  /* 0x0000000003247210 */ /* 0x000fe40007ffe0ff */
[C---:B------:R-:W-:Y:S02]  /*6c90*/  SHF.L.U32 R0, R2.reuse, 0x1, RZ ;  /* 0x0000000102007819 */ /* 0x040fe400000006ff */
[----:B------:R-:W-:Y:S01]  /*6ca0*/  SHF.L.U64.HI R36, R2, 0x1, R36 ;  /* 0x0000000102247819 */ /* 0x000fe20000010224 */
[C---:B------:R-:W-:Y:S01]  /*6cb0*/  HMMA.16816.F32.BF16 R24, R152.reuse, R26, RZ ;  /* 0x0000001a9818723c */ /* 0x040fe200000418ff */
[C---:B------:R-:W-:Y:S03]  /*6cc0*/  IADD3 R2, P0, R0.reuse, c[0x0][0x1f8], RZ ;  /* 0x00007e0000027a10 */ /* 0x040fe60007f1e0ff */
[----:B------:R-:W-:Y:S02]  /*6cd0*/  IADD3 R38, P3, R0, 0x80, RZ ;  /* 0x0000008000267810 */ /* 0x000fe40007f7e0ff */
[----:B------:R-:W-:Y:S02]  /*6ce0*/  IADD3.X R3, R36, c[0x0][0x1fc], RZ, P0, !PT ;  /* 0x00007f0024037a10 */ /* 0x000fe400007fe4ff */
[C---:B------:R-:W-:Y:S01]  /*6cf0*/  HMMA.16816.F32.BF16 R28, R152.reuse, R32, RZ ;  /* 0x00000020981c723c */ /* 0x040fe200000418ff */
[----:B------:R-:W-:Y:S02]  /*6d00*/  IADD3 R38, P2, R38, c[0x0][0x1f8], RZ ;  /* 0x00007e0026267a10 */ /* 0x000fe40007f5e0ff */
[----:B------:R-:W-:Y:S01]  /*6d10*/  @!PT LDS RZ, [RZ] ;  /* 0x00000000fffff984 */ /* 0x000fe20000000800 */
[----:B------:R-:W-:Y:S01]  /*6d20*/  @!PT LDS RZ, [RZ] ;  /* 0x00000000fffff984 */ /* 0x000fe20000000800 */
[----:B------:R-:W-:Y:S01]  /*6d30*/  @!PT LDS RZ, [RZ] ;  /* 0x00000000fffff984 */ /* 0x000fe20000000800 */
[----:B------:R2:W-:Y:S01]  /*6d40*/  LDGSTS.E.BYPASS.LTC128B.128 [R248+0x100], [R2.64], !P6 ;  /* 0x0010000002f87fae */ /* 0x0005e2000f101d48 */
[----:B------:R-:W-:Y:S02]  /*6d50*/  IADD3 R0, P1, R0, 0x100, RZ ;  /* 0x0000010000007810 */ /* 0x000fe40007f3e0ff */
[--C-:B------:R-:W-:Y:S02]  /*6d60*/  IADD3.X R39, RZ, c[0x0][0x1fc], R36.reuse, P2, P3 ;  /* 0x00007f00ff277a10 */ /* 0x100fe400017e6424 */
[C---:B------:R-:W-:Y:S01]  /*6d70*/  HMMA.16816.F32.BF16 R32, R152.reuse, R34, RZ ;  /* 0x000000229820723c */ /* 0x040fe200000418ff */
[----:B------:R-:W-:Y:S02]  /*6d80*/  IADD3 R46, P0, R0, c[0x0][0x1f8], RZ ;  /* 0x00007e00002e7a10 */ /* 0x000fe40007f1e0ff */
[----:B------:R4:W-:Y:S02]  /*6d90*/  LDGSTS.E.BYPASS.LTC128B.128 [R248+0x3100], [R38.64], !P5 ;  /* 0x0310000026f87fae */ /* 0x0009e4000e901d48 */
[----:B------:R-:W-:Y:S06]  /*6da0*/  IADD3.X R47, RZ, c[0x0][0x1fc], R36, P0, P1 ;  /* 0x00007f00ff2f7a10 */ /* 0x000fec00007e2424 */
[----:B------:R1:W-:Y:S01]  /*6db0*/  LDGSTS.E.BYPASS.LTC128B.128 [R248+0x6100], [R46.64], !P4 ;  /* 0x061000002ef87fae */ /* 0x0003e2000e101d48 */
[----:B--2---:R-:W-:Y:S04]  /*6dc0*/  IADD3 R2, P2, R2, UR4, RZ ;  /* 0x0000000402027c10 */ /* 0x004fe8000ff5e0ff */
[----:B------:R-:W-:Y:S02]  /*6dd0*/  IADD3.X R3, R3, UR5, RZ, P2, !PT ;  /* 0x0000000503037c10 */ /* 0x000fe400097fe4ff */
[----:B------:R-:W-:Y:S01]  /*6de0*/  IADD3 R44, P0, R2, UR4, RZ ;  /* 0x00000004022c7c10 */ /* 0x000fe2000ff1e0ff */
[C---:B----4-:R-:W-:Y:S02]  /*6df0*/  HMMA.16816.F32.BF16 R36, R152.reuse, R40, RZ ;  /* 0x000000289824723c */ /* 0x050fe400000418ff */
[----:B------:R4:W-:Y:S01]  /*6e00*/  LDGSTS.E.BYPASS.LTC128B.128 [R248+0x1100], [R2.64], !P6 ;  /* 0x0110000002f87fae */ /* 0x0009e2000f101d48 */
[----:B------:R-:W-:Y:S02]  /*6e10*/  IADD3.X R45, R3, UR5, RZ, P0, !PT ;  /* 0x00000005032d7c10 */ /* 0x000fe400087fe4ff */
[C---:B------:R-:W-:Y:S02]  /*6e20*/  ISETP.GT.AND P0, PT, R249.reuse, RZ, PT ;  /* 0x000000fff900720c */ /* 0x040fe40003f04270 */
[----:B------:R-:W-:Y:S01]  /*6e30*/  IADD3 R249, R249, -0x1, RZ ;  /* 0xfffffffff9f97810 */ /* 0x000fe20007ffe0ff */
[C---:B------:R-:W-:Y:S02]  /*6e40*/  HMMA.16816.F32.BF16 R40, R152.reuse, R42, RZ ;  /* 0x0000002a9828723c */ /* 0x040fe400000418ff */
[----:B------:R4:W-:Y:S08]  /*6e50*/  LDGSTS.E.BYPASS.LTC128B.128 [R248+0x4100], [R2.64+0x80], !P5 ;  /* 0x0410008002f87fae */ /* 0x0009f0000e901d48 */
[----:B------:R4:W-:Y:S08]  /*6e60*/  LDGSTS.E.BYPASS.LTC128B.128 [R248+0x7100], [R2.64+0x100], !P4 ;  /* 0x0710010002f87fae */ /* 0x0009f0000e101d48 */
[----:B------:R1:W-:Y:S08]  /*6e70*/  LDGSTS.E.BYPASS.LTC128B.128 [R248+0x2100], [R44.64], !P6 ;  /* 0x021000002cf87fae */ /* 0x0003f0000f101d48 */
[----:B------:R1:W-:Y:S08]  /*6e80*/  LDGSTS.E.BYPASS.LTC128B.128 [R248+0x5100], [R44.64+0x80], !P5 ;  /* 0x051000802cf87fae */ /* 0x0003f0000e901d48 */
[----:B------:R1:W-:Y:S08]  /*6e90*/  LDGSTS.E.BYPASS.LTC128B.128 [R248+0x8100], [R44.64+0x100], !P4 ;  /* 0x081001002cf87fae */ /* 0x0003f0000e101d48 */
[----:B------:R-:W0:Y:S01]  /*6ea0*/  LDGDEPBAR ;  /* 0x00000000000079af */ /* 0x000e220000000000 */
[C---:B-1----:R-:W-:Y:S08]  /*6eb0*/  HMMA.16816.F32.BF16 R44, R152.reuse, R48, RZ ;  /* 0x00000030982c723c */ /* 0x042ff000000418ff */
[----:B------:R-:W-:Y:S08]  /*6ec0*/  HMMA.16816.F32.BF16 R48, R152, R50, RZ ;  /* 0x000000329830723c */ /* 0x000ff000000418ff */
[C---:B------:R-:W-:Y:S08]  /*6ed0*/  HMMA.16816.F32.BF16 R4, R156.reuse, R160, R4 ;  /* 0x000000a09c04723c */ /* 0x040ff00000041804 */
[C---:B------:R-:W-:Y:S01]  /*6ee0*/  HMMA.16816.F32.BF16 R8, R156.reuse, R162, R8 ;  /* 0x000000a29c08723c */ /* 0x040fe20000041808 */
[----:B------:R-:W1:Y:S07]  /*6ef0*/  LDSM.16.M88.4 R160, [R229+0xc100] ;  /* 0x00c10000e5a0783b */ /* 0x000e6e0000000200 */
[C---:B---3--:R-:W-:Y:S08]  /*6f00*/  HMMA.16816.F32.BF16 R12, R156.reuse, R164, R12 ;  /* 0x000000a49c0c723c */ /* 0x048ff0000004180c */
[C---:B------:R-:W-:Y:S01]  /*6f10*/  HMMA.16816.F32.BF16 R16, R156.reuse, R166, R16 ;  /* 0x000000a69c10723c */ /* 0x040fe20000041810 */
[----:B------:R-:W3:Y:S07]  /*6f20*/  LDSM.16.M88.4 R164, [R229+0xc900] ;  /* 0x00c90000e5a4783b */ /* 0x000eee0000000200 */
[C---:B------:R-:W-:Y:S08]  /*6f30*/  HMMA.16816.F32.BF16 R20, R156.reuse, R168, R20 ;  /* 0x000000a89c14723c */ /* 0x040ff00000041814 */
[C---:B------:R-:W-:Y:S01]  /*6f40*/  HMMA.16816.F32.BF16 R24, R156.reuse, R170, R24 ;  /* 0x000000aa9c18723c */ /* 0x040fe20000041818 */
[----:B------:R-:W4:Y:S07]  /*6f50*/  LDSM.16.M88.4 R168, [R229+0xd100] ;  /* 0x00d10000e5a8783b */ /* 0x000f2e0000000200 */
[C---:B------:R-:W-:Y:S08]  /*6f60*/  HMMA.16816.F32.BF16 R28, R156.reuse, R172, R28 ;  /* 0x000000ac9c1c723c */ /* 0x040ff0000004181c */
[C---:B------:R-:W-:Y:S01]  /*6f70*/  HMMA.16816.F32.BF16 R32, R156.reuse, R174, R32 ;  /* 0x000000ae9c20723c */ /* 0x040fe20000041820 */
[----:B------:R-:W4:Y:S07]  /*6f80*/  LDSM.16.M88.4 R172, [R229+0xd900] ;  /* 0x00d90000e5ac783b */ /* 0x000f2e0000000200 */
[C---:B------:R-:W-:Y:S08]  /*6f90*/  HMMA.16816.F32.BF16 R36, R156.reuse, R176, R36 ;  /* 0x000000b09c24723c */ /* 0x040ff00000041824 */
[C---:B------:R-:W-:Y:S01]  /*6fa0*/  HMMA.16816.F32.BF16 R40, R156.reuse, R178, R40 ;  /* 0x000000b29c28723c */ /* 0x040fe20000041828 */
[----:B------:R-:W4:Y:S07]  /*6fb0*/  LDSM.16.M88.4 R176, [R229+0xe100] ;  /* 0x00e10000e5b0783b */ /* 0x000f2e0000000200 */
[C---:B------:R-:W-:Y:S01]  /*6fc0*/  HMMA.16816.F32.BF16 R44, R156.reuse, R180, R44 ;  /* 0x000000b49c2c723c */ /* 0x040fe2000004182c */
[----:B------:R-:W2:Y:S07]  /*6fd0*/  LDL.64 R180, [R1+0x20] ;  /* 0x0000200001b47983 */ /* 0x000eae0000100a00 */
[----:B------:R-:W-:Y:S08]  /*6fe0*/  HMMA.16816.F32.BF16 R48, R156, R182, R48 ;  /* 0x000000b69c30723c */ /* 0x000ff00000041830 */
[C---:B-1----:R-:W-:Y:S08]  /*6ff0*/  HMMA.16816.F32.BF16 R4, R184.reuse, R160, R4 ;  /* 0x000000a0b804723c */ /* 0x042ff00000041804 */
[C---:B------:R-:W-:Y:S01]  /*7000*/  HMMA.16816.F32.BF16 R8, R184.reuse, R162, R8 ;  /* 0x000000a2b808723c */ /* 0x040fe20000041808 */
[----:B------:R-:W1:Y:S07]  /*7010*/  LDSM.16.M88.4 R160, [R229+0xe900] ;  /* 0x00e90000e5a0783b */ /* 0x000e6e0000000200 */
[C---:B---3--:R-:W-:Y:S08]  /*7020*/  HMMA.16816.F32.BF16 R12, R184.reuse, R164, R12 ;  /* 0x000000a4b80c723c */ /* 0x048ff0000004180c */
[C---:B------:R-:W-:Y:S01]  /*7030*/  HMMA.16816.F32.BF16 R16, R184.reuse, R166, R16 ;  /* 0x000000a6b810723c */ /* 0x040fe20000041810 */
[----:B------:R-:W3:Y:S07]  /*7040*/  LDSM.16.M88.4 R164, [R226] ;  /* 0x00000000e2a4783b */ /* 0x000eee0000000200 */
[C---:B----4-:R-:W-:Y:S08]  /*7050*/  HMMA.16816.F32.BF16 R20, R184.reuse, R168, R20 ;  /* 0x000000a8b814723c */ /* 0x050ff00000041814 */
        /* <DEDUP_REMOVED lines=8> */
[C---:B-1----:R-:W-:Y:S08]  /*70e0*/  HMMA.16816.F32.BF16 R44, R184.reuse, R160, R44 ;  /* 0x000000a0b82c723c */ /* 0x042ff0000004182c */
[----:B------:R-:W-:Y:S01]  /*70f0*/  HMMA.16816.F32.BF16 R48, R184, R162, R48 ;  /* 0x000000a2b830723c */ /* 0x000fe20000041830 */
[----:B------:R-:W1:Y:S07]  /*7100*/  LDSM.16.M88.4 R160, [R226+0x2000] ;  /* 0x00200000e2a0783b */ /* 0x000e6e0000000200 */
[C---:B---3--:R-:W-:Y:S08]  /*7110*/  HMMA.16816.F32.BF16 R4, R188.reuse, R164, R4 ;  /* 0x000000a4bc04723c */ /* 0x048ff00000041804 */
[C---:B------:R-:W-:Y:S01]  /*7120*/  HMMA.16816.F32.BF16 R8, R188.reuse, R166, R8 ;  /* 0x000000a6bc08723c */ /* 0x040fe20000041808 */
[----:B------:R-:W3:Y:S07]  /*7130*/  LDSM.16.M88.4 R164, [R226+0x2800] ;  /* 0x00280000e2a4783b */ /* 0x000eee0000000200 */
        /* <DEDUP_REMOVED lines=10> */
[C---:B------:R-:W-:Y:S01]  /*71e0*/  HMMA.16816.F32.BF16 R40, R188.reuse, R162, R40 ;  /* 0x000000a2bc28723c */ /* 0x040fe20000041828 */
[----:B------:R-:W1:Y:S07]  /*71f0*/  LDSM.16.M88.4 R160, [R135+0x10900] ;  /* 0x0109000087a0783b */ /* 0x000e6e0000000200 */
[C---:B---3--:R-:W-:Y:S08]  /*7200*/  HMMA.16816.F32.BF16 R44, R188.reuse, R164, R44 ;  /* 0x000000a4bc2c723c */ /* 0x048ff0000004182c */
[----:B------:R-:W-:Y:S01]  /*7210*/  HMMA.16816.F32.BF16 R48, R188, R166, R48 ;  /* 0x000000a6bc30723c */ /* 0x000fe20000041830 */
[----:B------:R-:W3:Y:S07]  /*7220*/  LDSM.16.M88.4 R164, [R135+0x11100] ;  /* 0x0111000087a4783b */ /* 0x000eee0000000200 */
[C---:B----4-:R-:W-:Y:S08]  /*7230*/  HMMA.16816.F32.BF16 R4, R192.reuse, R168, R4 ;  /* 0x000000a8c004723c */ /* 0x050ff00000041804 */
[C---:B------:R-:W-:Y:S01]  /*7240*/  HMMA.16816.F32.BF16 R8, R192.reuse, R170, R8 ;  /* 0x000000aac008723c */ /* 0x040fe20000041808 */
[----:B------:R-:W4:Y:S07]  /*7250*/  LDSM.16.M88.4 R168, [R135+0x11900] ;  /* 0x0119000087a8783b */ /* 0x000f2e0000000200 */
[C---:B------:R-:W-:Y:S08]  /*7260*/  HMMA.16816.F32.BF16 R12, R192.reuse, R172, R12 ;  /* 0x000000acc00c723c */ /* 0x040ff0000004180c */
[C---:B------:R-:W-:Y:S01]  /*7270*/  HMMA.16816.F32.BF16 R16, R192.reuse, R174, R16 ;  /* 0x000000aec010723c */ /* 0x040fe20000041810 */
[----:B------:R-:W2:Y:S07]  /*7280*/  LDSM.16.M88.4 R172, [R242] ;  /* 0x00000000f2ac783b */ /* 0x000eae0000000200 */
[C---:B------:R-:W-:Y:S08]  /*7290*/  HMMA.16816.F32.BF16 R20, R192.reuse, R176, R20 ;  /* 0x000000b0c014723c */ /* 0x040ff00000041814 */
[C---:B------:R-:W-:Y:S01]  /*72a0*/  HMMA.16816.F32.BF16 R24, R192.reuse, R178, R24 ;  /* 0x000000b2c018723c */ /* 0x040fe20000041818 */
[----:B------:R-:W2:Y:S07]  /*72b0*/  LDSM.16.M88.4 R176, [R241] ;  /* 0x00000000f1b0783b */ /* 0x000eae0000000200 */
[C---:B-1----:R-:W-:Y:S08]  /*72c0*/  HMMA.16816.F32.BF16 R28, R192.reuse, R160, R28 ;  /* 0x000000a0c01c723c */ /* 0x042ff0000004181c */
[C---:B------:R-:W-:Y:S01]  /*72d0*/  HMMA.16816.F32.BF16 R32, R192.reuse, R162, R32 ;  /* 0x000000a2c020723c */ /* 0x040fe20000041820 */
[----:B------:R-:W1:Y:S07]  /*72e0*/  LDSM.16.M88.4 R160, [R240] ;  /* 0x00000000f0a0783b */ /* 0x000e6e0000000200 */
[C---:B---3--:R-:W-:Y:S08]  /*72f0*/  HMMA.16816.F32.BF16 R36, R192.reuse, R164, R36 ;  /* 0x000000a4c024723c */ /* 0x048ff00000041824 */
[C---:B------:R-:W-:Y:S01]  /*7300*/  HMMA.16816.F32.BF16 R40, R192.reuse, R166, R40 ;  /* 0x000000a6c028723c */ /* 0x040fe20000041828 */
[----:B------:R-:W3:Y:S07]  /*7310*/  LDSM.16.M88.4 R164, [R239] ;  /* 0x00000000efa4783b */ /* 0x000eee0000000200 */
[C---:B----4-:R-:W-:Y:S08]  /*7320*/  HMMA.16816.F32.BF16 R44, R192.reuse, R168, R44 ;  /* 0x000000a8c02c723c */ /* 0x050ff0000004182c */
[----:B------:R-:W-:Y:S01]  /*7330*/  HMMA.16816.F32.BF16 R48, R192, R170, R48 ;  /* 0x000000aac030723c */ /* 0x000fe20000041830 */
[----:B------:R-:W4:Y:S07]  /*7340*/  LDSM.16.M88.4 R168, [R238] ;  /* 0x00000000eea8783b */ /* 0x000f2e0000000200 */
[C---:B--2---:R-:W-:Y:S08]  /*7350*/  HMMA.16816.F32.BF16 R4, R196.reuse, R172, R4 ;  /* 0x000000acc404723c */ /* 0x044ff00000041804 */
[C---:B------:R-:W-:Y:S01]  /*7360*/  HMMA.16816.F32.BF16 R8, R196.reuse, R174, R8 ;  /* 0x000000aec408723c */ /* 0x040fe20000041808 */
[----:B------:R-:W2:Y:S07]  /*7370*/  LDSM.16.M88.4 R172, [R237] ;  /* 0x00000000edac783b */ /* 0x000eae0000000200 */
[C---:B------:R-:W-:Y:S08]  /*7380*/  HMMA.16816.F32.BF16 R12, R196.reuse, R176, R12 ;  /* 0x000000b0c40c723c */ /* 0x040ff0000004180c */
[C---:B------:R-:W-:Y:S01]  /*7390*/  HMMA.16816.F32.BF16 R16, R196.reuse, R178, R16 ;  /* 0x000000b2c410723c */ /* 0x040fe20000041810 */
[----:B------:R-:W-:Y:S07]  /*73a0*/  LDSM.16.M88.4 R176, [R229+0xf900] ;  /* 0x00f90000e5b0783b */ /* 0x000fee0000000200 */
[C---:B-1----:R-:W-:Y:S08]  /*73b0*/  HMMA.16816.F32.BF16 R20, R196.reuse, R160, R20 ;  /* 0x000000a0c414723c */ /* 0x042ff00000041814 */
[C---:B------:R-:W-:Y:S01]  /*73c0*/  HMMA.16816.F32.BF16 R24, R196.reuse, R162, R24 ;  /* 0x000000a2c418723c */ /* 0x040fe20000041818 */
[----:B------:R-:W1:Y:S07]  /*73d0*/  LDSM.16.M88.4 R160, [R229+0xf100] ;  /* 0x00f10000e5a0783b */ /* 0x000e6e0000000200 */
[C---:B---3--:R-:W-:Y:S08]  /*73e0*/  HMMA.16816.F32.BF16 R28, R196.reuse, R164, R28 ;  /* 0x000000a4c41c723c */ /* 0x048ff0000004181c */
[C---:B------:R-:W-:Y:S01]  /*73f0*/  HMMA.16816.F32.BF16 R32, R196.reuse, R166, R32 ;  /* 0x000000a6c420723c */ /* 0x040fe20000041820 */
[----:B------:R-:W3:Y:S07]  /*7400*/  LDSM.16.M88.4 R164, [R229+0x10100] ;  /* 0x01010000e5a4783b */ /* 0x000eee0000000200 */
[C---:B----4-:R-:W-:Y:S08]  /*7410*/  HMMA.16816.F32.BF16 R36, R196.reuse, R168, R36 ;  /* 0x000000a8c424723c */ /* 0x050ff00000041824 */
[C---:B------:R-:W-:Y:S01]  /*7420*/  HMMA.16816.F32.BF16 R40, R196.reuse, R170, R40 ;  /* 0x000000aac428723c */ /* 0x040fe20000041828 */
[----:B------:R-:W4:Y:S07]  /*7430*/  LDSM.16.M88.4 R168, [R229+0x10900] ;  /* 0x01090000e5a8783b */ /* 0x000f2e0000000200 */
[C---:B--2---:R-:W-:Y:S08]  /*7440*/  HMMA.16816.F32.BF16 R44, R196.reuse, R172, R44 ;  /* 0x000000acc42c723c */ /* 0x044ff0000004182c */
[----:B------:R-:W-:Y:S01]  /*7450*/  HMMA.16816.F32.BF16 R48, R196, R174, R48 ;  /* 0x000000aec430723c */ /* 0x000fe20000041830 */
[----:B------:R-:W2:Y:S07]  /*7460*/  LDSM.16.M88.4 R172, [R229+0x11100] ;  /* 0x01110000e5ac783b */ /* 0x000eae0000000200 */
[C---:B-1----:R-:W-:Y:S08]  /*7470*/  HMMA.16816.F32.BF16 R4, R200.reuse, R160, R4 ;  /* 0x000000a0c804723c */ /* 0x042ff00000041804 */
[C---:B------:R-:W-:Y:S01]  /*7480*/  HMMA.16816.F32.BF16 R8, R200.reuse, R162, R8 ;  /* 0x000000a2c808723c */ /* 0x040fe20000041808 */
[----:B------:R-:W1:Y:S07]  /*7490*/  LDSM.16.M88.4 R160, [R229+0x11900] ;  /* 0x01190000e5a0783b */ /* 0x000e6e0000000200 */
[C---:B------:R-:W-:Y:S08]  /*74a0*/  HMMA.16816.F32.BF16 R12, R200.reuse, R176, R12 ;  /* 0x000000b0c80c723c */ /* 0x040ff0000004180c */
        /* <DEDUP_REMOVED lines=9> */
[C---:B------:R-:W-:Y:S01]  /*7540*/  HMMA.16816.F32.BF16 R40, R200.reuse, R174, R40 ;  /* 0x000000aec828723c */ /* 0x040fe20000041828 */
[----:B------:R-:W2:Y:S07]  /*7550*/  LDSM.16.M88.4 R172, [R226+0x4800] ;  /* 0x00480000e2ac783b */ /* 0x000eae0000000200 */
[C---:B-1----:R-:W-:Y:S08]  /*7560*/  HMMA.16816.F32.BF16 R44, R200.reuse, R160, R44 ;  /* 0x000000a0c82c723c */ /* 0x042ff0000004182c */
[----:B------:R-:W-:Y:S01]  /*7570*/  HMMA.16816.F32.BF16 R48, R200, R162, R48 ;  /* 0x000000a2c830723c */ /* 0x000fe20000041830 */
[----:B------:R-:W1:Y:S07]  /*7580*/  LDSM.16.M88.4 R160, [R226+0x5000] ;  /* 0x00500000e2a0783b */ /* 0x000e6e0000000200 */
[C---:B------:R-:W-:Y:S08]  /*7590*/  HMMA.16816.F32.BF16 R4, R204.reuse, R176, R4 ;  /* 0x000000b0cc04723c */ /* 0x040ff00000041804 */
[C---:B------:R-:W-:Y:S01]  /*75a0*/  HMMA.16816.F32.BF16 R8, R204.reuse, R178, R8 ;  /* 0x000000b2cc08723c */ /* 0x040fe20000041808 */
[----:B------:R-:W-:Y:S07]  /*75b0*/  LDSM.16.M88.4 R176, [R135+0x12100] ;  /* 0x0121000087b0783b */ /* 0x000fee0000000200 */
        /* <DEDUP_REMOVED lines=10> */
[C---:B------:R-:W-:Y:S01]  /*7660*/  HMMA.16816.F32.BF16 R40, R204.reuse, R162, R40 ;  /* 0x000000a2cc28723c */ /* 0x040fe20000041828 */
[----:B------:R-:W1:Y:S07]  /*7670*/  LDSM.16.M88.4 R160, [R135+0x13900] ;  /* 0x0139000087a0783b */ /* 0x000e6e0000000200 */
[C---:B---3--:R-:W-:Y:S08]  /*7680*/  HMMA.16816.F32.BF16 R44, R204.reuse, R164, R44 ;  /* 0x000000a4cc2c723c */ /* 0x048ff0000004182c */
[----:B------:R-:W-:Y:S01]  /*7690*/  HMMA.16816.F32.BF16 R48, R204, R166, R48 ;  /* 0x000000a6cc30723c */ /* 0x000fe20000041830 */
[----:B------:R-:W3:Y:S07]  /*76a0*/  LDSM.16.M88.4 R164, [R135+0x14100] ;  /* 0x0141000087a4783b */ /* 0x000eee0000000200 */
[C---:B------:R-:W-:Y:S08]  /*76b0*/  HMMA.16816.F32.BF16 R4, R208.reuse, R176, R4 ;  /* 0x000000b0d004723c */ /* 0x040ff00000041804 */
[C---:B------:R-:W-:Y:S01]  /*76c0*/  HMMA.16816.F32.BF16 R8, R208.reuse, R178, R8 ;  /* 0x000000b2d008723c */ /* 0x040fe20000041808 */
[----:B------:R-:W3:Y:S07]  /*76d0*/  LDSM.16.M88.4 R176, [R135+0x14900] ;  /* 0x0149000087b0783b */ /* 0x000eee0000000200 */
[C---:B----4-:R-:W-:Y:S08]  /*76e0*/  HMMA.16816.F32.BF16 R12, R208.reuse, R168, R12 ;  /* 0x000000a8d00c723c */ /* 0x050ff0000004180c */
[C---:B------:R-:W-:Y:S01]  /*76f0*/  HMMA.16816.F32.BF16 R16, R208.reuse, R170, R16 ;  /* 0x000000aad010723c */ /* 0x040fe20000041810 */
[----:B------:R-:W4:Y:S07]  /*7700*/  LDSM.16.M88.4 R168, [R236] ;  /* 0x00000000eca8783b */ /* 0x000f2e0000000200 */
[C---:B--2---:R-:W-:Y:S08]  /*7710*/  HMMA.16816.F32.BF16 R20, R208.reuse, R172, R20 ;  /* 0x000000acd014723c */ /* 0x044ff00000041814 */
        /* <DEDUP_REMOVED lines=8> */
[C---:B------:R-:W-:Y:S08]  /*77a0*/  HMMA.16816.F32.BF16 R44, R208.reuse, R176, R44 ;  /* 0x000000b0d02c723c */ /* 0x040ff0000004182c */
[----:B------:R-:W-:Y:S01]  /*77b0*/  HMMA.16816.F32.BF16 R48, R208, R178, R48 ;  /* 0x000000b2d030723c */ /* 0x000fe20000041830 */
[----:B------:R-:W-:Y:S07]  /*77c0*/  LDSM.16.M88.4 R176, [R231] ;  /* 0x00000000e7b0783b */ /* 0x000fee0000000200 */
[C---:B----4-:R-:W-:Y:S08]  /*77d0*/  HMMA.16816.F32.BF16 R4, R212.reuse, R168, R4 ;  /* 0x000000a8d404723c */ /* 0x050ff00000041804 */
[C---:B------:R-:W-:Y:S01]  /*77e0*/  HMMA.16816.F32.BF16 R8, R212.reuse, R170, R8 ;  /* 0x000000aad408723c */ /* 0x040fe20000041808 */
[----:B------:R-:W4:Y:S07]  /*77f0*/  LDSM.16.M88.4 R168, [R232] ;  /* 0x00000000e8a8783b */ /* 0x000f2e0000000200 */
[C---:B--2---:R-:W-:Y:S08]  /*7800*/  HMMA.16816.F32.BF16 R12, R212.reuse, R172, R12 ;  /* 0x000000acd40c723c */ /* 0x044ff0000004180c */
[C---:B------:R-:W-:Y:S01]  /*7810*/  HMMA.16816.F32.BF16 R16, R212.reuse, R174, R16 ;  /* 0x000000aed410723c */ /* 0x040fe20000041810 */
[----:B------:R-:W2:Y:S07]  /*7820*/  LDSM.16.M88.4 R172, [R229+0x12100] ;  /* 0x01210000e5ac783b */ /* 0x000eae0000000200 */
        /* <DEDUP_REMOVED lines=10> */
[----:B------:R-:W-:Y:S01]  /*78d0*/  HMMA.16816.F32.BF16 R48, R212, R178, R48 ;  /* 0x000000b2d430723c */ /* 0x000fe20000041830 */
        /* <DEDUP_REMOVED lines=14> */
[C---:B------:R-:W-:Y:S08]  /*79c0*/  HMMA.16816.F32.BF16 R40, R216.reuse, R178, R40 ;  /* 0x000000b2d828723c */ /* 0x040ff00000041828 */
[C---:B--2---:R-:W-:Y:S08]  /*79d0*/  HMMA.16816.F32.BF16 R44, R216.reuse, R172, R44 ;  /* 0x000000acd82c723c */ /* 0x044ff0000004182c */
[----:B------:R-:W-:Y:S01]  /*79e0*/  HMMA.16816.F32.BF16 R48, R216, R174, R48 ;  /* 0x000000aed830723c */ /* 0x000fe20000041830 */
[----:B------:R-:W2:Y:S07]  /*79f0*/  LDSM.16.M88.4 R172, [R226+0x7800] ;  /* 0x00780000e2ac783b */ /* 0x000eae0000000200 */
[C---:B-1----:R-:W-:Y:S08]  /*7a00*/  HMMA.16816.F32.BF16 R4, R220.reuse, R160, R4 ;  /* 0x000000a0dc04723c */ /* 0x042ff00000041804 */
[C---:B------:R-:W-:Y:S01]  /*7a10*/  HMMA.16816.F32.BF16 R8, R220.reuse, R162, R8 ;  /* 0x000000a2dc08723c */ /* 0x040fe20000041808 */
[----:B------:R-:W1:Y:S07]  /*7a20*/  LDSM.16.M88.4 R160, [R226+0x8000] ;  /* 0x00800000e2a0783b */ /* 0x000e6e0000000200 */
[C---:B---3--:R-:W-:Y:S08]  /*7a30*/  HMMA.16816.F32.BF16 R12, R220.reuse, R164, R12 ;  /* 0x000000a4dc0c723c */ /* 0x048ff0000004180c */
[C---:B------:R-:W-:Y:S01]  /*7a40*/  HMMA.16816.F32.BF16 R16, R220.reuse, R166, R16 ;  /* 0x000000a6dc10723c */ /* 0x040fe20000041810 */
[----:B------:R-:W3:Y:S01]  /*7a50*/  LDSM.16.M88.4 R164, [R226+0x8800] ;  /* 0x00880000e2a4783b */ /* 0x000ee20000000200 */
[----:B------:R-:W-:Y:S04]  /*7a60*/  DEPBAR.LE SB0, 0x0 ;  /* 0x000080000000791a */ /* 0x000fe80000000000 */
[----:B------:R-:W-:Y:S02]  /*7a70*/  FMNMX.FTZ R0, R4, R133, !PT ;  /* 0x0000008504007209 */ /* 0x000fe40007810000 */
[C---:B----4-:R-:W-:Y:S01]  /*7a80*/  HMMA.16816.F32.BF16 R20, R220.reuse, R168, R20 ;  /* 0x000000a8dc14723c */ /* 0x050fe20000041814 */
[----:B------:R-:W-:Y:S04]  /*7a90*/  BAR.SYNC.DEFER_BLOCKING 0x0 ;  /* 0x0000000000007b1d */ /* 0x000fe80000010000 */
[----:B------:R-:W-:Y:S02]  /*7aa0*/  FMNMX.FTZ R0, R5, R0, !PT ;  /* 0x0000000005007209 */ /* 0x000fe40007810000 */
[----:B------:R-:W-:Y:S01]  /*7ab0*/  FMNMX.FTZ R2, R6, R134, !PT ;  /* 0x0000008606027209 */ /* 0x000fe20007810000 */
[C---:B------:R-:W-:Y:S04]  /*7ac0*/  HMMA.16816.F32.BF16 R24, R220.reuse, R170, R24 ;  /* 0x000000aadc18723c */ /* 0x040fe80000041818 */
[----:B------:R-:W-:Y:S02]  /*7ad0*/  FMNMX.FTZ R0, R8, R0, !PT ;  /* 0x0000000008007209 */ /* 0x000fe40007810000 */
[----:B------:R-:W-:Y:S02]  /*7ae0*/  FMNMX.FTZ R2, R7, R2, !PT ;  /* 0x0000000207027209 */ /* 0x000fe40007810000 */
[C---:B--2---:R-:W-:Y:S04]  /*7af0*/  HMMA.16816.F32.BF16 R28, R220.reuse, R172, R28 ;  /* 0x000000acdc1c723c */ /* 0x044fe8000004181c */
[----:B------:R-:W-:Y:S02]  /*7b00*/  FMNMX.FTZ R0, R9, R0, !PT ;  /* 0x0000000009007209 */ /* 0x000fe40007810000 */
[----:B------:R-:W-:Y:S02]  /*7b10*/  FMNMX.FTZ R2, R10, R2, !PT ;  /* 0x000000020a027209 */ /* 0x000fe40007810000 */
[C---:B------:R-:W-:Y:S04]  /*7b20*/  HMMA.16816.F32.BF16 R32, R220.reuse, R174, R32 ;  /* 0x000000aedc20723c */ /* 0x040fe80000041820 */
[----:B------:R-:W-:Y:S02]  /*7b30*/  FMNMX.FTZ R0, R12, R0, !PT ;  /* 0x000000000c007209 */ /* 0x000fe40007810000 */
[----:B------:R-:W-:Y:S02]  /*7b40*/  FMNMX.FTZ R2, R11, R2, !PT ;  /* 0x000000020b027209 */ /* 0x000fe40007810000 */
[C---:B-1----:R-:W-:Y:S04]  /*7b50*/  HMMA.16816.F32.BF16 R36, R220.reuse, R160, R36 ;  /* 0x000000a0dc24723c */ /* 0x042fe80000041824 */
[----:B------:R-:W-:Y:S02]  /*7b60*/  FMNMX.FTZ R0, R13, R0, !PT ;  /* 0x000000000d007209 */ /* 0x000fe40007810000 */
[----:B------:R-:W-:Y:S02]  /*7b70*/  FMNMX.FTZ R2, R14, R2, !PT ;  /* 0x000000020e027209 */ /* 0x000fe40007810000 */
[C---:B------:R-:W-:Y:S04]  /*7b80*/  HMMA.16816.F32.BF16 R40, R220.reuse, R162, R40 ;  /* 0x000000a2dc28723c */ /* 0x040fe80000041828 */
[----:B------:R-:W-:Y:S02]  /*7b90*/  FMNMX.FTZ R0, R16, R0, !PT ;  /* 0x0000000010007209 */ /* 0x000fe40007810000 */
[----:B------:R-:W-:Y:S01]  /*7ba0*/  FMNMX.FTZ R2, R15, R2, !PT ;  /* 0x000000020f027209 */ /* 0x000fe20007810000 */
[----:B------:R-:W-:Y:S01]  /*7bb0*/  @P0 IMAD.WIDE.U32 R162, R249, c[0x0][0x1e0], RZ ;  /* 0x00007800f9a20a25 */ /* 0x000fe200078e00ff */
[C---:B---3--:R-:W-:Y:S04]  /*7bc0*/  HMMA.16816.F32.BF16 R44, R220.reuse, R164, R44 ;  /* 0x000000a4dc2c723c */ /* 0x048fe8000004182c */
[----:B------:R-:W-:Y:S02]  /*7bd0*/  FMNMX.FTZ R0, R17, R0, !PT ;  /* 0x0000000011007209 */ /* 0x000fe40007810000 */
[----:B------:R-:W-:Y:S02]  /*7be0*/  FMNMX.FTZ R2, R18, R2, !PT ;  /* 0x0000000212027209 */ /* 0x000fe40007810000 */
[----:B------:R-:W-:Y:S04]  /*7bf0*/  HMMA.16816.F32.BF16 R48, R220, R166, R48 ;  /* 0x000000a6dc30723c */ /* 0x000fe80000041830 */
[----:B------:R-:W-:Y:S02]  /*7c00*/  FMNMX.FTZ R0, R20, R0, !PT ;  /* 0x0000000014007209 */ /* 0x000fe40007810000 */
[----:B------:R-:W-:Y:S02]  /*7c10*/  FMNMX.FTZ R2, R19, R2, !PT ;  /* 0x0000000213027209 */ /* 0x000fe40007810000 */
[----:B------:R-:W-:Y:S04]  /*7c20*/  FMNMX.FTZ R0, R21, R0, !PT ;  /* 0x0000000015007209 */ /* 0x000fe80007810000 */
[----:B------:R-:W-:Y:S02]  /*7c30*/  FMNMX.FTZ R0, R24, R0, !PT ;  /* 0x0000000018007209 */ /* 0x000fe40007810000 */
        /* <DEDUP_REMOVED lines=27> */
[----:B------:R-:W-:Y:S01]  /*7df0*/  @P0 MOV R161, R181 ;  /* 0x000000b500a10202 */ /* 0x000fe20000000f00 */
[----:B------:R-:W1:Y:S01]  /*7e00*/  SHFL.BFLY PT, R3, R132, 0x2, 0x1f ;  /* 0x0c401f0084037f89 */ /* 0x000e6200000e0000 */
[----:B------:R-:W-:Y:S04]  /*7e10*/  FMNMX.FTZ R0, R50, R0, !PT ;  /* 0x0000000032007209 */ /* 0x000fe80007810000 */
[----:B------:R-:W-:Y:S05]  /*7e20*/  FMNMX.FTZ R0, R51, R0, !PT ;  /* 0x0000000033007209 */ /* 0x000fea0007810000 */
[----:B------:R-:W2:Y:S01]  /*7e30*/  SHFL.BFLY PT, R2, R0, 0x2, 0x1f ;  /* 0x0c401f0000027f89 */ /* 0x000ea200000e0000 */
[----:B-1----:R-:W-:Y:S07]  /*7e40*/  FMNMX.FTZ R132, R132, R3, !PT ;  /* 0x0000000384847209 */ /* 0x002fee0007810000 */
[----:B------:R-:W1:Y:S01]  /*7e50*/  SHFL.BFLY PT, R160, R132, 0x1, 0x1f ;  /* 0x0c201f0084a07f89 */ /* 0x000e6200000e0000 */
[----:B--2---:R-:W-:Y:S07]  /*7e60*/  FMNMX.FTZ R0, R0, R2, !PT ;  /* 0x0000000200007209 */ /* 0x004fee0007810000 */
[----:B------:R-:W2:Y:S01]  /*7e70*/  SHFL.BFLY PT, R3, R0, 0x1, 0x1f ;  /* 0x0c201f0000037f89 */ /* 0x000ea200000e0000 */
[----:B-1----:R-:W-:Y:S02]  /*7e80*/  FMNMX.FTZ R132, R132, R160, !PT ;  /* 0x000000a084847209 */ /* 0x002fe40007810000 */
[----:B------:R-:W-:Y:S02]  /*7e90*/  @P0 MOV R160, R250 ;  /* 0x000000fa00a00202 */ /* 0x000fe40000000f00 */
[----:B------:R-:W-:Y:S01]  /*7ea0*/  MOV R250, c[0x0][0x1e0] ;  /* 0x0000780000fa7a02 */ /* 0x000fe20000000f00 */
[C---:B------:R-:W-:Y:S02]  /*7eb0*/  FMUL.FTZ R172, R132.reuse, c[0x0][0x2d0] ;  /* 0x0000b40084ac7a20 */ /* 0x040fe40000410000 */
[----:B------:R-:W-:Y:S01]  /*7ec0*/  FADD.FTZ R2, -R132, R133 ;  /* 0x0000008584027221 */ /* 0x000fe20000010100 */
[----:B------:R-:W-:Y:S01]  /*7ed0*/  @P0 SHF.R.S32.HI R133, RZ, 0x1f, R249 ;  /* 0x0000001fff850819 */ /* 0x000fe200000114f9 */
[--C-:B------:R-:W-:Y:S01]  /*7ee0*/  FFMA.FTZ R4, R4, c[0x0][0x2d0], -R172.reuse ;  /* 0x0000b40004047a23 */ /* 0x100fe200000108ac */
[----:B--2---:R-:W-:Y:S01]  /*7ef0*/  FMNMX.FTZ R3, R0, R3, !PT ;  /* 0x0000000300037209 */ /* 0x004fe20007810000 */
[----:B------:R-:W-:Y:S02]  /*7f00*/  FMUL.FTZ R0, R2, c[0x0][0x2d0] ;  /* 0x0000b40002007a20 */ /* 0x000fe40000410000 */
[----:B------:R1:W-:Y:S01]  /*7f10*/  MUFU.EX2 R251, R4 ;  /* 0x0000000400fb7308 */ /* 0x0003e20000000800 */
[----:B------:R-:W-:Y:S02]  /*7f20*/  FFMA.FTZ R5, R5, c[0x0][0x2d0], -R172 ;  /* 0x0000b40005057a23 */ /* 0x000fe400000108ac */
[----:B------:R-:W-:Y:S02]  /*7f30*/  @P0 IMAD R133, R133, c[0x0][0x1e0], RZ ;  /* 0x0000780085850a24 */ /* 0x000fe400078e02ff */
[----:B------:R-:W-:Y:S04]  /*7f40*/  @P0 IMAD.WIDE.U32 R160, R162, 0x60, R160 ;  /* 0x00000060a2a00825 */ /* 0x000fe800078e00a0 */
[----:B------:R-:W-:Y:S01]  /*7f50*/  @P0 IMAD R133, R249, c[0x0][0x1e4], R133 ;  /* 0x00007900f9850a24 */ /* 0x000fe200078e0285 */
[----:B------:R2:W3:Y:S01]  /*7f60*/  MUFU.EX2 R2, R0 ;  /* 0x0000000000027308 */ /* 0x0004e20000000800 */
[--C-:B------:R-:W-:Y:S02]  /*7f70*/  FFMA.FTZ R8, R8, c[0x0][0x2d0], -R172.reuse ;  /* 0x0000b40008087a23 */ /* 0x100fe400000108ac */
[--C-:B------:R-:W-:Y:S01]  /*7f80*/  FFMA.FTZ R9, R9, c[0x0][0x2d0], -R172.reuse ;  /* 0x0000b40009097a23 */ /* 0x100fe200000108ac */
[----:B------:R-:W-:Y:S01]  /*7f90*/  @P0 IADD3 R133, R163, R133, RZ ;  /* 0x00000085a3850210 */ /* 0x000fe20007ffe0ff */
[--C-:B------:R-:W-:Y:S02]  /*7fa0*/  FFMA.FTZ R24, R24, c[0x0][0x2d0], -R172.reuse ;  /* 0x0000b40018187a23 */ /* 0x100fe400000108ac */
[--C-:B------:R-:W-:Y:S02]  /*7fb0*/  FFMA.FTZ R25, R25, c[0x0][0x2d0], -R172.reuse ;  /* 0x0000b40019197a23 */ /* 0x100fe400000108ac */
[--C-:B------:R-:W-:Y:S01]  /*7fc0*/  FFMA.FTZ R28, R28, c[0x0][0x2d0], -R172.reuse ;  /* 0x0000b4001c1c7a23 */ /* 0x100fe200000108ac */
[----:B------:R4:W-:Y:S01]  /*7fd0*/  MUFU.EX2 R177, R5 ;  /* 0x0000000500b17308 */ /* 0x0009e20000000800 */
[--C-:B------:R-:W-:Y:S02]  /*7fe0*/  FFMA.FTZ R29, R29, c[0x0][0x2d0], -R172.reuse ;  /* 0x0000b4001d1d7a23 */ /* 0x100fe400000108ac */
[--C-:B------:R-:W-:Y:S02]  /*7ff0*/  FFMA.FTZ R32, R32, c[0x0][0x2d0], -R172.reuse ;  /* 0x0000b40020207a23 */ /* 0x100fe400000108ac */
[----:B-1----:R-:W-:Y:S02]  /*8000*/  @P0 IMAD R4, R133, 0x60, RZ ;  /* 0x0000006085040824 */ /* 0x002fe400078e02ff */
[----:B------:R-:W-:Y:S02]  /*8010*/  FMUL.FTZ R133, R3, c[0x0][0x2d0] ;  /* 0x0000b40003857a20 */ /* 0x000fe40000410000 */
[----:B------:R-:W-:Y:S01]  /*8020*/  FFMA.FTZ R33, R33, c[0x0][0x2d0], -R172 ;  /* 0x0000b40021217a23 */ /* 0x000fe200000108ac */
[----:B------:R-:W-:Y:S01]  /*8030*/  @P0 IADD3 R4, R161, R4, RZ ;  /* 0x00000004a1040210 */ /* 0x000fe20007ffe0ff */
[----:B------:R1:W-:Y:S01]  /*8040*/  MUFU.EX2 R178, R8 ;  /* 0x0000000800b27308 */ /* 0x0003e20000000800 */
[--C-:B------:R-:W-:Y:S01]  /*8050*/  FFMA.FTZ R6, R6, c[0x0][0x2d0], -R133.reuse ;  /* 0x0000b40006067a23 */ /* 0x100fe20000010885 */
[----:B------:R-:W-:Y:S01]  /*8060*/  @P0 SHF.L.U64.HI R161, R250, 0x6, R252 ;  /* 0x00000006faa10819 */ /* 0x000fe200000102fc */
[----:B--2---:R-:W-:Y:S01]  /*8070*/  FADD.FTZ R0, -R3, R134 ;  /* 0x0000008603007221 */ /* 0x004fe20000010100 */
[----:B------:R-:W-:Y:S01]  /*8080*/  @P0 SHF.L.U32 R134, R160, 0x1, RZ ;  /* 0x00000001a0860819 */ /* 0x000fe200000006ff */
[--C-:B------:R-:W-:Y:S01]  /*8090*/  FFMA.FTZ R10, R10, c[0x0][0x2d0], -R133.reuse ;  /* 0x0000b4000a0a7a23 */ /* 0x100fe20000010885 */
[----:B------:R-:W-:Y:S01]  /*80a0*/  @P0 SHF.L.U64.HI R160, R160, 0x1, R4 ;  /* 0x00000001a0a00819 */ /* 0x000fe20000010204 */
[----:B------:R-:W-:Y:S01]  /*80b0*/  FMUL.FTZ R0, R0, c[0x0][0x2d0] ;  /* 0x0000b40000007a20 */ /* 0x000fe20000410000 */
[C---:B------:R-:W-:Y:S01]  /*80c0*/  @P0 IADD3 R4, P1, R134.reuse, c[0x0][0x1c8], RZ ;  /* 0x0000720086040a10 */ /* 0x040fe20007f3e0ff */
[--C-:B------:R-:W-:Y:S01]  /*80d0*/  FFMA.FTZ R11, R11, c[0x0][0x2d0], -R133.reuse ;  /* 0x0000b4000b0b7a23 */ /* 0x100fe20000010885 */
[----:B------:R2:W-:Y:S01]  /*80e0*/  MUFU.EX2 R179, R9 ;  /* 0x0000000900b37308 */ /* 0x0005e20000000800 */
[----:B------:R-:W-:Y:S01]  /*80f0*/  @P0 IADD3 R162, P2, R134, 0x80, RZ ;  /* 0x0000008086a20810 */ /* 0x000fe20007f5e0ff */
[----:B---3--:R-:W-:Y:S01]  /*8100*/  FMUL.FTZ R52, R2, R52 ;  /* 0x0000003402347220 */ /* 0x008fe20000410000 */
[----:B----4-:R-:W-:Y:S01]  /*8110*/  @P0 IADD3.X R5, R160, c[0x0][0x1cc], RZ, P1, !PT ;  /* 0x00007300a0050a10 */ /* 0x010fe20000ffe4ff */
[----:B------:R-:W-:Y:S01]  /*8120*/  FMUL.FTZ R53, R2, R53 ;  /* 0x0000003502357220 */ /* 0x000fe20000410000 */
[----:B------:R-:W-:Y:S01]  /*8130*/  @P0 IADD3 R162, P1, R162, c[0x0][0x1c8], RZ ;  /* 0x00007200a2a20a10 */ /* 0x000fe20007f3e0ff */
[C---:B------:R-:W-:Y:S02]  /*8140*/  FMUL.FTZ R56, R2.reuse, R56 ;  /* 0x0000003802387220 */ /* 0x040fe40000410000 */
[----:B------:R3:W-:Y:S01]  /*8150*/  @P0 LDGSTS.E.BYPASS.LTC128B.128 [R248+0xc100], [R4.64], !P6 ;  /* 0x0c10000004f80fae */ /* 0x0007e2000f101d48 */
[--C-:B------:R-:W-:Y:S01]  /*8160*/  @P0 IADD3.X R163, RZ, c[0x0][0x1cc], R160.reuse, P1, P2 ;  /* 0x00007300ffa30a10 */ /* 0x100fe20000fe44a0 */
[----:B------:R4:W-:Y:S01]  /*8170*/  MUFU.EX2 R173, R6 ;  /* 0x0000000600ad7308 */ /* 0x0009e20000000800 */
[C---:B------:R-:W-:Y:S02]  /*8180*/  FMUL.FTZ R57, R2.reuse, R57 ;  /* 0x0000003902397220 */ /* 0x040fe40000410000 */
[----:B------:R-:W-:Y:S01]  /*8190*/  FMUL.FTZ R60, R2, R60 ;  /* 0x0000003c023c7220 */ /* 0x000fe20000410000 */
[----:B-1----:R-:W-:Y:S01]  /*81a0*/  @P0 IADD3 R8, P3, R134, 0x100, RZ ;  /* 0x0000010086080810 */ /* 0x002fe20007f7e0ff */
[----:B------:R-:W-:Y:S01]  /*81b0*/  FMUL.FTZ R61, R2, R61 ;  /* 0x0000003d023d7220 */ /* 0x000fe20000410000 */
[----:B------:R1:W-:Y:S01]  /*81c0*/  @P0 LDGSTS.E.BYPASS.LTC128B.128 [R248+0xf100], [R162.64], !P5 ;  /* 0x0f100000a2f80fae */ /* 0x0003e2000e901d48 */
[----:B------:R-:W-:Y:S01]  /*81d0*/  @P0 SHF.L.U32 R134, R250, 0x6, RZ ;  /* 0x00000006fa860819 */ /* 0x000fe200000006ff */
[----:B------:R-:W-:Y:S01]  /*81e0*/  FMUL.FTZ R64, R2, R64 ;  /* 0x0000004002407220 */ /* 0x000fe20000410000 */
[----:B------:R-:W-:Y:S01]  /*81f0*/  @P0 IADD3 R8, P2, R8, c[0x0][0x1c8], RZ ;  /* 0x0000720008080a10 */ /* 0x000fe20007f5e0ff */
[----:B------:R-:W1:Y:S01]  /*8200*/  MUFU.EX2 R0, R0 ;  /* 0x0000000000007308 */ /* 0x000e620000000800 */
[C---:B------:R-:W-:Y:S02]  /*8210*/  FMUL.FTZ R65, R2.reuse, R65 ;  /* 0x0000004102417220 */ /* 0x040fe40000410000 */
[C---:B------:R-:W-:Y:S01]  /*8220*/  FMUL.FTZ R68, R2.reuse, R68 ;  /* 0x0000004402447220 */ /* 0x040fe20000410000 */
[----:B--2---:R-:W-:Y:S01]  /*8230*/  @P0 IADD3.X R9, RZ, c[0x0][0x1cc], R160, P2, P3 ;  /* 0x00007300ff090a10 */ /* 0x004fe200017e64a0 */
[C---:B------:R-:W-:Y:S02]  /*8240*/  FMUL.FTZ R69, R2.reuse, R69 ;  /* 0x0000004502457220 */ /* 0x040fe40000410000 */
[C---:B------:R-:W-:Y:S02]  /*8250*/  FMUL.FTZ R72, R2.reuse, R72 ;  /* 0x0000004802487220 */ /* 0x040fe40000410000 */
[----:B------:R2:W-:Y:S01]  /*8260*/  @P0 LDGSTS.E.BYPASS.LTC128B.128 [R248+0x12100], [R8.64], !P4 ;  /* 0x1210000008f80fae */ /* 0x0005e2000e101d48 */
[----:B------:R2:W-:Y:S01]  /*8270*/  MUFU.EX2 R175, R10 ;  /* 0x0000000a00af7308 */ /* 0x0005e20000000800 */
[C---:B------:R-:W-:Y:S02]  /*8280*/  FMUL.FTZ R73, R2.reuse, R73 ;  /* 0x0000004902497220 */ /* 0x040fe40000410000 */
[----:B------:R-:W-:Y:S01]  /*8290*/  FMUL.FTZ R76, R2, R76 ;  /* 0x0000004c024c7220 */ /* 0x000fe20000410000 */
[----:B---3--:R-:W-:Y:S01]  /*82a0*/  @P0 IADD3 R4, P1, R4, R134, RZ ;  /* 0x0000008604040210 */ /* 0x008fe20007f3e0ff */
[C---:B------:R-:W-:Y:S02]  /*82b0*/  FMUL.FTZ R77, R2.reuse, R77 ;  /* 0x0000004d024d7220 */ /* 0x040fe40000410000 */
[----:B------:R-:W-:Y:S01]  /*82c0*/  FMUL.FTZ R80, R2, R80 ;  /* 0x0000005002507220 */ /* 0x000fe20000410000 */
[----:B------:R-:W-:Y:S02]  /*82d0*/  @P0 IADD3.X R5, R5, R161, RZ, P1, !PT ;  /* 0x000000a105050210 */ /* 0x000fe40000ffe4ff */
[----:B------:R3:W-:Y:S01]  /*82e0*/  MUFU.EX2 R174, R11 ;  /* 0x0000000b00ae7308 */ /* 0x0007e20000000800 */
[----:B----4-:R-:W-:Y:S01]  /*82f0*/  @P0 IADD3 R6, P2, R134, R4, RZ ;  /* 0x0000000486060210 */ /* 0x010fe20007f5e0ff */
[--C-:B------:R-:W-:Y:S01]  /*8300*/  FFMA.FTZ R134, R7, c[0x0][0x2d0], -R133.reuse ;  /* 0x0000b40007867a23 */ /* 0x100fe20000010885 */
[----:B------:R4:W-:Y:S02]  /*8310*/  @P0 LDGSTS.E.BYPASS.LTC128B.128 [R248+0xd100], [R4.64], !P6 ;  /* 0x0d10000004f80fae */ /* 0x0009e4000f101d48 */
[----:B------:R-:W-:Y:S01]  /*8320*/  @P0 IADD3.X R7, R161, R5, RZ, P2, !PT ;  /* 0x00000005a1070210 */ /* 0x000fe200017fe4ff */
[C---:B-1----:R-:W-:Y:S02]  /*8330*/  FMUL.FTZ R54, R0.reuse, R54 ;  /* 0x0000003600367220 */ /* 0x042fe40000410000 */
[C---:B------:R-:W-:Y:S02]  /*8340*/  FMUL.FTZ R55, R0.reuse, R55 ;  /* 0x0000003700377220 */ /* 0x040fe40000410000 */
[----:B------:R-:W1:Y:S01]  /*8350*/  MUFU.EX2 R176, R134 ;  /* 0x0000008600b07308 */ /* 0x000e620000000800 */
[C---:B------:R-:W-:Y:S01]  /*8360*/  FMUL.FTZ R58, R0.reuse, R58 ;  /* 0x0000003a003a7220 */ /* 0x040fe20000410000 */
[----:B------:R4:W-:Y:S01]  /*8370*/  @P0 LDGSTS.E.BYPASS.LTC128B.128 [R248+0x10100], [R4.64+0x80], !P5 ;  /* 0x1010008004f80fae */ /* 0x0009e2000e901d48 */
[C---:B------:R-:W-:Y:S02]  /*8380*/  FMUL.FTZ R59, R0.reuse, R59 ;  /* 0x0000003b003b7220 */ /* 0x040fe40000410000 */
[----:B--2---:R-:W-:Y:S02]  /*8390*/  FMUL.FTZ R10, R0, R142 ;  /* 0x0000008e000a7220 */ /* 0x004fe40000410000 */
[C---:B------:R-:W-:Y:S02]  /*83a0*/  FMUL.FTZ R8, R2.reuse, R140 ;  /* 0x0000008c02087220 */ /* 0x040fe40000410000 */
[----:B------:R-:W-:Y:S01]  /*83b0*/  FMUL.FTZ R9, R2, R141 ;  /* 0x0000008d02097220 */ /* 0x000fe20000410000 */
[----:B------:R4:W-:Y:S01]  /*83c0*/  @P0 LDGSTS.E.BYPASS.LTC128B.128 [R248+0x13100], [R4.64+0x100], !P4 ;  /* 0x1310010004f80fae */ /* 0x0009e2000e101d48 */
[C---:B------:R-:W-:Y:S01]  /*83d0*/  FMUL.FTZ R62, R0.reuse, R62 ;  /* 0x0000003e003e7220 */ /* 0x040fe20000410000 */
[----:B------:R-:W-:Y:S01]  /*83e0*/  MUFU.EX2 R183, R24 ;  /* 0x0000001800b77308 */ /* 0x000fe20000000800 */
[C---:B------:R-:W-:Y:S02]  /*83f0*/  FMUL.FTZ R63, R0.reuse, R63 ;  /* 0x0000003f003f7220 */ /* 0x040fe40000410000 */
[C---:B---3--:R-:W-:Y:S02]  /*8400*/  FMUL.FTZ R11, R0.reuse, R143 ;  /* 0x0000008f000b7220 */ /* 0x048fe40000410000 */
[C---:B------:R-:W-:Y:S01]  /*8410*/  FMUL.FTZ R66, R0.reuse, R66 ;  /* 0x0000004200427220 */ /* 0x040fe20000410000 */
[----:B------:R2:W-:Y:S01]  /*8420*/  @P0 LDGSTS.E.BYPASS.LTC128B.128 [R248+0xe100], [R6.64], !P6 ;  /* 0x0e10000006f80fae */ /* 0x0005e2000f101d48 */
[C---:B------:R-:W-:Y:S02]  /*8430*/  FMUL.FTZ R67, R0.reuse, R67 ;  /* 0x0000004300437220 */ /* 0x040fe40000410000 */
[C---:B------:R-:W-:Y:S02]  /*8440*/  FMUL.FTZ R70, R0.reuse, R70 ;  /* 0x0000004600467220 */ /* 0x040fe40000410000 */
[C---:B------:R-:W-:Y:S02]  /*8450*/  FMUL.FTZ R71, R0.reuse, R71 ;  /* 0x0000004700477220 */ /* 0x040fe40000410000 */
[C---:B------:R-:W-:Y:S01]  /*8460*/  FMUL.FTZ R74, R0.reuse, R74 ;  /* 0x0000004a004a7220 */ /* 0x040fe20000410000 */
[----:B------:R2:W-:Y:S01]  /*8470*/  @P0 LDGSTS.E.BYPASS.LTC128B.128 [R248+0x11100], [R6.64+0x80], !P5 ;  /* 0x1110008006f80fae */ /* 0x0005e2000e901d48 */
[C---:B------:R-:W-:Y:S02]  /*8480*/  FMUL.FTZ R75, R0.reuse, R75 ;  /* 0x0000004b004b7220 */ /* 0x040fe40000410000 */
[C---:B------:R-:W-:Y:S02]  /*8490*/  FMUL.FTZ R78, R0.reuse, R78 ;  /* 0x0000004e004e7220 */ /* 0x040fe40000410000 */
[----:B------:R-:W-:Y:S02]  /*84a0*/  FMUL.FTZ R79, R0, R79 ;  /* 0x0000004f004f7220 */ /* 0x000fe40000410000 */
[----:B------:R-:W-:Y:S01]  /*84b0*/  FMUL.FTZ R81, R2, R81 ;  /* 0x0000005102517220 */ /* 0x000fe20000410000 */
[----:B------:R2:W-:Y:S01]  /*84c0*/  @P0 LDGSTS.E.BYPASS.LTC128B.128 [R248+0x14100], [R6.64+0x100], !P4 ;  /* 0x1410010006f80fae */ /* 0x0005e2000e101d48 */
[----:B------:R-:W-:Y:S02]  /*84d0*/  FMUL.FTZ R82, R0, R82 ;  /* 0x0000005200527220 */ /* 0x000fe40000410000 */
[C---:B----4-:R-:W-:Y:S01]  /*84e0*/  FMUL.FTZ R4, R2.reuse, R136 ;  /* 0x0000008802047220 */ /* 0x050fe20000410000 */
[----:B------:R-:W-:Y:S01]  /*84f0*/  F2FP.BF16.PACK_AB R136, R177, R251 ;  /* 0x000000fbb188723e */ /* 0x000fe200000010ff */
[----:B------:R-:W-:Y:S01]  /*8500*/  FMUL.FTZ R5, R2, R137 ;  /* 0x0000008902057220 */ /* 0x000fe20000410000 */
[----:B-1----:R-:W-:Y:S01]  /*8510*/  F2FP.BF16.PACK_AB R137, R176, R173 ;  /* 0x000000adb089723e */ /* 0x002fe200000010ff */
[----:B------:R-:W-:Y:S01]  /*8520*/  FMUL.FTZ R83, R0, R83 ;  /* 0x0000005300537220 */ /* 0x000fe20000410000 */
[----:B------:R-:W1:Y:S01]  /*8530*/  LDSM.16.MT88.4 R160, [R224+0x100] ;  /* 0x00010000e0a0783b */ /* 0x000e620000004200 */
[--C-:B------:R-:W-:Y:S02]  /*8540*/  FFMA.FTZ R26, R26, c[0x0][0x2d0], -R133.reuse ;  /* 0x0000b4001a1a7a23 */ /* 0x100fe40000010885 */
[--C-:B------:R-:W-:Y:S02]  /*8550*/  FFMA.FTZ R27, R27, c[0x0][0x2d0], -R133.reuse ;  /* 0x0000b4001b1b7a23 */ /* 0x100fe40000010885 */
[--C-:B------:R-:W-:Y:S02]  /*8560*/  FFMA.FTZ R30, R30, c[0x0][0x2d0], -R133.reuse ;  /* 0x0000b4001e1e7a23 */ /* 0x100fe40000010885 */
[--C-:B------:R-:W-:Y:S01]  /*8570*/  FFMA.FTZ R31, R31, c[0x0][0x2d0], -R133.reuse ;  /* 0x0000b4001f1f7a23 */ /* 0x100fe20000010885 */
[----:B------:R-:W3:Y:S01]  /*8580*/  LDSM.16.MT88.4 R164, [R225+0x100] ;  /* 0x00010000e1a4783b */ /* 0x000ee20000004200 */
[--C-:B------:R-:W-:Y:S02]  /*8590*/  FFMA.FTZ R34, R34, c[0x0][0x2d0], -R133.reuse ;  /* 0x0000b40022227a23 */ /* 0x100fe40000010885 */
[--C-:B------:R-:W-:Y:S02]  /*85a0*/  FFMA.FTZ R35, R35, c[0x0][0x2d0], -R133.reuse ;  /* 0x0000b40023237a23 */ /* 0x100fe40000010885 */
[--C-:B------:R-:W-:Y:S02]  /*85b0*/  FFMA.FTZ R36, R36, c[0x0][0x2d0], -R172.reuse ;  /* 0x0000b40024247a23 */ /* 0x100fe400000108ac */
[--C-:B------:R-:W-:Y:S01]  /*85c0*/  FFMA.FTZ R37, R37, c[0x0][0x2d0], -R172.reuse ;  /* 0x0000b40025257a23 */ /* 0x100fe200000108ac */
[----:B------:R-:W4:Y:S01]  /*85d0*/  LDSM.16.MT88.4 R168, [R228+0x100] ;  /* 0x00010000e4a8783b */ /* 0x000f220000004200 */
[--C-:B------:R-:W-:Y:S02]  /*85e0*/  FFMA.FTZ R38, R38, c[0x0][0x2d0], -R133.reuse ;  /* 0x0000b40026267a23 */ /* 0x100fe40000010885 */
[C---:B--2---:R-:W-:Y:S01]  /*85f0*/  FMUL.FTZ R6, R0.reuse, R138 ;  /* 0x0000008a00067220 */ /* 0x044fe20000410000 */
[----:B------:R-:W-:Y:S01]  /*8600*/  F2FP.BF16.PACK_AB R138, R179, R178 ;  /* 0x000000b2b38a723e */ /* 0x000fe200000010ff */
[----:B------:R-:W-:Y:S01]  /*8610*/  FMUL.FTZ R7, R0, R139 ;  /* 0x0000008b00077220 */ /* 0x000fe20000410000 */
[----:B------:R-:W-:Y:S01]  /*8620*/  F2FP.BF16.PACK_AB R139, R174, R175 ;  /* 0x000000afae8b723e */ /* 0x000fe200000010ff */
[--C-:B------:R-:W-:Y:S01]  /*8630*/  FFMA.FTZ R39, R39, c[0x0][0x2d0], -R133.reuse ;  /* 0x0000b40027277a23 */ /* 0x100fe20000010885 */
[----:B------:R-:W2:Y:S01]  /*8640*/  LDSM.16.MT88.4 R140, [R227+0x100] ;  /* 0x00010000e38c783b */ /* 0x000ea20000004200 */
[--C-:B------:R-:W-:Y:S02]  /*8650*/  FFMA.FTZ R40, R40, c[0x0][0x2d0], -R172.reuse ;  /* 0x0000b40028287a23 */ /* 0x100fe400000108ac */
[--C-:B------:R-:W-:Y:S02]  /*8660*/  FFMA.FTZ R41, R41, c[0x0][0x2d0], -R172.reuse ;  /* 0x0000b40029297a23 */ /* 0x100fe400000108ac */
[--C-:B------:R-:W-:Y:S02]  /*8670*/  FFMA.FTZ R42, R42, c[0x0][0x2d0], -R133.reuse ;  /* 0x0000b4002a2a7a23 */ /* 0x100fe40000010885 */
[--C-:B------:R-:W-:Y:S01]  /*8680*/  FFMA.FTZ R43, R43, c[0x0][0x2d0], -R133.reuse ;  /* 0x0000b4002b2b7a23 */ /* 0x100fe20000010885 */
[----:B------:R-:W0:Y:S01]  /*8690*/  LDGDEPBAR ;  /* 0x00000000000079af */ /* 0x000e220000000000 */
[C---:B------:R-:W-:Y:S02]  /*86a0*/  FMUL.FTZ R84, R2.reuse, R84 ;  /* 0x0000005402547220 */ /* 0x040fe40000410000 */
[----:B------:R-:W-:Y:S02]  /*86b0*/  FMUL.FTZ R85, R2, R85 ;  /* 0x0000005502557220 */ /* 0x000fe40000410000 */
[C---:B------:R-:W-:Y:S02]  /*86c0*/  FMUL.FTZ R86, R0.reuse, R86 ;  /* 0x0000005600567220 */ /* 0x040fe40000410000 */
[----:B------:R-:W-:Y:S01]  /*86d0*/  FMUL.FTZ R87, R0, R87 ;  /* 0x0000005700577220 */ /* 0x000fe20000410000 */
[C---:B-1----:R-:W-:Y:S05]  /*86e0*/  HMMA.16816.F32.BF16 R4, R136.reuse, R160, R4 ;  /* 0x000000a08804723c */ /* 0x042fea0000041804 */
[C---:B------:R-:W-:Y:S02]  /*86f0*/  FMUL.FTZ R88, R2.reuse, R88 ;  /* 0x0000005802587220 */ /* 0x040fe40000410000 */
[----:B------:R-:W-:Y:S01]  /*8700*/  FMUL.FTZ R89, R2, R89 ;  /* 0x0000005902597220 */ /* 0x000fe20000410000 */
[C---:B------:R-:W-:Y:S01]  /*8710*/  HMMA.16816.F32.BF16 R8, R136.reuse, R162, R8 ;  /* 0x000000a28808723c */ /* 0x040fe20000041808 */
[----:B------:R-:W1:Y:S03]  /*8720*/  LDSM.16.MT88.4 R160, [R224+0x3100] ;  /* 0x00310000e0a0783b */ /* 0x000e660000004200 */
[C---:B------:R-:W-:Y:S02]  /*8730*/  FMUL.FTZ R90, R0.reuse, R90 ;  /* 0x0000005a005a7220 */ /* 0x040fe40000410000 */
[----:B------:R-:W-:Y:S02]  /*8740*/  FMUL.FTZ R91, R0, R91 ;  /* 0x0000005b005b7220 */ /* 0x000fe40000410000 */
[C---:B---3--:R-:W-:Y:S04]  /*8750*/  HMMA.16816.F32.BF16 R52, R136.reuse, R164, R52 ;  /* 0x000000a48834723c */ /* 0x048fe80000041834 */
[C---:B------:R-:W-:Y:S02]  /*8760*/  FMUL.FTZ R92, R2.reuse, R92 ;  /* 0x0000005c025c7220 */ /* 0x040fe40000410000 */
[----:B------:R-:W-:Y:S02]  /*8770*/  FMUL.FTZ R93, R2, R93 ;  /* 0x0000005d025d7220 */ /* 0x000fe40000410000 */
[C---:B------:R-:W-:Y:S01]  /*8780*/  HMMA.16816.F32.BF16 R56, R136.reuse, R166, R56 ;  /* 0x000000a68838723c */ /* 0x040fe20000041838 */
[----:B------:R-:W3:Y:S03]  /*8790*/  LDSM.16.MT88.4 R164, [R225+0x3100] ;  /* 0x00310000e1a4783b */ /* 0x000ee60000004200 */
[C---:B------:R-:W-:Y:S02]  /*87a0*/  FMUL.FTZ R94, R0.reuse, R94 ;  /* 0x0000005e005e7220 */ /* 0x040fe40000410000 */
[----:B------:R-:W-:Y:S02]  /*87b0*/  FMUL.FTZ R95, R0, R95 ;  /* 0x0000005f005f7220 */ /* 0x000fe40000410000 */
[C---:B----4-:R-:W-:Y:S04]  /*87c0*/  HMMA.16816.F32.BF16 R60, R136.reuse, R168, R60 ;  /* 0x000000a8883c723c */ /* 0x050fe8000004183c */
[C---:B------:R-:W-:Y:S02]  /*87d0*/  FMUL.FTZ R96, R2.reuse, R96 ;  /* 0x0000006002607220 */ /* 0x040fe40000410000 */
[----:B------:R-:W-:Y:S02]  /*87e0*/  FMUL.FTZ R97, R2, R97 ;  /* 0x0000006102617220 */ /* 0x000fe40000410000 */
[C---:B------:R-:W-:Y:S04]  /*87f0*/  HMMA.16816.F32.BF16 R64, R136.reuse, R170, R64 ;  /* 0x000000aa8840723c */ /* 0x040fe80000041840 */
[C---:B------:R-:W-:Y:S02]  /*8800*/  FMUL.FTZ R98, R0.reuse, R98 ;  /* 0x0000006200627220 */ /* 0x040fe40000410000 */
[----:B------:R-:W-:Y:S02]  /*8810*/  FMUL.FTZ R99, R0, R99 ;  /* 0x0000006300637220 */ /* 0x000fe40000410000 */
[C---:B--2---:R-:W-:Y:S04]  /*8820*/  HMMA.16816.F32.BF16 R68, R136.reuse, R140, R68 ;  /* 0x0000008c8844723c */ /* 0x044fe80000041844 */
[C---:B------:R-:W-:Y:S02]  /*8830*/  FMUL.FTZ R100, R2.reuse, R100 ;  /* 0x0000006402647220 */ /* 0x040fe40000410000 */
[----:B------:R-:W-:Y:S02]  /*8840*/  FMUL.FTZ R101, R2, R101 ;  /* 0x0000006502657220 */ /* 0x000fe40000410000 */
[C---:B------:R-:W-:Y:S01]  /*8850*/  HMMA.16816.F32.BF16 R72, R136.reuse, R142, R72 ;  /* 0x0000008e8848723c */ /* 0x040fe20000041848 */
[----:B------:R-:W2:Y:S03]  /*8860*/  LDSM.16.MT88.4 R140, [R228+0x3100] ;  /* 0x00310000e48c783b */ /* 0x000ea60000004200 */
[C---:B------:R-:W-:Y:S02]  /*8870*/  FMUL.FTZ R102, R0.reuse, R102 ;  /* 0x0000006600667220 */ /* 0x040fe40000410000 */
[----:B------:R-:W-:Y:S02]  /*8880*/  FMUL.FTZ R103, R0, R103 ;  /* 0x0000006700677220 */ /* 0x000fe40000410000 */
[C---:B-1----:R-:W-:Y:S04]  /*8890*/  HMMA.16816.F32.BF16 R76, R136.reuse, R160, R76 ;  /* 0x000000a0884c723c */ /* 0x042fe8000004184c */
[C---:B------:R-:W-:Y:S02]  /*88a0*/  FMUL.FTZ R104, R2.reuse, R104 ;  /* 0x0000006802687220 */ /* 0x040fe40000410000 */
[----:B------:R-:W-:Y:S02]  /*88b0*/  FMUL.FTZ R105, R2, R105 ;  /* 0x0000006902697220 */ /* 0x000fe40000410000 */
        /* <DEDUP_REMOVED lines=11> */
[--C-:B------:R-:W-:Y:S01]  /*8970*/  FFMA.FTZ R12, R12, c[0x0][0x2d0], -R172.reuse ;  /* 0x0000b4000c0c7a23 */ /* 0x100fe200000108ac */
[C---:B--2---:R-:W-:Y:S03]  /*8980*/  HMMA.16816.F32.BF16 R92, R136.reuse, R140, R92 ;  /* 0x0000008c885c723c */ /* 0x044fe6000004185c */
[--C-:B------:R-:W-:Y:S01]  /*8990*/  FFMA.FTZ R13, R13, c[0x0][0x2d0], -R172.reuse ;  /* 0x0000b4000d0d7a23 */ /* 0x100fe200000108ac */
[----:B------:R2:W-:Y:S01]  /*89a0*/  MUFU.EX2 R250, R12 ;  /* 0x0000000c00fa7308 */ /* 0x0005e20000000800 */
[--C-:B------:R-:W-:Y:S02]  /*89b0*/  FFMA.FTZ R14, R14, c[0x0][0x2d0], -R133.reuse ;  /* 0x0000b4000e0e7a23 */ /* 0x100fe40000010885 */
[--C-:B------:R-:W-:Y:S01]  /*89c0*/  FFMA.FTZ R15, R15, c[0x0][0x2d0], -R133.reuse ;  /* 0x0000b4000f0f7a23 */ /* 0x100fe20000010885 */
[C---:B------:R-:W-:Y:S01]  /*89d0*/  HMMA.16816.F32.BF16 R96, R136.reuse, R142, R96 ;  /* 0x0000008e8860723c */ /* 0x040fe20000041860 */
[----:B------:R-:W4:Y:S03]  /*89e0*/  LDSM.16.MT88.4 R140, [R225+0x6100] ;  /* 0x00610000e18c783b */ /* 0x000f260000004200 */
[C---:B------:R-:W-:Y:S02]  /*89f0*/  FMUL.FTZ R112, R2.reuse, R112 ;  /* 0x0000007002707220 */ /* 0x040fe40000410000 */
[----:B------:R3:W-:Y:S01]  /*8a00*/  MUFU.EX2 R134, R13 ;  /* 0x0000000d00867308 */ /* 0x0007e20000000800 */
[----:B------:R-:W-:Y:S01]  /*8a10*/  FMUL.FTZ R113, R2, R113 ;  /* 0x0000007102717220 */ /* 0x000fe20000410000 */
[C---:B-1----:R-:W-:Y:S04]  /*8a20*/  HMMA.16816.F32.BF16 R100, R136.reuse, R160, R100 ;  /* 0x000000a08864723c */ /* 0x042fe80000041864 */
[C---:B------:R-:W-:Y:S02]  /*8a30*/  FMUL.FTZ R114, R0.reuse, R114 ;  /* 0x0000007200727220 */ /* 0x040fe40000410000 */
[----:B------:R-:W-:Y:S02]  /*8a40*/  FMUL.FTZ R115, R0, R115 ;  /* 0x0000007300737220 */ /* 0x000fe40000410000 */
[C---:B------:R-:W-:Y:S01]  /*8a50*/  HMMA.16816.F32.BF16 R104, R136.reuse, R162, R104 ;  /* 0x000000a28868723c */ /* 0x040fe20000041868 */
[----:B------:R-:W1:Y:S01]  /*8a60*/  LDSM.16.MT88.4 R160, [R228+0x6100] ;  /* 0x00610000e4a0783b */ /* 0x000e620000004200 */
[----:B------:R1:W-:Y:S02]  /*8a70*/  MUFU.EX2 R171, R14 ;  /* 0x0000000e00ab7308 */ /* 0x0003e40000000800 */
[C---:B--2---:R-:W-:Y:S02]  /*8a80*/  FMUL.FTZ R12, R2.reuse, R144 ;  /* 0x00000090020c7220 */ /* 0x044fe40000410000 */
[C---:B------:R-:W-:Y:S02]  /*8a90*/  FMUL.FTZ R116, R2.reuse, R116 ;  /* 0x0000007402747220 */ /* 0x040fe40000410000 */
[C---:B---3--:R-:W-:Y:S04]  /*8aa0*/  HMMA.16816.F32.BF16 R108, R136.reuse, R164, R108 ;  /* 0x000000a4886c723c */ /* 0x048fe8000004186c */
[----:B------:R2:W-:Y:S01]  /*8ab0*/  MUFU.EX2 R170, R15 ;  /* 0x0000000f00aa7308 */ /* 0x0005e20000000800 */
[C---:B------:R-:W-:Y:S02]  /*8ac0*/  FMUL.FTZ R117, R2.reuse, R117 ;  /* 0x0000007502757220 */ /* 0x040fe40000410000 */
[----:B------:R-:W-:Y:S01]  /*8ad0*/  FMUL.FTZ R13, R2, R145 ;  /* 0x00000091020d7220 */ /* 0x000fe20000410000 */
[C---:B------:R-:W-:Y:S01]  /*8ae0*/  HMMA.16816.F32.BF16 R112, R136.reuse, R166, R112 ;  /* 0x000000a68870723c */ /* 0x040fe20000041870 */
[----:B------:R-:W3:Y:S03]  /*8af0*/  LDSM.16.MT88.4 R164, [R227+0x6100] ;  /* 0x00610000e3a4783b */ /* 0x000ee60000004200 */
[C---:B------:R-:W-:Y:S02]  /*8b00*/  FMUL.FTZ R118, R0.reuse, R118 ;  /* 0x0000007600767220 */ /* 0x040fe40000410000 */
[----:B------:R-:W-:Y:S02]  /*8b10*/  FMUL.FTZ R119, R0, R119 ;  /* 0x0000007700777220 */ /* 0x000fe40000410000 */
[--C-:B------:R-:W-:Y:S04]  /*8b20*/  FFMA.FTZ R16, R16, c[0x0][0x2d0], -R172.reuse ;  /* 0x0000b40010107a23 */ /* 0x100fe800000108ac */
[--C-:B------:R-:W-:Y:S01]  /*8b30*/  FFMA.FTZ R17, R17, c[0x0][0x2d0], -R172.reuse ;  /* 0x0000b40011117a23 */ /* 0x100fe200000108ac */
[C---:B----4-:R-:W-:Y:S01]  /*8b40*/  HMMA.16816.F32.BF16 R116, R136.reuse, R140, R116 ;  /* 0x0000008c8874723c */ /* 0x050fe20000041874 */
[----:B------:R4:W3:Y:S02]  /*8b50*/  MUFU.EX2 R180, R16 ;  /* 0x0000001000b47308 */ /* 0x0008e40000000800 */
[--C-:B------:R-:W-:Y:S02]  /*8b60*/  FFMA.FTZ R18, R18, c[0x0][0x2d0], -R133.reuse ;  /* 0x0000b40012127a23 */ /* 0x100fe40000010885 */
[--C-:B------:R-:W-:Y:S02]  /*8b70*/  FFMA.FTZ R19, R19, c[0x0][0x2d0], -R133.reuse ;  /* 0x0000b40013137a23 */ /* 0x100fe40000010885 */
[C---:B------:R-:W-:Y:S02]  /*8b80*/  FMUL.FTZ R120, R2.reuse, R120 ;  /* 0x0000007802787220 */ /* 0x040fe40000410000 */
[----:B------:R-:W-:Y:S02]  /*8b90*/  FMUL.FTZ R121, R2, R121 ;  /* 0x0000007902797220 */ /* 0x000fe40000410000 */
[----:B------:R3:W3:Y:S01]  /*8ba0*/  MUFU.EX2 R252, R17 ;  /* 0x0000001100fc7308 */ /* 0x0006e20000000800 */
[C---:B------:R-:W-:Y:S02]  /*8bb0*/  FMUL.FTZ R122, R0.reuse, R122 ;  /* 0x0000007a007a7220 */ /* 0x040fe40000410000 */
[C---:B------:R-:W-:Y:S02]  /*8bc0*/  FMUL.FTZ R123, R0.reuse, R123 ;  /* 0x0000007b007b7220 */ /* 0x040fe40000410000 */
[C---:B-1----:R-:W-:Y:S02]  /*8bd0*/  FMUL.FTZ R14, R0.reuse, R146 ;  /* 0x00000092000e7220 */ /* 0x042fe40000410000 */
[----:B--2---:R-:W-:Y:S02]  /*8be0*/  FMUL.FTZ R15, R0, R147 ;  /* 0x00000093000f7220 */ /* 0x004fe40000410000 */
[----:B------:R-:W-:Y:S01]  /*8bf0*/  LDSM.16.MT88.4 R144, [R225+0x900] ;  /* 0x00090000e190783b */ /* 0x000fe20000004200 */
[C---:B------:R-:W-:Y:S01]  /*8c00*/  HMMA.16816.F32.BF16 R120, R136.reuse, R142, R120 ;  /* 0x0000008e8878723c */ /* 0x040fe20000041878 */
[----:B------:R1:W-:Y:S02]  /*8c10*/  MUFU.EX2 R169, R18 ;  /* 0x0000001200a97308 */ /* 0x0003e40000000800 */
[C---:B------:R-:W-:Y:S02]  /*8c20*/  FMUL.FTZ R124, R2.reuse, R124 ;  /* 0x0000007c027c7220 */ /* 0x040fe40000410000 */
[C---:B----4-:R-:W-:Y:S02]  /*8c30*/  FMUL.FTZ R16, R2.reuse, R148 ;  /* 0x0000009402107220 */ /* 0x050fe40000410000 */
[----:B------:R-:W2:Y:S01]  /*8c40*/  LDSM.16.MT88.4 R140, [R224+0x900] ;  /* 0x00090000e08c783b */ /* 0x000ea20000004200 */
[C---:B------:R-:W-:Y:S03]  /*8c50*/  HMMA.16816.F32.BF16 R12, R136.reuse, R160, R12 ;  /* 0x000000a0880c723c */ /* 0x040fe6000004180c */
[----:B------:R4:W2:Y:S01]  /*8c60*/  MUFU.EX2 R168, R19 ;  /* 0x0000001300a87308 */ /* 0x0008a20000000800 */
[----:B------:R-:W-:Y:S02]  /*8c70*/  FMUL.FTZ R125, R2, R125 ;  /* 0x0000007d027d7220 */ /* 0x000fe40000410000 */
[C---:B------:R-:W-:Y:S01]  /*8c80*/  FMUL.FTZ R126, R0.reuse, R126 ;  /* 0x0000007e007e7220 */ /* 0x040fe20000410000 */
[----:B---3--:R-:W-:Y:S01]  /*8c90*/  MOV R160, R180 ;  /* 0x000000b400a07202 */ /* 0x008fe20000000f00 */
[----:B------:R-:W-:Y:S04]  /*8ca0*/  FMUL.FTZ R127, R0, R127 ;  /* 0x0000007f007f7220 */ /* 0x000fe80000410000 */
[C---:B------:R-:W-:Y:S01]  /*8cb0*/  FMUL.FTZ R17, R2.reuse, R149 ;  /* 0x0000009502117220 */ /* 0x040fe20000410000 */
[----:B------:R-:W-:Y:S01]  /*8cc0*/  MUFU.EX2 R180, R25 ;  /* 0x0000001900b47308 */ /* 0x000fe20000000800 */
[----:B------:R-:W-:Y:S01]  /*8cd0*/  FMUL.FTZ R128, R2, R128 ;  /* 0x0000008002807220 */ /* 0x000fe20000410000 */
[C---:B------:R-:W-:Y:S03]  /*8ce0*/  HMMA.16816.F32.BF16 R124, R136.reuse, R162, R124 ;  /* 0x000000a2887c723c */ /* 0x040fe6000004187c */
[----:B-1----:R-:W-:Y:S02]  /*8cf0*/  FMUL.FTZ R18, R0, R150 ;  /* 0x0000009600127220 */ /* 0x002fe40000410000 */
[----:B------:R-:W-:Y:S02]  /*8d00*/  FMUL.FTZ R129, R2, R129 ;  /* 0x0000008102817220 */ /* 0x000fe40000410000 */
[C---:B------:R-:W-:Y:S01]  /*8d10*/  FMUL.FTZ R130, R0.reuse, R130 ;  /* 0x0000008200827220 */ /* 0x040fe20000410000 */
[----:B------:R-:W-:Y:S01]  /*8d20*/  MUFU.EX2 R161, R26 ;  /* 0x0000001a00a17308 */ /* 0x000fe20000000800 */
[C---:B------:R-:W-:Y:S03]  /*8d30*/  FMUL.FTZ R131, R0.reuse, R131 ;  /* 0x0000008300837220 */ /* 0x040fe60000410000 */
[----:B----4-:R-:W-:Y:S02]  /*8d40*/  FMUL.FTZ R19, R0, R151 ;  /* 0x0000009700137220 */ /* 0x010fe40000410000 */
[----:B------:R-:W1:Y:S01]  /*8d50*/  LDSM.16.MT88.4 R148, [R228+0x900] ;  /* 0x00090000e494783b */ /* 0x000e620000004200 */
[--C-:B------:R-:W-:Y:S02]  /*8d60*/  FFMA.FTZ R20, R20, c[0x0][0x2d0], -R172.reuse ;  /* 0x0000b40014147a23 */ /* 0x100fe400000108ac */
[--C-:B------:R-:W-:Y:S02]  /*8d70*/  FFMA.FTZ R21, R21, c[0x0][0x2d0], -R172.reuse ;  /* 0x0000b40015157a23 */ /* 0x100fe400000108ac */
[C---:B------:R-:W-:Y:S01]  /*8d80*/  HMMA.16816.F32.BF16 R16, R136.reuse, R164, R16 ;  /* 0x000000a48810723c */ /* 0x040fe20000041810 */
[----:B------:R-:W-:Y:S02]  /*8d90*/  MUFU.EX2 R182, R20 ;  /* 0x0000001400b67308 */ /* 0x000fe40000000800 */
[--C-:B------:R-:W-:Y:S02]  /*8da0*/  FFMA.FTZ R22, R22, c[0x0][0x2d0], -R133.reuse ;  /* 0x0000b40016167a23 */ /* 0x100fe40000010885 */
[--C-:B------:R-:W-:Y:S02]  /*8db0*/  FFMA.FTZ R23, R23, c[0x0][0x2d0], -R133.reuse ;  /* 0x0000b40017177a23 */ /* 0x100fe40000010885 */
[----:B------:R-:W-:Y:S01]  /*8dc0*/  MOV R164, R178 ;  /* 0x000000b200a47202 */ /* 0x000fe20000000f00 */
[----:B------:R-:W-:Y:S03]  /*8dd0*/  HMMA.16816.F32.BF16 R128, R136, R166, R128 ;  /* 0x000000a68880723c */ /* 0x000fe60000041880 */
[----:B------:R-:W-:Y:S01]  /*8de0*/  MUFU.EX2 R178, R28 ;  /* 0x0000001c00b27308 */ /* 0x000fe20000000800 */
[----:B------:R-:W-:Y:S01]  /*8df0*/  MOV R165, R179 ;  /* 0x000000b300a57202 */ /* 0x000fe20000000f00 */
[--C-:B------:R-:W-:Y:S02]  /*8e00*/  FFMA.FTZ R45, R45, c[0x0][0x2d0], -R172.reuse ;  /* 0x0000b4002d2d7a23 */ /* 0x100fe400000108ac */
[----:B------:R-:W-:Y:S01]  /*8e10*/  F2FP.BF16.PACK_AB R136, R134, R250 ;  /* 0x000000fa8688723e */ /* 0x000fe200000010ff */
[--C-:B------:R-:W-:Y:S01]  /*8e20*/  FFMA.FTZ R48, R48, c[0x0][0x2d0], -R172.reuse ;  /* 0x0000b40030307a23 */ /* 0x100fe200000108ac */
[----:B------:R-:W-:Y:S03]  /*8e30*/  F2FP.BF16.PACK_AB R138, R252, R160 ;  /* 0x000000a0fc8a723e */ /* 0x000fe600000010ff */
[----:B------:R-:W-:Y:S01]  /*8e40*/  F2FP.BF16.PACK_AB R137, R170, R171 ;  /* 0x000000abaa89723e */ /* 0x000fe200000010ff */
[----:B------:R-:W-:Y:S01]  /*8e50*/  MUFU.EX2 R179, R32 ;  /* 0x0000002000b37308 */ /* 0x000fe20000000800 */
[----:B--2---:R-:W-:Y:S01]  /*8e60*/  F2FP.BF16.PACK_AB R139, R168, R169 ;  /* 0x000000a9a88b723e */ /* 0x004fe200000010ff */
[--C-:B------:R-:W-:Y:S01]  /*8e70*/  FFMA.FTZ R46, R46, c[0x0][0x2d0], -R133.reuse ;  /* 0x0000b4002e2e7a23 */ /* 0x100fe20000010885 */
[----:B------:R-:W-:Y:S01]  /*8e80*/  MOV R167, R177 ;  /* 0x000000b100a77202 */ /* 0x000fe20000000f00 */
[--C-:B------:R-:W-:Y:S02]  /*8e90*/  FFMA.FTZ R47, R47, c[0x0][0x2d0], -R133.reuse ;  /* 0x0000b4002f2f7a23 */ /* 0x100fe40000010885 */
[--C-:B------:R-:W-:Y:S02]  /*8ea0*/  FFMA.FTZ R50, R50, c[0x0][0x2d0], -R133.reuse ;  /* 0x0000b40032327a23 */ /* 0x100fe40000010885 */
[C---:B------:R-:W-:Y:S02]  /*8eb0*/  HMMA.16816.F32.BF16 R4, R136.reuse, R140, R4 ;  /* 0x0000008c8804723c */ /* 0x040fe40000041804 */
[----:B------:R-:W-:Y:S01]  /*8ec0*/  MUFU.EX2 R177, R33 ;  /* 0x0000002100b17308 */ /* 0x000fe20000000800 */
[----:B------:R-:W-:Y:S05]  /*8ed0*/  FFMA.FTZ R133, R51, c[0x0][0x2d0], -R133 ;  /* 0x0000b40033857a23 */ /* 0x000fea0000010885 */
[C---:B------:R-:W-:Y:S01]  /*8ee0*/  HMMA.16816.F32.BF16 R8, R136.reuse, R142, R8 ;  /* 0x0000008e8808723c */ /* 0x040fe20000041808 */
[----:B------:R-:W2:Y:S03]  /*8ef0*/  LDSM.16.MT88.4 R140, [R227+0x900] ;  /* 0x00090000e38c783b */ /* 0x000ea60000004200 */
[----:B------:R-:W-:Y:S04]  /*8f00*/  MUFU.EX2 R166, R37 ;  /* 0x0000002500a67308 */ /* 0x000fe80000000800 */
[C---:B------:R-:W-:Y:S06]  /*8f10*/  HMMA.16816.F32.BF16 R52, R136.reuse, R144, R52 ;  /* 0x000000908834723c */ /* 0x040fec0000041834 */
[----:B------:R-:W-:Y:S02]  /*8f20*/  MUFU.EX2 R133, R133 ;  /* 0x0000008500857308 */ /* 0x000fe40000000800 */
[C---:B------:R-:W-:Y:S01]  /*8f30*/  HMMA.16816.F32.BF16 R56, R136.reuse, R146, R56 ;  /* 0x000000928838723c */ /* 0x040fe20000041838 */
[----:B------:R-:W3:Y:S07]  /*8f40*/  LDSM.16.MT88.4 R144, [R224+0x3900] ;  /* 0x00390000e090783b */ /* 0x000eee0000004200 */
[C---:B-1----:R-:W-:Y:S01]  /*8f50*/  HMMA.16816.F32.BF16 R60, R136.reuse, R148, R60 ;  /* 0x00000094883c723c */ /* 0x042fe2000004183c */
[----:B------:R-:W1:Y:S07]  /*8f60*/  MUFU.EX2 R181, R21 ;  /* 0x0000001500b57308 */ /* 0x000e6e0000000800 */
[C---:B------:R-:W-:Y:S01]  /*8f70*/  HMMA.16816.F32.BF16 R64, R136.reuse, R150, R64 ;  /* 0x000000968840723c */ /* 0x040fe20000041840 */
[----:B------:R-:W4:Y:S02]  /*8f80*/  LDSM.16.MT88.4 R148, [R225+0x3900] ;  /* 0x00390000e194783b */ /* 0x000f240000004200 */
[----:B------:R3:W-:Y:S05]  /*8f90*/  MUFU.EX2 R163, R22 ;  /* 0x0000001600a37308 */ /* 0x0007ea0000000800 */
[C---:B--2---:R-:W-:Y:S05]  /*8fa0*/  HMMA.16816.F32.BF16 R68, R136.reuse, R140, R68 ;  /* 0x0000008c8844723c */ /* 0x044fea0000041844 */
[----:B------:R-:W2:Y:S03]  /*8fb0*/  MUFU.EX2 R162, R23 ;  /* 0x0000001700a27308 */ /* 0x000ea60000000800 */
[C---:B------:R-:W-:Y:S01]  /*8fc0*/  HMMA.16816.F32.BF16 R72, R136.reuse, R142, R72 ;  /* 0x0000008e8848723c */ /* 0x040fe20000041848 */
[----:B------:R-:W4:Y:S03]  /*8fd0*/  LDSM.16.MT88.4 R140, [R228+0x3900] ;  /* 0x00390000e48c783b */ /* 0x000f260000004200 */
[----:B-1----:R-:W-:Y:S03]  /*8fe0*/  F2FP.BF16.PACK_AB R20, R181, R182 ;  /* 0x000000b6b514723e */ /* 0x002fe600000010ff */
[----:B------:R-:W-:Y:S01]  /*8ff0*/  MUFU.EX2 R45, R45 ;  /* 0x0000002d002d7308 */ /* 0x000fe20000000800 */
[C---:B---3--:R-:W-:Y:S04]  /*9000*/  HMMA.16816.F32.BF16 R76, R136.reuse, R144, R76 ;  /* 0x00000090884c723c */ /* 0x048fe8000004184c */
[----:B------:R-:W-:Y:S04]  /*9010*/  F2FP.BF16.PACK_AB R22, R180, R183 ;  /* 0x000000b7b416723e */ /* 0x000fe800000010ff */
[C---:B------:R-:W-:Y:S01]  /*9020*/  HMMA.16816.F32.BF16 R80, R136.reuse, R146, R80 ;  /* 0x000000928850723c */ /* 0x040fe20000041850 */
[----:B------:R-:W1:Y:S01]  /*9030*/  LDSM.16.MT88.4 R144, [R227+0x3900] ;  /* 0x00390000e390783b */ /* 0x000e620000004200 */
[----:B------:R-:W-:Y:S02]  /*9040*/  MUFU.EX2 R46, R46 ;  /* 0x0000002e002e7308 */ /* 0x000fe40000000800 */
[----:B--2---:R-:W-:Y:S04]  /*9050*/  F2FP.BF16.PACK_AB R21, R162, R163 ;  /* 0x000000a3a215723e */ /* 0x004fe800000010ff */
[C---:B----4-:R-:W-:Y:S04]  /*9060*/  HMMA.16816.F32.BF16 R84, R136.reuse, R148, R84 ;  /* 0x000000948854723c */ /* 0x050fe80000041854 */
[----:B------:R-:W-:Y:S04]  /*9070*/  MUFU.EX2 R47, R47 ;  /* 0x0000002f002f7308 */ /* 0x000fe80000000800 */
[C---:B------:R-:W-:Y:S01]  /*9080*/  HMMA.16816.F32.BF16 R88, R136.reuse, R150, R88 ;  /* 0x000000968858723c */ /* 0x040fe20000041858 */
[----:B------:R-:W2:Y:S05]  /*9090*/  LDSM.16.MT88.4 R148, [R224+0x6900] ;  /* 0x00690000e094783b */ /* 0x000eaa0000004200 */
[----:B------:R-:W-:Y:S02]  /*90a0*/  MUFU.EX2 R48, R48 ;  /* 0x0000003000307308 */ /* 0x000fe40000000800 */
[C---:B------:R-:W-:Y:S08]  /*90b0*/  HMMA.16816.F32.BF16 R92, R136.reuse, R140, R92 ;  /* 0x0000008c885c723c */ /* 0x040ff0000004185c */
[----:B------:R-:W-:Y:S01]  /*90c0*/  MUFU.EX2 R50, R50 ;  /* 0x0000003200327308 */ /* 0x000fe20000000800 */
[C---:B------:R-:W-:Y:S01]  /*90d0*/  HMMA.16816.F32.BF16 R96, R136.reuse, R142, R96 ;  /* 0x0000008e8860723c */ /* 0x040fe20000041860 */
[----:B------:R-:W3:Y:S07]  /*90e0*/  LDSM.16.MT88.4 R140, [R225+0x6900] ;  /* 0x00690000e18c783b */ /* 0x000eee0000004200 */
[C---:B-1----:R-:W-:Y:S08]  /*90f0*/  HMMA.16816.F32.BF16 R100, R136.reuse, R144, R100 ;  /* 0x000000908864723c */ /* 0x042ff00000041864 */
[C---:B------:R-:W-:Y:S01]  /*9100*/  HMMA.16816.F32.BF16 R104, R136.reuse, R146, R104 ;  /* 0x000000928868723c */ /* 0x040fe20000041868 */
[----:B------:R-:W1:Y:S07]  /*9110*/  LDSM.16.MT88.4 R144, [R228+0x6900] ;  /* 0x00690000e490783b */ /* 0x000e6e0000004200 */
[C---:B--2---:R-:W-:Y:S08]  /*9120*/  HMMA.16816.F32.BF16 R108, R136.reuse, R148, R108 ;  /* 0x00000094886c723c */ /* 0x044ff0000004186c */
[C---:B------:R-:W-:Y:S01]  /*9130*/  HMMA.16816.F32.BF16 R112, R136.reuse, R150, R112 ;  /* 0x000000968870723c */ /* 0x040fe20000041870 */
[----:B------:R-:W2:Y:S07]  /*9140*/  LDSM.16.MT88.4 R148, [R227+0x6900] ;  /* 0x00690000e394783b */ /* 0x000eae0000004200 */
[C---:B---3--:R-:W-:Y:S08]  /*9150*/  HMMA.16816.F32.BF16 R116, R136.reuse, R140, R116 ;  /* 0x0000008c8874723c */ /* 0x048ff00000041874 */
[C---:B------:R-:W-:Y:S01]  /*9160*/  HMMA.16816.F32.BF16 R120, R136.reuse, R142, R120 ;  /* 0x0000008e8878723c */ /* 0x040fe20000041878 */
[----:B------:R-:W3:Y:S07]  /*9170*/  LDSM.16.MT88.4 R140, [R224+0x1100] ;  /* 0x00110000e08c783b */ /* 0x000eee0000004200 */
[C---:B-1----:R-:W-:Y:S01]  /*9180*/  HMMA.16816.F32.BF16 R12, R136.reuse, R144, R12 ;  /* 0x00000090880c723c */ /* 0x042fe2000004180c */
[----:B------:R-:W-:Y:S07]  /*9190*/  MUFU.EX2 R145, R30 ;  /* 0x0000001e00917308 */ /* 0x000fee0000000800 */
[C---:B------:R-:W-:Y:S03]  /*91a0*/  HMMA.16816.F32.BF16 R124, R136.reuse, R146, R124 ;  /* 0x00000092887c723c */ /* 0x040fe6000004187c */
[----:B------:R1:W4:Y:S05]  /*91b0*/  MUFU.EX2 R146, R27 ;  /* 0x0000001b00927308 */ /* 0x00032a0000000800 */
[C---:B--2---:R-:W-:Y:S05]  /*91c0*/  HMMA.16816.F32.BF16 R16, R136.reuse, R148, R16 ;  /* 0x000000948810723c */ /* 0x044fea0000041810 */
[----:B------:R-:W2:Y:S03]  /*91d0*/  MUFU.EX2 R147, R29 ;  /* 0x0000001d00937308 */ /* 0x000ea60000000800 */
[----:B------:R-:W-:Y:S01]  /*91e0*/  HMMA.16816.F32.BF16 R128, R136, R150, R128 ;  /* 0x000000968880723c */ /* 0x000fe20000041880 */
[----:B------:R-:W-:Y:S06]  /*91f0*/  LDSM.16.MT88.4 R136, [R228+0x1100] ;  /* 0x00110000e488783b */ /* 0x000fec0000004200 */
[----:B------:R2:W2:Y:S02]  /*9200*/  MUFU.EX2 R144, R31 ;  /* 0x0000001f00907308 */ /* 0x0004a40000000800 */
[----:B-1----:R-:W1:Y:S03]  /*9210*/  LDSM.16.MT88.4 R24, [R225+0x1100] ;  /* 0x00110000e118783b */ /* 0x002e660000004200 */
[----:B----4-:R-:W-:Y:S05]  /*9220*/  F2FP.BF16.PACK_AB R23, R146, R161 ;  /* 0x000000a19217723e */ /* 0x010fea00000010ff */
[----:B------:R-:W-:Y:S02]  /*9230*/  MUFU.EX2 R151, R34 ;  /* 0x0000002200977308 */ /* 0x000fe40000000800 */
[C---:B---3--:R-:W-:Y:S08]  /*9240*/  HMMA.16816.F32.BF16 R4, R20.reuse, R140, R4 ;  /* 0x0000008c1404723c */ /* 0x048ff00000041804 */
[C---:B------:R-:W-:Y:S01]  /*9250*/  HMMA.16816.F32.BF16 R8, R20.reuse, R142, R8 ;  /* 0x0000008e1408723c */ /* 0x040fe20000041808 */
[----:B------:R-:W3:Y:S01]  /*9260*/  LDSM.16.MT88.4 R140, [R227+0x1100] ;  /* 0x00110000e38c783b */ /* 0x000ee20000004200 */
[----:B------:R4:W3:Y:S07]  /*9270*/  MUFU.EX2 R150, R35 ;  /* 0x0000002300967308 */ /* 0x0008ee0000000800 */
[----:B--2---:R-:W-:Y:S03]  /*9280*/  LDSM.16.MT88.4 R28, [R224+0x1900] ;  /* 0x00190000e01c783b */ /* 0x004fe60000004200 */
[----:B------:R-:W-:Y:S10]  /*9290*/  MUFU.EX2 R149, R38 ;  /* 0x0000002600957308 */ /* 0x000ff40000000800 */
[----:B------:R-:W-:Y:S01]  /*92a0*/  MUFU.EX2 R148, R39 ;  /* 0x0000002700947308 */ /* 0x000fe20000000800 */
[C---:B-1----:R-:W-:Y:S01]  /*92b0*/  HMMA.16816.F32.BF16 R52, R20.reuse, R24, R52 ;  /* 0x000000181434723c */ /* 0x042fe20000041834 */
[----:B----4-:R-:W-:Y:S07]  /*92c0*/  LDSM.16.MT88.4 R32, [R228+0x1900] ;  /* 0x00190000e420783b */ /* 0x010fee0000004200 */
[C---:B------:R-:W-:Y:S01]  /*92d0*/  HMMA.16816.F32.BF16 R56, R20.reuse, R26, R56 ;  /* 0x0000001a1438723c */ /* 0x040fe20000041838 */
[----:B------:R-:W1:Y:S07]  /*92e0*/  LDSM.16.MT88.4 R24, [R224+0x4100] ;  /* 0x00410000e018783b */ /* 0x000e6e0000004200 */
[C---:B------:R-:W-:Y:S08]  /*92f0*/  HMMA.16816.F32.BF16 R60, R20.reuse, R136, R60 ;  /* 0x00000088143c723c */ /* 0x040ff0000004183c */
[C---:B------:R-:W-:Y:S01]  /*9300*/  HMMA.16816.F32.BF16 R64, R20.reuse, R138, R64 ;  /* 0x0000008a1440723c */ /* 0x040fe20000041840 */
[----:B------:R-:W2:Y:S07]  /*9310*/  LDSM.16.MT88.4 R136, [R225+0x4100] ;  /* 0x00410000e188783b */ /* 0x000eae0000004200 */
[C---:B---3--:R-:W-:Y:S08]  /*9320*/  HMMA.16816.F32.BF16 R68, R20.reuse, R140, R68 ;  /* 0x0000008c1444723c */ /* 0x048ff00000041844 */
        /* <DEDUP_REMOVED lines=17> */
[C---:B---3--:R-:W-:Y:S07]  /*9440*/  HMMA.16816.F32.BF16 R116, R20.reuse, R140, R116 ;  /* 0x0000008c1474723c */ /* 0x048fee0000041874 */
[----:B------:R-:W-:Y:S01]  /*9450*/  MOV R141, R167 ;  /* 0x000000a7008d7202 */ /* 0x000fe20000000f00 */
[C---:B------:R-:W-:Y:S01]  /*9460*/  HMMA.16816.F32.BF16 R120, R20.reuse, R142, R120 ;  /* 0x0000008e1478723c */ /* 0x040fe20000041878 */
[----:B------:R3:W4:Y:S03]  /*9470*/  MUFU.EX2 R167, R36 ;  /* 0x0000002400a77308 */ /* 0x0007260000000800 */
[----:B------:R-:W-:Y:S03]  /*9480*/  MOV R140, R164 ;  /* 0x000000a4008c7202 */ /* 0x000fe60000000f00 */
[----:B------:R-:W-:Y:S01]  /*9490*/  MOV R143, R165 ;  /* 0x000000a5008f7202 */ /* 0x000fe20000000f00 */
[C---:B-1----:R-:W-:Y:S03]  /*94a0*/  HMMA.16816.F32.BF16 R12, R20.reuse, R24, R12 ;  /* 0x00000018140c723c */ /* 0x042fe6000004180c */
[----:B------:R-:W-:Y:S01]  /*94b0*/  MUFU.EX2 R165, R40 ;  /* 0x0000002800a57308 */ /* 0x000fe20000000800 */
[----:B------:R-:W-:Y:S04]  /*94c0*/  MOV R142, R160 ;  /* 0x000000a0008e7202 */ /* 0x000fe80000000f00 */
[C---:B------:R-:W-:Y:S01]  /*94d0*/  HMMA.16816.F32.BF16 R124, R20.reuse, R26, R124 ;  /* 0x0000001a147c723c */ /* 0x040fe2000004187c */
[----:B------:R-:W1:Y:S04]  /*94e0*/  LDSM.16.MT88.4 R24, [R225+0x1900] ;  /* 0x00190000e118783b */ /* 0x000e680000004200 */
[----:B------:R-:W1:Y:S03]  /*94f0*/  MUFU.EX2 R164, R41 ;  /* 0x0000002900a47308 */ /* 0x000e660000000800 */
[C---:B--2---:R-:W-:Y:S01]  /*9500*/  HMMA.16816.F32.BF16 R16, R20.reuse, R136, R16 ;  /* 0x000000881410723c */ /* 0x044fe20000041810 */
[----:B---3--:R-:W-:Y:S06]  /*9510*/  LDSM.16.MT88.4 R36, [R228+0x2100] ;  /* 0x00210000e424783b */ /* 0x008fec0000004200 */
[----:B------:R-:W-:Y:S01]  /*9520*/  MUFU.EX2 R160, R42 ;  /* 0x0000002a00a07308 */ /* 0x000fe20000000800 */
[----:B------:R-:W-:Y:S01]  /*9530*/  MOV R137, R134 ;  /* 0x0000008600897202 */ /* 0x000fe20000000f00 */
[----:B------:R-:W-:Y:S01]  /*9540*/  HMMA.16816.F32.BF16 R128, R20, R138, R128 ;  /* 0x0000008a1480723c */ /* 0x000fe20000041880 */
[----:B------:R-:W2:Y:S02]  /*9550*/  LDL.LU R138, [R1] ;  /* 0x00000000018a7983 */ /* 0x000ea40000300800 */
[--C-:B------:R-:W-:Y:S02]  /*9560*/  FFMA.FTZ R136, R44, c[0x0][0x2d0], -R172.reuse ;  /* 0x0000b4002c887a23 */ /* 0x100fe400000108ac */
[----:B------:R-:W3:Y:S01]  /*9570*/  LDL.LU R139, [R1+0x4] ;  /* 0x00000400018b7983 */ /* 0x000ee20000300800 */
[----:B------:R-:W-:Y:S01]  /*9580*/  FFMA.FTZ R172, R49, c[0x0][0x2d0], -R172 ;  /* 0x0000b40031ac7a23 */ /* 0x000fe200000108ac */
[----:B------:R-:W-:Y:S01]  /*9590*/  F2FP.BF16.PACK_AB R20, R147, R178 ;  /* 0x000000b29314723e */ /* 0x000fe200000010ff */
[----:B------:R1:W1:Y:S01]  /*95a0*/  MUFU.EX2 R134, R43 ;  /* 0x0000002b00867308 */ /* 0x0002620000000800 */
[----:B------:R-:W-:Y:S03]  /*95b0*/  F2FP.BF16.PACK_AB R22, R177, R179 ;  /* 0x000000b3b116723e */ /* 0x000fe600000010ff */
[----:B------:R-:W-:Y:S02]  /*95c0*/  F2FP.BF16.PACK_AB R21, R144, R145 ;  /* 0x000000919015723e */ /* 0x000fe400000010ff */
[----:B------:R-:W-:Y:S04]  /*95d0*/  F2FP.BF16.PACK_AB R23, R150, R151 ;  /* 0x000000979617723e */ /* 0x000fe800000010ff */
[----:B------:R-:W2:Y:S03]  /*95e0*/  MUFU.EX2 R49, R136 ;  /* 0x0000008800317308 */ /* 0x000ea60000000800 */
[C---:B------:R-:W-:Y:S07]  /*95f0*/  HMMA.16816.F32.BF16 R4, R20.reuse, R28, R4 ;  /* 0x0000001c1404723c */ /* 0x040fee0000041804 */
[----:B------:R-:W2:Y:S01]  /*9600*/  MUFU.EX2 R172, R172 ;  /* 0x000000ac00ac7308 */ /* 0x000ea20000000800 */
[C---:B------:R-:W-:Y:S01]  /*9610*/  HMMA.16816.F32.BF16 R8, R20.reuse, R30, R8 ;  /* 0x0000001e1408723c */ /* 0x040fe20000041808 */
[----:B------:R-:W4:Y:S07]  /*9620*/  LDSM.16.MT88.4 R28, [R227+0x1900] ;  /* 0x00190000e31c783b */ /* 0x000f2e0000004200 */
[C---:B-1----:R-:W-:Y:S01]  /*9630*/  HMMA.16816.F32.BF16 R52, R20.reuse, R24, R52 ;  /* 0x000000181434723c */ /* 0x042fe20000041834 */
[----:B------:R-:W-:Y:S07]  /*9640*/  LDSM.16.MT88.4 R40, [R225+0x5100] ;  /* 0x00510000e128783b */ /* 0x000fee0000004200 */
[C---:B------:R-:W-:Y:S01]  /*9650*/  HMMA.16816.F32.BF16 R56, R20.reuse, R26, R56 ;  /* 0x0000001a1438723c */ /* 0x040fe20000041838 */
[----:B------:R-:W1:Y:S07]  /*9660*/  LDSM.16.MT88.4 R24, [R224+0x4900] ;  /* 0x00490000e018783b */ /* 0x000e6e0000004200 */
[C---:B------:R-:W-:Y:S08]  /*9670*/  HMMA.16816.F32.BF16 R60, R20.reuse, R32, R60 ;  /* 0x00000020143c723c */ /* 0x040ff0000004183c */
[C---:B------:R-:W-:Y:S01]  /*9680*/  HMMA.16816.F32.BF16 R64, R20.reuse, R34, R64 ;  /* 0x000000221440723c */ /* 0x040fe20000041840 */
[----:B------:R-:W1:Y:S07]  /*9690*/  LDSM.16.MT88.4 R32, [R225+0x4900] ;  /* 0x00490000e120783b */ /* 0x000e6e0000004200 */
[C---:B----4-:R-:W-:Y:S08]  /*96a0*/  HMMA.16816.F32.BF16 R68, R20.reuse, R28, R68 ;  /* 0x0000001c1444723c */ /* 0x050ff00000041844 */
[C---:B------:R-:W-:Y:S01]  /*96b0*/  HMMA.16816.F32.BF16 R72, R20.reuse, R30, R72 ;  /* 0x0000001e1448723c */ /* 0x040fe20000041848 */
[----:B------:R-:W4:Y:S07]  /*96c0*/  LDSM.16.MT88.4 R28, [R228+0x4900] ;  /* 0x00490000e41c783b */ /* 0x000f2e0000004200 */
[C---:B-1----:R-:W-:Y:S08]  /*96d0*/  HMMA.16816.F32.BF16 R76, R20.reuse, R24, R76 ;  /* 0x00000018144c723c */ /* 0x042ff0000004184c */
        /* <DEDUP_REMOVED lines=21> */
[----:B------:R-:W-:Y:S01]  /*9830*/  HMMA.16816.F32.BF16 R128, R20, R34, R128 ;  /* 0x000000221480723c */ /* 0x000fe20000041880 */
[----:B------:R-:W1:Y:S06]  /*9840*/  LDSM.16.MT88.4 R32, [R227+0x2100] ;  /* 0x00210000e320783b */ /* 0x000e6c0000004200 */
[----:B------:R-:W-:Y:S02]  /*9850*/  F2FP.BF16.PACK_AB R20, R166, R167 ;  /* 0x000000a7a614723e */ /* 0x000fe400000010ff */
[----:B------:R-:W-:Y:S03]  /*9860*/  F2FP.BF16.PACK_AB R22, R164, R165 ;  /* 0x000000a5a416723e */ /* 0x000fe600000010ff */
[----:B------:R-:W-:Y:S02]  /*9870*/  F2FP.BF16.PACK_AB R21, R148, R149 ;  /* 0x000000959415723e */ /* 0x000fe400000010ff */
[----:B------:R-:W-:Y:S07]  /*9880*/  F2FP.BF16.PACK_AB R23, R134, R160 ;  /* 0x000000a08617723e */ /* 0x000fee00000010ff */
        /* <DEDUP_REMOVED lines=9> */
[C---:B------:R-:W-:Y:S08]  /*9920*/  HMMA.16816.F32.BF16 R68, R20.reuse, R32, R68 ;  /* 0x000000201444723c */ /* 0x040ff00000041844 */
[C---:B------:R-:W-:Y:S01]  /*9930*/  HMMA.16816.F32.BF16 R72, R20.reuse, R34, R72 ;  /* 0x000000221448723c */ /* 0x040fe20000041848 */
[----:B------:R-:W-:Y:S07]  /*9940*/  LDSM.16.MT88.4 R32, [R225+0x8100] ;  /* 0x00810000e120783b */ /* 0x000fee0000004200 */
[C---:B----4-:R-:W-:Y:S08]  /*9950*/  HMMA.16816.F32.BF16 R76, R20.reuse, R28, R76 ;  /* 0x0000001c144c723c */ /* 0x050ff0000004184c */
[C---:B------:R-:W-:Y:S01]  /*9960*/  HMMA.16816.F32.BF16 R80, R20.reuse, R30, R80 ;  /* 0x0000001e1450723c */ /* 0x040fe20000041850 */
[----:B------:R-:W4:Y:S03]  /*9970*/  LDSM.16.MT88.4 R28, [R224+0x8100] ;  /* 0x00810000e01c783b */ /* 0x000f260000004200 */
[----:B--2---:R-:W-:Y:S01]  /*9980*/  FFMA.FTZ R2, R2, R138, R251 ;  /* 0x0000008a02027223 */ /* 0x004fe200000100fb */
[----:B------:R-:W-:Y:S01]  /*9990*/  MOV R138, R143 ;  /* 0x0000008f008a7202 */ /* 0x000fe20000000f00 */
[----:B---3--:R-:W-:Y:S01]  /*99a0*/  FFMA.FTZ R44, R0, R139, R173 ;  /* 0x0000008b002c7223 */ /* 0x008fe200000100ad */
[----:B------:R-:W-:Y:S01]  /*99b0*/  MOV R139, R142 ;  /* 0x0000008e008b7202 */ /* 0x000fe20000000f00 */
[C---:B------:R-:W-:Y:S04]  /*99c0*/  HMMA.16816.F32.BF16 R84, R20.reuse, R40, R84 ;  /* 0x000000281454723c */ /* 0x040fe80000041854 */
[----:B------:R-:W-:Y:S02]  /*99d0*/  MOV R251, R140 ;  /* 0x0000008c00fb7202 */ /* 0x000fe40000000f00 */
[----:B------:R-:W-:Y:S02]  /*99e0*/  MOV R173, R141 ;  /* 0x0000008d00ad7202 */ /* 0x000fe40000000f00 */
[C---:B------:R-:W-:Y:S01]  /*99f0*/  HMMA.16816.F32.BF16 R88, R20.reuse, R42, R88 ;  /* 0x0000002a1458723c */ /* 0x040fe20000041858 */
[----:B------:R-:W2:Y:S03]  /*9a00*/  LDSM.16.MT88.4 R40, [R228+0x8100] ;  /* 0x00810000e428783b */ /* 0x000ea60000004200 */
[----:B------:R-:W-:Y:S01]  /*9a10*/  FADD.FTZ R0, R173, R2 ;  /* 0x00000002ad007221 */ /* 0x000fe20000010000 */
[----:B------:R-:W-:Y:S01]  /*9a20*/  MOV R173, R137 ;  /* 0x0000008900ad7202 */ /* 0x000fe20000000f00 */
[----:B------:R-:W-:Y:S02]  /*9a30*/  FADD.FTZ R2, R176, R44 ;  /* 0x0000002cb0027221 */ /* 0x000fe40000010000 */
[C---:B-1----:R-:W-:Y:S01]  /*9a40*/  HMMA.16816.F32.BF16 R92, R20.reuse, R24, R92 ;  /* 0x00000018145c723c */ /* 0x042fe2000004185c */
[----:B------:R-:W-:Y:S03]  /*9a50*/  LDSM.16.MT88.4 R140, [R224+0x2900] ;  /* 0x00290000e08c783b */ /* 0x000fe60000004200 */
[----:B------:R-:W-:Y:S01]  /*9a60*/  FADD.FTZ R0, R251, R0 ;  /* 0x00000000fb007221 */ /* 0x000fe20000010000 */
[----:B------:R-:W-:Y:S01]  /*9a70*/  MOV R251, R139 ;  /* 0x0000008b00fb7202 */ /* 0x000fe20000000f00 */
[----:B------:R-:W-:Y:S02]  /*9a80*/  FADD.FTZ R2, R175, R2 ;  /* 0x00000002af027221 */ /* 0x000fe40000010000 */
[C---:B------:R-:W-:Y:S01]  /*9a90*/  HMMA.16816.F32.BF16 R96, R20.reuse, R26, R96 ;  /* 0x0000001a1460723c */ /* 0x040fe20000041860 */
[----:B------:R-:W1:Y:S03]  /*9aa0*/  LDSM.16.MT88.4 R24, [R227+0x8100] ;  /* 0x00810000e318783b */ /* 0x000e660000004200 */
[----:B------:R-:W-:Y:S02]  /*9ab0*/  FADD.FTZ R0, R138, R0 ;  /* 0x000000008a007221 */ /* 0x000fe40000010000 */
[----:B------:R-:W-:Y:S02]  /*9ac0*/  FADD.FTZ R44, R174, R2 ;  /* 0x00000002ae2c7221 */ /* 0x000fe40000010000 */
[C---:B------:R-:W-:Y:S04]  /*9ad0*/  HMMA.16816.F32.BF16 R100, R20.reuse, R36, R100 ;  /* 0x000000241464723c */ /* 0x040fe80000041864 */
[----:B------:R-:W-:Y:S02]  /*9ae0*/  FADD.FTZ R2, R250, R0 ;  /* 0x00000000fa027221 */ /* 0x000fe40000010000 */
[----:B------:R-:W-:Y:S02]  /*9af0*/  FADD.FTZ R0, R171, R44 ;  /* 0x0000002cab007221 */ /* 0x000fe40000010000 */
[C---:B------:R-:W-:Y:S01]  /*9b00*/  HMMA.16816.F32.BF16 R104, R20.reuse, R38, R104 ;  /* 0x000000261468723c */ /* 0x040fe20000041868 */
[----:B------:R-:W-:Y:S03]  /*9b10*/  LDSM.16.MT88.4 R36, [R228+0x5900] ;  /* 0x00590000e424783b */ /* 0x000fe60000004200 */
[----:B------:R-:W-:Y:S02]  /*9b20*/  FADD.FTZ R0, R170, R0 ;  /* 0x00000000aa007221 */ /* 0x000fe40000010000 */
[----:B------:R-:W-:Y:S02]  /*9b30*/  FADD.FTZ R2, R173, R2 ;  /* 0x00000002ad027221 */ /* 0x000fe40000010000 */
[C---:B----4-:R-:W-:Y:S04]  /*9b40*/  HMMA.16816.F32.BF16 R108, R20.reuse, R28, R108 ;  /* 0x0000001c146c723c */ /* 0x050fe8000004186c */
[----:B------:R-:W-:Y:S02]  /*9b50*/  FADD.FTZ R0, R169, R0 ;  /* 0x00000000a9007221 */ /* 0x000fe40000010000 */
[----:B------:R-:W-:Y:S02]  /*9b60*/  FADD.FTZ R2, R251, R2 ;  /* 0x00000002fb027221 */ /* 0x000fe40000010000 */
[C---:B------:R-:W-:Y:S01]  /*9b70*/  HMMA.16816.F32.BF16 R112, R20.reuse, R30, R112 ;  /* 0x0000001e1470723c */ /* 0x040fe20000041870 */
[----:B------:R-:W3:Y:S03]  /*9b80*/  LDSM.16.MT88.4 R28, [R225+0x2900] ;  /* 0x00290000e11c783b */ /* 0x000ee60000004200 */
[----:B------:R-:W-:Y:S02]  /*9b90*/  FADD.FTZ R0, R168, R0 ;  /* 0x00000000a8007221 */ /* 0x000fe40000010000 */
[----:B------:R-:W-:Y:S02]  /*9ba0*/  FADD.FTZ R2, R252, R2 ;  /* 0x00000002fc027221 */ /* 0x000fe40000010000 */
[C---:B------:R-:W-:Y:S04]  /*9bb0*/  HMMA.16816.F32.BF16 R116, R20.reuse, R32, R116 ;  /* 0x000000201474723c */ /* 0x040fe80000041874 */
[----:B------:R-:W-:Y:S02]  /*9bc0*/  FADD.FTZ R0, R163, R0 ;  /* 0x00000000a3007221 */ /* 0x000fe40000010000 */
[----:B------:R-:W-:Y:S02]  /*9bd0*/  FADD.FTZ R2, R182, R2 ;  /* 0x00000002b6027221 */ /* 0x000fe40000010000 */
[C---:B------:R-:W-:Y:S01]  /*9be0*/  HMMA.16816.F32.BF16 R120, R20.reuse, R34, R120 ;  /* 0x000000221478723c */ /* 0x040fe20000041878 */
[----:B------:R-:W4:Y:S03]  /*9bf0*/  LDSM.16.MT88.4 R32, [R228+0x2900] ;  /* 0x00290000e420783b */ /* 0x000f260000004200 */
[----:B------:R-:W-:Y:S02]  /*9c00*/  FADD.FTZ R0, R162, R0 ;  /* 0x00000000a2007221 */ /* 0x000fe40000010000 */
[----:B------:R-:W-:Y:S02]  /*9c10*/  FADD.FTZ R2, R181, R2 ;  /* 0x00000002b5027221 */ /* 0x000fe40000010000 */
[C---:B--2---:R-:W-:Y:S04]  /*9c20*/  HMMA.16816.F32.BF16 R12, R20.reuse, R40, R12 ;  /* 0x00000028140c723c */ /* 0x044fe8000004180c */
[----:B------:R-:W-:Y:S02]  /*9c30*/  FADD.FTZ R0, R161, R0 ;  /* 0x00000000a1007221 */ /* 0x000fe40000010000 */
[----:B------:R-:W-:Y:S02]  /*9c40*/  FADD.FTZ R2, R183, R2 ;  /* 0x00000002b7027221 */ /* 0x000fe40000010000 */
[C---:B------:R-:W-:Y:S01]  /*9c50*/  HMMA.16816.F32.BF16 R124, R20.reuse, R42, R124 ;  /* 0x0000002a147c723c */ /* 0x040fe2000004187c */
[----:B------:R-:W-:Y:S03]  /*9c60*/  LDSM.16.MT88.4 R40, [R227+0x5900] ;  /* 0x00590000e328783b */ /* 0x000fe60000004200 */
[----:B------:R-:W-:Y:S02]  /*9c70*/  FADD.FTZ R0, R146, R0 ;  /* 0x0000000092007221 */ /* 0x000fe40000010000 */
[----:B------:R-:W-:Y:S02]  /*9c80*/  FADD.FTZ R2, R180, R2 ;  /* 0x00000002b4027221 */ /* 0x000fe40000010000 */
[C---:B-1----:R-:W-:Y:S04]  /*9c90*/  HMMA.16816.F32.BF16 R16, R20.reuse, R24, R16 ;  /* 0x000000181410723c */ /* 0x042fe80000041810 */
[----:B------:R-:W-:Y:S02]  /*9ca0*/  FADD.FTZ R0, R145, R0 ;  /* 0x0000000091007221 */ /* 0x000fe40000010000 */
[----:B------:R-:W-:Y:S02]  /*9cb0*/  FADD.FTZ R2, R178, R2 ;  /* 0x00000002b2027221 */ /* 0x000fe40000010000 */
[----:B------:R-:W-:Y:S01]  /*9cc0*/  HMMA.16816.F32.BF16 R128, R20, R26, R128 ;  /* 0x0000001a1480723c */ /* 0x000fe20000041880 */
[----:B------:R-:W1:Y:S03]  /*9cd0*/  LDSM.16.MT88.4 R24, [R227+0x2900] ;  /* 0x00290000e318783b */ /* 0x000e660000004200 */
[----:B------:R-:W-:Y:S02]  /*9ce0*/  FADD.FTZ R2, R147, R2 ;  /* 0x0000000293027221 */ /* 0x000fe40000010000 */
[----:B------:R-:W-:Y:S01]  /*9cf0*/  FADD.FTZ R0, R144, R0 ;  /* 0x0000000090007221 */ /* 0x000fe20000010000 */
[----:B------:R-:W-:Y:S01]  /*9d00*/  F2FP.BF16.PACK_AB R20, R45, R49 ;  /* 0x000000312d14723e */ /* 0x000fe200000010ff */
[----:B------:R-:W-:Y:S01]  /*9d10*/  FADD.FTZ R2, R179, R2 ;  /* 0x00000002b3027221 */ /* 0x000fe20000010000 */
[----:B------:R-:W-:Y:S03]  /*9d20*/  F2FP.BF16.PACK_AB R21, R47, R46 ;  /* 0x0000002e2f15723e */ /* 0x000fe600000010ff */
[----:B------:R-:W-:Y:S01]  /*9d30*/  F2FP.BF16.PACK_AB R22, R172, R48 ;  /* 0x00000030ac16723e */ /* 0x000fe200000010ff */
[----:B------:R-:W-:Y:S01]  /*9d40*/  FADD.FTZ R2, R177, R2 ;  /* 0x00000002b1027221 */ /* 0x000fe20000010000 */
[----:B------:R-:W-:Y:S01]  /*9d50*/  F2FP.BF16.PACK_AB R23, R133, R50 ;  /* 0x000000328517723e */ /* 0x000fe200000010ff */
[----:B------:R-:W-:Y:S02]  /*9d60*/  FADD.FTZ R0, R151, R0 ;  /* 0x0000000097007221 */ /* 0x000fe40000010000 */
[----:B------:R-:W-:Y:S02]  /*9d70*/  FADD.FTZ R2, R167, R2 ;  /* 0x00000002a7027221 */ /* 0x000fe40000010000 */
[----:B------:R-:W-:Y:S02]  /*9d80*/  FADD.FTZ R0, R150, R0 ;  /* 0x0000000096007221 */ /* 0x000fe40000010000 */
[C---:B------:R-:W-:Y:S01]  /*9d90*/  HMMA.16816.F32.BF16 R136, R20.reuse, R140, R4 ;  /* 0x0000008c1488723c */ /* 0x040fe20000041804 */
[----:B------:R-:W2:Y:S02]  /*9da0*/  LDSM.16.MT88.4 R4, [R224+0x5900] ;  /* 0x00590000e004783b */ /* 0x000ea40000004200 */
[----:B------:R-:W-:Y:S02]  /*9db0*/  FADD.FTZ R2, R166, R2 ;  /* 0x00000002a6027221 */ /* 0x000fe40000010000 */
[----:B------:R-:W-:Y:S02]  /*9dc0*/  FADD.FTZ R0, R149, R0 ;  /* 0x0000000095007221 */ /* 0x000fe40000010000 */
[----:B------:R-:W-:Y:S01]  /*9dd0*/  FADD.FTZ R2, R165, R2 ;  /* 0x00000002a5027221 */ /* 0x000fe20000010000 */
[C---:B------:R-:W-:Y:S01]  /*9de0*/  HMMA.16816.F32.BF16 R140, R20.reuse, R142, R8 ;  /* 0x0000008e148c723c */ /* 0x040fe20000041808 */
[----:B------:R-:W2:Y:S03]  /*9df0*/  LDSM.16.MT88.4 R8, [R225+0x5900] ;  /* 0x00590000e108783b */ /* 0x000ea60000004200 */
[----:B------:R-:W-:Y:S02]  /*9e00*/  FADD.FTZ R2, R164, R2 ;  /* 0x00000002a4027221 */ /* 0x000fe40000010000 */
[----:B------:R-:W-:Y:S02]  /*9e10*/  FADD.FTZ R0, R148, R0 ;  /* 0x0000000094007221 */ /* 0x000fe40000010000 */
[C---:B---3--:R-:W-:Y:S04]  /*9e20*/  HMMA.16816.F32.BF16 R52, R20.reuse, R28, R52 ;  /* 0x0000001c1434723c */ /* 0x048fe80000041834 */
[----:B------:R-:W-:Y:S04]  /*9e30*/  FADD.FTZ R0, R160, R0 ;  /* 0x00000000a0007221 */ /* 0x000fe80000010000 */
[C---:B------:R-:W-:Y:S01]  /*9e40*/  HMMA.16816.F32.BF16 R56, R20.reuse, R30, R56 ;  /* 0x0000001e1438723c */ /* 0x040fe20000041838 */
[----:B------:R-:W3:Y:S07]  /*9e50*/  LDSM.16.MT88.4 R28, [R224+0x8900] ;  /* 0x00890000e01c783b */ /* 0x000eee0000004200 */
[C---:B----4-:R-:W-:Y:S08]  /*9e60*/  HMMA.16816.F32.BF16 R60, R20.reuse, R32, R60 ;  /* 0x00000020143c723c */ /* 0x050ff0000004183c */
[C---:B------:R-:W-:Y:S08]  /*9e70*/  HMMA.16816.F32.BF16 R64, R20.reuse, R34, R64 ;  /* 0x000000221440723c */ /* 0x040ff00000041840 */
[C---:B-1----:R-:W-:Y:S08]  /*9e80*/  HMMA.16816.F32.BF16 R68, R20.reuse, R24, R68 ;  /* 0x000000181444723c */ /* 0x042ff00000041844 */
[C---:B------:R-:W-:Y:S01]  /*9e90*/  HMMA.16816.F32.BF16 R72, R20.reuse, R26, R72 ;  /* 0x0000001a1448723c */ /* 0x040fe20000041848 */
[----:B------:R-:W1:Y:S07]  /*9ea0*/  LDSM.16.MT88.4 R24, [R225+0x8900] ;  /* 0x00890000e118783b */ /* 0x000e6e0000004200 */
[C---:B--2---:R-:W-:Y:S08]  /*9eb0*/  HMMA.16816.F32.BF16 R76, R20.reuse, R4, R76 ;  /* 0x00000004144c723c */ /* 0x044ff0000004184c */
[C---:B------:R-:W-:Y:S01]  /*9ec0*/  HMMA.16816.F32.BF16 R80, R20.reuse, R6, R80 ;  /* 0x000000061450723c */ /* 0x040fe20000041850 */
[----:B------:R-:W2:Y:S07]  /*9ed0*/  LDSM.16.MT88.4 R4, [R228+0x8900] ;  /* 0x00890000e404783b */ /* 0x000eae0000004200 */
[C---:B------:R-:W-:Y:S08]  /*9ee0*/  HMMA.16816.F32.BF16 R84, R20.reuse, R8, R84 ;  /* 0x000000081454723c */ /* 0x040ff00000041854 */
[C---:B------:R-:W-:Y:S01]  /*9ef0*/  HMMA.16816.F32.BF16 R88, R20.reuse, R10, R88 ;  /* 0x0000000a1458723c */ /* 0x040fe20000041858 */
[----:B------:R-:W4:Y:S07]  /*9f00*/  LDSM.16.MT88.4 R8, [R227+0x8900] ;  /* 0x00890000e308783b */ /* 0x000f2e0000004200 */
[C---:B------:R-:W-:Y:S08]  /*9f10*/  HMMA.16816.F32.BF16 R92, R20.reuse, R36, R92 ;  /* 0x00000024145c723c */ /* 0x040ff0000004185c */
[C---:B------:R-:W-:Y:S08]  /*9f20*/  HMMA.16816.F32.BF16 R96, R20.reuse, R38, R96 ;  /* 0x000000261460723c */ /* 0x040ff00000041860 */
[C---:B------:R-:W-:Y:S08]  /*9f30*/  HMMA.16816.F32.BF16 R100, R20.reuse, R40, R100 ;  /* 0x000000281464723c */ /* 0x040ff00000041864 */
[C---:B------:R-:W-:Y:S08]  /*9f40*/  HMMA.16816.F32.BF16 R104, R20.reuse, R42, R104 ;  /* 0x0000002a1468723c */ /* 0x040ff00000041868 */
[C---:B---3--:R-:W-:Y:S08]  /*9f50*/  HMMA.16816.F32.BF16 R108, R20.reuse, R28, R108 ;  /* 0x0000001c146c723c */ /* 0x048ff0000004186c */
[C---:B------:R-:W-:Y:S08]  /*9f60*/  HMMA.16816.F32.BF16 R112, R20.reuse, R30, R112 ;  /* 0x0000001e1470723c */ /* 0x040ff00000041870 */
[C---:B-1----:R-:W-:Y:S08]  /*9f70*/  HMMA.16816.F32.BF16 R116, R20.reuse, R24, R116 ;  /* 0x000000181474723c */ /* 0x042ff00000041874 */
[C---:B------:R-:W-:Y:S08]  /*9f80*/  HMMA.16816.F32.BF16 R120, R20.reuse, R26, R120 ;  /* 0x0000001a1478723c */ /* 0x040ff00000041878 */
[C---:B--2---:R-:W-:Y:S07]  /*9f90*/  HMMA.16816.F32.BF16 R144, R20.reuse, R4, R12 ;  /* 0x000000041490723c */ /* 0x044fee000004180c */
[----:B------:R-:W-:Y:S01]  /*9fa0*/  FADD.FTZ R4, R134, R0 ;  /* 0x0000000086047221 */ /* 0x000fe20000010000 */
[C---:B------:R-:W-:Y:S04]  /*9fb0*/  HMMA.16816.F32.BF16 R124, R20.reuse, R6, R124 ;  /* 0x00000006147c723c */ /* 0x040fe8000004187c */
[----:B------:R-:W-:Y:S01]  /*9fc0*/  FADD.FTZ R0, R49, R2 ;  /* 0x0000000231007221 */ /* 0x000fe20000010000 */
[----:B------:R-:W-:Y:S01]  /*9fd0*/  MOV R134, R3 ;  /* 0x0000000300867202 */ /* 0x000fe20000000f00 */
[----:B------:R-:W-:Y:S02]  /*9fe0*/  FADD.FTZ R4, R46, R4 ;  /* 0x000000042e047221 */ /* 0x000fe40000010000 */
[C---:B----4-:R-:W-:Y:S04]  /*9ff0*/  HMMA.16816.F32.BF16 R148, R20.reuse, R8, R16 ;  /* 0x000000081494723c */ /* 0x050fe80000041810 */
[----:B------:R-:W-:Y:S02]  /*a000*/  FADD.FTZ R0, R45, R0 ;  /* 0x000000002d007221 */ /* 0x000fe40000010000 */
[----:B------:R-:W-:Y:S02]  /*a010*/  FADD.FTZ R4, R47, R4 ;  /* 0x000000042f047221 */ /* 0x000fe40000010000 */
[----:B------:R-:W-:Y:S04]  /*a020*/  HMMA.16816.F32.BF16 R128, R20, R10, R128 ;  /* 0x0000000a1480723c */ /* 0x000fe80000041880 */
[----:B------:R-:W-:Y:S02]  /*a030*/  FADD.FTZ R2, R48, R0 ;  /* 0x0000000030027221 */ /* 0x000fe40000010000 */
[----:B------:R-:W-:Y:S02]  /*a040*/  FADD.FTZ R0, R50, R4 ;  /* 0x0000000432007221 */ /* 0x000fe40000010000 */
[----:B------:R-:W-:Y:S04]  /*a050*/  FADD.FTZ R2, R172, R2 ;  /* 0x00000002ac027221 */ /* 0x000fe80000010000 */
[----:B------:R-:W-:Y:S01]  /*a060*/  FADD.FTZ R0, R133, R0 ;  /* 0x0000000085007221 */ /* 0x000fe20000010000 */
[----:B------:R1:W-:Y:S01]  /*a070*/  STL [R1], R2 ;  /* 0x0000000201007387 */ /* 0x0003e20000100800 */
[----:B------:R-:W-:Y:S03]  /*a080*/  MOV R133, R132 ;  /* 0x0000008400857202 */ /* 0x000fe60000000f00 */
[----:B------:R1:W-:Y:S01]  /*a090*/  STL [R1+0x4], R0 ;  /* 0x0000040001007387 */ /* 0x0003e20000100800 */
[----:B------:R-:W-:-:S05]  /*a0a0*/  @P0 BRA `(.L_x_3) ;  /* 0xffffca0000000947 */ /* 0x000fca000383ffff */
.L_x_2:
[----:B-1--4-:R-:W2:Y:S04]  /*a0b0*/  LDL.LU R0, [R1] ;  /* 0x0000000001007983 */ /* 0x012ea80000300800 */
[----:B------:R-:W1:Y:S01]  /*a0c0*/  S2R R8, SR_TID.X ;  /* 0x0000000000087919 */ /* 0x000e620000002100 */
[----:B------:R-:W-:Y:S01]  /*a0d0*/  MOV R134, c[0x0][0x4e8] ;  /* 0x00013a0000867a02 */ /* 0x000fe20000000f00 */
[----:B------:R-:W3:Y:S01]  /*a0e0*/  S2UR UR7, SR_CTAID.Y ;  /* 0x00000000000779c3 */ /* 0x000ee20000002600 */
[----:B------:R-:W-:Y:S01]  /*a0f0*/  ULDC.64 UR4, c[0x0][0x490] ;  /* 0x0001240000047ab9 */ /* 0x000fe20000000a00 */
[----:B------:R-:W4:Y:S04]  /*a100*/  LDL.LU R2, [R1+0x4] ;  /* 0x0000040001027983 */ /* 0x000f280000300800 */
[----:B------:R-:W4:Y:S01]  /*a110*/  LDL.LU R9, [R1+0x40] ;  /* 0x0000400001097983 */ /* 0x000f220000300800 */
[----:B------:R-:W-:-:S03]  /*a120*/  ISETP.NE.AND P0, PT, R134, 0x1, PT ;  /* 0x000000018600780c */ /* 0x000fc60003f05270 */
[----:B-----5:R-:W4:Y:S01]  /*a130*/  LDL.LU R135, [R1+0x5c] ;  /* 0x00005c0001877983 */ /* 0x020f220000300800 */
[----:B-1----:R-:W-:-:S04]  /*a140*/  SHF.R.S32.HI R5, RZ, 0x1f, R8 ;  /* 0x0000001fff057819 */ /* 0x002fc80000011408 */
[CC--:B------:R-:W-:Y:S02]  /*a150*/  LEA.HI R16, R5.reuse, R8.reuse, RZ, 0x5 ;  /* 0x0000000805107211 */ /* 0x0c0fe400078f28ff */
[----:B------:R-:W-:Y:S02]  /*a160*/  LEA.HI R5, R5, R8, RZ, 0x2 ;  /* 0x0000000805057211 */ /* 0x000fe400078f10ff */
[----:B------:R-:W-:Y:S01]  /*a170*/  LOP3.LUT R4, R16, 0xffffffe0, RZ, 0xc0, !PT ;  /* 0xffffffe010047812 */ /* 0x000fe200078ec0ff */
[----:B---3--:R-:W-:Y:S01]  /*a180*/  USHF.R.S32.HI UR6, URZ, 0x1f, UR7 ;  /* 0x0000001f3f067899 */ /* 0x008fe20008011407 */
[----:B------:R-:W-:-:S03]  /*a190*/  LOP3.LUT R14, R5, 0xfffffffc, RZ, 0xc0, !PT ;  /* 0xfffffffc050e7812 */ /* 0x000fc600078ec0ff */
[----:B------:R-:W-:Y:S01]  /*a1a0*/  UIMAD UR10, UR6, UR4, URZ ;  /* 0x00000004060a72a4 */ /* 0x000fe2000f8e023f */
[----:B------:R-:W-:Y:S01]  /*a1b0*/  IADD3 R14, -R14, R8, RZ ;  /* 0x000000080e0e7210 */ /* 0x000fe20007ffe1ff */
[----:B------:R-:W-:Y:S06]  /*a1c0*/  BAR.SYNC.DEFER_BLOCKING 0x1, 0x100 ;  /* 0x0044000000007b1d */ /* 0x000fec0000010000 */
[----:B--2---:R-:W1:Y:S04]  /*a1d0*/  SHFL.BFLY PT, R11, R0, 0x2, 0x1f ;  /* 0x0c401f00000b7f89 */ /* 0x004e6800000e0000 */
[----:B----4-:R-:W2:Y:S01]  /*a1e0*/  SHFL.BFLY PT, R6, R2, 0x2, 0x1f ;  /* 0x0c401f0002067f89 */ /* 0x010ea200000e0000 */
[----:B------:R-:W-:Y:S01]  /*a1f0*/  MOV R26, R9 ;  /* 0x00000009001a7202 */ /* 0x000fe20000000f00 */
[----:B-1----:R-:W-:-:S05]  /*a200*/  FADD.FTZ R11, R11, R0 ;  /* 0x000000000b0b7221 */ /* 0x002fca0000010000 */
[----:B------:R-:W1:Y:S01]  /*a210*/  SHFL.BFLY PT, R0, R11, 0x1, 0x1f ;  /* 0x0c201f000b007f89 */ /* 0x000e6200000e0000 */
[----:B--2---:R-:W-:-:S05]  /*a220*/  FADD.FTZ R6, R6, R2 ;  /* 0x0000000206067221 */ /* 0x004fca0000010000 */
[----:B------:R-:W2:Y:S01]  /*a230*/  SHFL.BFLY PT, R2, R6, 0x1, 0x1f ;  /* 0x0c201f0006027f89 */ /* 0x000ea200000e0000 */
[----:B-1----:R-:W-:Y:S01]  /*a240*/  FADD.FTZ R11, R11, R0 ;  /* 0x000000000b0b7221 */ /* 0x002fe20000010000 */
[----:B------:R-:W-:-:S04]  /*a250*/  MOV R0, RZ ;  /* 0x000000ff00007202 */ /* 0x000fc80000000f00 */
[----:B------:R-:W-:Y:S01]  /*a260*/  FSETP.NE.FTZ.AND P2, PT, R11, RZ, PT ;  /* 0x000000ff0b00720b */ /* 0x000fe20003f55000 */
[----:B--2---:R-:W-:Y:S02]  /*a270*/  FADD.FTZ R6, R6, R2 ;  /* 0x0000000206067221 */ /* 0x004fe40000010000 */
[----:B------:R-:W-:-:S03]  /*a280*/  @P0 IMAD.HI.U32 R2, R9, c[0x0][0x4ec], RZ ;  /* 0x00013b0009020a27 */ /* 0x000fc600078e00ff */
[----:B------:R-:W-:Y:S02]  /*a290*/  FSETP.NE.FTZ.AND P1, PT, R6, RZ, PT ;  /* 0x000000ff0600720b */ /* 0x000fe40003f35000 */
[----:B------:R-:W-:Y:S02]  /*a2a0*/  @P0 SHF.R.U32.HI R26, RZ, c[0x0][0x4f0], R2 ;  /* 0x00013c00ff1a0a19 */ /* 0x000fe40000011602 */
[----:B------:R-:W-:-:S03]  /*a2b0*/  IADD3 R2, -R4, R8, RZ ;  /* 0x0000000804027210 */ /* 0x000fc60007ffe1ff */
[----:B------:R-:W1:Y:S01]  /*a2c0*/  @P2 MUFU.RCP R0, R11 ;  /* 0x0000000b00002308 */ /* 0x000e620000001000 */
[----:B------:R-:W-:Y:S01]  /*a2d0*/  IMAD.MOV.U32 R4, RZ, RZ, RZ ;  /* 0x000000ffff047224 */ /* 0x000fe200078e00ff */
[----:B------:R-:W-:Y:S01]  /*a2e0*/  UIMAD.WIDE.U32 UR12, UR7, UR4, URZ ;  /* 0x00000004070c72a5 */ /* 0x000fe2000f8e003f */
[----:B------:R-:W-:Y:S01]  /*a2f0*/  LOP3.LUT P4, RZ, R2, 0x3, RZ, 0xc0, !PT ;  /* 0x0000000302ff7812 */ /* 0x000fe2000788c0ff */
[----:B------:R-:W-:Y:S01]  /*a300*/  UIMAD UR10, UR7, UR5, UR10 ;  /* 0x00000005070a72a4 */ /* 0x000fe2000f8e020a */
[----:B------:R-:W-:-:S03]  /*a310*/  IADD3 R7, -R26, RZ, RZ ;  /* 0x000000ff1a077210 */ /* 0x000fc60007ffe1ff */
[----:B------:R-:W2:Y:S01]  /*a320*/  @P1 MUFU.RCP R4, R6 ;  /* 0x0000000600041308 */ /* 0x000ea20000001000 */
[C---:B-1----:R-:W-:Y:S02]  /*a330*/  FMUL.FTZ R43, R0.reuse, R68 ;  /* 0x00000044002b7220 */ /* 0x042fe40000410000 */
[C---:B------:R-:W-:Y:S01]  /*a340*/  FMUL.FTZ R65, R0.reuse, R65 ;  /* 0x0000004100417220 */ /* 0x040fe20000410000 */
[----:B------:R-:W3:Y:S01]  /*a350*/  LDL.LU R68, [R1+0x38] ;  /* 0x0000380001447983 */ /* 0x000ee20000300800 */
[C---:B------:R-:W-:Y:S02]  /*a360*/  FMUL.FTZ R25, R0.reuse, R64 ;  /* 0x0000004000197220 */ /* 0x040fe40000410000 */
[C---:B------:R-:W-:Y:S02]  /*a370*/  FMUL.FTZ R15, R0.reuse, R53 ;  /* 0x00000035000f7220 */ /* 0x040fe40000410000 */
[C---:B------:R-:W-:Y:S02]  /*a380*/  FMUL.FTZ R19, R0.reuse, R52 ;  /* 0x0000003400137220 */ /* 0x040fe40000410000 */
[----:B------:R-:W-:Y:S01]  /*a390*/  FMUL.FTZ R21, R0, R56 ;  /* 0x0000003800157220 */ /* 0x000fe20000410000 */
[----:B------:R-:W-:Y:S01]  /*a3a0*/  SHF.R.S32.HI R2, RZ, 0x2, R5 ;  /* 0x00000002ff027819 */ /* 0x000fe20000011405 */
[C---:B--2---:R-:W-:Y:S01]  /*a3b0*/  FMUL.FTZ R67, R4.reuse, R67 ;  /* 0x0000004304437220 */ /* 0x044fe20000410000 */
[----:B------:R-:W-:Y:S01]  /*a3c0*/  ULDC.64 UR4, c[0x0][0x3e8] ;  /* 0x0000fa0000047ab9 */ /* 0x000fe20000000a00 */
[----:B------:R-:W-:-:S02]  /*a3d0*/  FMUL.FTZ R27, R4, R66 ;  /* 0x00000042041b7220 */ /* 0x000fc40000410000 */
[C---:B------:R-:W-:Y:S02]  /*a3e0*/  FMUL.FTZ R63, R4.reuse, R63 ;  /* 0x0000003f043f7220 */ /* 0x040fe40000410000 */
[----:B------:R-:W-:Y:S01]  /*a3f0*/  FMUL.FTZ R24, R4, R62 ;  /* 0x0000003e04187220 */ /* 0x000fe20000410000 */
[----:B------:R-:W-:Y:S01]  /*a400*/  F2FP.BF16.PACK_AB R27, R67, R27 ;  /* 0x0000001b431b723e */ /* 0x000fe200000010ff */
[----:B------:R1:W5:Y:S01]  /*a410*/  LDL R66, [R1+0x28] ;  /* 0x0000280001427983 */ /* 0x0003620000100800 */
[C---:B------:R-:W-:Y:S02]  /*a420*/  FMUL.FTZ R137, R0.reuse, R137 ;  /* 0x0000008900897220 */ /* 0x040fe40000410000 */
[C---:B------:R-:W-:Y:S01]  /*a430*/  FMUL.FTZ R13, R0.reuse, R136 ;  /* 0x00000088000d7220 */ /* 0x040fe20000410000 */
[----:B------:R-:W2:Y:S01]  /*a440*/  LDL R67, [R1+0x58] ;  /* 0x0000580001437983 */ /* 0x000ea20000100800 */
[----:B------:R-:W-:Y:S01]  /*a450*/  F2FP.BF16.PACK_AB R24, R63, R24 ;  /* 0x000000183f18723e */ /* 0x000fe200000010ff */
[C---:B------:R-:W-:Y:S01]  /*a460*/  FMUL.FTZ R141, R0.reuse, R141 ;  /* 0x0000008d008d7220 */ /* 0x040fe20000410000 */
[----:B------:R-:W-:Y:S01]  /*a470*/  F2FP.BF16.PACK_AB R25, R65, R25 ;  /* 0x000000194119723e */ /* 0x000fe200000010ff */
[----:B------:R1:W5:Y:S01]  /*a480*/  LDL R63, [R1+0x8] ;  /* 0x00000800013f7983 */ /* 0x0003620000100800 */
[----:B------:R-:W-:-:S02]  /*a490*/  FMUL.FTZ R17, R0, R140 ;  /* 0x0000008c00117220 */ /* 0x000fc40000410000 */
[C---:B------:R-:W-:Y:S01]  /*a4a0*/  FMUL.FTZ R57, R0.reuse, R57 ;  /* 0x0000003900397220 */ /* 0x040fe20000410000 */
[----:B------:R1:W5:Y:S01]  /*a4b0*/  LDL.64 R64, [R1+0x18] ;  /* 0x0000180001407983 */ /* 0x0003620000100a00 */
[C---:B------:R-:W-:Y:S02]  /*a4c0*/  FMUL.FTZ R61, R0.reuse, R61 ;  /* 0x0000003d003d7220 */ /* 0x040fe40000410000 */
[C---:B------:R-:W-:Y:S02]  /*a4d0*/  FMUL.FTZ R23, R0.reuse, R60 ;  /* 0x0000003c00177220 */ /* 0x040fe40000410000 */
[C---:B------:R-:W-:Y:S02]  /*a4e0*/  FMUL.FTZ R69, R0.reuse, R69 ;  /* 0x0000004500457220 */ /* 0x040fe40000410000 */
[C---:B------:R-:W-:Y:S02]  /*a4f0*/  FMUL.FTZ R73, R0.reuse, R73 ;  /* 0x0000004900497220 */ /* 0x040fe40000410000 */
[----:B------:R-:W-:-:S02]  /*a500*/  FMUL.FTZ R41, R0, R72 ;  /* 0x0000004800297220 */ /* 0x000fc40000410000 */
[C---:B------:R-:W-:Y:S02]  /*a510*/  FMUL.FTZ R77, R0.reuse, R77 ;  /* 0x0000004d004d7220 */ /* 0x040fe40000410000 */
        /* <DEDUP_REMOVED lines=30> */
[----:B------:R-:W-:Y:S01]  /*a700*/  FMUL.FTZ R44, R0, R128 ;  /* 0x00000080002c7220 */ /* 0x000fe20000410000 */
[----:B------:R-:W-:Y:S01]  /*a710*/  SHF.R.S32.HI R0, RZ, 0x1f, R5 ;  /* 0x0000001fff007819 */ /* 0x000fe20000011405 */
[C---:B------:R-:W-:Y:S01]  /*a720*/  FMUL.FTZ R59, R4.reuse, R59 ;  /* 0x0000003b043b7220 */ /* 0x040fe20000410000 */
[----:B------:R-:W4:Y:S01]  /*a730*/  @P1 MUFU.LG2 R6, R6 ;  /* 0x0000000600061308 */ /* 0x000f220000000c00 */
[----:B------:R-:W-:Y:S01]  /*a740*/  FMUL.FTZ R20, R4, R58 ;  /* 0x0000003a04147220 */ /* 0x000fe20000410000 */
[----:B------:R-:W-:Y:S01]  /*a750*/  LEA.HI R0, R0, R2, RZ, 0x3 ;  /* 0x0000000200007211 */ /* 0x000fe200078f18ff */
[----:B------:R-:W-:-:S03]  /*a760*/  IMAD R133, R7, c[0x0][0x4e8], R9 ;  /* 0x00013a0007857a24 */ /* 0x000fc600078e0209 */
[----:B------:R-:W-:Y:S02]  /*a770*/  F2FP.BF16.PACK_AB R20, R59, R20 ;  /* 0x000000143b14723e */ /* 0x000fe400000010ff */
[----:B------:R-:W-:Y:S01]  /*a780*/  LOP3.LUT R0, R0, 0xfffffff8, RZ, 0xc0, !PT ;  /* 0xfffffff800007812 */ /* 0x000fe200078ec0ff */
[----:B------:R-:W1:Y:S01]  /*a790*/  S2R R59, SR_CTAID.Z ;  /* 0x00000000003b7919 */ /* 0x000e620000002700 */
[----:B------:R-:W-:Y:S02]  /*a7a0*/  UIMAD.WIDE.U32 UR14, UR7, UR4, URZ ;  /* 0x00000004070e72a5 */ /* 0x000fe4000f8e003f */
[----:B------:R-:W-:Y:S02]  /*a7b0*/  IADD3 R10, R2, -R0, RZ ;  /* 0x80000000020a7210 */ /* 0x000fe40007ffe0ff */
[----:B------:R-:W-:Y:S01]  /*a7c0*/  @P2 MOV R2, 0x3f317218 ;  /* 0x3f31721800022802 */ /* 0x000fe20000000f00 */
[----:B------:R-:W-:Y:S01]  /*a7d0*/  @P1 IMAD.MOV.U32 R0, RZ, RZ, 0x3f317218 ;  /* 0x3f317218ff001424 */ /* 0x000fe200078e00ff */
[----:B------:R-:W-:Y:S01]  /*a7e0*/  MOV R9, UR15 ;  /* 0x0000000f00097c02 */ /* 0x000fe20008000f00 */
[----:B------:R-:W1:Y:S02]  /*a7f0*/  @P2 MUFU.LG2 R11, R11 ;  /* 0x0000000b000b2308 */ /* 0x000e640000000c00 */
[----:B------:R-:W-:-:S02]  /*a800*/  @P2 FMUL.FTZ R9, R2, c[0x0][0x2d0] ;  /* 0x0000b40002092a20 */ /* 0x000fc40000410000 */
[----:B----4-:R-:W-:Y:S02]  /*a810*/  @P1 FMUL.FTZ R2, R6, 0.69314718246459960938 ;  /* 0x3f31721806021820 */ /* 0x010fe40000410000 */
[----:B------:R-:W-:Y:S01]  /*a820*/  @P1 FMUL.FTZ R0, R0, c[0x0][0x2d0] ;  /* 0x0000b40000001a20 */ /* 0x000fe20000410000 */
[----:B------:R-:W-:Y:S01]  /*a830*/  UIMAD UR6, UR6, UR4, URZ ;  /* 0x00000004060672a4 */ /* 0x000fe2000f8e023f */
[----:B------:R-:W-:Y:S01]  /*a840*/  MOV R58, 0xff800000 ;  /* 0xff800000003a7802 */ /* 0x000fe20000000f00 */
[----:B------:R-:W-:Y:S02]  /*a850*/  FMUL.FTZ R139, R4, R139 ;  /* 0x0000008b048b7220 */ /* 0x000fe40000410000 */
[----:B------:R-:W-:Y:S01]  /*a860*/  @P1 FFMA.FTZ R58, R0, R3, R2 ;  /* 0x00000003003a1223 */ /* 0x000fe20000010002 */
[----:B------:R-:W-:Y:S01]  /*a870*/  SHF.R.S32.HI R0, RZ, 0x5, R16 ;  /* 0x00000005ff007819 */ /* 0x000fe20000011410 */
        /* <DEDUP_REMOVED lines=40> */
[----:B------:R-:W-:Y:S01]  /*ab00*/  FMUL.FTZ R130, R4, R130 ;  /* 0x0000008204827220 */ /* 0x000fe20000410000 */
[----:B------:R-:W-:Y:S01]  /*ab10*/  UIMAD UR5, UR7, UR5, UR6 ;  /* 0x00000005070572a4 */ /* 0x000fe2000f8e0206 */
[----:B------:R-:W-:Y:S01]  /*ab20*/  IMAD.U32 R4, RZ, RZ, UR12 ;  /* 0x0000000cff047e24 */ /* 0x000fe2000f8e00ff */
[----:B------:R-:W-:Y:S02]  /*ab30*/  MOV R8, UR14 ;  /* 0x0000000e00087c02 */ /* 0x000fe40008000f00 */
[----:B------:R-:W-:Y:S01]  /*ab40*/  SHF.R.S32.HI R3, RZ, 0x1f, R0 ;  /* 0x0000001fff037819 */ /* 0x000fe20000011400 */
[----:B------:R-:W-:Y:S01]  /*ab50*/  UIADD3 UR5, UR15, UR5, URZ ;  /* 0x000000050f057290 */ /* 0x000fe2000fffe03f */
[----:B------:R-:W-:Y:S01]  /*ab60*/  MOV R6, R4 ;  /* 0x0000000400067202 */ /* 0x000fe20000000f00 */
[----:B------:R-:W4:Y:S01]  /*ab70*/  S2R R62, SR_CTAID.X ;  /* 0x00000000003e7919 */ /* 0x000f220000002500 */
[----:B------:R-:W-:-:S02]  /*ab80*/  MOV R4, R8 ;  /* 0x0000000800047202 */ /* 0x000fc40000000f00 */
[----:B------:R-:W-:Y:S02]  /*ab90*/  LEA.HI R3, R3, R0, RZ, 0x3 ;  /* 0x0000000003037211 */ /* 0x000fe400078f18ff */
[----:B-1----:R-:W-:Y:S02]  /*aba0*/  SHF.R.S32.HI R8, RZ, 0x1f, R59 ;  /* 0x0000001fff087819 */ /* 0x002fe4000001143b */
[----:B------:R-:W-:Y:S01]  /*abb0*/  LEA.HI R2, R14, R14, RZ, 0x1 ;  /* 0x0000000e0e027211 */ /* 0x000fe200078f08ff */
[----:B------:R-:W-:Y:S01]  /*abc0*/  @P2 FMUL.FTZ R11, R11, 0.69314718246459960938 ;  /* 0x3f3172180b0b2820 */ /* 0x000fe20000410000 */
[----:B------:R-:W-:Y:S02]  /*abd0*/  MOV R5, UR13 ;  /* 0x0000000d00057c02 */ /* 0x000fe40008000f00 */
[----:B------:R-:W-:Y:S02]  /*abe0*/  MOV R5, UR5 ;  /* 0x0000000500057c02 */ /* 0x000fe40008000f00 */
[----:B------:R-:W-:Y:S01]  /*abf0*/  F2FP.BF16.PACK_AB R19, R15, R19 ;  /* 0x000000130f13723e */ /* 0x000fe200000010ff */
[----:B------:R-:W-:Y:S01]  /*ac00*/  IMAD R15, R8, c[0x0][0x3f0], RZ ;  /* 0x0000fc00080f7a24 */ /* 0x000fe200078e02ff */
[----:B------:R-:W-:-:S02]  /*ac10*/  LOP3.LUT R3, R3, 0xffffff8, RZ, 0xc0, !PT ;  /* 0x0ffffff803037812 */ /* 0x000fc400078ec0ff */
[----:B------:R-:W-:Y:S01]  /*ac20*/  LOP3.LUT R2, R2, 0x1ffffffe, RZ, 0xc0, !PT ;  /* 0x1ffffffe02027812 */ /* 0x000fe200078ec0ff */
[----:B------:R-:W-:Y:S01]  /*ac30*/  UIADD3 UR10, UR13, UR10, URZ ;  /* 0x0000000a0d0a7290 */ /* 0x000fe2000fffe03f */
[----:B------:R-:W-:Y:S01]  /*ac40*/  MOV R60, 0xff800000 ;  /* 0xff800000003c7802 */ /* 0x000fe20000000f00 */
[----:B------:R-:W-:Y:S01]  /*ac50*/  @P2 FFMA.FTZ R60, R9, R132, R11 ;  /* 0x00000084093c2223 */ /* 0x000fe2000001000b */
[C---:B------:R-:W-:Y:S01]  /*ac60*/  IADD3 R9, R0.reuse, -R3, RZ ;  /* 0x8000000300097210 */ /* 0x040fe20007ffe0ff */
[----:B------:R-:W-:Y:S01]  /*ac70*/  IMAD R16, R0, 0x200, R14 ;  /* 0x0000020000107824 */ /* 0x000fe200078e020e */
[----:B------:R-:W-:Y:S01]  /*ac80*/  IADD3 R11, R14, -R2, RZ ;  /* 0x800000020e0b7210 */ /* 0x000fe20007ffe0ff */
[----:B------:R-:W-:Y:S01]  /*ac90*/  IMAD R0, R59, c[0x0][0x3f4], R15 ;  /* 0x0000fd003b007a24 */ /* 0x000fe200078e020f */
[----:B------:R-:W-:Y:S01]  /*aca0*/  F2FP.BF16.PACK_AB R21, R57, R21 ;  /* 0x000000153915723e */ /* 0x000fe200000010ff */
[----:B------:R-:W-:Y:S01]  /*acb0*/  IMAD.WIDE.U32 R2, R59, c[0x0][0x3f0], R4 ;  /* 0x0000fc003b027a25 */ /* 0x000fe200078e0004 */
[----:B------:R-:W-:-:S03]  /*acc0*/  MOV R7, UR10 ;  /* 0x0000000a00077c02 */ /* 0x000fc60008000f00 */
[----:B------:R-:W-:Y:S01]  /*acd0*/  IMAD R57, R8, c[0x0][0x498], RZ ;  /* 0x0001260008397a24 */ /* 0x000fe200078e02ff */
[----:B------:R-:W-:Y:S02]  /*ace0*/  SHF.R.S32.HI R8, RZ, 0x2, R135 ;  /* 0x00000002ff087819 */ /* 0x000fe40000011487 */
[C---:B------:R-:W-:Y:S02]  /*acf0*/  LOP3.LUT R4, R10.reuse, 0x1, RZ, 0xc0, !PT ;  /* 0x000000010a047812 */ /* 0x040fe400078ec0ff */
[----:B------:R-:W-:Y:S02]  /*ad00*/  IADD3 R3, R3, R0, RZ ;  /* 0x0000000003037210 */ /* 0x000fe40007ffe0ff */
[----:B------:R-:W-:Y:S02]  /*ad10*/  LEA R0, R9, R8, 0x4 ;  /* 0x0000000809007211 */ /* 0x000fe400078e20ff */
[C---:B------:R-:W-:Y:S01]  /*ad20*/  SHF.L.U32 R5, R10.reuse, 0x6, RZ ;  /* 0x000000060a057819 */ /* 0x040fe200000006ff */
[----:B------:R-:W-:Y:S01]  /*ad30*/  IMAD.WIDE.U32 R14, R59, c[0x0][0x498], R6 ;  /* 0x000126003b0e7a25 */ /* 0x000fe200078e0006 */
[----:B------:R-:W-:-:S02]  /*ad40*/  R2P PR, R10, 0x6 ;  /* 0x000000060a007804 */ /* 0x000fc40000000000 */
[----:B------:R-:W-:Y:S02]  /*ad50*/  ISETP.NE.U32.AND P3, PT, R4, 0x1, PT ;  /* 0x000000010400780c */ /* 0x000fe40003f65070 */
[----:B------:R-:W-:Y:S02]  /*ad60*/  SHF.R.S32.HI R6, RZ, 0x1f, R26 ;  /* 0x0000001fff067819 */ /* 0x000fe4000001141a */
[----:B------:R-:W-:Y:S02]  /*ad70*/  LEA R4, R11, R0, 0x3 ;  /* 0x000000000b047211 */ /* 0x000fe400078e18ff */
[----:B------:R-:W-:Y:S01]  /*ad80*/  LOP3.LUT R5, R5, 0x1c0, RZ, 0xc0, !PT ;  /* 0x000001c005057812 */ /* 0x000fe200078ec0ff */
[----:B----4-:R-:W-:Y:S01]  /*ad90*/  IMAD R0, R62, 0x80, R0 ;  /* 0x000000803e007824 */ /* 0x010fe200078e0200 */
[----:B------:R-:W-:Y:S01]  /*ada0*/  F2FP.BF16.PACK_AB R23, R61, R23 ;  /* 0x000000173d17723e */ /* 0x000fe200000010ff */
[----:B------:R-:W-:Y:S01]  /*adb0*/  IMAD R61, R134, c[0x0][0x388], RZ ;  /* 0x0000e200863d7a24 */ /* 0x000fe200078e02ff */
[----:B------:R-:W-:Y:S01]  /*adc0*/  LEA R10, R62, R4, 0x7 ;  /* 0x000000043e0a7211 */ /* 0x000fe200078e38ff */
[----:B------:R-:W-:Y:S01]  /*add0*/  IMAD R4, R6, c[0x0][0x3e0], RZ ;  /* 0x0000f80006047a24 */ /* 0x000fe200078e02ff */
[----:B------:R-:W-:Y:S01]  /*ade0*/  LEA.HI R5, R5, R5, RZ, 0x1d ;  /* 0x0000000505057211 */ /* 0x000fe200078fe8ff */
[----:B------:R-:W-:Y:S01]  /*adf0*/  IMAD.WIDE.U32 R2, R26, c[0x0][0x3e0], R2 ;  /* 0x0000f8001a027a25 */ /* 0x000fe200078e0002 */
[----:B------:R-:W-:-:S02]  /*ae00*/  ISETP.GE.OR P5, PT, R0, R61, P4 ;  /* 0x0000003d0000720c */ /* 0x000fc400027a6670 */
[----:B------:R-:W-:Y:S01]  /*ae10*/  LEA R5, R16, R5, 0x1 ;  /* 0x0000000510057211 */ /* 0x000fe200078e08ff */
[----:B------:R-:W-:Y:S01]  /*ae20*/  IMAD R4, R26, c[0x0][0x3e4], R4 ;  /* 0x0000f9001a047a24 */ /* 0x000fe200078e0204 */
[----:B------:R-:W-:Y:S01]  /*ae30*/  IADD3 R0, R0, 0x8, RZ ;  /* 0x0000000800007810 */ /* 0x000fe20007ffe0ff */
[----:B------:R-:W-:Y:S01]  /*ae40*/  @P0 IMAD.HI.U32 R7, R10, c[0x0][0x4ec], RZ ;  /* 0x00013b000a070a27 */ /* 0x000fe200078e00ff */
[----:B------:R-:W-:Y:S02]  /*ae50*/  F2FP.BF16.PACK_AB R13, R137, R13 ;  /* 0x0000000d890d723e */ /* 0x000fe400000010ff */
[----:B------:R-:W-:Y:S02]  /*ae60*/  F2FP.BF16.PACK_AB R12, R139, R12 ;  /* 0x0000000c8b0c723e */ /* 0x000fe400000010ff */
[----:B------:R-:W-:Y:S02]  /*ae70*/  SHF.L.U32 R5, R5, 0x1, RZ ;  /* 0x0000000105057819 */ /* 0x000fe400000006ff */
[----:B------:R-:W-:-:S02]  /*ae80*/  ISETP.GE.OR P4, PT, R0, R61, P4 ;  /* 0x0000003d0000720c */ /* 0x000fc40002786670 */
[----:B------:R-:W-:Y:S02]  /*ae90*/  IADD3 R3, R3, R4, RZ ;  /* 0x0000000403037210 */ /* 0x000fe40007ffe0ff */
[----:B------:R-:W-:Y:S02]  /*aea0*/  MOV R0, R10 ;  /* 0x0000000a00007202 */ /* 0x000fe40000000f00 */
[----:B------:R-:W-:Y:S02]  /*aeb0*/  SHF.R.S32.HI R6, RZ, 0x1f, R133 ;  /* 0x0000001fff067819 */ /* 0x000fe40000011485 */
[----:B------:R-:W-:Y:S01]  /*aec0*/  @P0 SHF.R.U32.HI R0, RZ, c[0x0][0x4f0], R7 ;  /* 0x00013c00ff000a19 */ /* 0x000fe20000011607 */
[----:B------:R-:W-:Y:S01]  /*aed0*/  STS [R5+0x80], R13 ;  /* 0x0000800d05007388 */ /* 0x000fe20000000800 */
[----:B------:R-:W-:-:S03]  /*aee0*/  IADD3 R8, R5, 0x80, RZ ;  /* 0x0000008005087810 */ /* 0x000fc60007ffe0ff */
[----:B------:R1:W-:Y:S01]  /*aef0*/  STS [R5+0x480], R12 ;  /* 0x0004800c05007388 */ /* 0x0003e20000000800 */
[----:B------:R-:W-:Y:S01]  /*af00*/  IMAD R6, R6, c[0x0][0x3d8], RZ ;  /* 0x0000f60006067a24 */ /* 0x000fe200078e02ff */
[----:B------:R-:W-:Y:S01]  /*af10*/  IADD3 R4, R5, 0x70, RZ ;  /* 0x0000007005047810 */ /* 0x000fe20007ffe0ff */
[----:B------:R-:W-:Y:S01]  /*af20*/  IMAD.MOV.U32 R7, RZ, RZ, 0x20 ;  /* 0x00000020ff077424 */ /* 0x000fe200078e00ff */
[----:B------:R-:W-:Y:S01]  /*af30*/  @P3 IADD3 R4, R8, 0x10, RZ ;  /* 0x0000001008043810 */ /* 0x000fe20007ffe0ff */
[----:B------:R-:W-:Y:S01]  /*af40*/  IMAD R57, R59, c[0x0][0x49c], R57 ;  /* 0x000127003b397a24 */ /* 0x000fe200078e0239 */
[----:B------:R-:W-:Y:S01]  /*af50*/  IADD3 R8, P0, R0, R14, RZ ;  /* 0x0000000e00087210 */ /* 0x000fe20007f1e0ff */
[----:B------:R-:W-:Y:S01]  /*af60*/  IMAD R16, R133, c[0x0][0x3dc], R6 ;  /* 0x0000f70085107a24 */ /* 0x000fe200078e0206 */
[----:B------:R-:W-:-:S04]  /*af70*/  SHF.R.S32.HI R6, RZ, 0x1f, R0 ;  /* 0x0000001fff067819 */ /* 0x000fc80000011400 */
[----:B------:R-:W-:Y:S01]  /*af80*/  IADD3.X R9, R6, R15, R57, P0, !PT ;  /* 0x0000000f06097210 */ /* 0x000fe200007fe439 */
[----:B-1----:R-:W-:Y:S01]  /*af90*/  IMAD.WIDE.U32 R12, R133, c[0x0][0x3d8], R2 ;  /* 0x0000f600850c7a25 */ /* 0x002fe200078e0002 */
[----:B------:R-:W-:-:S05]  /*afa0*/  IADD3 R2, -R0, RZ, RZ ;  /* 0x000000ff00027210 */ /* 0x000fca0007ffe1ff */
[----:B------:R-:W-:Y:S01]  /*afb0*/  IMAD R2, R2, c[0x0][0x4e8], R10 ;  /* 0x00013a0002027a24 */ /* 0x000fe200078e020a */
[----:B------:R-:W-:Y:S02]  /*afc0*/  SEL R3, R7, 0xffffffe0, !P1 ;  /* 0xffffffe007037807 */ /* 0x000fe40004800000 */
[----:B------:R-:W-:Y:S02]  /*afd0*/  MOV R6, 0x40 ;  /* 0x0000004000067802 */ /* 0x000fe40000000f00 */
[----:B------:R-:W-:Y:S02]  /*afe0*/  SHF.R.S32.HI R7, RZ, 0x1f, R2 ;  /* 0x0000001fff077819 */ /* 0x000fe40000011402 */
[----:B------:R-:W-:Y:S02]  /*aff0*/  SEL R6, R6, 0xffffffc0, !P2 ;  /* 0xffffffc006067807 */ /* 0x000fe40005000000 */
[----:B------:R-:W-:Y:S01]  /*b000*/  F2FP.BF16.PACK_AB R17, R141, R17 ;  /* 0x000000118d11723e */ /* 0x000fe200000010ff */
[----:B------:R-:W-:Y:S01]  /*b010*/  IMAD R7, R7, c[0x0][0x488], RZ ;  /* 0x0001220007077a24 */ /* 0x000fe200078e02ff */
[----:B------:R-:W-:-:S02]  /*b020*/  F2FP.BF16.PACK_AB R18, R143, R18 ;  /* 0x000000128f12723e */ /* 0x000fc400000010ff */
[----:B------:R-:W-:Y:S02]  /*b030*/  F2FP.BF16.PACK_AB R22, R55, R22 ;  /* 0x000000163716723e */ /* 0x000fe400000010ff */
[----:B------:R-:W-:Y:S01]  /*b040*/  IADD3 R0, R5, R3, RZ ;  /* 0x0000000305007210 */ /* 0x000fe20007ffe0ff */
[C---:B------:R-:W-:Y:S01]  /*b050*/  IMAD R10, R2.reuse, c[0x0][0x48c], R7 ;  /* 0x00012300020a7a24 */ /* 0x040fe200078e0207 */
[----:B------:R-:W-:Y:S01]  /*b060*/  IADD3 R15, R3, R4, RZ ;  /* 0x00000004030f7210 */ /* 0x000fe20007ffe0ff */
[----:B------:R-:W-:Y:S01]  /*b070*/  IMAD.WIDE.U32 R8, R2, c[0x0][0x488], R8 ;  /* 0x0001220002087a25 */ /* 0x000fe200078e0008 */
[----:B------:R-:W-:Y:S01]  /*b080*/  IADD3 R3, R5, R6, RZ ;  /* 0x0000000605037210 */ /* 0x000fe20007ffe0ff */
[----:B------:R-:W-:Y:S01]  /*b090*/  STS [R4], R17 ;  /* 0x0000001104007388 */ /* 0x000fe20000000800 */
[----:B------:R-:W-:Y:S01]  /*b0a0*/  F2FP.BF16.PACK_AB R43, R69, R43 ;  /* 0x0000002b452b723e */ /* 0x000fe200000010ff */
[C---:B------:R-:W-:Y:S01]  /*b0b0*/  IMAD.IADD R7, R6.reuse, 0x1, R4 ;  /* 0x0000000106077824 */ /* 0x040fe200078e0204 */
[----:B------:R-:W-:Y:S01]  /*b0c0*/  F2FP.BF16.PACK_AB R42, R71, R42 ;  /* 0x0000002a472a723e */ /* 0x000fe200000010ff */
[----:B------:R-:W-:Y:S01]  /*b0d0*/  STS [R4+0x400], R18 ;  /* 0x0004001204007388 */ /* 0x000fe20000000800 */
[----:B------:R-:W-:-:S02]  /*b0e0*/  IADD3 R2, R6, R0, RZ ;  /* 0x0000000006027210 */ /* 0x000fc40007ffe0ff */
[----:B------:R-:W-:Y:S01]  /*b0f0*/  F2FP.BF16.PACK_AB R41, R73, R41 ;  /* 0x000000294929723e */ /* 0x000fe200000010ff */
[----:B------:R-:W-:Y:S01]  /*b100*/  STS [R0+0x80], R19 ;  /* 0x0000801300007388 */ /* 0x000fe20000000800 */
[----:B------:R-:W-:Y:S02]  /*b110*/  F2FP.BF16.PACK_AB R40, R75, R40 ;  /* 0x000000284b28723e */ /* 0x000fe400000010ff */
[----:B------:R-:W-:Y:S01]  /*b120*/  IADD3 R6, R15, R6, RZ ;  /* 0x000000060f067210 */ /* 0x000fe20007ffe0ff */
[----:B------:R-:W-:Y:S01]  /*b130*/  STS [R0+0x480], R22 ;  /* 0x0004801600007388 */ /* 0x000fe20000000800 */
[----:B------:R-:W-:Y:S02]  /*b140*/  F2FP.BF16.PACK_AB R39, R77, R39 ;  /* 0x000000274d27723e */ /* 0x000fe400000010ff */
[----:B------:R-:W-:Y:S01]  /*b150*/  F2FP.BF16.PACK_AB R38, R79, R38 ;  /* 0x000000264f26723e */ /* 0x000fe200000010ff */
[----:B------:R-:W-:Y:S01]  /*b160*/  STS [R15], R21 ;  /* 0x000000150f007388 */ /* 0x000fe20000000800 */
[----:B------:R-:W-:-:S02]  /*b170*/  F2FP.BF16.PACK_AB R37, R81, R37 ;  /* 0x000000255125723e */ /* 0x000fc400000010ff */
[----:B------:R-:W-:Y:S01]  /*b180*/  F2FP.BF16.PACK_AB R36, R83, R36 ;  /* 0x000000245324723e */ /* 0x000fe200000010ff */
[----:B------:R-:W-:Y:S01]  /*b190*/  STS [R15+0x400], R20 ;  /* 0x000400140f007388 */ /* 0x000fe20000000800 */
[----:B------:R-:W-:Y:S02]  /*b1a0*/  F2FP.BF16.PACK_AB R35, R85, R35 ;  /* 0x000000235523723e */ /* 0x000fe400000010ff */
[----:B------:R-:W-:Y:S01]  /*b1b0*/  F2FP.BF16.PACK_AB R34, R87, R34 ;  /* 0x000000225722723e */ /* 0x000fe200000010ff */
[----:B------:R-:W-:Y:S01]  /*b1c0*/  STS [R3+0x80], R23 ;  /* 0x0000801703007388 */ /* 0x000fe20000000800 */
[----:B------:R-:W-:-:S03]  /*b1d0*/  F2FP.BF16.PACK_AB R33, R89, R33 ;  /* 0x000000215921723e */ /* 0x000fc600000010ff */
[----:B------:R-:W-:Y:S01]  /*b1e0*/  STS [R3+0x480], R24 ;  /* 0x0004801803007388 */ /* 0x000fe20000000800 */
[----:B------:R-:W-:-:S03]  /*b1f0*/  F2FP.BF16.PACK_AB R32, R91, R32 ;  /* 0x000000205b20723e */ /* 0x000fc600000010ff */
[----:B------:R-:W-:Y:S01]  /*b200*/  STS [R7], R25 ;  /* 0x0000001907007388 */ /* 0x000fe20000000800 */
[----:B------:R-:W-:-:S03]  /*b210*/  F2FP.BF16.PACK_AB R31, R93, R31 ;  /* 0x0000001f5d1f723e */ /* 0x000fc600000010ff */
[----:B------:R-:W-:Y:S01]  /*b220*/  STS [R7+0x400], R27 ;  /* 0x0004001b07007388 */ /* 0x000fe20000000800 */
[----:B------:R-:W-:-:S03]  /*b230*/  F2FP.BF16.PACK_AB R30, R95, R30 ;  /* 0x0000001e5f1e723e */ /* 0x000fc600000010ff */
        /* <DEDUP_REMOVED lines=31> */
[----:B------:R-:W-:Y:S02]  /*b430*/  F2FP.BF16.PACK_AB R49, R147, R49 ;  /* 0x000000319331723e */ /* 0x000fe400000010ff */
[----:B------:R-:W-:Y:S01]  /*b440*/  LEA R14, P0, R8, c[0x0][0x450], 0x2 ;  /* 0x00011400080e7a11 */ /* 0x000fe200078010ff */
[----:B------:R-:W-:Y:S01]  /*b450*/  STS [R2+0x4080], R55 ;  /* 0x0040803702007388 */ /* 0x000fe20000000800 */
[----:B------:R-:W-:-:S03]  /*b460*/  IADD3 R9, R9, R10, RZ ;  /* 0x0000000a09097210 */ /* 0x000fc60007ffe0ff */
[----:B------:R-:W-:Y:S01]  /*b470*/  STS [R2+0x4480], R102 ;  /* 0x0044806602007388 */ /* 0x000fe20000000800 */
[----:B------:R-:W-:Y:S02]  /*b480*/  F2FP.BF16.PACK_AB R48, R125, R48 ;  /* 0x000000307d30723e */ /* 0x000fe400000010ff */
[----:B------:R-:W-:Y:S01]  /*b490*/  F2FP.BF16.PACK_AB R47, R127, R47 ;  /* 0x0000002f7f2f723e */ /* 0x000fe200000010ff */
        /* <DEDUP_REMOVED lines=9> */
[----:B------:R-:W-:-:S03]  /*b530*/  LEA.HI.X R9, R8, c[0x0][0x454], R9, 0x2, P0 ;  /* 0x0001150008097a11 */ /* 0x000fc600000f1409 */
[----:B------:R3:W-:Y:S04]  /*b540*/  STS [R4+0x8400], R114 ;  /* 0x0084007204007388 */ /* 0x0007e80000000800 */
[----:B------:R-:W-:Y:S04]  /*b550*/  STS [R0+0x8080], R52 ;  /* 0x0080803400007388 */ /* 0x000fe80000000800 */
        /* <DEDUP_REMOVED lines=11> */
[----:B------:R-:W-:Y:S04]  /*b610*/  SHFL.IDX PT, R10, R14, RZ, 0x1c1f ;  /* 0x001c1fff0e0a7589 */ /* 0x000fe800000e0000 */
[----:B------:R-:W1:Y:S04]  /*b620*/  SHFL.IDX PT, R11, R9, RZ, 0x1c1f ;  /* 0x001c1fff090b7589 */ /* 0x000e6800000e0000 */
[----:B------:R-:W-:Y:S06]  /*b630*/  BAR.SYNC.DEFER_BLOCKING 0x1, 0x100 ;  /* 0x0044000000007b1d */ /* 0x000fec0000010000 */
[----:B------:R-:W-:Y:S04]  /*b640*/  SHFL.IDX PT, R8, R14, 0x1, 0x1c1f ;  /* 0x003c1f000e087f89 */ /* 0x000fe800000e0000 */
[----:B------:R-:W4:Y:S01]  /*b650*/  SHFL.IDX PT, R9, R9, 0x1, 0x1c1f ;  /* 0x003c1f0009097f89 */ /* 0x000f2200000e0000 */
[----:B---3--:R-:W-:-:S03]  /*b660*/  SHF.L.U32 R4, R68, 0x1, RZ ;  /* 0x0000000144047819 */ /* 0x008fc600000006ff */
[----:B-1----:R1:W-:Y:S04]  /*b670*/  @!P5 ST.E [R10.64], R60 ;  /* 0x0000003c0a00d985 */ /* 0x0023e8000c101908 */
[----:B----4-:R1:W-:Y:S04]  /*b680*/  @!P4 ST.E [R8.64], R58 ;  /* 0x0000003a0800c985 */ /* 0x0103e8000c101908 */
[----:B------:R1:W3:Y:S04]  /*b690*/  LDS.128 R32, [R4+0x1080] ;  /* 0x0010800004207984 */ /* 0x0002e80000000c00 */
[----:B------:R1:W4:Y:S04]  /*b6a0*/  LDS.128 R44, [R4+0x2080] ;  /* 0x00208000042c7984 */ /* 0x0003280000000c00 */
[----:B------:R1:W1:Y:S04]  /*b6b0*/  LDS.128 R52, [R4+0x3080] ;  /* 0x0030800004347984 */ /* 0x0002680000000c00 */
[----:B------:R1:W1:Y:S04]  /*b6c0*/  LDS.128 R28, [R4+0x5080] ;  /* 0x00508000041c7984 */ /* 0x0002680000000c00 */
[----:B------:R1:W1:Y:S04]  /*b6d0*/  LDS.128 R40, [R4+0x6080] ;  /* 0x0060800004287984 */ /* 0x0002680000000c00 */
[----:B------:R1:W1:Y:S04]  /*b6e0*/  LDS.128 R48, [R4+0x7080] ;  /* 0x0070800004307984 */ /* 0x0002680000000c00 */
[----:B------:R1:W1:Y:S04]  /*b6f0*/  LDS.128 R24, [R4+0x9080] ;  /* 0x0090800004187984 */ /* 0x0002680000000c00 */
[----:B------:R1:W1:Y:S04]  /*b700*/  LDS.128 R36, [R4+0xa080] ;  /* 0x00a0800004247984 */ /* 0x0002680000000c00 */
[----:B------:R1:W1:Y:S01]  /*b710*/  LDS.128 R56, [R4+0xb080] ;  /* 0x00b0800004387984 */ /* 0x0002620000000c00 */
[----:B------:R-:W-:-:S02]  /*b720*/  IADD3 R0, R13, R16, RZ ;  /* 0x000000100d007210 */ /* 0x000fc40007ffe0ff */
[----:B------:R-:W-:-:S04]  /*b730*/  LEA R21, P0, R12, c[0x0][0x380], 0x1 ;  /* 0x0000e0000c157a11 */ /* 0x000fc800078008ff */
[----:B------:R-:W-:Y:S02]  /*b740*/  LEA.HI.X R20, R12, c[0x0][0x384], R0, 0x1, P0 ;  /* 0x0000e1000c147a11 */ /* 0x000fe400000f0c00 */
[----:B--2---:R-:W-:Y:S01]  /*b750*/  ISETP.GE.AND P0, PT, R67, R61, PT ;  /* 0x0000003d4300720c */ /* 0x004fe20003f06270 */
[----:B------:R2:W1:Y:S01]  /*b760*/  SHFL.IDX PT, R2, R21, RZ, 0x181f ;  /* 0x00181fff15027589 */ /* 0x00046200000e0000 */
[----:B------:R-:W-:Y:S03]  /*b770*/  BSSY B0, `(.L_x_4) ;  /* 0x0000015000007945 */ /* 0x000fe60003800000 */
[----:B------:R2:W1:Y:S08]  /*b780*/  SHFL.IDX PT, R3, R20, RZ, 0x181f ;  /* 0x00181fff14037589 */ /* 0x00047000000e0000 */
[----:B------:R-:W-:Y:S05]  /*b790*/  @P0 BRA `(.L_x_5) ;  /* 0x0000012000000947 */ /* 0x000fea0003800000 */
[----:B---34-:R-:W3:Y:S01]  /*b7a0*/  LDS.128 R16, [R4+0x80] ;  /* 0x0000800004107984 */ /* 0x018ee20000000c00 */
[----:B-----5:R-:W-:-:S02]  /*b7b0*/  ISETP.GE.AND P1, PT, R66, c[0x0][0x3c8], PT ;  /* 0x0000f20042007a0c */ /* 0x020fc40003f26270 */
[----:B------:R-:W-:Y:S01]  /*b7c0*/  ISETP.GE.AND P0, PT, R63, c[0x0][0x3c8], PT ;  /* 0x0000f2003f007a0c */ /* 0x000fe20003f06270 */
[----:B------:R-:W4:Y:S01]  /*b7d0*/  LDS.128 R12, [R4+0x4080] ;  /* 0x00408000040c7984 */ /* 0x000f220000000c00 */
[----:B------:R-:W-:-:S03]  /*b7e0*/  ISETP.GE.AND P2, PT, R64, c[0x0][0x3c8], PT ;  /* 0x0000f20040007a0c */ /* 0x000fc60003f46270 */
[----:B-1----:R1:W2:Y:S08]  /*b7f0*/  LDS.128 R8, [R4+0x8080] ;  /* 0x0080800004087984 */ /* 0x0022b00000000c00 */
[----:B------:R-:W-:Y:S02]  /*b800*/  @!P0 SHF.R.S32.HI R0, RZ, 0x1f, R63 ;  /* 0x0000001fff008819 */ /* 0x000fe4000001143f */
[----:B------:R-:W-:-:S02]  /*b810*/  @!P2 IMAD.WIDE R6, R64, 0x2, R2 ;  /* 0x000000024006a825 */ /* 0x000fc400078e0202 */
[----:B------:R-:W-:-:S04]  /*b820*/  @!P0 LEA.HI R0, R0, R63, RZ, 0x3 ;  /* 0x0000003f00008211 */ /* 0x000fc800078f18ff */
[----:B------:R-:W-:Y:S02]  /*b830*/  @!P0 LOP3.LUT R0, R0, 0xfffffff8, RZ, 0xc0, !PT ;  /* 0xfffffff800008812 */ /* 0x000fe400078ec0ff */
[----:B-1----:R-:W-:-:S04]  /*b840*/  @!P1 SHF.R.S32.HI R4, RZ, 0x1f, R66 ;  /* 0x0000001fff049819 */ /* 0x002fc80000011442 */
[----:B------:R-:W-:-:S04]  /*b850*/  @!P1 LEA.HI R4, R4, R66, RZ, 0x3 ;  /* 0x0000004204049211 */ /* 0x000fc800078f18ff */
[----:B------:R-:W-:Y:S01]  /*b860*/  @!P1 LOP3.LUT R4, R4, 0xfffffff8, RZ, 0xc0, !PT ;  /* 0xfffffff804049812 */ /* 0x000fe200078ec0ff */
[----:B---3--:R1:W-:Y:S04]  /*b870*/  @!P2 ST.E.128 [R6.64], R16 ;  /* 0x000000100600a985 */ /* 0x0083e8000c101d08 */
[----:B------:R-:W-:-:S04]  /*b880*/  @!P1 IMAD.WIDE R4, R4, 0x2, R2 ;  /* 0x0000000204049825 */ /* 0x000fc800078e0202 */
[----:B------:R-:W-:Y:S01]  /*b890*/  @!P0 IMAD.WIDE R2, R0, 0x2, R2 ;  /* 0x0000000200028825 */ /* 0x000fe200078e0202 */
[----:B----4-:R1:W-:Y:S04]  /*b8a0*/  @!P1 ST.E.128 [R4.64], R12 ;  /* 0x0000000c04009985 */ /* 0x0103e8000c101d08 */
[----:B--2---:R1:W-:Y:S02]  /*b8b0*/  @!P0 ST.E.128 [R2.64], R8 ;  /* 0x0000000802008985 */ /* 0x0043e4000c101d08 */
.L_x_5:
[----:B---34-:R-:W-:Y:S05]  /*b8c0*/  BSYNC B0 ;  /* 0x0000000000007941 */ /* 0x018fea0003800000 */
.L_x_4:
[----:B------:R-:W-:Y:S01]  /*b8d0*/  IADD3 R0, R67, 0x20, RZ ;  /* 0x0000002043007810 */ /* 0x000fe20007ffe0ff */
[----:B-1----:R1:W3:Y:S01]  /*b8e0*/  SHFL.IDX PT, R3, R20, 0x1, 0x181f ;  /* 0x00381f0014037f89 */ /* 0x0022e200000e0000 */
[----:B------:R-:W-:Y:S02]  /*b8f0*/  BSSY B0, `(.L_x_6) ;  /* 0x0000013000007945 */ /* 0x000fe40003800000 */
[----:B------:R-:W-:Y:S01]  /*b900*/  ISETP.GE.AND P0, PT, R0, R61, PT ;  /* 0x0000003d0000720c */ /* 0x000fe20003f06270 */
[----:B------:R1:W4:-:S12]  /*b910*/  SHFL.IDX PT, R2, R21, 0x1, 0x181f ;  /* 0x00381f0015027f89 */ /* 0x00031800000e0000 */
[----:B------:R-:W-:Y:S05]  /*b920*/  @P0 BRA `(.L_x_7) ;  /* 0x000000f000000947 */ /* 0x000fea0003800000 */
[----:B-----5:R-:W-:Y:S02]  /*b930*/  ISETP.GE.AND P1, PT, R66, c[0x0][0x3c8], PT ;  /* 0x0000f20042007a0c */ /* 0x020fe40003f26270 */
[----:B------:R-:W-:Y:S02]  /*b940*/  ISETP.GE.AND P0, PT, R63, c[0x0][0x3c8], PT ;  /* 0x0000f2003f007a0c */ /* 0x000fe40003f06270 */
[----:B------:R-:W-:-:S09]  /*b950*/  ISETP.GE.AND P2, PT, R64, c[0x0][0x3c8], PT ;  /* 0x0000f20040007a0c */ /* 0x000fd20003f46270 */
[----:B------:R-:W-:Y:S02]  /*b960*/  @!P1 SHF.R.S32.HI R4, RZ, 0x1f, R66 ;  /* 0x0000001fff049819 */ /* 0x000fe40000011442 */
[----:B------:R-:W-:Y:S02]  /*b970*/  @!P0 SHF.R.S32.HI R0, RZ, 0x1f, R63 ;  /* 0x0000001fff008819 */ /* 0x000fe4000001143f */
[----:B------:R-:W-:Y:S01]  /*b980*/  @!P1 LEA.HI R4, R4, R66, RZ, 0x3 ;  /* 0x0000004204049211 */ /* 0x000fe200078f18ff */
[--C-:B---34-:R-:W-:Y:S01]  /*b990*/  @!P2 IMAD.WIDE R6, R64, 0x2, R2.reuse ;  /* 0x000000024006a825 */ /* 0x118fe200078e0202 */
[----:B------:R-:W-:Y:S02]  /*b9a0*/  @!P0 LEA.HI R0, R0, R63, RZ, 0x3 ;  /* 0x0000003f00008211 */ /* 0x000fe400078f18ff */
[----:B------:R-:W-:Y:S02]  /*b9b0*/  @!P1 LOP3.LUT R4, R4, 0xfffffff8, RZ, 0xc0, !PT ;  /* 0xfffffff804049812 */ /* 0x000fe400078ec0ff */
[----:B------:R-:W-:Y:S01]  /*b9c0*/  @!P0 LOP3.LUT R0, R0, 0xfffffff8, RZ, 0xc0, !PT ;  /* 0xfffffff800008812 */ /* 0x000fe200078ec0ff */
[----:B------:R3:W-:Y:S02]  /*b9d0*/  @!P2 ST.E.128 [R6.64], R32 ;  /* 0x000000200600a985 */ /* 0x0007e4000c101d08 */
[----:B------:R-:W-:-:S04]  /*b9e0*/  @!P1 IMAD.WIDE R4, R4, 0x2, R2 ;  /* 0x0000000204049825 */ /* 0x000fc800078e0202 */
[----:B------:R-:W-:Y:S01]  /*b9f0*/  @!P0 IMAD.WIDE R2, R0, 0x2, R2 ;  /* 0x0000000200028825 */ /* 0x000fe200078e0202 */
[----:B------:R3:W-:Y:S04]  /*ba00*/  @!P1 ST.E.128 [R4.64], R28 ;  /* 0x0000001c04009985 */ /* 0x0007e8000c101d08 */
[----:B------:R3:W-:Y:S02]  /*ba10*/  @!P0 ST.E.128 [R2.64], R24 ;  /* 0x0000001802008985 */ /* 0x0007e4000c101d08 */
.L_x_7:
[----:B------:R-:W-:Y:S05]  /*ba20*/  BSYNC B0 ;  /* 0x0000000000007941 */ /* 0x000fea0003800000 */
.L_x_6:
[----:B------:R-:W-:Y:S01]  /*ba30*/  IADD3 R0, R67, 0x40, RZ ;  /* 0x0000004043007810 */ /* 0x000fe20007ffe0ff */
[----:B---3--:R3:W1:Y:S01]  /*ba40*/  SHFL.IDX PT, R3, R20, 0x2, 0x181f ;  /* 0x00581f0014037f89 */ /* 0x00866200000e0000 */
[----:B------:R-:W-:Y:S02]  /*ba50*/  BSSY B0, `(.L_x_8) ;  /* 0x0000013000007945 */ /* 0x000fe40003800000 */
[----:B------:R-:W-:Y:S01]  /*ba60*/  ISETP.GE.AND P0, PT, R0, R61, PT ;  /* 0x0000003d0000720c */ /* 0x000fe20003f06270 */
[----:B----4-:R3:W4:-:S12]  /*ba70*/  SHFL.IDX PT, R2, R21, 0x2, 0x181f ;  /* 0x00581f0015027f89 */ /* 0x01071800000e0000 */
[----:B------:R-:W-:Y:S05]  /*ba80*/  @P0 BRA `(.L_x_9) ;  /* 0x000000f000000947 */ /* 0x000fea0003800000 */
[----:B-----5:R-:W-:Y:S02]  /*ba90*/  ISETP.GE.AND P1, PT, R66, c[0x0][0x3c8], PT ;  /* 0x0000f20042007a0c */ /* 0x020fe40003f26270 */
[----:B------:R-:W-:Y:S02]  /*baa0*/  ISETP.GE.AND P0, PT, R63, c[0x0][0x3c8], PT ;  /* 0x0000f2003f007a0c */ /* 0x000fe40003f06270 */
[----:B------:R-:W-:-:S09]  /*bab0*/  ISETP.GE.AND P2, PT, R64, c[0x0][0x3c8], PT ;  /* 0x0000f20040007a0c */ /* 0x000fd20003f46270 */
[----:B------:R-:W-:Y:S02]  /*bac0*/  @!P1 SHF.R.S32.HI R4, RZ, 0x1f, R66 ;  /* 0x0000001fff049819 */ /* 0x000fe40000011442 */
[----:B------:R-:W-:Y:S02]  /*bad0*/  @!P0 SHF.R.S32.HI R0, RZ, 0x1f, R63 ;  /* 0x0000001fff008819 */ /* 0x000fe4000001143f */
[----:B------:R-:W-:Y:S01]  /*bae0*/  @!P1 LEA.HI R4, R4, R66, RZ, 0x3 ;  /* 0x0000004204049211 */ /* 0x000fe200078f18ff */
[--C-:B-1--4-:R-:W-:Y:S01]  /*baf0*/  @!P2 IMAD.WIDE R6, R64, 0x2, R2.reuse ;  /* 0x000000024006a825 */ /* 0x112fe200078e0202 */
        /* <DEDUP_REMOVED lines=8> */
.L_x_9:
[----:B------:R-:W-:Y:S05]  /*bb80*/  BSYNC B0 ;  /* 0x0000000000007941 */ /* 0x000fea0003800000 */
.L_x_8:
[----:B------:R-:W-:Y:S01]  /*bb90*/  IADD3 R0, R67, 0x60, RZ ;  /* 0x0000006043007810 */ /* 0x000fe20007ffe0ff */
[----:B-1----:R1:W2:Y:S03]  /*bba0*/  SHFL.IDX PT, R7, R20, 0x3, 0x181f ;  /* 0x00781f0014077f89 */ /* 0x0022a600000e0000 */
[----:B------:R-:W-:Y:S01]  /*bbb0*/  ISETP.GE.AND P0, PT, R0, R61, PT ;  /* 0x0000003d0000720c */ /* 0x000fe20003f06270 */
[----:B------:R1:W3:-:S12]  /*bbc0*/  SHFL.IDX PT, R6, R21, 0x3, 0x181f ;  /* 0x00781f0015067f89 */ /* 0x0002d800000e0000 */
[----:B------:R-:W-:Y:S05]  /*bbd0*/  @P0 EXIT ;  /* 0x000000000000094d */ /* 0x000fea0003800000 */
[----:B-----5:R-:W-:Y:S02]  /*bbe0*/  ISETP.GE.AND P0, PT, R66, c[0x0][0x3c8], PT ;  /* 0x0000f20042007a0c */ /* 0x020fe40003f06270 */
[----:B------:R-:W-:-:S11]  /*bbf0*/  ISETP.GE.AND P1, PT, R64, c[0x0][0x3c8], PT ;  /* 0x0000f20040007a0c */ /* 0x000fd60003f26270 */
[----:B------:R-:W-:Y:S02]  /*bc00*/  @!P0 SHF.R.S32.HI R0, RZ, 0x1f, R66 ;  /* 0x0000001fff008819 */ /* 0x000fe40000011442 */
[----:B--23--:R-:W-:Y:S02]  /*bc10*/  @!P1 IMAD.WIDE R4, R64, 0x2, R6 ;  /* 0x0000000240049825 */ /* 0x00cfe400078e0206 */
[----:B------:R-:W-:-:S03]  /*bc20*/  @!P0 LEA.HI R0, R0, R66, RZ, 0x3 ;  /* 0x0000004200008211 */ /* 0x000fc600078f18ff */
[----:B------:R2:W-:Y:S01]  /*bc30*/  @!P1 ST.E.128 [R4.64], R52 ;  /* 0x0000003404009985 */ /* 0x0005e2000c101d08 */
[----:B------:R-:W-:-:S05]  /*bc40*/  @!P0 LOP3.LUT R0, R0, 0xfffffff8, RZ, 0xc0, !PT ;  /* 0xfffffff800008812 */ /* 0x000fca00078ec0ff */
[----:B----4-:R-:W-:-:S05]  /*bc50*/  @!P0 IMAD.WIDE R2, R0, 0x2, R6 ;  /* 0x0000000200028825 */ /* 0x010fca00078e0206 */
[----:B------:R2:W-:Y:S01]  /*bc60*/  @!P0 ST.E.128 [R2.64], R48 ;  /* 0x0000003002008985 */ /* 0x0005e2000c101d08 */
[----:B------:R-:W-:-:S13]  /*bc70*/  ISETP.GE.AND P0, PT, R63, c[0x0][0x3c8], PT ;  /* 0x0000f2003f007a0c */ /* 0x000fda0003f06270 */
[----:B------:R-:W-:Y:S05]  /*bc80*/  @P0 EXIT ;  /* 0x000000000000094d */ /* 0x000fea0003800000 */
[----:B------:R-:W-:-:S04]  /*bc90*/  SHF.R.S32.HI R0, RZ, 0x1f, R63 ;  /* 0x0000001fff007819 */ /* 0x000fc8000001143f */
[----:B------:R-:W-:-:S04]  /*bca0*/  LEA.HI R0, R0, R63, RZ, 0x3 ;  /* 0x0000003f00007211 */ /* 0x000fc800078f18ff */
[----:B------:R-:W-:-:S05]  /*bcb0*/  LOP3.LUT R0, R0, 0xfffffff8, RZ, 0xc0, !PT ;  /* 0xfffffff800007812 */ /* 0x000fca00078ec0ff */
[----:B--2---:R-:W-:-:S05]  /*bcc0*/  IMAD.WIDE R2, R0, 0x2, R6 ;  /* 0x0000000200027825 */ /* 0x004fca00078e0206 */
[----:B------:R-:W-:Y:S01]  /*bcd0*/  ST.E.128 [R2.64], R56 ;  /* 0x0000003802007985 */ /* 0x000fe2000c101d08 */
[----:B------:R-:W-:Y:S05]  /*bce0*/  EXIT ;  /* 0x000000000000794d */ /* 0x000fea0003800000 */
.L_x_10:
[----:B------:R-:W-:-:S00]  /*bcf0*/  BRA `(.L_x_10) ;  /* 0xfffffff000007947 */ /* 0x000fc0000383ffff */
[----:B------:R-:W-:-:S00]  /*bd00*/  NOP ;  /* 0x0000000000007918 */ /* 0x000fc00000000000 */
[----:B------:R-:W-:-:S00]  /*bd10*/  NOP ;  /* 0x0000000000007918 */ /* 0x000fc00000000000 */
[----:B------:R-:W-:-:S00]  /*bd20*/  NOP ;  /* 0x0000000000007918 */ /* 0x000fc00000000000 */
[----:B------:R-:W-:-:S00]  /*bd30*/  NOP ;  /* 0x0000000000007918 */ /* 0x000fc00000000000 */
[----:B------:R-:W-:-:S00]  /*bd40*/  NOP ;  /* 0x0000000000007918 */ /* 0x000fc00000000000 */
[----:B------:R-:W-:-:S00]  /*bd50*/  NOP ;  /* 0x0000000000007918 */ /* 0x000fc00000000000 */
[----:B------:R-:W-:-:S00]  /*bd60*/  NOP ;  /* 0x0000000000007918 */ /* 0x000fc00000000000 */
[----:B------:R-:W-:-:S00]  /*bd70*/  NOP ;  /* 0x0000000000007918 */ /* 0x000fc00000000000 */
.L_x_1283:


//--------------------- .text._ZN7cutlass13device_kernelIN5flash19enable_sm80_to_sm89INS1_16FlashAttnFwdSm80INS1_25CollectiveMainloopFwdSm80ILi8ELi1ELb1EN4cute5tupleIJNS5_1CILi128EEENS7_ILi96EEENS7_ILi192EEEEEELi192ENS_10bfloat16_tEfNS_4arch4Sm80ELb0ELb0ELb0ELb1ELb0ELb0ELb1ELb0EEENS1_21CollectiveEpilogueFwdINS6_IJS8_SA_S9_EEENS6_IJNS7_ILi1EEESI_SI_EEESC_SE_Li256ELb1ELb1ELb0ELb0EEENS1_19SingleTileSchedulerILb1ELb0ELb1ELi128EEEEEEEEEvNT_6ParamsE --------------------------
	.section	.text._ZN7cutlass13device_kernelIN5flash19enable_sm80_to_sm89INS1_16FlashAttnFwdSm80INS1_25CollectiveMainloopFwdSm80ILi8ELi1ELb1EN4cute5tupleIJNS5_1CILi128EEENS7_ILi96EEENS7_ILi192EEEEEELi192ENS_10bfloat16_tEfNS_4arch4Sm80ELb0ELb0ELb0ELb1ELb0ELb0ELb1ELb0EEENS1_21CollectiveEpilogueFwdINS6_IJS8_SA_S9_EEENS6_IJNS7_ILi1EEESI_SI_EEESC_SE_Li256ELb1ELb1ELb0ELb0EEENS1_19SingleTileSchedulerILb1ELb0ELb1ELi128EEEEEEEEEvNT_6ParamsE,"ax",@progbits
	.sectioninfo	@"SHI_REGISTERS=255"
	.align	128
.text._ZN7cutlass13device_kernelIN5flash19enable_sm80_to_sm89INS1_16FlashAttnFwdSm80INS1_25CollectiveMainloopFwdSm80ILi8ELi1ELb1EN4cute5tupleIJNS5_1CILi128EEENS7_ILi96EEENS7_ILi192EEEEEELi192ENS_10bfloat16_tEfNS_4arch4Sm80ELb0ELb0ELb0ELb1ELb0ELb0ELb1ELb0EEENS1_21CollectiveEpilogueFwdINS6_IJS8_SA_S9_EEENS6_IJNS7_ILi1EEESI_SI_EEESC_SE_Li256ELb1ELb1ELb0ELb0EEENS1_19SingleTileSchedulerILb1ELb0ELb1ELi128EEEEEEEEEvNT_6ParamsE:
        .type           _ZN7cutlass13device_kernelIN5flash19enable_sm80_to_sm89INS1_16FlashAttnFwdSm80INS1_25CollectiveMainloopFwdSm80ILi8ELi1ELb1EN4cute5tupleIJNS5_1CILi128EEENS7_ILi96EEENS7_ILi192EEEEEELi192ENS_10bfloat16_tEfNS_4arch4Sm80ELb0ELb0ELb0ELb1ELb0ELb0ELb1ELb0EEENS1_21CollectiveEpilogueFwdINS6_IJS8_SA_S9_EEENS6_IJNS7_ILi1EEESI_SI_EEESC_SE_Li256ELb1ELb1ELb0ELb0EEENS1_19SingleTileSchedulerILb1ELb0ELb1ELi128EEEEEEEEEvNT_6ParamsE,@function
        .size           _ZN7cutlass13device_kernelIN5flash19enable_sm80_to_sm89INS1_16FlashAttnFwdSm80INS1_25CollectiveMainloopFwdSm80ILi8ELi1ELb1EN4cute5tupleIJNS5_1CILi128EEENS7_ILi96EEENS7_ILi192EEEEEELi192ENS_10bfloat16_tEfNS_4arch4Sm80ELb0ELb0ELb0ELb1ELb0ELb0ELb1ELb0EEENS1_21CollectiveEpilogueFwdINS6_IJS8_SA_S9_EEENS6_IJNS7_ILi1EEESI_SI_EEESC_SE_Li256ELb1ELb1ELb0ELb0EEENS1_19SingleTileSchedulerILb1ELb0ELb1ELi128EEEEEEEEEvNT_6ParamsE,(.L_x_1284 - _ZN7cutlass13device_kernelIN5flash19enable_sm80_to_sm89INS1_16FlashAttnFwdSm80INS1_25CollectiveMainloopFwdSm80ILi8ELi1ELb1EN4cute5tupleIJNS5_1CILi128EEENS7_ILi96EEENS7_ILi192EEEEEELi192ENS_10bfloat16_tEfNS_4arch4Sm80ELb0ELb0ELb0ELb1ELb0ELb0ELb1ELb0EEENS1_21CollectiveEpilogueFwdINS6_IJS8_SA_S9_EEENS6_IJNS7_ILi1EEESI_SI_EEESC_SE_Li256ELb1ELb1ELb0ELb0EEENS1_19SingleTileSchedulerILb1ELb0ELb1ELi128EEEEEEEEEvNT_6ParamsE)
        .other          _ZN7cutlass13device_kernelIN5flash19enable_sm80_to_sm89INS1_16FlashAttnFwdSm80INS1_25CollectiveMainloopFwdSm80ILi8ELi1ELb1EN4cute5tupleIJNS5_1CILi128EEENS7_ILi96EEENS7_ILi192EEEEEELi192ENS_10bfloat16_tEfNS_4arch4Sm80ELb0ELb0ELb0ELb1ELb0ELb0ELb1ELb0EEENS1_21CollectiveEpilogueFwdINS6_IJS8_SA_S9_EEENS6_IJNS7_ILi1EEESI_SI_EEESC_SE_Li256ELb1ELb1ELb0ELb0EEENS1_19SingleTileSchedulerILb1ELb0ELb1ELi128EEEEEEEEEvNT_6ParamsE,@"STO_CUDA_ENTRY STV_DEFAULT"
_ZN7cutlass13device_kernelIN5flash19enable_sm80_to_sm89INS1_16FlashAttnFwdSm80INS1_25CollectiveMainloopFwdSm80ILi8ELi1ELb1EN4cute5tupleIJNS5_1CILi128EEENS7_ILi96EEENS7_ILi192EEEEEELi192ENS_10bfloat16_tEfNS_4arch4Sm80ELb0ELb0ELb0ELb1ELb0ELb0ELb1ELb0EEENS1_21CollectiveEpilogueFwdINS6_IJS8_SA_S9_EEENS6_IJNS7_ILi1EEESI_SI_EEESC_SE_Li256ELb1ELb1ELb0ELb0EEENS1_19SingleTileSchedulerILb1ELb0ELb1ELi128EEEEEEEEEvNT_6ParamsE:
[----:B------:R-:W-:Y:S02]  /*0000*/  MOV R1, c[0x0][0x28] ;  /* 0x00000a0000017a02 */ /* 0x000fe40000000f00 */
[----:B------:R-:W1:Y:S01]  /*0010*/  S2R R145, SR_TID.X ;  /* 0x0000000000917919 */ /* 0x000e620000002100 */
[----:B------:R-:W-:Y:S01]  /*0020*/  IMAD.MOV.U32 R26, RZ, RZ, 0x4 ;  /* 0x00000004ff1a7424 */ /* 0x000fe200078e00ff */
[----:B------:R-:W-:Y:S01]  /*0030*/  ULDC.64 UR4, c[0x0][0x118] ;  /* 0x0000460000047ab9 */ /* 0x000fe20000000a00 */
[----:B------:R-:W-:Y:S01]  /*0040*/  IADD3 R1, R1, -0x70, RZ ;  /* 0xffffff9001017810 */ /* 0x000fe20007ffe0ff */
[----:B------:R-:W2:Y:S04]  /*0050*/  S2R R5, SR_CTAID.Z ;  /* 0x0000000000057919 */ /* 0x000ea80000002700 */
[----:B------:R-:W3:Y:S01]  /*0060*/  S2R R39, SR_CTAID.X ;  /* 0x0000000000277919 */ /* 0x000ee20000002500 */
[----:B-1----:R-:W-:Y:S01]  /*0070*/  SHF.R.U32.HI R0, RZ, 0x5, R145 ;  /* 0x00000005ff007819 */ /* 0x002fe20000011691 */
[----:B--2---:R-:W-:-:S05]  /*0080*/  IMAD.WIDE R2, R5, R26, c[0x0][0x568] ;  /* 0x00015a0005027625 */ /* 0x004fca00078e021a */
[----:B------:R-:W1:Y:S02]  /*0090*/  SHFL.IDX PT, R0, R0, RZ, 0x1f ;  /* 0x00001fff00007589 */ /* 0x000e6400000e0000 */
[----:B-1----:R-:W-:-:S13]  /*00a0*/  ISETP.NE.AND P0, PT, R0, RZ, PT ;  /* 0x000000ff0000720c */ /* 0x002fda0003f05270 */
[----:B------:R-:W-:Y:S05]  /*00b0*/  @!P0 BRA `(.L_x_11) ;  /* 0x0000014000008947 */ /* 0x000fea0003800000 */
[----:B---3--:R-:W-:-:S04]  /*00c0*/  ISETP.NE.U32.AND P0, PT, RZ, c[0x0][0x568], PT ;  /* 0x00015a00ff007a0c */ /* 0x008fc80003f05070 */
[----:B------:R-:W-:-:S13]  /*00d0*/  ISETP.NE.AND.EX P0, PT, RZ, c[0x0][0x56c], PT, P0 ;  /* 0x00015b00ff007a0c */ /* 0x000fda0003f05300 */
[----:B------:R-:W-:Y:S05]  /*00e0*/  @!P0 BRA `(.L_x_12) ;  /* 0x0000002000008947 */ /* 0x000fea0003800000 */
[----:B------:R1:W5:Y:S01]  /*00f0*/  LDG.E R0, [R2.64] ;  /* 0x0000000402007981 */ /* 0x000362000c1e1900 */
[----:B------:R-:W-:Y:S05]  /*0100*/  BRA `(.L_x_13) ;  /* 0x0000009000007947 */ /* 0x000fea0003800000 */
.L_x_12:
[----:B------:R-:W-:-:S04]  /*0110*/  ISETP.NE.U32.AND P0, PT, RZ, c[0x0][0x560], PT ;  /* 0x00015800ff007a0c */ /* 0x000fc80003f05070 */
[----:B------:R-:W-:-:S13]  /*0120*/  ISETP.NE.AND.EX P0, PT, RZ, c[0x0][0x564], PT, P0 ;  /* 0x00015900ff007a0c */ /* 0x000fda0003f05300 */
[----:B------:R-:W-:Y:S05]  /*0130*/  @!P0 BRA `(.L_x_14) ;  /* 0x0000005000008947 */ /* 0x000fea0003800000 */
[----:B------:R-:W-:-:S05]  /*0140*/  IMAD.WIDE R2, R5, R26, c[0x0][0x560] ;  /* 0x0001580005027625 */ /* 0x000fca00078e021a */
[----:B------:R-:W2:Y:S04]  /*0150*/  LDG.E R4, [R2.64] ;  /* 0x0000000402047981 */ /* 0x000ea8000c1e1900 */
[----:B------:R-:W2:Y:S02]  /*0160*/  LDG.E R0, [R2.64+0x4] ;  /* 0x0000040402007981 */ /* 0x000ea4000c1e1900 */
[----:B--2---:R-:W-:Y:S01]  /*0170*/  IADD3 R0, -R4, R0, RZ ;  /* 0x0000000004007210 */ /* 0x004fe20007ffe1ff */
[----:B------:R-:W-:Y:S05]  /*0180*/  BRA `(.L_x_13) ;  /* 0x0000001000007947 */ /* 0x000fea0003800000 */
.L_x_14:
[----:B------:R-:W-:-:S05]  /*0190*/  MOV R0, c[0x0][0x54c] ;  /* 0x0001530000007a02 */ /* 0x000fca0000000f00 */
.L_x_13:
[----:B-----5:R-:W-:Y:S01]  /*01a0*/  IMAD R0, R0, c[0x0][0x548], RZ ;  /* 0x0001520000007a24 */ /* 0x020fe200078e02ff */
[----:B-1----:R-:W-:-:S04]  /*01b0*/  SHF.L.U32 R2, R39, 0x7, RZ ;  /* 0x0000000727027819 */ /* 0x002fc800000006ff */
[----:B------:R-:W-:-:S04]  /*01c0*/  ISETP.GE.AND P0, PT, R2, R0, PT ;  /* 0x000000000200720c */ /* 0x000fc80003f06270 */
[----:B------:R-:W-:-:S05]  /*01d0*/  SEL R0, R5, 0xffffffff, !P0 ;  /* 0xffffffff05007807 */ /* 0x000fca0004000000 */
[----:B------:R1:W-:Y:S01]  /*01e0*/  STL [R1+0x8], R0 ;  /* 0x0000080001007387 */ /* 0x0003e20000100800 */
[----:B------:R-:W-:Y:S05]  /*01f0*/  BRA `(.L_x_15) ;  /* 0x0000013000007947 */ /* 0x000fea0003800000 */
.L_x_11:
[----:B---3--:R-:W-:-:S04]  /*0200*/  ISETP.NE.U32.AND P0, PT, RZ, c[0x0][0x568], PT ;  /* 0x00015a00ff007a0c */ /* 0x008fc80003f05070 */
[----:B------:R-:W-:-:S13]  /*0210*/  ISETP.NE.AND.EX P0, PT, RZ, c[0x0][0x56c], PT, P0 ;  /* 0x00015b00ff007a0c */ /* 0x000fda0003f05300 */
[----:B------:R-:W-:Y:S05]  /*0220*/  @!P0 BRA `(.L_x_16) ;  /* 0x0000002000008947 */ /* 0x000fea0003800000 */
[----:B------:R1:W5:Y:S01]  /*0230*/  LDG.E R0, [R2.64] ;  /* 0x0000000402007981 */ /* 0x000362000c1e1900 */
[----:B------:R-:W-:Y:S05]  /*0240*/  BRA `(.L_x_17) ;  /* 0x0000009000007947 */ /* 0x000fea0003800000 */
.L_x_16:
        /* <DEDUP_REMOVED lines=8> */
.L_x_18:
[----:B------:R-:W-:-:S05]  /*02d0*/  MOV R0, c[0x0][0x54c] ;  /* 0x0001530000007a02 */ /* 0x000fca0000000f00 */
.L_x_17:
[----:B-----5:R-:W-:Y:S01]  /*02e0*/  IMAD R0, R0, c[0x0][0x548], RZ ;  /* 0x0001520000007a24 */ /* 0x020fe200078e02ff */
[----:B-1----:R-:W-:-:S04]  /*02f0*/  SHF.L.U32 R2, R39, 0x7, RZ ;  /* 0x0000000727027819 */ /* 0x002fc800000006ff */
[----:B------:R-:W-:-:S04]  /*0300*/  ISETP.GE.AND P0, PT, R2, R0, PT ;  /* 0x000000000200720c */ /* 0x000fc80003f06270 */
[----:B------:R-:W-:-:S05]  /*0310*/  SEL R0, R5, 0xffffffff, !P0 ;  /* 0xffffffff05007807 */ /* 0x000fca0004000000 */
[----:B------:R1:W-:Y:S04]  /*0320*/  STL [R1+0x8], R0 ;  /* 0x0000080001007387 */ /* 0x0003e80000100800 */
.L_x_15:
[----:B------:R-:W2:Y:S02]  /*0330*/  LDL R40, [R1+0x8] ;  /* 0x0000080001287983 */ /* 0x000ea40000100800 */
[----:B--2---:R-:W-:-:S13]  /*0340*/  ISETP.GE.AND P0, PT, R40, RZ, PT ;  /* 0x000000ff2800720c */ /* 0x004fda0003f06270 */
[----:B------:R-:W-:Y:S05]  /*0350*/  @!P0 EXIT ;  /* 0x000000000000894d */ /* 0x000fea0003800000 */
[----:B------:R-:W-:Y:S01]  /*0360*/  ISETP.NE.U32.AND P3, PT, RZ, c[0x0][0x370], PT ;  /* 0x0000dc00ff007a0c */ /* 0x000fe20003f65070 */
[----:B------:R-:W-:Y:S01]  /*0370*/  CS2R R10, SRZ ;  /* 0x00000000000a7805 */ /* 0x000fe2000001ff00 */
[----:B------:R-:W-:Y:S01]  /*0380*/  ISETP.NE.U32.AND P1, PT, RZ, c[0x0][0x360], PT ;  /* 0x0000d800ff007a0c */ /* 0x000fe20003f25070 */
[----:B------:R-:W-:Y:S01]  /*0390*/  IMAD.MOV.U32 R13, RZ, RZ, c[0x0][0x168] ;  /* 0x00005a00ff0d7624 */ /* 0x000fe200078e00ff */
[----:B------:R-:W-:Y:S01]  /*03a0*/  ISETP.NE.AND.EX P3, PT, RZ, c[0x0][0x374], PT, P3 ;  /* 0x0000dd00ff007a0c */ /* 0x000fe20003f65330 */
[----:B------:R-:W-:Y:S01]  /*03b0*/  IMAD.MOV.U32 R12, RZ, RZ, RZ ;  /* 0x000000ffff0c7224 */ /* 0x000fe200078e00ff */
[----:B------:R-:W-:Y:S01]  /*03c0*/  ISETP.NE.AND.EX P1, PT, RZ, c[0x0][0x364], PT, P1 ;  /* 0x0000d900ff007a0c */ /* 0x000fe20003f25310 */
[CC--:B------:R-:W-:Y:S01]  /*03d0*/  IMAD.WIDE R4, R40.reuse, R26.reuse, c[0x0][0x348] ;  /* 0x0000d20028047625 */ /* 0x0c0fe200078e021a */
[----:B------:R-:W-:Y:S02]  /*03e0*/  ISETP.NE.U32.AND P0, PT, RZ, c[0x0][0x348], PT ;  /* 0x0000d200ff007a0c */ /* 0x000fe40003f05070 */
[----:B------:R-:W-:Y:S01]  /*03f0*/  ISETP.NE.U32.AND P2, PT, RZ, c[0x0][0x350], PT ;  /* 0x0000d400ff007a0c */ /* 0x000fe20003f45070 */
[----:B------:R-:W-:Y:S01]  /*0400*/  IMAD.WIDE R2, R40, R26, c[0x0][0x350] ;  /* 0x0000d40028027625 */ /* 0x000fe200078e021a */
[----:B------:R-:W-:-:S02]  /*0410*/  ISETP.NE.AND.EX P0, PT, RZ, c[0x0][0x34c], PT, P0 ;  /* 0x0000d300ff007a0c */ /* 0x000fc40003f05300 */
[----:B------:R-:W-:-:S03]  /*0420*/  ISETP.NE.AND.EX P2, PT, RZ, c[0x0][0x354], PT, P2 ;  /* 0x0000d500ff007a0c */ /* 0x000fc60003f45320 */
[----:B------:R-:W-:-:S04]  /*0430*/  @P3 IMAD.WIDE R8, R40, R26, c[0x0][0x370] ;  /* 0x0000dc0028083625 */ /* 0x000fc800078e021a */
[----:B------:R-:W-:Y:S01]  /*0440*/  @P1 IMAD.WIDE R6, R40, R26, c[0x0][0x360] ;  /* 0x0000d80028061625 */ /* 0x000fe200078e021a */
[----:B------:R2:W5:Y:S04]  /*0450*/  @P3 LDG.E R11, [R8.64] ;  /* 0x00000004080b3981 */ /* 0x000568000c1e1900 */
[----:B------:R2:W5:Y:S04]  /*0460*/  @P1 LDG.E R13, [R6.64] ;  /* 0x00000004060d1981 */ /* 0x000568000c1e1900 */
[----:B------:R2:W5:Y:S04]  /*0470*/  @P0 LDG.E R10, [R4.64] ;  /* 0x00000004040a0981 */ /* 0x000568000c1e1900 */
[----:B------:R2:W5:Y:S01]  /*0480*/  @P2 LDG.E R12, [R2.64] ;  /* 0x00000004020c2981 */ /* 0x000562000c1e1900 */
[----:B-1----:R-:W-:Y:S01]  /*0490*/  IMAD.MOV.U32 R0, RZ, RZ, c[0x0][0x1d0] ;  /* 0x00007400ff007624 */ /* 0x002fe200078e00ff */
[----:B------:R-:W-:Y:S05]  /*04a0*/  @P1 BRA `(.L_x_19) ;  /* 0x0000004000001947 */ /* 0x000fea0003800000 */
[----:B------:R-:W-:Y:S05]  /*04b0*/  @!P0 BRA `(.L_x_19) ;  /* 0x0000003000008947 */ /* 0x000fea0003800000 */
[----:B--2---:R1:W2:Y:S04]  /*04c0*/  LDG.E R6, [R4.64] ;  /* 0x0000000404067981 */ /* 0x0042a8000c1e1900 */
[----:B-1----:R-:W2:Y:S02]  /*04d0*/  LDG.E R4, [R4.64+0x4] ;  /* 0x0000040404047981 */ /* 0x002ea4000c1e1900 */
[----:B--2--5:R-:W-:-:S02]  /*04e0*/  IADD3 R13, -R6, R4, RZ ;  /* 0x00000004060d7210 */ /* 0x024fc40007ffe1ff */
.L_x_19:
[----:B------:R-:W-:-:S04]  /*04f0*/  ISETP.NE.U32.AND P1, PT, RZ, c[0x0][0x368], PT ;  /* 0x0000da00ff007a0c */ /* 0x000fc80003f25070 */
[----:B------:R-:W-:-:S13]  /*0500*/  ISETP.NE.AND.EX P1, PT, RZ, c[0x0][0x36c], PT, P1 ;  /* 0x0000db00ff007a0c */ /* 0x000fda0003f25310 */
[----:B------:R-:W-:Y:S05]  /*0510*/  @!P1 BRA `(.L_x_20) ;  /* 0x0000003000009947 */ /* 0x000fea0003800000 */
[----:B--2---:R-:W-:-:S05]  /*0520*/  IMAD.WIDE R2, R40, R26, c[0x0][0x368] ;  /* 0x0000da0028027625 */ /* 0x004fca00078e021a */
[----:B------:R1:W5:Y:S01]  /*0530*/  LDG.E R0, [R2.64] ;  /* 0x0000000402007981 */ /* 0x000362000c1e1900 */
[----:B------:R-:W-:Y:S05]  /*0540*/  BRA `(.L_x_21) ;  /* 0x0000004000007947 */ /* 0x000fea0003800000 */
.L_x_20:
[----:B------:R-:W-:Y:S05]  /*0550*/  @!P2 BRA `(.L_x_21) ;  /* 0x000000300000a947 */ /* 0x000fea0003800000 */
[----:B------:R1:W3:Y:S04]  /*0560*/  LDG.E R0, [R2.64] ;  /* 0x0000000402007981 */ /* 0x0002e8000c1e1900 */
[----:B-12---:R-:W3:Y:S02]  /*0570*/  LDG.E R2, [R2.64+0x4] ;  /* 0x0000040402027981 */ /* 0x006ee4000c1e1900 */
[----:B---3--:R-:W-:-:S05]  /*0580*/  IADD3 R0, -R0, R2, RZ ;  /* 0x0000000200007210 */ /* 0x008fca0007ffe1ff */
.L_x_21:
[--C-:B-----5:R-:W-:Y:S01]  /*0590*/  IMAD.IADD R132, R0, 0x1, -R11.reuse ;  /* 0x0000000100847824 */ /* 0x120fe200078e0a0b */
[----:B------:R-:W-:Y:S01]  /*05a0*/  PLOP3.LUT P3, PT, PT, PT, PT, 0x80, 0x0 ;  /* 0x000000000000781c */ /* 0x000fe20003f6f070 */
[----:B------:R-:W-:Y:S01]  /*05b0*/  IMAD.IADD R14, R12, 0x1, R11 ;  /* 0x000000010c0e7824 */ /* 0x000fe200078e020b */
[----:B------:R-:W-:Y:S01]  /*05c0*/  CS2R R130, SRZ ;  /* 0x0000000000827805 */ /* 0x000fe2000001ff00 */
[----:B------:R-:W-:Y:S01]  /*05d0*/  CS2R R128, SRZ ;  /* 0x0000000000807805 */ /* 0x000fe2000001ff00 */
[C---:B------:R-:W-:Y:S01]  /*05e0*/  IADD3 R0, R132.reuse, 0x5f, RZ ;  /* 0x0000005f84007810 */ /* 0x040fe20007ffe0ff */
[----:B------:R-:W-:Y:S01]  /*05f0*/  IMAD.MOV.U32 R150, RZ, RZ, RZ ;  /* 0x000000ffff967224 */ /* 0x000fe200078e00ff */
[----:B------:R-:W-:Y:S01]  /*0600*/  ISETP.GE.AND P1, PT, R132, 0x1, PT ;  /* 0x000000018400780c */ /* 0x000fe20003f26270 */
[----:B--2---:R-:W-:Y:S01]  /*0610*/  CS2R R8, SRZ ;  /* 0x0000000000087805 */ /* 0x004fe2000001ff00 */
[----:B------:R-:W-:Y:S01]  /*0620*/  MOV R15, RZ ;  /* 0x000000ff000f7202 */ /* 0x000fe20000000f00 */
[----:B------:R-:W-:Y:S01]  /*0630*/  IMAD.HI R0, R0, 0x2aaaaaab, RZ ;  /* 0x2aaaaaab00007827 */ /* 0x000fe200078e02ff */
[----:B------:R-:W-:Y:S01]  /*0640*/  MOV R11, RZ ;  /* 0x000000ff000b7202 */ /* 0x000fe20000000f00 */
[----:B------:R-:W-:Y:S01]  /*0650*/  CS2R R146, SRZ ;  /* 0x0000000000927805 */ /* 0x000fe2000001ff00 */
[----:B------:R-:W-:Y:S01]  /*0660*/  MOV R12, RZ ;  /* 0x000000ff000c7202 */ /* 0x000fe20000000f00 */
[----:B------:R-:W-:Y:S01]  /*0670*/  IMAD.MOV.U32 R148, RZ, RZ, RZ ;  /* 0x000000ffff947224 */ /* 0x000fe200078e00ff */
[----:B-1----:R-:W-:Y:S01]  /*0680*/  SHF.R.U32.HI R2, RZ, 0x1f, R0 ;  /* 0x0000001fff027819 */ /* 0x002fe20000011600 */
[----:B------:R-:W-:Y:S01]  /*0690*/  IMAD.MOV.U32 R126, RZ, RZ, RZ ;  /* 0x000000ffff7e7224 */ /* 0x000fe200078e00ff */
[----:B------:R-:W-:Y:S01]  /*06a0*/  CS2R R16, SRZ ;  /* 0x0000000000107805 */ /* 0x000fe2000001ff00 */
[----:B------:R-:W-:Y:S01]  /*06b0*/  IMAD.MOV.U32 R124, RZ, RZ, RZ ;  /* 0x000000ffff7c7224 */ /* 0x000fe200078e00ff */
[----:B------:R-:W-:Y:S01]  /*06c0*/  LEA.HI.SX32 R160, R0, R2, 0x1c ;  /* 0x0000000200a07211 */ /* 0x000fe200078fe2ff */
[----:B------:R-:W-:Y:S01]  /*06d0*/  IMAD.MOV.U32 R122, RZ, RZ, RZ ;  /* 0x000000ffff7a7224 */ /* 0x000fe200078e00ff */
[----:B------:R-:W-:Y:S01]  /*06e0*/  MOV R144, RZ ;  /* 0x000000ff00907202 */ /* 0x000fe20000000f00 */
[----:B------:R-:W-:Y:S01]  /*06f0*/  CS2R R18, SRZ ;  /* 0x0000000000127805 */ /* 0x000fe2000001ff00 */
[----:B------:R-:W-:Y:S01]  /*0700*/  MOV R120, RZ ;  /* 0x000000ff00787202 */ /* 0x000fe20000000f00 */
[----:B------:R1:W-:Y:S01]  /*0710*/  STL [R1+0x28], R160 ;  /* 0x000028a001007387 */ /* 0x0003e20000100800 */
[----:B------:R-:W-:Y:S01]  /*0720*/  IMAD.MOV.U32 R118, RZ, RZ, RZ ;  /* 0x000000ffff767224 */ /* 0x000fe200078e00ff */
[----:B------:R-:W-:Y:S01]  /*0730*/  CS2R R20, SRZ ;  /* 0x0000000000147805 */ /* 0x000fe2000001ff00 */
[----:B------:R-:W-:Y:S01]  /*0740*/  MOV R116, RZ ;  /* 0x000000ff00747202 */ /* 0x000fe20000000f00 */
[----:B------:R-:W-:Y:S01]  /*0750*/  IMAD.MOV.U32 R114, RZ, RZ, RZ ;  /* 0x000000ffff727224 */ /* 0x000fe200078e00ff */
[----:B------:R-:W-:Y:S01]  /*0760*/  CS2R R22, SRZ ;  /* 0x0000000000167805 */ /* 0x000fe2000001ff00 */
[----:B------:R-:W-:Y:S01]  /*0770*/  MOV R112, RZ ;  /* 0x000000ff00707202 */ /* 0x000fe20000000f00 */
[----:B------:R-:W-:Y:S01]  /*0780*/  IMAD.MOV.U32 R110, RZ, RZ, RZ ;  /* 0x000000ffff6e7224 */ /* 0x000fe200078e00ff */
[----:B------:R-:W-:Y:S01]  /*0790*/  CS2R R24, SRZ ;  /* 0x0000000000187805 */ /* 0x000fe2000001ff00 */
[----:B------:R-:W-:Y:S01]  /*07a0*/  MOV R108, RZ ;  /* 0x000000ff006c7202 */ /* 0x000fe20000000f00 */
[----:B------:R-:W-:Y:S01]  /*07b0*/  CS2R R106, SRZ ;  /* 0x00000000006a7805 */ /* 0x000fe2000001ff00 */
[----:B------:R-:W-:Y:S01]  /*07c0*/  IMAD.MOV.U32 R104, RZ, RZ, RZ ;  /* 0x000000ffff687224 */ /* 0x000fe200078e00ff */
[----:B------:R-:W-:Y:S01]  /*07d0*/  CS2R R102, SRZ ;  /* 0x0000000000667805 */ /* 0x000fe2000001ff00 */
[----:B------:R-:W-:Y:S01]  /*07e0*/  MOV R27, RZ ;  /* 0x000000ff001b7202 */ /* 0x000fe20000000f00 */
[----:B------:R-:W-:Y:S01]  /*07f0*/  IMAD.MOV.U32 R100, RZ, RZ, RZ ;  /* 0x000000ffff647224 */ /* 0x000fe200078e00ff */
[----:B------:R-:W-:Y:S01]  /*0800*/  CS2R R98, SRZ ;  /* 0x0000000000627805 */ /* 0x000fe2000001ff00 */
[----:B------:R-:W-:Y:S01]  /*0810*/  CS2R R28, SRZ ;  /* 0x00000000001c7805 */ /* 0x000fe2000001ff00 */
[----:B------:R-:W-:Y:S01]  /*0820*/  MOV R96, RZ ;  /* 0x000000ff00607202 */ /* 0x000fe20000000f00 */
[----:B------:R-:W-:Y:S01]  /*0830*/  CS2R R94, SRZ ;  /* 0x00000000005e7805 */ /* 0x000fe2000001ff00 */
        /* <DEDUP_REMOVED lines=23> */
[----:B------:R-:W-:Y:S01]  /*09b0*/  CS2R R54, SRZ ;  /* 0x0000000000367805 */ /* 0x000fe2000001ff00 */
[----:B------:R-:W-:Y:S01]  /*09c0*/  MOV R38, RZ ;  /* 0x000000ff00267202 */ /* 0x000fe20000000f00 */
[----:B------:R-:W-:Y:S01]  /*09d0*/  IMAD.MOV.U32 R52, RZ, RZ, RZ ;  /* 0x000000ffff347224 */ /* 0x000fe200078e00ff */
[----:B------:R-:W-:Y:S01]  /*09e0*/  CS2R R142, SRZ ;  /* 0x00000000008e7805 */ /* 0x000fe2000001ff00 */
[----:B------:R-:W-:Y:S01]  /*09f0*/  CS2R R140, SRZ ;  /* 0x00000000008c7805 */ /* 0x000fe2000001ff00 */
[----:B------:R-:W-:Y:S01]  /*0a00*/  CS2R R138, SRZ ;  /* 0x00000000008a7805 */ /* 0x000fe2000001ff00 */
[----:B------:R-:W-:Y:S01]  /*0a10*/  MOV R136, RZ ;  /* 0x000000ff00887202 */ /* 0x000fe20000000f00 */
[----:B------:R-:W-:Y:S01]  /*0a20*/  IMAD.MOV.U32 R42, RZ, RZ, RZ ;  /* 0x000000ffff2a7224 */ /* 0x000fe200078e00ff */
[----:B------:R-:W-:Y:S01]  /*0a30*/  MOV R41, RZ ;  /* 0x000000ff00297202 */ /* 0x000fe20000000f00 */
[----:B------:R-:W-:Y:S05]  /*0a40*/  @!P1 BRA `(.L_x_22) ;  /* 0x00009e5000009947 */ /* 0x000fea0003800000 */
[----:B-1----:R-:W-:-:S04]  /*0a50*/  ISETP.NE.U32.AND P1, PT, RZ, c[0x0][0x340], PT ;  /* 0x0000d000ff007a0c */ /* 0x002fc80003f25070 */
[----:B------:R-:W-:-:S13]  /*0a60*/  ISETP.NE.AND.EX P1, PT, RZ, c[0x0][0x344], PT, P1 ;  /* 0x0000d100ff007a0c */ /* 0x000fda0003f25310 */
[----:B------:R-:W-:-:S05]  /*0a70*/  @P1 IMAD.WIDE R2, R40, R26, c[0x0][0x340] ;  /* 0x0000d00028021625 */ /* 0x000fca00078e021a */
[----:B------:R1:W2:Y:S01]  /*0a80*/  @P1 LDG.E R12, [R2.64] ;  /* 0x00000004020c1981 */ /* 0x0002a2000c1e1900 */
[----:B------:R-:W-:Y:S01]  /*0a90*/  SHF.R.S32.HI R30, RZ, 0x1f, R145 ;  /* 0x0000001fff1e7819 */ /* 0x000fe20000011491 */
[----:B------:R-:W-:Y:S01]  /*0aa0*/  IMAD.MOV.U32 R4, RZ, RZ, c[0x0][0x2c4] ;  /* 0x0000b100ff047624 */ /* 0x000fe200078e00ff */
[----:B------:R-:W-:Y:S01]  /*0ab0*/  SHF.R.S32.HI R0, RZ, 0x1f, R10 ;  /* 0x0000001fff007819 */ /* 0x000fe2000001140a */
[----:B------:R-:W3:Y:S01]  /*0ac0*/  S2R R31, SR_CTAID.Y ;  /* 0x00000000001f7919 */ /* 0x000ee20000002600 */
[----:B------:R-:W-:Y:S01]  /*0ad0*/  LEA.HI R29, R30, R145, RZ, 0x3 ;  /* 0x000000911e1d7211 */ /* 0x000fe200078f18ff */
[----:B------:R-:W-:Y:S01]  /*0ae0*/  IMAD.MOV.U32 R148, RZ, RZ, c[0x0][0x1e0] ;  /* 0x00007800ff947624 */ /* 0x000fe200078e00ff */
[----:B------:R-:W-:Y:S01]  /*0af0*/  ISETP.NE.AND P3, PT, R4, 0x1, PT ;  /* 0x000000010400780c */ /* 0x000fe20003f65270 */
[----:B------:R-:W-:Y:S01]  /*0b00*/  IMAD R0, R0, c[0x0][0x178], RZ ;  /* 0x00005e0000007a24 */ /* 0x000fe200078e02ff */
[----:B------:R-:W-:Y:S01]  /*0b10*/  LOP3.LUT R4, R29, 0xfffffff8, RZ, 0xc0, !PT ;  /* 0xfffffff81d047812 */ /* 0x000fe200078ec0ff */
[----:B------:R-:W-:Y:S01]  /*0b20*/  IMAD.MOV.U32 R149, RZ, RZ, c[0x0][0x1e4] ;  /* 0x00007900ff957624 */ /* 0x000fe200078e00ff */
[----:B------:R-:W-:Y:S01]  /*0b30*/  SHF.R.S32.HI R28, RZ, 0x3, R29 ;  /* 0x00000003ff1c7819 */ /* 0x000fe2000001141d */
[----:B------:R-:W-:Y:S01]  /*0b40*/  IMAD R0, R10, c[0x0][0x17c], R0 ;  /* 0x00005f000a007a24 */ /* 0x000fe200078e0200 */
[----:B------:R-:W-:Y:S01]  /*0b50*/  SHF.R.S32.HI R11, RZ, 0x1f, R40 ;  /* 0x0000001fff0b7819 */ /* 0x000fe20000011428 */
[----:B------:R-:W-:Y:S01]  /*0b60*/  IMAD.IADD R36, R145, 0x1, -R4 ;  /* 0x0000000191247824 */ /* 0x000fe200078e0a04 */
[----:B------:R-:W-:Y:S01]  /*0b70*/  SEL R4, R40, RZ, !P0 ;  /* 0x000000ff28047207 */ /* 0x000fe20004000000 */
[----:B------:R-:W-:Y:S01]  /*0b80*/  IMAD.WIDE.U32 R32, R148, 0x40, RZ ;  /* 0x0000004094207825 */ /* 0x000fe200078e00ff */
[----:B------:R-:W-:-:S02]  /*0b90*/  SEL R5, R11, RZ, !P0 ;  /* 0x000000ff0b057207 */ /* 0x000fc40004000000 */
[-C--:B------:R-:W-:Y:S01]  /*0ba0*/  LEA.HI R27, R30, R145.reuse, RZ, 0x4 ;  /* 0x000000911e1b7211 */ /* 0x080fe200078f20ff */
[----:B------:R-:W-:Y:S01]  /*0bb0*/  IMAD R7, R36, 0x20, R28 ;  /* 0x0000002024077824 */ /* 0x000fe200078e021c */
[----:B------:R-:W-:Y:S01]  /*0bc0*/  LEA.HI R134, R30, R145, RZ, 0x5 ;  /* 0x000000911e867211 */ /* 0x000fe200078f28ff */
[----:B------:R-:W-:Y:S02]  /*0bd0*/  IMAD R5, R5, c[0x0][0x1c0], RZ ;  /* 0x0000700005057a24 */ /* 0x000fe400078e02ff */
[----:B------:R-:W-:Y:S02]  /*0be0*/  IMAD R7, R39, 0x80, R7 ;  /* 0x0000008027077824 */ /* 0x000fe400078e0207 */
[----:B-1----:R-:W-:Y:S01]  /*0bf0*/  IMAD.WIDE.U32 R2, R10, c[0x0][0x178], RZ ;  /* 0x00005e000a027a25 */ /* 0x002fe200078e00ff */
[----:B---3--:R-:W-:-:S03]  /*0c00*/  SHF.R.S32.HI R34, RZ, 0x1f, R31 ;  /* 0x0000001fff227819 */ /* 0x008fc6000001141f */
[----:B------:R-:W-:Y:S02]  /*0c10*/  IMAD.IADD R3, R3, 0x1, R0 ;  /* 0x0000000103037824 */ /* 0x000fe400078e0200 */
[----:B------:R-:W-:-:S04]  /*0c20*/  @P3 IMAD.HI.U32 R6, R7, c[0x0][0x2c8], RZ ;  /* 0x0000b20007063a27 */ /* 0x000fc800078e00ff */
[----:B------:R-:W-:Y:S02]  /*0c30*/  IMAD R0, R34, c[0x0][0x1b8], RZ ;  /* 0x00006e0022007a24 */ /* 0x000fe400078e02ff */
[----:B------:R-:W-:-:S04]  /*0c40*/  IMAD.WIDE.U32 R2, R31, c[0x0][0x1b8], R2 ;  /* 0x00006e001f027a25 */ /* 0x000fc800078e0002 */
[----:B------:R-:W-:Y:S02]  /*0c50*/  IMAD R0, R31, c[0x0][0x1bc], R0 ;  /* 0x00006f001f007a24 */ /* 0x000fe400078e0200 */
[C---:B------:R-:W-:Y:S02]  /*0c60*/  IMAD R5, R4.reuse, c[0x0][0x1c4], R5 ;  /* 0x0000710004057a24 */ /* 0x040fe400078e0205 */
[----:B------:R-:W-:Y:S02]  /*0c70*/  IMAD.IADD R3, R3, 0x1, R0 ;  /* 0x0000000103037824 */ /* 0x000fe400078e0200 */
[----:B------:R-:W-:Y:S01]  /*0c80*/  IMAD.MOV.U32 R0, RZ, RZ, R7 ;  /* 0x000000ffff007224 */ /* 0x000fe200078e0007 */
[----:B------:R-:W-:Y:S01]  /*0c90*/  @P3 SHF.R.U32.HI R0, RZ, c[0x0][0x2cc], R6 ;  /* 0x0000b300ff003a19 */ /* 0x000fe20000011606 */
[----:B------:R-:W-:-:S03]  /*0ca0*/  IMAD.WIDE.U32 R2, R4, c[0x0][0x1c0], R2 ;  /* 0x0000700004027a25 */ /* 0x000fc600078e0002 */
[--C-:B------:R-:W-:Y:S01]  /*0cb0*/  SHF.R.S32.HI R4, RZ, 0x1f, R0.reuse ;  /* 0x0000001fff047819 */ /* 0x100fe20000011400 */
[----:B------:R-:W-:Y:S02]  /*0cc0*/  IMAD.IADD R3, R3, 0x1, R5 ;  /* 0x0000000103037824 */ /* 0x000fe400078e0205 */
[----:B------:R-:W-:Y:S02]  /*0cd0*/  IMAD.MOV R5, RZ, RZ, -R0 ;  /* 0x000000ffff057224 */ /* 0x000fe400078e0a00 */
[----:B------:R-:W-:Y:S02]  /*0ce0*/  IMAD R4, R4, c[0x0][0x1b0], RZ ;  /* 0x00006c0004047a24 */ /* 0x000fe400078e02ff */
[----:B------:R-:W-:-:S04]  /*0cf0*/  IMAD.WIDE.U32 R2, R0, c[0x0][0x1b0], R2 ;  /* 0x00006c0000027a25 */ /* 0x000fc800078e0002 */
[----:B------:R-:W-:Y:S02]  /*0d00*/  IMAD R4, R0, c[0x0][0x1b4], R4 ;  /* 0x00006d0000047a24 */ /* 0x000fe400078e0204 */
[----:B------:R-:W-:Y:S02]  /*0d10*/  IMAD R0, R5, c[0x0][0x2c4], R7 ;  /* 0x0000b10005007a24 */ /* 0x000fe400078e0207 */
[----:B------:R-:W-:Y:S02]  /*0d20*/  IMAD.IADD R5, R3, 0x1, R4 ;  /* 0x0000000103057824 */ /* 0x000fe400078e0204 */
[----:B------:R-:W-:Y:S01]  /*0d30*/  IMAD.SHL.U32 R7, R28, 0x40, RZ ;  /* 0x000000401c077824 */ /* 0x000fe200078e00ff */
[----:B------:R-:W-:Y:S01]  /*0d40*/  SHF.R.S32.HI R3, RZ, 0x1f, R0 ;  /* 0x0000001fff037819 */ /* 0x000fe20000011400 */
[----:B------:R-:W-:Y:S02]  /*0d50*/  IMAD.MOV.U32 R4, RZ, RZ, R2 ;  /* 0x000000ffff047224 */ /* 0x000fe400078e0002 */
[----:B------:R-:W-:-:S02]  /*0d60*/  IMAD.SHL.U32 R2, R36, 0x8, RZ ;  /* 0x0000000824027824 */ /* 0x000fc400078e00ff */
[----:B------:R-:W-:Y:S01]  /*0d70*/  IMAD R6, R3, c[0x0][0x1a8], RZ ;  /* 0x00006a0003067a24 */ /* 0x000fe200078e02ff */
[----:B------:R-:W-:Y:S01]  /*0d80*/  LOP3.LUT R3, R7, 0x1c0, RZ, 0xc0, !PT ;  /* 0x000001c007037812 */ /* 0x000fe200078ec0ff */
[----:B------:R-:W-:Y:S02]  /*0d90*/  IMAD R10, R39, 0x80, R28 ;  /* 0x00000080270a7824 */ /* 0x000fe400078e021c */
[C---:B------:R-:W-:Y:S01]  /*0da0*/  IMAD R8, R0.reuse, c[0x0][0x1ac], R6 ;  /* 0x00006b0000087a24 */ /* 0x040fe200078e0206 */
[----:B------:R-:W-:Y:S01]  /*0db0*/  LOP3.LUT R7, R3, 0x38, R2, 0xf8, !PT ;  /* 0x0000003803077812 */ /* 0x000fe200078ef802 */
[----:B------:R-:W-:Y:S01]  /*0dc0*/  IMAD.WIDE.U32 R4, R0, c[0x0][0x1a8], R4 ;  /* 0x00006a0000047a25 */ /* 0x000fe200078e0004 */
[----:B------:R-:W-:Y:S02]  /*0dd0*/  SHF.R.U32.HI R6, RZ, 0x3, R3 ;  /* 0x00000003ff067819 */ /* 0x000fe40000011603 */
[----:B------:R-:W-:Y:S01]  /*0de0*/  IADD3 R9, R10, 0x20, RZ ;  /* 0x000000200a097810 */ /* 0x000fe20007ffe0ff */
[----:B------:R-:W-:Y:S01]  /*0df0*/  IMAD R0, R13, c[0x0][0x2c4], RZ ;  /* 0x0000b1000d007a24 */ /* 0x000fe200078e02ff */
[----:B------:R-:W-:Y:S01]  /*0e00*/  BAR.SYNC.DEFER_BLOCKING 0x0 ;  /* 0x0000000000007b1d */ /* 0x000fe20000010000 */
[----:B------:R-:W-:Y:S01]  /*0e10*/  IMAD.IADD R3, R5, 0x1, R8 ;  /* 0x0000000105037824 */ /* 0x000fe200078e0208 */
[----:B------:R-:W-:-:S02]  /*0e20*/  LEA R19, P0, R4, c[0x0][0x160], 0x1 ;  /* 0x0000580004137a11 */ /* 0x000fc400078008ff */
[----:B------:R-:W-:Y:S02]  /*0e30*/  ISETP.GE.AND P4, PT, R9, R0, PT ;  /* 0x000000000900720c */ /* 0x000fe40003f86270 */
[----:B------:R-:W-:Y:S02]  /*0e40*/  LOP3.LUT R9, R7, R6, RZ, 0x3c, !PT ;  /* 0x0000000607097212 */ /* 0x000fe400078e3cff */
[----:B------:R-:W-:Y:S01]  /*0e50*/  LEA.HI.X R18, R4, c[0x0][0x164], R3, 0x1, P0 ;  /* 0x0000590004127a11 */ /* 0x000fe200000f0c03 */
[----:B------:R-:W1:Y:S01]  /*0e60*/  SHFL.IDX PT, R6, R19, RZ, 0x181f ;  /* 0x00181fff13067589 */ /* 0x000e6200000e0000 */
[C---:B------:R-:W-:Y:S02]  /*0e70*/  IADD3 R4, R10.reuse, 0x40, RZ ;  /* 0x000000400a047810 */ /* 0x040fe40007ffe0ff */
[C---:B------:R-:W-:Y:S01]  /*0e80*/  IADD3 R3, R10.reuse, 0x60, RZ ;  /* 0x000000600a037810 */ /* 0x040fe20007ffe0ff */
[----:B------:R-:W3:Y:S01]  /*0e90*/  SHFL.IDX PT, R7, R18, RZ, 0x181f ;  /* 0x00181fff12077589 */ /* 0x000ee200000e0000 */
[----:B------:R-:W-:-:S02]  /*0ea0*/  ISETP.GE.AND P5, PT, R10, R0, PT ;  /* 0x000000000a00720c */ /* 0x000fc40003fa6270 */
[-C--:B------:R-:W-:Y:S02]  /*0eb0*/  ISETP.GE.AND P6, PT, R4, R0.reuse, PT ;  /* 0x000000000400720c */ /* 0x080fe40003fc6270 */
[----:B------:R-:W-:Y:S02]  /*0ec0*/  LEA.HI R8, R30, R145, RZ, 0x6 ;  /* 0x000000911e087211 */ /* 0x000fe400078f30ff */
[----:B------:R-:W-:Y:S02]  /*0ed0*/  ISETP.GE.AND P0, PT, R3, R0, PT ;  /* 0x000000000300720c */ /* 0x000fe40003f06270 */
[----:B------:R-:W-:Y:S01]  /*0ee0*/  SHF.R.S32.HI R0, RZ, 0x1f, R14 ;  /* 0x0000001fff007819 */ /* 0x000fe2000001140e */
[----:B------:R-:W-:Y:S01]  /*0ef0*/  IMAD.SHL.U32 R8, R8, 0x8, RZ ;  /* 0x0000000808087824 */ /* 0x000fe200078e00ff */
[----:B------:R-:W-:Y:S02]  /*0f00*/  IADD3 R10, R2, 0x80, RZ ;  /* 0x00000080020a7810 */ /* 0x000fe40007ffe0ff */
[----:B------:R-:W-:-:S02]  /*0f10*/  SHF.R.S32.HI R3, RZ, 0x1f, R2 ;  /* 0x0000001fff037819 */ /* 0x000fc40000011402 */
[----:B------:R-:W-:Y:S02]  /*0f20*/  LOP3.LUT R248, R9, 0xfffffe00, R8, 0xf8, !PT ;  /* 0xfffffe0009f87812 */ /* 0x000fe400078ef808 */
[----:B-1----:R-:W-:-:S03]  /*0f30*/  @!P5 LEA R8, P3, R2, R6, 0x1 ;  /* 0x000000060208d211 */ /* 0x002fc600078608ff */
[----:B------:R-:W-:Y:S01]  /*0f40*/  IMAD.SHL.U32 R248, R248, 0x2, RZ ;  /* 0x00000002f8f87824 */ /* 0x000fe200078e00ff */
[--C-:B--2---:R-:W-:Y:S01]  /*0f50*/  @P1 SHF.R.S32.HI R5, RZ, 0x1f, R12.reuse ;  /* 0x0000001fff051819 */ /* 0x104fe2000001140c */
[----:B------:R-:W-:Y:S02]  /*0f60*/  @P1 IMAD.MOV.U32 R4, RZ, RZ, R12 ;  /* 0x000000ffff041224 */ /* 0x000fe400078e000c */
[----:B------:R-:W-:Y:S02]  /*0f70*/  @!P1 IMAD.MOV.U32 R4, RZ, RZ, R40 ;  /* 0x000000ffff049224 */ /* 0x000fe400078e0028 */
[----:B------:R-:W-:Y:S01]  /*0f80*/  @!P1 IMAD.MOV.U32 R5, RZ, RZ, R11 ;  /* 0x000000ffff059224 */ /* 0x000fe200078e000b */
[----:B------:R-:W-:Y:S02]  /*0f90*/  IADD3 R21, P1, R14, R28, RZ ;  /* 0x0000001c0e157210 */ /* 0x000fe40007f3e0ff */
[----:B------:R-:W-:Y:S02]  /*0fa0*/  @!P5 SHF.R.S32.HI R11, RZ, 0x1f, R10 ;  /* 0x0000001fff0bd819 */ /* 0x000fe4000001140a */
[----:B------:R-:W-:-:S02]  /*0fb0*/  LEA.HI.X.SX32 R24, R28, R0, 0x1, P1 ;  /* 0x000000001c187211 */ /* 0x000fc400008f0eff */
[----:B------:R-:W-:Y:S02]  /*0fc0*/  IADD3 R0, R2, 0x40, RZ ;  /* 0x0000004002007810 */ /* 0x000fe40007ffe0ff */
[----:B------:R-:W-:Y:S02]  /*0fd0*/  SEL R26, R4, RZ, !P2 ;  /* 0x000000ff041a7207 */ /* 0x000fe40005000000 */
[----:B------:R-:W-:Y:S01]  /*0fe0*/  @!P5 SHF.R.S32.HI R9, RZ, 0x1f, R0 ;  /* 0x0000001fff09d819 */ /* 0x000fe20000011400 */
[----:B------:R-:W1:Y:S01]  /*0ff0*/  SHFL.IDX PT, R4, R19, 0x1, 0x181f ;  /* 0x00381f0013047f89 */ /* 0x000e6200000e0000 */
[----:B------:R-:W-:Y:S02]  /*1000*/  SEL R25, R5, RZ, !P2 ;  /* 0x000000ff05197207 */ /* 0x000fe40005000000 */
[----:B------:R-:W-:Y:S01]  /*1010*/  ISETP.GE.AND P1, PT, R2, c[0x0][0x198], PT ;  /* 0x0000660002007a0c */ /* 0x000fe20003f26270 */
[----:B------:R-:W2:Y:S01]  /*1020*/  SHFL.IDX PT, R5, R18, 0x1, 0x181f ;  /* 0x00381f0012057f89 */ /* 0x000ea200000e0000 */
[----:B------:R-:W-:-:S02]  /*1030*/  @!P5 LEA.HI R12, R9, R0, RZ, 0x3 ;  /* 0x00000000090cd211 */ /* 0x000fc400078f18ff */
[----:B------:R-:W-:Y:S02]  /*1040*/  ISETP.GE.AND P2, PT, R0, c[0x0][0x198], PT ;  /* 0x0000660000007a0c */ /* 0x000fe40003f46270 */
[----:B------:R-:W-:Y:S02]  /*1050*/  @!P5 LEA.HI R11, R11, R10, RZ, 0x3 ;  /* 0x0000000a0b0bd211 */ /* 0x000fe400078f18ff */
[----:B---3--:R-:W-:Y:S02]  /*1060*/  @!P5 LEA.HI.X R9, R2, R7, R3, 0x1, P3 ;  /* 0x000000070209d211 */ /* 0x008fe400018f0c03 */
[----:B------:R-:W-:Y:S02]  /*1070*/  ISETP.GE.AND P3, PT, R10, c[0x0][0x198], PT ;  /* 0x000066000a007a0c */ /* 0x000fe40003f66270 */
[----:B------:R-:W-:Y:S01]  /*1080*/  @!P5 LOP3.LUT R12, R12, 0xfffffff8, RZ, 0xc0, !PT ;  /* 0xfffffff80c0cd812 */ /* 0x000fe200078ec0ff */
[----:B------:R3:W-:Y:S01]  /*1090*/  @!P5 LDGSTS.E.BYPASS.LTC128B.128 [R248+0x100], [R8.64], !P1 ;  /* 0x0010000008f8dfae */ /* 0x0007e2000c901d44 */
[----:B------:R-:W-:-:S02]  /*10a0*/  @!P5 LOP3.LUT R11, R11, 0xfffffff8, RZ, 0xc0, !PT ;  /* 0xfffffff80b0bd812 */ /* 0x000fc400078ec0ff */
[----:B------:R-:W-:Y:S01]  /*10b0*/  SHF.R.S32.HI R14, RZ, 0x4, R27 ;  /* 0x00000004ff0e7819 */ /* 0x000fe2000001141b */
[----:B------:R-:W-:-:S04]  /*10c0*/  @!P5 IMAD.WIDE R12, R12, 0x2, R6 ;  /* 0x000000020c0cd825 */ /* 0x000fc800078e0206 */
[----:B------:R-:W-:Y:S01]  /*10d0*/  @!P5 IMAD.WIDE R6, R11, 0x2, R6 ;  /* 0x000000020b06d825 */ /* 0x000fe200078e0206 */
[----:B------:R-:W-:Y:S01]  /*10e0*/  LEA.HI R11, R27, R14, RZ, 0x1 ;  /* 0x0000000e1b0b7211 */ /* 0x000fe200078f08ff */
[----:B------:R1:W-:Y:S04]  /*10f0*/  @!P5 LDGSTS.E.BYPASS.LTC128B.128 [R248+0x4100], [R12.64], !P2 ;  /* 0x041000000cf8dfae */ /* 0x0003e8000d101d44 */
[----:B------:R4:W-:Y:S01]  /*1100*/  @!P5 LDGSTS.E.BYPASS.LTC128B.128 [R248+0x8100], [R6.64], !P3 ;  /* 0x0810000006f8dfae */ /* 0x0009e2000d901d44 */
[----:B---3--:R-:W-:Y:S02]  /*1110*/  @!P4 SHF.R.S32.HI R8, RZ, 0x1f, R10 ;  /* 0x0000001fff08c819 */ /* 0x008fe4000001140a */
[----:B------:R-:W-:Y:S02]  /*1120*/  @!P6 SHF.R.S32.HI R9, RZ, 0x1f, R0 ;  /* 0x0000001fff09e819 */ /* 0x000fe40000011400 */
[----:B------:R-:W-:-:S02]  /*1130*/  @!P4 LEA.HI R8, R8, R10, RZ, 0x3 ;  /* 0x0000000a0808c211 */ /* 0x000fc400078f18ff */
[----:B------:R-:W-:Y:S02]  /*1140*/  @!P6 LEA.HI R20, R9, R0, RZ, 0x3 ;  /* 0x000000000914e211 */ /* 0x000fe400078f18ff */
[----:B------:R-:W-:Y:S02]  /*1150*/  @!P4 LOP3.LUT R8, R8, 0xfffffff8, RZ, 0xc0, !PT ;  /* 0xfffffff80808c812 */ /* 0x000fe400078ec0ff */
[----:B-1----:R-:W-:Y:S02]  /*1160*/  @!P4 LEA R12, P5, R2, R4, 0x1 ;  /* 0x00000004020cc211 */ /* 0x002fe400078a08ff */
[----:B----4-:R-:W-:Y:S02]  /*1170*/  LOP3.LUT R6, R11, 0xfffffffe, RZ, 0xc0, !PT ;  /* 0xfffffffe0b067812 */ /* 0x010fe400078ec0ff */
[--C-:B------:R-:W-:Y:S02]  /*1180*/  @!P4 SHF.R.S32.HI R7, RZ, 0x1f, R0.reuse ;  /* 0x0000001fff07c819 */ /* 0x100fe40000011400 */
[----:B------:R-:W-:Y:S01]  /*1190*/  @!P0 SHF.R.S32.HI R11, RZ, 0x1f, R0 ;  /* 0x0000001fff0b8819 */ /* 0x000fe20000011400 */
[----:B------:R-:W-:Y:S01]  /*11a0*/  IMAD.IADD R23, R14, 0x1, -R6 ;  /* 0x000000010e177824 */ /* 0x000fe200078e0a06 */
[-C--:B------:R-:W-:Y:S01]  /*11b0*/  @!P4 LEA.HI R16, R7, R0.reuse, RZ, 0x3 ;  /* 0x000000000710c211 */ /* 0x080fe200078f18ff */
[----:B------:R-:W1:Y:S01]  /*11c0*/  SHFL.IDX PT, R6, R19, 0x2, 0x181f ;  /* 0x00581f0013067f89 */ /* 0x000e6200000e0000 */
[----:B--2---:R-:W-:Y:S01]  /*11d0*/  @!P4 LEA.HI.X R13, R2, R5, R3, 0x1, P5 ;  /* 0x00000005020dc211 */ /* 0x004fe200028f0c03 */
[----:B------:R-:W-:Y:S01]  /*11e0*/  @!P4 IMAD.WIDE R14, R8, 0x2, R4 ;  /* 0x00000002080ec825 */ /* 0x000fe200078e0204 */
[----:B------:R-:W-:Y:S01]  /*11f0*/  @!P4 LOP3.LUT R16, R16, 0xfffffff8, RZ, 0xc0, !PT ;  /* 0xfffffff81010c812 */ /* 0x000fe200078ec0ff */
[----:B------:R-:W2:Y:S01]  /*1200*/  SHFL.IDX PT, R7, R18, 0x2, 0x181f ;  /* 0x00581f0012077f89 */ /* 0x000ea200000e0000 */
[----:B------:R-:W-:Y:S01]  /*1210*/  ISETP.GE.AND P5, PT, R0, c[0x0][0x1d4], PT ;  /* 0x0000750000007a0c */ /* 0x000fe20003fa6270 */
[----:B------:R-:W-:Y:S01]  /*1220*/  IMAD.WIDE.U32 R8, R21, c[0x0][0x1e0], R2 ;  /* 0x0000780015087a25 */ /* 0x000fe200078e0002 */
[----:B------:R-:W-:Y:S01]  /*1230*/  @!P0 LEA.HI R22, R11, R0, RZ, 0x3 ;  /* 0x000000000b168211 */ /* 0x000fe200078f18ff */
[----:B------:R1:W-:Y:S02]  /*1240*/  @!P4 LDGSTS.E.BYPASS.LTC128B.128 [R248+0x1100], [R12.64], !P1 ;  /* 0x011000000cf8cfae */ /* 0x0003e4000c901d44 */
[----:B------:R-:W-:-:S02]  /*1250*/  @!P4 IMAD.WIDE R16, R16, 0x2, R4 ;  /* 0x000000021010c825 */ /* 0x000fc400078e0204 */
[----:B------:R-:W3:Y:S02]  /*1260*/  SHFL.IDX PT, R4, R19, 0x3, 0x181f ;  /* 0x00781f0013047f89 */ /* 0x000ee400000e0000 */
[----:B------:R-:W-:Y:S02]  /*1270*/  IMAD R0, R24, c[0x0][0x1e0], RZ ;  /* 0x0000780018007a24 */ /* 0x000fe400078e02ff */
[----:B------:R4:W5:Y:S02]  /*1280*/  SHFL.IDX PT, R5, R18, 0x3, 0x181f ;  /* 0x00781f0012057f89 */ /* 0x00096400000e0000 */
[----:B------:R-:W-:Y:S01]  /*1290*/  IMAD R11, R21, c[0x0][0x1e4], R0 ;  /* 0x00007900150b7a24 */ /* 0x000fe200078e0200 */
[----:B------:R-:W-:Y:S01]  /*12a0*/  @!P6 SHF.R.S32.HI R0, RZ, 0x1f, R10 ;  /* 0x0000001fff00e819 */ /* 0x000fe2000001140a */
[----:B------:R3:W-:Y:S02]  /*12b0*/  @!P4 LDGSTS.E.BYPASS.LTC128B.128 [R248+0x5100], [R16.64], !P2 ;  /* 0x0510000010f8cfae */ /* 0x0007e4000d101d44 */
[----:B------:R-:W-:Y:S01]  /*12c0*/  IMAD.IADD R9, R9, 0x1, R11 ;  /* 0x0000000109097824 */ /* 0x000fe200078e020b */
[----:B------:R-:W-:Y:S01]  /*12d0*/  @!P6 LEA.HI R0, R0, R10, RZ, 0x3 ;  /* 0x0000000a0000e211 */ /* 0x000fe200078f18ff */
[----:B------:R5:W-:Y:S01]  /*12e0*/  @!P4 LDGSTS.E.BYPASS.LTC128B.128 [R248+0x9100], [R14.64], !P3 ;  /* 0x091000000ef8cfae */ /* 0x000be2000d901d44 */
[----:B------:R-:W-:-:S04]  /*12f0*/  IMAD R11, R34, c[0x0][0x1e8], RZ ;  /* 0x00007a00220b7a24 */ /* 0x000fc800078e02ff */
[----:B------:R-:W-:Y:S01]  /*1300*/  IMAD R11, R31, c[0x0][0x1ec], R11 ;  /* 0x00007b001f0b7a24 */ /* 0x000fe200078e020b */
[----:B-1----:R-:W-:-:S04]  /*1310*/  @!P6 LEA R12, P4, R2, R6, 0x1 ;  /* 0x00000006020ce211 */ /* 0x002fc800078808ff */
[----:B--2---:R-:W-:Y:S02]  /*1320*/  @!P6 LEA.HI.X R13, R2, R7, R3, 0x1, P4 ;  /* 0x00000007020de211 */ /* 0x004fe400020f0c03 */
[----:B----4-:R-:W-:-:S03]  /*1330*/  IADD3 R18, R160, -0x1, RZ ;  /* 0xffffffffa0127810 */ /* 0x010fc60007ffe0ff */
[----:B------:R1:W-:Y:S01]  /*1340*/  @!P6 LDGSTS.E.BYPASS.LTC128B.128 [R248+0x2100], [R12.64], !P1 ;  /* 0x021000000cf8efae */ /* 0x0003e2000c901d44 */
[----:B------:R-:W-:Y:S02]  /*1350*/  SHF.R.S32.HI R19, RZ, 0x1f, R18 ;  /* 0x0000001fff137819 */ /* 0x000fe40000011412 */
[----:B---3--:R-:W-:Y:S01]  /*1360*/  @!P6 LOP3.LUT R16, R20, 0xfffffff8, RZ, 0xc0, !PT ;  /* 0xfffffff81410e812 */ /* 0x008fe200078ec0ff */
[----:B------:R-:W-:Y:S01]  /*1370*/  IMAD.MOV.U32 R20, RZ, RZ, 0x60 ;  /* 0x00000060ff147424 */ /* 0x000fe200078e00ff */
[----:B-----5:R-:W-:-:S03]  /*1380*/  @!P6 LOP3.LUT R14, R0, 0xfffffff8, RZ, 0xc0, !PT ;  /* 0xfffffff8000ee812 */ /* 0x020fc600078ec0ff */
[----:B------:R-:W-:Y:S01]  /*1390*/  @!P6 IMAD.WIDE R16, R16, 0x2, R6 ;  /* 0x000000021010e825 */ /* 0x000fe200078e0206 */
[----:B------:R-:W-:-:S03]  /*13a0*/  @!P0 SHF.R.S32.HI R0, RZ, 0x1f, R10 ;  /* 0x0000001fff008819 */ /* 0x000fc6000001140a */
[----:B------:R-:W-:Y:S01]  /*13b0*/  @!P6 IMAD.WIDE R14, R14, 0x2, R6 ;  /* 0x000000020e0ee825 */ /* 0x000fe200078e0206 */
[----:B------:R-:W-:Y:S01]  /*13c0*/  @!P0 LEA.HI R0, R0, R10, RZ, 0x3 ;  /* 0x0000000a00008211 */ /* 0x000fe200078f18ff */
[----:B------:R2:W-:Y:S02]  /*13d0*/  @!P6 LDGSTS.E.BYPASS.LTC128B.128 [R248+0x6100], [R16.64], !P2 ;  /* 0x0610000010f8efae */ /* 0x0005e4000d101d44 */
[----:B------:R-:W-:Y:S01]  /*13e0*/  IMAD.WIDE.U32 R6, R31, c[0x0][0x1e8], R8 ;  /* 0x00007a001f067a25 */ /* 0x000fe200078e0008 */
[----:B------:R-:W-:Y:S01]  /*13f0*/  @!P0 LEA R8, P4, R2, R4, 0x1 ;  /* 0x0000000402088211 */ /* 0x000fe200078808ff */
[----:B------:R3:W-:Y:S01]  /*1400*/  @!P6 LDGSTS.E.BYPASS.LTC128B.128 [R248+0xa100], [R14.64], !P3 ;  /* 0x0a1000000ef8efae */ /* 0x0007e2000d901d44 */
[----:B------:R-:W-:Y:S01]  /*1410*/  @!P0 LOP3.LUT R0, R0, 0xfffffff8, RZ, 0xc0, !PT ;  /* 0xfffffff800008812 */ /* 0x000fe200078ec0ff */
[----:B------:R-:W-:Y:S01]  /*1420*/  IMAD.IADD R7, R7, 0x1, R11 ;  /* 0x0000000107077824 */ /* 0x000fe200078e020b */
[----:B------:R-:W-:Y:S01]  /*1430*/  @!P0 LOP3.LUT R11, R22, 0xfffffff8, RZ, 0xc0, !PT ;  /* 0xfffffff8160b8812 */ /* 0x000fe200078ec0ff */
[----:B------:R-:W-:Y:S01]  /*1440*/  IMAD R133, R160, -0x60, R20 ;  /* 0xffffffa0a0857824 */ /* 0x000fe200078e0214 */
[----:B------:R-:W-:Y:S01]  /*1450*/  @!P0 LEA.HI.X R9, R2, R5, R3, 0x1, P4 ;  /* 0x0000000502098211 */ /* 0x000fe200020f0c03 */
[----:B------:R-:W-:Y:S01]  /*1460*/  IMAD.WIDE.U32 R146, R20, c[0x0][0x1e0], RZ ;  /* 0x0000780014927a25 */ /* 0x000fe200078e00ff */
[----:B------:R-:W-:-:S02]  /*1470*/  ISETP.GE.AND P4, PT, R10, c[0x0][0x1d4], PT ;  /* 0x000075000a007a0c */ /* 0x000fc40003f86270 */
[----:B------:R-:W-:Y:S01]  /*1480*/  ISETP.GE.AND P6, PT, R2, c[0x0][0x1d4], PT ;  /* 0x0000750002007a0c */ /* 0x000fe20003fc6270 */
[--C-:B------:R-:W-:Y:S01]  /*1490*/  @!P0 IMAD.WIDE R10, R11, 0x2, R4.reuse ;  /* 0x000000020b0a8825 */ /* 0x100fe200078e0204 */
[----:B------:R4:W-:Y:S03]  /*14a0*/  @!P0 LDGSTS.E.BYPASS.LTC128B.128 [R248+0x3100], [R8.64], !P1 ;  /* 0x0310000008f88fae */ /* 0x0009e6000c901d44 */
[----:B------:R-:W-:Y:S01]  /*14b0*/  @!P0 IMAD.WIDE R4, R0, 0x2, R4 ;  /* 0x0000000200048825 */ /* 0x000fe200078e0204 */
[----:B------:R5:W-:Y:S03]  /*14c0*/  @!P0 LDGSTS.E.BYPASS.LTC128B.128 [R248+0x7100], [R10.64], !P2 ;  /* 0x071000000af88fae */ /* 0x000be6000d101d44 */
[----:B------:R-:W-:Y:S01]  /*14d0*/  IMAD R0, R25, c[0x0][0x1f0], RZ ;  /* 0x00007c0019007a24 */ /* 0x000fe200078e02ff */
[----:B------:R3:W-:Y:S01]  /*14e0*/  @!P0 LDGSTS.E.BYPASS.LTC128B.128 [R248+0xb100], [R4.64], !P3 ;  /* 0x0b10000004f88fae */ /* 0x0007e2000d901d44 */
[----:B------:R-:W-:Y:S01]  /*14f0*/  IMAD.WIDE.U32 R40, R26, c[0x0][0x1f0], R6 ;  /* 0x00007c001a287a25 */ /* 0x000fe200078e0006 */
[----:B--2---:R-:W-:-:S03]  /*1500*/  IADD3 R17, R133, R132, -R28 ;  /* 0x0000008485117210 */ /* 0x004fc60007ffe81c */
[----:B------:R-:W-:Y:S01]  /*1510*/  IMAD.MOV.U32 R150, RZ, RZ, R40 ;  /* 0x000000ffff967224 */ /* 0x000fe200078e0028 */
[----:B------:R-:W0:Y:S01]  /*1520*/  LDGDEPBAR ;  /* 0x00000000000079af */ /* 0x000e220000000000 */
[----:B------:R-:W-:Y:S01]  /*1530*/  IMAD.SHL.U32 R7, R36, 0x40, RZ ;  /* 0x0000004024077824 */ /* 0x000fe200078e00ff */
[----:B------:R-:W-:Y:S01]  /*1540*/  ISETP.GE.AND P3, PT, R17, 0x1, PT ;  /* 0x000000011100780c */ /* 0x000fe20003f66270 */
[----:B------:R-:W-:Y:S01]  /*1550*/  IMAD.WIDE.U32 R2, R21, c[0x0][0x208], R2 ;  /* 0x0000820015027a25 */ /* 0x000fe200078e0002 */
[C---:B------:R-:W-:Y:S01]  /*1560*/  ISETP.GE.AND P2, PT, R17.reuse, 0x21, PT ;  /* 0x000000211100780c */ /* 0x040fe20003f46270 */
[----:B------:R2:W-:Y:S01]  /*1570*/  STL.64 [R1+0x20], R40 ;  /* 0x0000202801007387 */ /* 0x0005e20000100a00 */
[----:B------:R-:W-:Y:S01]  /*1580*/  ISETP.GE.AND P1, PT, R17, 0x41, PT ;  /* 0x000000411100780c */ /* 0x000fe20003f26270 */
[----:B------:R-:W-:Y:S01]  /*1590*/  IMAD.SHL.U32 R16, R149, 0x40, RZ ;  /* 0x0000004095107824 */ /* 0x000fe200078e00ff */
[----:B------:R-:W-:Y:S02]  /*15a0*/  LOP3.LUT R7, R7, 0x1c0, RZ, 0xc0, !PT ;  /* 0x000001c007077812 */ /* 0x000fe400078ec0ff */
[----:B----4-:R-:W-:Y:S01]  /*15b0*/  LOP3.LUT R8, R27, 0xfffffff0, RZ, 0xc0, !PT ;  /* 0xfffffff01b087812 */ /* 0x010fe200078ec0ff */
[----:B------:R-:W-:-:S04]  /*15c0*/  IMAD R9, R24, c[0x0][0x208], RZ ;  /* 0x0000820018097a24 */ /* 0x000fc800078e02ff */
[----:B------:R-:W-:Y:S02]  /*15d0*/  IMAD.IADD R8, R145, 0x1, -R8 ;  /* 0x0000000191087824 */ /* 0x000fe400078e0a08 */
[----:B-1----:R-:W-:Y:S01]  /*15e0*/  IMAD R13, R21, c[0x0][0x20c], R9 ;  /* 0x00008300150d7a24 */ /* 0x002fe200078e0209 */
[----:B------:R-:W-:Y:S01]  /*15f0*/  LOP3.LUT R9, R7, 0x8, R29, 0xf8, !PT ;  /* 0x0000000807097812 */ /* 0x000fe200078ef81d */
[----:B---3--:R-:W-:Y:S01]  /*1600*/  IMAD R4, R20, c[0x0][0x1e4], RZ ;  /* 0x0000790014047a24 */ /* 0x008fe200078e02ff */
[----:B------:R-:W-:Y:S01]  /*1610*/  SHF.R.S32.HI R6, RZ, 0x1f, R8 ;  /* 0x0000001fff067819 */ /* 0x000fe20000011408 */
[----:B------:R-:W-:Y:S02]  /*1620*/  IMAD.IADD R3, R3, 0x1, R13 ;  /* 0x0000000103037824 */ /* 0x000fe400078e020d */
[----:B------:R-:W-:Y:S01]  /*1630*/  IMAD.IADD R144, R147, 0x1, R4 ;  /* 0x0000000193907824 */ /* 0x000fe200078e0204 */
[----:B------:R-:W-:Y:S01]  /*1640*/  LEA.HI R15, R6, R8, RZ, 0x3 ;  /* 0x00000008060f7211 */ /* 0x000fe200078f18ff */
[----:B------:R-:W-:-:S02]  /*1650*/  IMAD R4, R26, c[0x0][0x1f4], R0 ;  /* 0x00007d001a047a24 */ /* 0x000fc400078e0200 */
[----:B------:R-:W-:Y:S01]  /*1660*/  IMAD R0, R144, R18, RZ ;  /* 0x0000001290007224 */ /* 0x000fe200078e02ff */
[----:B-----5:R-:W-:Y:S01]  /*1670*/  LOP3.LUT R10, R15, 0xfffffff8, RZ, 0xc0, !PT ;  /* 0xfffffff80f0a7812 */ /* 0x020fe200078ec0ff */
[----:B------:R-:W-:Y:S02]  /*1680*/  IMAD.IADD R151, R41, 0x1, R4 ;  /* 0x0000000129977824 */ /* 0x000fe400078e0204 */
[-C--:B------:R-:W-:Y:S02]  /*1690*/  IMAD R0, R19, R146.reuse, R0 ;  /* 0x0000009213007224 */ /* 0x080fe400078e0200 */
[----:B------:R-:W-:Y:S01]  /*16a0*/  IMAD.WIDE.U32 R4, R18, R146, R150 ;  /* 0x0000009212047225 */ /* 0x000fe200078e0096 */
[----:B------:R-:W-:Y:S03]  /*16b0*/  STL.64 [R1+0x18], R150 ;  /* 0x0000189601007387 */ /* 0x000fe60000100a00 */
[----:B------:R-:W-:Y:S01]  /*16c0*/  IMAD.IADD R0, R5, 0x1, R0 ;  /* 0x0000000105007824 */ /* 0x000fe200078e0200 */
[----:B------:R-:W-:Y:S01]  /*16d0*/  @P3 LEA R6, P0, R4, c[0x0][0x1c8], 0x1 ;  /* 0x0000720004063a11 */ /* 0x000fe200078008ff */
[----:B------:R-:W-:Y:S01]  /*16e0*/  IMAD.IADD R10, R8, 0x1, -R10 ;  /* 0x00000001080a7824 */ /* 0x000fe200078e0a0a */
[----:B------:R-:W-:Y:S01]  /*16f0*/  SHF.R.U32.HI R5, RZ, 0x3, R7 ;  /* 0x00000003ff057819 */ /* 0x000fe20000011607 */
[----:B------:R-:W-:Y:S01]  /*1700*/  IMAD R13, R34, c[0x0][0x210], RZ ;  /* 0x00008400220d7a24 */ /* 0x000fe200078e02ff */
[----:B------:R-:W-:-:S02]  /*1710*/  @P3 LEA.HI.X R7, R4, c[0x0][0x1cc], R0, 0x1, P0 ;  /* 0x0000730004073a11 */ /* 0x000fc400000f0c00 */
[C---:B------:R-:W-:Y:S01]  /*1720*/  @P2 LEA R11, P0, R148.reuse, R4, 0x5 ;  /* 0x00000004940b2211 */ /* 0x040fe200078028ff */
[----:B------:R-:W-:Y:S01]  /*1730*/  IMAD R13, R31, c[0x0][0x214], R13 ;  /* 0x000085001f0d7a24 */ /* 0x000fe200078e020d */
[----:B------:R-:W-:Y:S01]  /*1740*/  LOP3.LUT R14, R9, R5, RZ, 0x3c, !PT ;  /* 0x00000005090e7212 */ /* 0x000fe200078e3cff */
[----:B------:R-:W-:Y:S01]  /*1750*/  IMAD.WIDE.U32 R8, R31, c[0x0][0x210], R2 ;  /* 0x000084001f087a25 */ /* 0x000fe200078e0002 */
[----:B------:R-:W-:Y:S01]  /*1760*/  @P2 LEA.HI.X R5, R148, R0, R149, 0x5, P0 ;  /* 0x0000000094052211 */ /* 0x000fe200000f2c95 */
[----:B------:R1:W-:Y:S01]  /*1770*/  @P3 LDGSTS.E.BYPASS.LTC128B.128 [R248+0xc100], [R6.64], !P6 ;  /* 0x0c10000006f83fae */ /* 0x0003e2000f101d44 */
[----:B------:R-:W-:Y:S01]  /*1780*/  @P1 IADD3 R12, P0, R4, R32, RZ ;  /* 0x00000020040c1210 */ /* 0x000fe20007f1e0ff */
[----:B------:R-:W-:Y:S02]  /*1790*/  IMAD.SHL.U32 R2, R10, 0x40, RZ ;  /* 0x000000400a027824 */ /* 0x000fe400078e00ff */
[----:B------:R1:W-:Y:S01]  /*17a0*/  @P3 LDGSTS.E.BYPASS.LTC128B.128 [R248+0xf100], [R6.64+0x80], !P5 ;  /* 0x0f10008006f83fae */ /* 0x0003e2000e901d44 */
[----:B------:R-:W-:Y:S01]  /*17b0*/  @P1 IADD3.X R16, R0, R33, R16, P0, !PT ;  /* 0x0000002100101210 */ /* 0x000fe200007fe410 */
[----:B------:R-:W-:Y:S01]  /*17c0*/  IMAD.SHL.U32 R3, R23, 0x8, RZ ;  /* 0x0000000817037824 */ /* 0x000fe200078e00ff */
[----:B------:R-:W-:Y:S01]  /*17d0*/  @P2 LEA R4, P0, R11, c[0x0][0x1c8], 0x1 ;  /* 0x000072000b042a11 */ /* 0x000fe200078008ff */
[----:B------:R1:W-:Y:S01]  /*17e0*/  @P3 LDGSTS.E.BYPASS.LTC128B.128 [R248+0x12100], [R6.64+0x100], !P4 ;  /* 0x1210010006f83fae */ /* 0x0003e2000e101d44 */
[----:B------:R-:W-:Y:S01]  /*17f0*/  LOP3.LUT R2, R2, 0x1c0, RZ, 0xc0, !PT ;  /* 0x000001c002027812 */ /* 0x000fe200078ec0ff */
[----:B------:R-:W-:Y:S01]  /*1800*/  IMAD R0, R23, 0x200, R14 ;  /* 0x0000020017007824 */ /* 0x000fe200078e020e */
[----:B------:R-:W-:Y:S01]  /*1810*/  @P2 LEA.HI.X R5, R11, c[0x0][0x1cc], R5, 0x1, P0 ;  /* 0x000073000b052a11 */ /* 0x000fe200000f0c05 */
[----:B------:R-:W-:Y:S01]  /*1820*/  IMAD.MOV.U32 R11, RZ, RZ, 0x6 ;  /* 0x00000006ff0b7424 */ /* 0x000fe200078e00ff */
[----:B------:R-:W-:Y:S01]  /*1830*/  LOP3.LUT P3, RZ, R10, 0x4, RZ, 0xc0, !PT ;  /* 0x000000040aff7812 */ /* 0x000fe2000786c0ff */
[----:B------:R-:W-:Y:S01]  /*1840*/  IMAD.SHL.U32 R135, R0, 0x2, RZ ;  /* 0x0000000200877824 */ /* 0x000fe200078e00ff */
[----:B------:R-:W-:Y:S01]  /*1850*/  SEL R0, RZ, 0xffffffff, P5 ;  /* 0xffffffffff007807 */ /* 0x000fe20002800000 */
[----:B------:R3:W-:Y:S03]  /*1860*/  @P2 LDGSTS.E.BYPASS.LTC128B.128 [R248+0xd100], [R4.64], !P6 ;  /* 0x0d10000004f82fae */ /* 0x0007e6000f101d44 */
[----:B------:R-:W-:Y:S01]  /*1870*/  IADD3 R230, R135, 0xc120, RZ ;  /* 0x0000c12087e67810 */ /* 0x000fe20007ffe0ff */
[----:B------:R3:W-:Y:S01]  /*1880*/  @P2 LDGSTS.E.BYPASS.LTC128B.128 [R248+0x10100], [R4.64+0x80], !P5 ;  /* 0x1010008004f82fae */ /* 0x0007e2000e901d44 */
[----:B------:R-:W-:-:S03]  /*1890*/  IMAD.SHL.U32 R0, R0, 0x2, RZ ;  /* 0x0000000200007824 */ /* 0x000fc600078e00ff */
[----:B------:R3:W-:Y:S01]  /*18a0*/  @P2 LDGSTS.E.BYPASS.LTC128B.128 [R248+0x13100], [R4.64+0x100], !P4 ;  /* 0x1310010004f82fae */ /* 0x0007e2000e101d44 */
[----:B------:R-:W-:Y:S01]  /*18b0*/  LOP3.LUT P2, RZ, R10, 0x2, RZ, 0xc0, !PT ;  /* 0x000000020aff7812 */ /* 0x000fe2000784c0ff */
[----:B-1----:R-:W-:Y:S02]  /*18c0*/  IMAD.IADD R7, R9, 0x1, R13 ;  /* 0x0000000109077824 */ /* 0x002fe400078e020d */
[----:B------:R-:W-:Y:S02]  /*18d0*/  IMAD.MOV.U32 R6, RZ, RZ, R8 ;  /* 0x000000ffff067224 */ /* 0x000fe400078e0008 */
[----:B------:R-:W-:Y:S02]  /*18e0*/  IMAD R9, R20, c[0x0][0x20c], RZ ;  /* 0x0000830014097a24 */ /* 0x000fe400078e02ff */
[----:B--2---:R-:W-:Y:S01]  /*18f0*/  IMAD.WIDE.U32 R40, R26, c[0x0][0x218], R6 ;  /* 0x000086001a287a25 */ /* 0x004fe200078e0006 */
[----:B------:R-:W-:-:S03]  /*1900*/  IADD3 R7, R135, 0xc100, RZ ;  /* 0x0000c10087077810 */ /* 0x000fc60007ffe0ff */
[----:B------:R-:W-:Y:S01]  /*1910*/  IMAD.MOV.U32 R38, RZ, RZ, R40 ;  /* 0x000000ffff267224 */ /* 0x000fe200078e0028 */
[----:B------:R-:W-:Y:S01]  /*1920*/  STL.64 [R1+0x38], R40 ;  /* 0x0000382801007387 */ /* 0x000fe20000100a00 */
[----:B---3--:R-:W-:Y:S02]  /*1930*/  LOP3.LUT R5, R2, 0x8, R3, 0xf8, !PT ;  /* 0x0000000802057812 */ /* 0x008fe400078ef803 */
[----:B------:R-:W-:Y:S02]  /*1940*/  SHF.R.U32.HI R4, RZ, 0x3, R2 ;  /* 0x00000003ff047819 */ /* 0x000fe40000011602 */
[C---:B------:R-:W-:Y:S02]  /*1950*/  @P1 LEA R2, P0, R12.reuse, c[0x0][0x1c8], 0x1 ;  /* 0x000072000c021a11 */ /* 0x040fe400078008ff */
[----:B------:R-:W-:Y:S01]  /*1960*/  LOP3.LUT R5, R5, R4, RZ, 0x3c, !PT ;  /* 0x0000000405057212 */ /* 0x000fe200078e3cff */
[----:B------:R-:W-:Y:S01]  /*1970*/  IMAD.SHL.U32 R4, R15, 0x40, RZ ;  /* 0x000000400f047824 */ /* 0x000fe200078e00ff */
[----:B------:R-:W-:Y:S01]  /*1980*/  @P1 LEA.HI.X R3, R12, c[0x0][0x1cc], R16, 0x1, P0 ;  /* 0x000073000c031a11 */ /* 0x000fe200000f0c10 */
[----:B------:R-:W-:Y:S01]  /*1990*/  IMAD.WIDE.U32 R12, R20, c[0x0][0x208], RZ ;  /* 0x00008200140c7a25 */ /* 0x000fe200078e00ff */
[----:B------:R-:W-:-:S02]  /*19a0*/  LOP3.LUT P0, RZ, R36, 0x2, RZ, 0xc0, !PT ;  /* 0x0000000224ff7812 */ /* 0x000fc4000780c0ff */
[----:B------:R-:W-:Y:S01]  /*19b0*/  LOP3.LUT R4, R5, 0xfffffe00, R4, 0xf8, !PT ;  /* 0xfffffe0005047812 */ /* 0x000fe200078ef804 */
[----:B------:R1:W-:Y:S01]  /*19c0*/  @P1 LDGSTS.E.BYPASS.LTC128B.128 [R248+0xe100], [R2.64], !P6 ;  /* 0x0e10000002f81fae */ /* 0x0003e2000f101d44 */
[----:B------:R-:W-:Y:S02]  /*19d0*/  IMAD.MOV.U32 R5, RZ, RZ, 0x10 ;  /* 0x00000010ff057424 */ /* 0x000fe400078e00ff */
[----:B------:R-:W-:Y:S01]  /*19e0*/  IMAD.IADD R6, R13, 0x1, R9 ;  /* 0x000000010d067824 */ /* 0x000fe200078e0209 */
[----:B------:R1:W-:Y:S02]  /*19f0*/  @P1 LDGSTS.E.BYPASS.LTC128B.128 [R248+0x11100], [R2.64+0x80], !P5 ;  /* 0x1110008002f81fae */ /* 0x0003e4000e901d44 */
[----:B------:R-:W-:Y:S01]  /*1a00*/  SEL R5, R5, 0xfffffff0, !P2 ;  /* 0xfffffff005057807 */ /* 0x000fe20005000000 */
[----:B------:R-:W-:Y:S01]  /*1a10*/  IMAD R6, R6, R18, RZ ;  /* 0x0000001206067224 */ /* 0x000fe200078e02ff */
[----:B------:R1:W-:Y:S02]  /*1a20*/  @P1 LDGSTS.E.BYPASS.LTC128B.128 [R248+0x14100], [R2.64+0x100], !P4 ;  /* 0x1410010002f81fae */ /* 0x0003e4000e101d44 */
[----:B------:R-:W-:Y:S01]  /*1a30*/  @P0 IADD3 R230, R7, -0x20, RZ ;  /* 0xffffffe007e60810 */ /* 0x000fe20007ffe0ff */
[----:B------:R-:W-:Y:S01]  /*1a40*/  IMAD R6, R19, R12, R6 ;  /* 0x0000000c13067224 */ /* 0x000fe200078e0206 */
[----:B------:R-:W0:Y:S01]  /*1a50*/  LDGDEPBAR ;  /* 0x00000000000079af */ /* 0x000e220000000000 */
[----:B------:R-:W-:Y:S01]  /*1a60*/  IMAD.MOV.U32 R7, RZ, RZ, c[0x0][0x208] ;  /* 0x00008200ff077624 */ /* 0x000fe200078e00ff */
[----:B------:R-:W-:-:S02]  /*1a70*/  IADD3 R247, R230, 0x800, RZ ;  /* 0x00000800e6f77810 */ /* 0x000fc40007ffe0ff */
[C---:B------:R-:W-:Y:S01]  /*1a80*/  IADD3 R246, R230.reuse, 0x1000, RZ ;  /* 0x00001000e6f67810 */ /* 0x040fe20007ffe0ff */
[C---:B------:R-:W-:Y:S01]  /*1a90*/  IMAD.SHL.U32 R19, R7.reuse, 0x40, RZ ;  /* 0x0000004007137824 */ /* 0x040fe200078e00ff */
[----:B------:R-:W-:Y:S02]  /*1aa0*/  SHF.L.U64.HI R16, R7, R11, c[0x0][0x20c] ;  /* 0x0000830007107619 */ /* 0x000fe4000001020b */
[C---:B------:R-:W-:Y:S02]  /*1ab0*/  IADD3 R245, R230.reuse, 0x1800, RZ ;  /* 0x00001800e6f57810 */ /* 0x040fe40007ffe0ff */
[C---:B------:R-:W-:Y:S02]  /*1ac0*/  IADD3 R244, R230.reuse, 0x2000, RZ ;  /* 0x00002000e6f47810 */ /* 0x040fe40007ffe0ff */
[C---:B------:R-:W-:Y:S02]  /*1ad0*/  IADD3 R243, R230.reuse, 0x2800, RZ ;  /* 0x00002800e6f37810 */ /* 0x040fe40007ffe0ff */
[----:B------:R-:W-:-:S02]  /*1ae0*/  IADD3 R242, R230, 0x3000, RZ ;  /* 0x00003000e6f27810 */ /* 0x000fc40007ffe0ff */
[C---:B------:R-:W-:Y:S02]  /*1af0*/  IADD3 R241, R230.reuse, 0x3800, RZ ;  /* 0x00003800e6f17810 */ /* 0x040fe40007ffe0ff */
[C---:B------:R-:W-:Y:S02]  /*1b00*/  IADD3 R240, R230.reuse, 0x4000, RZ ;  /* 0x00004000e6f07810 */ /* 0x040fe40007ffe0ff */
[C---:B------:R-:W-:Y:S02]  /*1b10*/  IADD3 R239, R230.reuse, 0x4800, RZ ;  /* 0x00004800e6ef7810 */ /* 0x040fe40007ffe0ff */
[----:B------:R-:W-:Y:S01]  /*1b20*/  IADD3 R238, R230, 0x5000, RZ ;  /* 0x00005000e6ee7810 */ /* 0x000fe20007ffe0ff */
[----:B-1----:R-:W-:Y:S01]  /*1b30*/  IMAD.SHL.U32 R2, R134, 0x20, RZ ;  /* 0x0000002086027824 */ /* 0x002fe200078e00ff */
[----:B------:R-:W-:-:S04]  /*1b40*/  DEPBAR.LE SB0, 0x1 ;  /* 0x000080400000791a */ /* 0x000fc80000000000 */
[----:B------:R-:W-:Y:S01]  /*1b50*/  LOP3.LUT R2, R2, 0x7ffffc00, RZ, 0xc0, !PT ;  /* 0x7ffffc0002027812 */ /* 0x000fe200078ec0ff */
[----:B------:R-:W-:Y:S01]  /*1b60*/  IMAD R3, R25, c[0x0][0x218], RZ ;  /* 0x0000860019037a24 */ /* 0x000fe200078e02ff */
[C---:B------:R-:W-:Y:S02]  /*1b70*/  IADD3 R237, R230.reuse, 0x5800, RZ ;  /* 0x00005800e6ed7810 */ /* 0x040fe40007ffe0ff */
[----:B------:R-:W-:Y:S01]  /*1b80*/  IADD3 R236, R230, 0x6000, RZ ;  /* 0x00006000e6ec7810 */ /* 0x000fe20007ffe0ff */
[----:B------:R-:W-:Y:S01]  /*1b90*/  IMAD.IADD R208, R4, 0x1, R2 ;  /* 0x0000000104d07824 */ /* 0x000fe200078e0202 */
[C---:B------:R-:W-:Y:S01]  /*1ba0*/  IADD3 R235, R230.reuse, 0x6800, RZ ;  /* 0x00006800e6eb7810 */ /* 0x040fe20007ffe0ff */
[----:B------:R-:W-:Y:S01]  /*1bb0*/  IMAD.MOV.U32 R2, RZ, RZ, 0x20 ;  /* 0x00000020ff027424 */ /* 0x000fe200078e00ff */
[----:B------:R-:W-:Y:S01]  /*1bc0*/  IADD3 R234, R230, 0x7000, RZ ;  /* 0x00007000e6ea7810 */ /* 0x000fe20007ffe0ff */
[----:B------:R-:W-:Y:S01]  /*1bd0*/  IMAD R8, R26, c[0x0][0x21c], R3 ;  /* 0x000087001a087a24 */ /* 0x000fe200078e0203 */
[----:B------:R-:W-:Y:S01]  /*1be0*/  BAR.SYNC.DEFER_BLOCKING 0x0 ;  /* 0x0000000000007b1d */ /* 0x000fe20000010000 */
[C---:B------:R-:W-:Y:S01]  /*1bf0*/  LEA R216, R208.reuse, 0x100, 0x1 ;  /* 0x00000100d0d87811 */ /* 0x040fe200078e08ff */
[----:B------:R-:W-:Y:S01]  /*1c00*/  IMAD.SHL.U32 R208, R208, 0x2, RZ ;  /* 0x00000002d0d07824 */ /* 0x000fe200078e00ff */
[----:B------:R-:W-:Y:S01]  /*1c10*/  SEL R2, R2, 0xffffffe0, !P3 ;  /* 0xffffffe002027807 */ /* 0x000fe20005800000 */
[----:B------:R-:W-:Y:S01]  /*1c20*/  IMAD.IADD R39, R41, 0x1, R8 ;  /* 0x0000000129277824 */ /* 0x000fe200078e0208 */
[----:B------:R-:W-:Y:S01]  /*1c30*/  SEL R3, RZ, 0x1, P6 ;  /* 0x00000001ff037807 */ /* 0x000fe20003000000 */
[--C-:B------:R-:W-:Y:S01]  /*1c40*/  IMAD R212, R5, 0x2, R216.reuse ;  /* 0x0000000205d47824 */ /* 0x100fe200078e02d8 */
[----:B------:R-:W-:Y:S01]  /*1c50*/  IADD3 R233, R230, 0x7800, RZ ;  /* 0x00007800e6e97810 */ /* 0x000fe20007ffe0ff */
[----:B------:R-:W-:Y:S01]  /*1c60*/  IMAD R216, R2, 0x2, R216 ;  /* 0x0000000202d87824 */ /* 0x000fe200078e02d8 */
[----:B------:R-:W-:Y:S01]  /*1c70*/  LOP3.LUT R10, R0, 0x2, R3, 0xe2, !PT ;  /* 0x00000002000a7812 */ /* 0x000fe200078ee203 */
[----:B------:R-:W-:Y:S01]  /*1c80*/  IMAD R220, R2, 0x2, R212 ;  /* 0x0000000202dc7824 */ /* 0x000fe200078e02d4 */
[----:B------:R-:W-:Y:S01]  /*1c90*/  SEL R0, RZ, 0x4, P4 ;  /* 0x00000004ff007807 */ /* 0x000fe20002000000 */
[----:B------:R-:W-:Y:S01]  /*1ca0*/  IMAD.WIDE.U32 R8, R18, R12, R38 ;  /* 0x0000000c12087225 */ /* 0x000fe200078e0026 */
[----:B------:R-:W-:Y:S01]  /*1cb0*/  STL.64 [R1+0x30], R38 ;  /* 0x0000302601007387 */ /* 0x000fe20000100a00 */
[----:B------:R-:W-:-:S02]  /*1cc0*/  IADD3 R232, R230, 0x8000, RZ ;  /* 0x00008000e6e87810 */ /* 0x000fc40007ffe0ff */
[----:B------:R-:W-:Y:S01]  /*1cd0*/  IMAD.IADD R3, R9, 0x1, R6 ;  /* 0x0000000109037824 */ /* 0x000fe200078e0206 */
[----:B------:R-:W-:Y:S02]  /*1ce0*/  LEA R6, P0, R8, c[0x0][0x1f8], 0x1 ;  /* 0x00007e0008067a11 */ /* 0x000fe400078008ff */
[----:B------:R-:W-:Y:S02]  /*1cf0*/  LOP3.LUT R0, R10, R0, RZ, 0xfc, !PT ;  /* 0x000000000a007212 */ /* 0x000fe400078efcff */
[----:B------:R-:W-:Y:S02]  /*1d00*/  LEA.HI.X R7, R8, c[0x0][0x1fc], R3, 0x1, P0 ;  /* 0x00007f0008077a11 */ /* 0x000fe400000f0c03 */
[C---:B------:R-:W-:Y:S01]  /*1d10*/  IADD3 R14, P2, P1, R19.reuse, 0x80, R6 ;  /* 0x00000080130e7810 */ /* 0x040fe2000795e006 */
[----:B------:R-:W-:Y:S01]  /*1d20*/  LDSM.16.M88.4 R152, [R208+0x100] ;  /* 0x00010000d098783b */ /* 0x000fe20000000200 */
[----:B------:R-:W-:Y:S02]  /*1d30*/  LOP3.LUT R3, R0, 0x1, RZ, 0xc0, !PT ;  /* 0x0000000100037812 */ /* 0x000fe400078ec0ff */
[----:B------:R-:W-:Y:S01]  /*1d40*/  IADD3 R8, P0, R19, R6, RZ ;  /* 0x0000000613087210 */ /* 0x000fe20007f1e0ff */
[----:B------:R-:W-:Y:S01]  /*1d50*/  LDSM.16.M88.4 R192, [R208+0x4100] ;  /* 0x00410000d0c0783b */ /* 0x000fe20000000200 */
[----:B------:R-:W-:-:S02]  /*1d60*/  IADD3.X R15, R16, RZ, R7, P2, P1 ;  /* 0x000000ff100f7210 */ /* 0x000fc400017e2407 */
[----:B------:R-:W-:Y:S01]  /*1d70*/  IADD3 R12, P2, P1, R19, 0x100, R6 ;  /* 0x00000100130c7810 */ /* 0x000fe2000795e006 */
[----:B------:R-:W-:Y:S01]  /*1d80*/  LDSM.16.M88.4 R156, [R212] ;  /* 0x00000000d49c783b */ /* 0x000fe20000000200 */
[----:B------:R-:W-:Y:S01]  /*1d90*/  ISETP.NE.U32.AND P3, PT, R3, 0x1, PT ;  /* 0x000000010300780c */ /* 0x000fe20003f65070 */
[--C-:B------:R-:W-:Y:S01]  /*1da0*/  IMAD.X R9, R16, 0x1, R7.reuse, P0 ;  /* 0x0000000110097824 */ /* 0x100fe200000e0607 */
[----:B------:R-:W-:Y:S01]  /*1db0*/  IADD3 R10, P0, R8, R19, RZ ;  /* 0x00000013080a7210 */ /* 0x000fe20007f1e0ff */
[----:B------:R-:W-:Y:S01]  /*1dc0*/  LDSM.16.M88.4 R196, [R212+0x4000] ;  /* 0x00400000d4c4783b */ /* 0x000fe20000000200 */
[----:B------:R-:W-:Y:S02]  /*1dd0*/  IADD3.X R13, R16, RZ, R7, P2, P1 ;  /* 0x000000ff100d7210 */ /* 0x000fe400017e2407 */
[----:B------:R-:W-:Y:S01]  /*1de0*/  LOP3.LUT P1, RZ, R0, 0x2, RZ, 0xc0, !PT ;  /* 0x0000000200ff7812 */ /* 0x000fe2000782c0ff */
[----:B------:R-:W-:Y:S01]  /*1df0*/  LDSM.16.M88.4 R184, [R216] ;  /* 0x00000000d8b8783b */ /* 0x000fe20000000200 */
[----:B------:R-:W-:Y:S01]  /*1e00*/  ISETP.LT.OR P2, PT, R17, 0x1, P3 ;  /* 0x000000011100780c */ /* 0x000fe20001f41670 */
[----:B------:R-:W-:Y:S01]  /*1e10*/  IMAD.X R11, R9, 0x1, R16, P0 ;  /* 0x00000001090b7824 */ /* 0x000fe200000e0610 */
[----:B------:R-:W-:Y:S01]  /*1e20*/  ISETP.LT.OR P0, PT, R17, 0x1, !P1 ;  /* 0x000000011100780c */ /* 0x000fe20004f01670 */
[----:B------:R-:W-:Y:S01]  /*1e30*/  LDSM.16.M88.4 R200, [R216+0x4000] ;  /* 0x00400000d8c8783b */ /* 0x000fe20000000200 */
[----:B------:R-:W-:-:S03]  /*1e40*/  IADD3 R231, R230, 0x8800, RZ ;  /* 0x00008800e6e77810 */ /* 0x000fc60007ffe0ff */
[----:B------:R-:W-:Y:S04]  /*1e50*/  LDSM.16.M88.4 R188, [R220] ;  /* 0x00000000dcbc783b */ /* 0x000fe80000000200 */
[----:B------:R-:W-:Y:S04]  /*1e60*/  LDSM.16.M88.4 R204, [R220+0x4000] ;  /* 0x00400000dccc783b */ /* 0x000fe80000000200 */
[----:B------:R-:W-:Y:S04]  /*1e70*/  LDSM.16.M88.4 R208, [R208+0x8100] ;  /* 0x00810000d0d0783b */ /* 0x000fe80000000200 */
[----:B------:R-:W-:Y:S04]  /*1e80*/  LDSM.16.M88.4 R212, [R212+0x8000] ;  /* 0x00800000d4d4783b */ /* 0x000fe80000000200 */
[----:B------:R-:W-:Y:S04]  /*1e90*/  LDSM.16.M88.4 R216, [R216+0x8000] ;  /* 0x00800000d8d8783b */ /* 0x000fe80000000200 */
[----:B------:R-:W-:Y:S04]  /*1ea0*/  LDSM.16.M88.4 R220, [R220+0x8000] ;  /* 0x00800000dcdc783b */ /* 0x000fe80000000200 */
[----:B------:R-:W-:Y:S06]  /*1eb0*/  BAR.SYNC.DEFER_BLOCKING 0x0 ;  /* 0x0000000000007b1d */ /* 0x000fec0000010000 */
[----:B------:R-:W-:-:S04]  /*1ec0*/  DEPBAR.LE SB0, 0x0 ;  /* 0x000080000000791a */ /* 0x000fc80000000000 */
[----:B------:R-:W-:Y:S06]  /*1ed0*/  BAR.SYNC.DEFER_BLOCKING 0x0 ;  /* 0x0000000000007b1d */ /* 0x000fec0000010000 */
[----:B------:R-:W1:Y:S04]  /*1ee0*/  LDSM.16.M88.4 R32, [R135+0xc100] ;  /* 0x00c100008720783b */ /* 0x000e680000000200 */
[----:B------:R-:W-:Y:S04]  /*1ef0*/  LDSM.16.M88.4 R48, [R230] ;  /* 0x00000000e630783b */ /* 0x000fe80000000200 */
[----:B------:R-:W2:Y:S04]  /*1f00*/  LDSM.16.M88.4 R28, [R135+0xc900] ;  /* 0x00c90000871c783b */ /* 0x000ea80000000200 */
[----:B------:R-:W3:Y:S04]  /*1f10*/  LDSM.16.M88.4 R24, [R135+0xd100] ;  /* 0x00d100008718783b */ /* 0x000ee80000000200 */
[----:B------:R-:W4:Y:S04]  /*1f20*/  LDSM.16.M88.4 R56, [R135+0xd900] ;  /* 0x00d900008738783b */ /* 0x000f280000000200 */
[----:B------:R-:W-:Y:S04]  /*1f30*/  LDSM.16.M88.4 R72, [R135+0xe100] ;  /* 0x00e100008748783b */ /* 0x000fe80000000200 */
[----:B------:R-:W-:Y:S04]  /*1f40*/  LDSM.16.M88.4 R76, [R135+0xe900] ;  /* 0x00e90000874c783b */ /* 0x000fe80000000200 */
[----:B------:R-:W5:Y:S04]  /*1f50*/  LDSM.16.M88.4 R68, [R230+0x800] ;  /* 0x00080000e644783b */ /* 0x000f680000000200 */
[----:B------:R-:W4:Y:S04]  /*1f60*/  LDSM.16.M88.4 R64, [R230+0x1000] ;  /* 0x00100000e640783b */ /* 0x000f280000000200 */
[----:B------:R-:W4:Y:S04]  /*1f70*/  LDSM.16.M88.4 R60, [R230+0x1800] ;  /* 0x00180000e63c783b */ /* 0x000f280000000200 */
[----:B------:R-:W4:Y:S01]  /*1f80*/  LDSM.16.M88.4 R88, [R230+0x2000] ;  /* 0x00200000e658783b */ /* 0x000f220000000200 */
[C---:B-1----:R-:W-:Y:S03]  /*1f90*/  HMMA.16816.F32.BF16 R20, R152.reuse, R32, RZ ;  /* 0x000000209814723c */ /* 0x042fe600000418ff */
[----:B------:R-:W1:Y:S04]  /*1fa0*/  LDSM.16.M88.4 R108, [R230+0x2800] ;  /* 0x00280000e66c783b */ /* 0x000e680000000200 */
[----:B------:R-:W-:Y:S01]  /*1fb0*/  @!PT LDS RZ, [RZ] ;  /* 0x00000000fffff984 */ /* 0x000fe20000000800 */
[----:B------:R-:W-:Y:S01]  /*1fc0*/  @!PT LDS RZ, [RZ] ;  /* 0x00000000fffff984 */ /* 0x000fe20000000800 */
[----:B------:R-:W-:Y:S01]  /*1fd0*/  @!PT LDS RZ, [RZ] ;  /* 0x00000000fffff984 */ /* 0x000fe20000000800 */
[----:B------:R1:W-:Y:S01]  /*1fe0*/  LDGSTS.E.BYPASS.LTC128B.128 [R248+0x100], [R6.64], !P2 ;  /* 0x0010000006f87fae */ /* 0x0003e2000d101d44 */
[----:B------:R-:W-:Y:S01]  /*1ff0*/  LOP3.LUT P2, RZ, R0, 0x4, RZ, 0xc0, !PT ;  /* 0x0000000400ff7812 */ /* 0x000fe2000784c0ff */
[----:B------:R-:W-:Y:S01]  /*2000*/  HMMA.16816.F32.BF16 R52, R152, R34, RZ ;  /* 0x000000229834723c */ /* 0x000fe200000418ff */
[----:B------:R-:W-:Y:S01]  /*2010*/  IMAD.MOV.U32 R0, RZ, RZ, 0x40 ;  /* 0x00000040ff007424 */ /* 0x000fe200078e00ff */
[----:B------:R1:W-:Y:S01]  /*2020*/  LDGSTS.E.BYPASS.LTC128B.128 [R248+0x3100], [R6.64+0x80], !P0 ;  /* 0x0310008006f87fae */ /* 0x0003e2000c101d44 */
[----:B------:R-:W-:-:S05]  /*2030*/  ISETP.LT.OR P0, PT, R17, 0x1, !P2 ;  /* 0x000000011100780c */ /* 0x000fca0005701670 */
[C---:B--2---:R-:W-:Y:S08]  /*2040*/  HMMA.16816.F32.BF16 R44, R152.reuse, R28, RZ ;  /* 0x0000001c982c723c */ /* 0x044ff000000418ff */
[----:B------:R2:W-:Y:S01]  /*2050*/  LDGSTS.E.BYPASS.LTC128B.128 [R248+0x6100], [R6.64+0x100], !P0 ;  /* 0x0610010006f87fae */ /* 0x0005e2000c101d44 */
[C---:B------:R-:W-:Y:S01]  /*2060*/  ISETP.LT.OR P0, PT, R17.reuse, 0x21, P3 ;  /* 0x000000211100780c */ /* 0x040fe20001f01670 */
[----:B---3--:R-:W-:Y:S01]  /*2070*/  HMMA.16816.F32.BF16 R32, R152, R24, RZ ;  /* 0x000000189820723c */ /* 0x008fe200000418ff */
[----:B------:R-:W-:-:S07]  /*2080*/  ISETP.LT.OR P3, PT, R17, 0x41, P3 ;  /* 0x000000411100780c */ /* 0x000fce0001f61670 */
[----:B------:R-:W-:Y:S04]  /*2090*/  HMMA.16816.F32.BF16 R112, R156, R48, R20 ;  /* 0x000000309c70723c */ /* 0x000fe80000041814 */
[----:B------:R3:W-:Y:S01]  /*20a0*/  LDGSTS.E.BYPASS.LTC128B.128 [R248+0x1100], [R8.64], !P0 ;  /* 0x0110000008f87fae */ /* 0x0007e2000c101d44 */
[C---:B------:R-:W-:Y:S02]  /*20b0*/  ISETP.LT.OR P0, PT, R17.reuse, 0x21, !P1 ;  /* 0x000000211100780c */ /* 0x040fe40004f01670 */
[C---:B------:R-:W-:Y:S01]  /*20c0*/  ISETP.LT.OR P1, PT, R17.reuse, 0x41, !P1 ;  /* 0x000000411100780c */ /* 0x040fe20004f21670 */
[C---:B----4-:R-:W-:Y:S08]  /*20d0*/  HMMA.16816.F32.BF16 R20, R152.reuse, R58, RZ ;  /* 0x0000003a9814723c */ /* 0x050ff000000418ff */
[----:B------:R-:W-:Y:S02]  /*20e0*/  HMMA.16816.F32.BF16 R40, R152, R30, RZ ;  /* 0x0000001e9828723c */ /* 0x000fe400000418ff */
[----:B------:R4:W-:Y:S01]  /*20f0*/  LDGSTS.E.BYPASS.LTC128B.128 [R248+0x4100], [R14.64], !P0 ;  /* 0x041000000ef87fae */ /* 0x0009e2000c101d44 */
[----:B------:R-:W-:-:S02]  /*2100*/  ISETP.LT.OR P0, PT, R17, 0x21, !P2 ;  /* 0x000000211100780c */ /* 0x000fc40005701670 */
[----:B------:R-:W-:-:S03]  /*2110*/  ISETP.LT.OR P2, PT, R17, 0x41, !P2 ;  /* 0x000000411100780c */ /* 0x000fc60005741670 */
[----:B------:R-:W-:Y:S08]  /*2120*/  HMMA.16816.F32.BF16 R28, R152, R26, RZ ;  /* 0x0000001a981c723c */ /* 0x000ff000000418ff */
[----:B------:R4:W-:Y:S01]  /*2130*/  LDGSTS.E.BYPASS.LTC128B.128 [R248+0x7100], [R12.64], !P0 ;  /* 0x071000000cf87fae */ /* 0x0009e2000c101d44 */
[----:B------:R-:W-:Y:S01]  /*2140*/  LOP3.LUT P0, RZ, R36, 0x4, RZ, 0xc0, !PT ;  /* 0x0000000424ff7812 */ /* 0x000fe2000780c0ff */
[----:B-----5:R-:W-:Y:S02]  /*2150*/  HMMA.16816.F32.BF16 R100, R156, R68, R44 ;  /* 0x000000449c64723c */ /* 0x020fe4000004182c */
[----:B------:R3:W-:Y:S01]  /*2160*/  LDGSTS.E.BYPASS.LTC128B.128 [R248+0x2100], [R10.64], !P3 ;  /* 0x021000000af87fae */ /* 0x0007e2000d901d44 */
[----:B------:R-:W-:-:S02]  /*2170*/  SEL R0, R0, 0xffffffc0, !P0 ;  /* 0xffffffc000007807 */ /* 0x000fc40004000000 */
[----:B------:R-:W-:Y:S01]  /*2180*/  ISETP.GE.AND P0, PT, R132, 0x61, PT ;  /* 0x000000618400780c */ /* 0x000fe20003f06270 */
[----:B------:R3:W-:Y:S02]  /*2190*/  LDGSTS.E.BYPASS.LTC128B.128 [R248+0x5100], [R10.64+0x80], !P1 ;  /* 0x051000800af87fae */ /* 0x0007e4000c901d44 */
[----:B------:R-:W-:Y:S01]  /*21a0*/  IMAD.IADD R229, R135, 0x1, R0 ;  /* 0x0000000187e57824 */ /* 0x000fe200078e0200 */
[----:B------:R-:W-:Y:S01]  /*21b0*/  HMMA.16816.F32.BF16 R92, R156, R64, R32 ;  /* 0x000000409c5c723c */ /* 0x000fe20000041820 */
[----:B------:R3:W-:Y:S01]  /*21c0*/  LDGSTS.E.BYPASS.LTC128B.128 [R248+0x8100], [R10.64+0x100], !P2 ;  /* 0x081001000af87fae */ /* 0x0007e2000d101d44 */
[----:B------:R-:W-:-:S03]  /*21d0*/  IMAD.IADD R226, R0, 0x1, R230 ;  /* 0x0000000100e27824 */ /* 0x000fc600078e02e6 */
[----:B------:R-:W5:Y:S03]  /*21e0*/  LDSM.16.M88.4 R32, [R229+0xc100] ;  /* 0x00c10000e520783b */ /* 0x000f660000000200 */
[----:B------:R-:W-:Y:S01]  /*21f0*/  HMMA.16816.F32.BF16 R24, R152, R56, RZ ;  /* 0x000000389818723c */ /* 0x000fe200000418ff */
[----:B------:R-:W1:Y:S04]  /*2200*/  LDSM.16.M88.4 R44, [R229+0xc900] ;  /* 0x00c90000e52c783b */ /* 0x000e680000000200 */
[----:B------:R-:W1:Y:S03]  /*2210*/  LDSM.16.M88.4 R56, [R229+0xd100] ;  /* 0x00d10000e538783b */ /* 0x000e660000000200 */
[----:B------:R-:W-:Y:S01]  /*2220*/  HMMA.16816.F32.BF16 R80, R156, R62, R20 ;  /* 0x0000003e9c50723c */ /* 0x000fe20000041814 */
[----:B------:R-:W-:Y:S04]  /*2230*/  LDSM.16.M88.4 R36, [R229+0xe900] ;  /* 0x00e90000e524783b */ /* 0x000fe80000000200 */
[----:B------:R-:W-:Y:S03]  /*2240*/  LDSM.16.M88.4 R116, [R226+0x5000] ;  /* 0x00500000e274783b */ /* 0x000fe60000000200 */
[C---:B------:R-:W-:Y:S01]  /*2250*/  HMMA.16816.F32.BF16 R20, R152.reuse, R72, RZ ;  /* 0x000000489814723c */ /* 0x040fe200000418ff */
[----:B------:R-:W-:Y:S04]  /*2260*/  LDSM.16.M88.4 R128, [R230+0x7000] ;  /* 0x00700000e680783b */ /* 0x000fe80000000200 */
[----:B------:R-:W-:Y:S03]  /*2270*/  LDSM.16.M88.4 R120, [R230+0x8800] ;  /* 0x00880000e678783b */ /* 0x000fe60000000200 */
[C---:B------:R-:W-:Y:S01]  /*2280*/  HMMA.16816.F32.BF16 R16, R152.reuse, R74, RZ ;  /* 0x0000004a9810723c */ /* 0x040fe200000418ff */
[----:B------:R-:W-:Y:S04]  /*2290*/  LDSM.16.M88.4 R140, [R229+0x12100] ;  /* 0x01210000e58c783b */ /* 0x000fe80000000200 */
[----:B------:R-:W-:Y:S03]  /*22a0*/  LDSM.16.M88.4 R124, [R229+0x14100] ;  /* 0x01410000e57c783b */ /* 0x000fe60000000200 */
[C---:B----4-:R-:W-:Y:S01]  /*22b0*/  HMMA.16816.F32.BF16 R12, R152.reuse, R76, RZ ;  /* 0x0000004c980c723c */ /* 0x050fe200000418ff */
[----:B------:R-:W-:Y:S04]  /*22c0*/  LDSM.16.M88.4 R136, [R229+0x14900] ;  /* 0x01490000e588783b */ /* 0x000fe80000000200 */
[----:B------:R-:W0:Y:S03]  /*22d0*/  LDGDEPBAR ;  /* 0x00000000000079af */ /* 0x000e260000000000 */
[----:B---3--:R-:W-:Y:S08]  /*22e0*/  HMMA.16816.F32.BF16 R8, R152, R78, RZ ;  /* 0x0000004e9808723c */ /* 0x008ff000000418ff */
[C---:B------:R-:W-:Y:S01]  /*22f0*/  HMMA.16816.F32.BF16 R104, R156.reuse, R50, R52 ;  /* 0x000000329c68723c */ /* 0x040fe20000041834 */
[----:B------:R-:W-:Y:S07]  /*2300*/  LDSM.16.M88.4 R52, [R229+0xe100] ;  /* 0x00e10000e534783b */ /* 0x000fee0000000200 */
[C---:B------:R-:W-:Y:S01]  /*2310*/  HMMA.16816.F32.BF16 R96, R156.reuse, R70, R40 ;  /* 0x000000469c60723c */ /* 0x040fe20000041828 */
[----:B------:R-:W3:Y:S07]  /*2320*/  LDSM.16.M88.4 R68, [R229+0xd900] ;  /* 0x00d90000e544783b */ /* 0x000eee0000000200 */
[C---:B------:R-:W-:Y:S01]  /*2330*/  HMMA.16816.F32.BF16 R84, R156.reuse, R66, R28 ;  /* 0x000000429c54723c */ /* 0x040fe2000004181c */
[----:B------:R-:W4:Y:S07]  /*2340*/  LDSM.16.M88.4 R28, [R226] ;  /* 0x00000000e21c783b */ /* 0x000f2e0000000200 */
[C---:B------:R-:W-:Y:S01]  /*2350*/  HMMA.16816.F32.BF16 R64, R156.reuse, R60, R24 ;  /* 0x0000003c9c40723c */ /* 0x040fe20000041818 */
[----:B------:R-:W2:Y:S07]  /*2360*/  LDSM.16.M88.4 R24, [R226+0x800] ;  /* 0x00080000e218783b */ /* 0x000eae0000000200 */
[C---:B------:R-:W-:Y:S08]  /*2370*/  HMMA.16816.F32.BF16 R72, R156.reuse, R88, R20 ;  /* 0x000000589c48723c */ /* 0x040ff00000041814 */
[C---:B------:R-:W-:Y:S01]  /*2380*/  HMMA.16816.F32.BF16 R60, R156.reuse, R90, R16 ;  /* 0x0000005a9c3c723c */ /* 0x040fe20000041810 */
[----:B------:R-:W-:Y:S07]  /*2390*/  LDSM.16.M88.4 R88, [R226+0x1000] ;  /* 0x00100000e258783b */ /* 0x000fee0000000200 */
[C---:B-1----:R-:W-:Y:S08]  /*23a0*/  HMMA.16816.F32.BF16 R48, R156.reuse, R108, R12 ;  /* 0x0000006c9c30723c */ /* 0x042ff0000004180c */
[----:B------:R-:W-:Y:S01]  /*23b0*/  HMMA.16816.F32.BF16 R40, R156, R110, R8 ;  /* 0x0000006e9c28723c */ /* 0x000fe20000041808 */
[----:B------:R-:W-:Y:S07]  /*23c0*/  LDSM.16.M88.4 R108, [R226+0x4800] ;  /* 0x00480000e26c783b */ /* 0x000fee0000000200 */
[C---:B-----5:R-:W-:Y:S01]  /*23d0*/  HMMA.16816.F32.BF16 R16, R184.reuse, R34, R104 ;  /* 0x00000022b810723c */ /* 0x060fe20000041868 */
[----:B------:R-:W1:Y:S07]  /*23e0*/  LDSM.16.M88.4 R104, [R226+0x1800] ;  /* 0x00180000e268783b */ /* 0x000e6e0000000200 */
[C---:B------:R-:W-:Y:S01]  /*23f0*/  HMMA.16816.F32.BF16 R12, R184.reuse, R44, R100 ;  /* 0x0000002cb80c723c */ /* 0x040fe20000041864 */
[----:B------:R-:W-:Y:S07]  /*2400*/  LDSM.16.M88.4 R100, [R230+0x3800] ;  /* 0x00380000e664783b */ /* 0x000fee0000000200 */
[C---:B------:R-:W-:Y:S01]  /*2410*/  HMMA.16816.F32.BF16 R8, R184.reuse, R46, R96 ;  /* 0x0000002eb808723c */ /* 0x040fe20000041860 */
[----:B------:R-:W-:Y:S07]  /*2420*/  LDSM.16.M88.4 R96, [R226+0x2800] ;  /* 0x00280000e260783b */ /* 0x000fee0000000200 */
[C---:B------:R-:W-:Y:S01]  /*2430*/  HMMA.16816.F32.BF16 R20, R184.reuse, R32, R112 ;  /* 0x00000020b814723c */ /* 0x040fe20000041870 */
[----:B------:R-:W-:Y:S07]  /*2440*/  LDSM.16.M88.4 R112, [R135+0x13900] ;  /* 0x013900008770783b */ /* 0x000fee0000000200 */
[C---:B------:R-:W-:Y:S01]  /*2450*/  HMMA.16816.F32.BF16 R44, R184.reuse, R56, R92 ;  /* 0x00000038b82c723c */ /* 0x040fe2000004185c */
[----:B------:R-:W5:Y:S07]  /*2460*/  LDSM.16.M88.4 R92, [R226+0x2000] ;  /* 0x00200000e25c783b */ /* 0x000f6e0000000200 */
[C---:B---3--:R-:W-:Y:S08]  /*2470*/  HMMA.16816.F32.BF16 R64, R184.reuse, R68, R64 ;  /* 0x00000044b840723c */ /* 0x048ff00000041840 */
[C---:B------:R-:W-:Y:S08]  /*2480*/  HMMA.16816.F32.BF16 R72, R184.reuse, R52, R72 ;  /* 0x00000034b848723c */ /* 0x040ff00000041848 */
[C---:B------:R-:W-:Y:S08]  /*2490*/  HMMA.16816.F32.BF16 R56, R184.reuse, R58, R84 ;  /* 0x0000003ab838723c */ /* 0x040ff00000041854 */
[----:B------:R-:W-:Y:S08]  /*24a0*/  HMMA.16816.F32.BF16 R84, R184, R54, R60 ;  /* 0x00000036b854723c */ /* 0x000ff0000004183c */
[C---:B----4-:R-:W-:Y:S01]  /*24b0*/  HMMA.16816.F32.BF16 R60, R188.reuse, R28, R20 ;  /* 0x0000001cbc3c723c */ /* 0x050fe20000041814 */
[----:B------:R-:W-:Y:S07]  /*24c0*/  LDSM.16.M88.4 R20, [R135+0x10100] ;  /* 0x010100008714783b */ /* 0x000fee0000000200 */
[----:B------:R-:W-:Y:S01]  /*24d0*/  HMMA.16816.F32.BF16 R52, R188, R30, R16 ;  /* 0x0000001ebc34723c */ /* 0x000fe20000041810 */
[----:B------:R-:W3:Y:S07]  /*24e0*/  LDSM.16.M88.4 R28, [R135+0xf100] ;  /* 0x00f10000871c783b */ /* 0x000eee0000000200 */
[----:B------:R-:W-:Y:S08]  /*24f0*/  HMMA.16816.F32.BF16 R80, R184, R70, R80 ;  /* 0x00000046b850723c */ /* 0x000ff00000041850 */
[C---:B--2---:R-:W-:Y:S08]  /*2500*/  HMMA.16816.F32.BF16 R32, R188.reuse, R24, R12 ;  /* 0x00000018bc20723c */ /* 0x044ff0000004180c */
[----:B------:R-:W-:Y:S01]  /*2510*/  HMMA.16816.F32.BF16 R16, R188, R26, R8 ;  /* 0x0000001abc10723c */ /* 0x000fe20000041808 */
[----:B------:R-:W2:Y:S07]  /*2520*/  LDSM.16.M88.4 R24, [R135+0xf900] ;  /* 0x00f900008718783b */ /* 0x000eae0000000200 */
[C---:B------:R-:W-:Y:S08]  /*2530*/  HMMA.16816.F32.BF16 R76, R184.reuse, R36, R48 ;  /* 0x00000024b84c723c */ /* 0x040ff00000041830 */
[----:B------:R-:W-:Y:S01]  /*2540*/  HMMA.16816.F32.BF16 R68, R184, R38, R40 ;  /* 0x00000026b844723c */ /* 0x000fe20000041828 */
[----:B------:R-:W4:Y:S07]  /*2550*/  LDSM.16.M88.4 R40, [R135+0x10900] ;  /* 0x010900008728783b */ /* 0x000f2e0000000200 */
[C---:B-1----:R-:W-:Y:S08]  /*2560*/  HMMA.16816.F32.BF16 R36, R188.reuse, R104, R64 ;  /* 0x00000068bc24723c */ /* 0x042ff00000041840 */
[C---:B-----5:R-:W-:Y:S01]  /*2570*/  HMMA.16816.F32.BF16 R64, R188.reuse, R92, R72 ;  /* 0x0000005cbc40723c */ /* 0x060fe20000041848 */
[----:B------:R-:W1:Y:S07]  /*2580*/  LDSM.16.M88.4 R72, [R135+0x11100] ;  /* 0x011100008748783b */ /* 0x000e6e0000000200 */
[C---:B------:R-:W-:Y:S08]  /*2590*/  HMMA.16816.F32.BF16 R12, R188.reuse, R88, R44 ;  /* 0x00000058bc0c723c */ /* 0x040ff0000004182c */
[C---:B------:R-:W-:Y:S01]  /*25a0*/  HMMA.16816.F32.BF16 R48, R188.reuse, R106, R80 ;  /* 0x0000006abc30723c */ /* 0x040fe20000041850 */
[----:B------:R-:W-:Y:S07]  /*25b0*/  LDSM.16.M88.4 R104, [R230+0x4000] ;  /* 0x00400000e668783b */ /* 0x000fee0000000200 */
[C---:B------:R-:W-:Y:S01]  /*25c0*/  HMMA.16816.F32.BF16 R8, R188.reuse, R90, R56 ;  /* 0x0000005abc08723c */ /* 0x040fe20000041838 */
[----:B------:R-:W-:Y:S07]  /*25d0*/  LDSM.16.M88.4 R88, [R230+0x3000] ;  /* 0x00300000e658783b */ /* 0x000fee0000000200 */
[C---:B------:R-:W-:Y:S01]  /*25e0*/  HMMA.16816.F32.BF16 R80, R188.reuse, R94, R84 ;  /* 0x0000005ebc50723c */ /* 0x040fe20000041854 */
[----:B------:R-:W5:Y:S04]  /*25f0*/  LDSM.16.M88.4 R84, [R135+0x11900] ;  /* 0x011900008754783b */ /* 0x000f680000000200 */
[----:B------:R-:W-:Y:S03]  /*2600*/  LDSM.16.M88.4 R92, [R230+0x5800] ;  /* 0x00580000e65c783b */ /* 0x000fe60000000200 */
[C---:B------:R-:W-:Y:S08]  /*2610*/  HMMA.16816.F32.BF16 R76, R188.reuse, R96, R76 ;  /* 0x00000060bc4c723c */ /* 0x040ff0000004184c */
[----:B------:R-:W-:Y:S01]  /*2620*/  HMMA.16816.F32.BF16 R68, R188, R98, R68 ;  /* 0x00000062bc44723c */ /* 0x000fe20000041844 */
[----:B------:R-:W1:Y:S07]  /*2630*/  LDSM.16.M88.4 R96, [R230+0x4800] ;  /* 0x00480000e660783b */ /* 0x000e6e0000000200 */
[C---:B---3--:R-:W-:Y:S08]  /*2640*/  HMMA.16816.F32.BF16 R60, R192.reuse, R28, R60 ;  /* 0x0000001cc03c723c */ /* 0x048ff0000004183c */
[C---:B------:R-:W-:Y:S01]  /*2650*/  HMMA.16816.F32.BF16 R56, R192.reuse, R30, R52 ;  /* 0x0000001ec038723c */ /* 0x040fe20000041834 */
[----:B------:R-:W3:Y:S07]  /*2660*/  LDSM.16.M88.4 R28, [R230+0x5000] ;  /* 0x00500000e61c783b */ /* 0x000eee0000000200 */
[C---:B--2---:R-:W-:Y:S08]  /*2670*/  HMMA.16816.F32.BF16 R52, R192.reuse, R24, R32 ;  /* 0x00000018c034723c */ /* 0x044ff00000041820 */
[C---:B------:R-:W-:Y:S08]  /*2680*/  HMMA.16816.F32.BF16 R44, R192.reuse, R26, R16 ;  /* 0x0000001ac02c723c */ /* 0x040ff00000041810 */
[C---:B------:R-:W-:Y:S08]  /*2690*/  HMMA.16816.F32.BF16 R32, R192.reuse, R20, R12 ;  /* 0x00000014c020723c */ /* 0x040ff0000004180c */
[C---:B------:R-:W-:Y:S08]  /*26a0*/  HMMA.16816.F32.BF16 R24, R192.reuse, R22, R8 ;  /* 0x00000016c018723c */ /* 0x040ff00000041808 */
[C---:B----4-:R-:W-:Y:S08]  /*26b0*/  HMMA.16816.F32.BF16 R16, R192.reuse, R42, R48 ;  /* 0x0000002ac010723c */ /* 0x050ff00000041830 */
[C---:B-1----:R-:W-:Y:S08]  /*26c0*/  HMMA.16816.F32.BF16 R12, R192.reuse, R72, R64 ;  /* 0x00000048c00c723c */ /* 0x042ff00000041840 */
[C---:B------:R-:W-:Y:S08]  /*26d0*/  HMMA.16816.F32.BF16 R8, R192.reuse, R74, R80 ;  /* 0x0000004ac008723c */ /* 0x040ff00000041850 */
[C---:B-----5:R-:W-:Y:S08]  /*26e0*/  HMMA.16816.F32.BF16 R72, R192.reuse, R84, R76 ;  /* 0x00000054c048723c */ /* 0x060ff0000004184c */
[C---:B------:R-:W-:Y:S08]  /*26f0*/  HMMA.16816.F32.BF16 R20, R192.reuse, R40, R36 ;  /* 0x00000028c014723c */ /* 0x040ff00000041824 */
        /* <DEDUP_REMOVED lines=13> */
[C---:B------:R-:W-:Y:S08]  /*27d0*/  HMMA.16816.F32.BF16 R76, R196.reuse, R90, R56 ;  /* 0x0000005ac44c723c */ /* 0x040ff00000041838 */
        /* <DEDUP_REMOVED lines=14> */
[C---:B------:R-:W-:Y:S01]  /*28c0*/  HMMA.16816.F32.BF16 R64, R200.reuse, R34, R56 ;  /* 0x00000022c840723c */ /* 0x040fe20000041838 */
[----:B------:R-:W-:Y:S07]  /*28d0*/  LDSM.16.M88.4 R32, [R135+0x12100] ;  /* 0x012100008720783b */ /* 0x000fee0000000200 */
[C---:B---3--:R-:W-:Y:S08]  /*28e0*/  HMMA.16816.F32.BF16 R68, R200.reuse, R28, R48 ;  /* 0x0000001cc844723c */ /* 0x048ff00000041830 */
[C---:B------:R-:W-:Y:S01]  /*28f0*/  HMMA.16816.F32.BF16 R60, R200.reuse, R30, R40 ;  /* 0x0000001ec83c723c */ /* 0x040fe20000041828 */
[----:B------:R-:W1:Y:S04]  /*2900*/  LDSM.16.M88.4 R40, [R226+0x5800] ;  /* 0x00580000e228783b */ /* 0x000e680000000200 */
[----:B------:R-:W2:Y:S03]  /*2910*/  LDSM.16.M88.4 R28, [R135+0x12900] ;  /* 0x01290000871c783b */ /* 0x000ea60000000200 */
[C---:B-----5:R-:W-:Y:S08]  /*2920*/  HMMA.16816.F32.BF16 R56, R200.reuse, R24, R36 ;  /* 0x00000018c838723c */ /* 0x060ff00000041824 */
[C---:B------:R-:W-:Y:S08]  /*2930*/  HMMA.16816.F32.BF16 R52, R200.reuse, R26, R16 ;  /* 0x0000001ac834723c */ /* 0x040ff00000041810 */
[C---:B------:R-:W-:Y:S08]  /*2940*/  HMMA.16816.F32.BF16 R44, R200.reuse, R20, R12 ;  /* 0x00000014c82c723c */ /* 0x040ff0000004180c */
[----:B------:R-:W-:Y:S08]  /*2950*/  HMMA.16816.F32.BF16 R36, R200, R22, R8 ;  /* 0x00000016c824723c */ /* 0x000ff00000041808 */
[C---:B------:R-:W-:Y:S08]  /*2960*/  HMMA.16816.F32.BF16 R16, R204.reuse, R92, R80 ;  /* 0x0000005ccc10723c */ /* 0x040ff00000041850 */
[C---:B------:R-:W-:Y:S01]  /*2970*/  HMMA.16816.F32.BF16 R12, R204.reuse, R94, R76 ;  /* 0x0000005ecc0c723c */ /* 0x040fe2000004184c */
[----:B------:R-:W-:Y:S07]  /*2980*/  LDSM.16.M88.4 R92, [R135+0x14900] ;  /* 0x01490000875c783b */ /* 0x000fee0000000200 */
[C---:B------:R-:W-:Y:S08]  /*2990*/  HMMA.16816.F32.BF16 R8, R204.reuse, R104, R72 ;  /* 0x00000068cc08723c */ /* 0x040ff00000041848 */
[C---:B------:R-:W-:Y:S01]  /*29a0*/  HMMA.16816.F32.BF16 R24, R204.reuse, R96, R88 ;  /* 0x00000060cc18723c */ /* 0x040fe20000041858 */
[----:B------:R-:W3:Y:S07]  /*29b0*/  LDSM.16.M88.4 R88, [R135+0x14100] ;  /* 0x014100008758783b */ /* 0x000eee0000000200 */
[C---:B------:R-:W-:Y:S08]  /*29c0*/  HMMA.16816.F32.BF16 R48, R204.reuse, R106, R64 ;  /* 0x0000006acc30723c */ /* 0x040ff00000041840 */
[C---:B------:R-:W-:Y:S08]  /*29d0*/  HMMA.16816.F32.BF16 R68, R204.reuse, R108, R68 ;  /* 0x0000006ccc44723c */ /* 0x040ff00000041844 */
[C---:B------:R-:W-:Y:S01]  /*29e0*/  HMMA.16816.F32.BF16 R20, R204.reuse, R98, R84 ;  /* 0x00000062cc14723c */ /* 0x040fe20000041854 */
[----:B------:R-:W4:Y:S07]  /*29f0*/  LDSM.16.M88.4 R96, [R230+0x6800] ;  /* 0x00680000e660783b */ /* 0x000f2e0000000200 */
        /* <DEDUP_REMOVED lines=10> */
[C---:B------:R-:W-:Y:S08]  /*2aa0*/  HMMA.16816.F32.BF16 R60, R208.reuse, R32, R24 ;  /* 0x00000020d03c723c */ /* 0x040ff00000041818 */
[C---:B------:R-:W-:Y:S01]  /*2ab0*/  HMMA.16816.F32.BF16 R40, R208.reuse, R102, R48 ;  /* 0x00000066d028723c */ /* 0x040fe20000041830 */
[----:B------:R-:W1:Y:S07]  /*2ac0*/  LDSM.16.M88.4 R48, [R230+0x7800] ;  /* 0x00780000e630783b */ /* 0x000e6e0000000200 */
[C---:B------:R-:W-:Y:S01]  /*2ad0*/  HMMA.16816.F32.BF16 R36, R208.reuse, R112, R68 ;  /* 0x00000070d024723c */ /* 0x040fe20000041844 */
[----:B------:R-:W2:Y:S07]  /*2ae0*/  LDSM.16.M88.4 R68, [R230+0x8000] ;  /* 0x00800000e644783b */ /* 0x000eae0000000200 */
[C---:B------:R-:W-:Y:S08]  /*2af0*/  HMMA.16816.F32.BF16 R56, R208.reuse, R34, R20 ;  /* 0x00000022d038723c */ /* 0x040ff00000041814 */
[C---:B---3--:R-:W-:Y:S08]  /*2b00*/  HMMA.16816.F32.BF16 R28, R208.reuse, R88, R80 ;  /* 0x00000058d01c723c */ /* 0x048ff00000041850 */
[C---:B------:R-:W-:Y:S01]  /*2b10*/  HMMA.16816.F32.BF16 R24, R208.reuse, R90, R76 ;  /* 0x0000005ad018723c */ /* 0x040fe2000004184c */
[----:B------:R-:W-:Y:S07]  /*2b20*/  LDSM.16.M88.4 R88, [R226+0x6000] ;  /* 0x00600000e258783b */ /* 0x000fee0000000200 */
[C---:B------:R-:W-:Y:S01]  /*2b30*/  HMMA.16816.F32.BF16 R32, R208.reuse, R114, R84 ;  /* 0x00000072d020723c */ /* 0x040fe20000041854 */
[----:B------:R-:W-:Y:S07]  /*2b40*/  LDSM.16.M88.4 R112, [R229+0x13100] ;  /* 0x01310000e570783b */ /* 0x000fee0000000200 */
[C---:B------:R-:W-:Y:S08]  /*2b50*/  HMMA.16816.F32.BF16 R20, R208.reuse, R92, R72 ;  /* 0x0000005cd014723c */ /* 0x040ff00000041848 */
[----:B------:R-:W-:Y:S08]  /*2b60*/  HMMA.16816.F32.BF16 R16, R208, R94, R64 ;  /* 0x0000005ed010723c */ /* 0x000ff00000041840 */
[C---:B----4-:R-:W-:Y:S08]  /*2b70*/  HMMA.16816.F32.BF16 R104, R212.reuse, R96, R52 ;  /* 0x00000060d468723c */ /* 0x050ff00000041834 */
[C---:B------:R-:W-:Y:S08]  /*2b80*/  HMMA.16816.F32.BF16 R100, R212.reuse, R98, R44 ;  /* 0x00000062d464723c */ /* 0x040ff0000004182c */
[C---:B------:R-:W-:Y:S01]  /*2b90*/  HMMA.16816.F32.BF16 R96, R212.reuse, R128, R8 ;  /* 0x00000080d460723c */ /* 0x040fe20000041808 */
[----:B------:R-:W3:Y:S07]  /*2ba0*/  LDSM.16.M88.4 R8, [R229+0x12900] ;  /* 0x01290000e508783b */ /* 0x000eee0000000200 */
[C---:B-----5:R-:W-:Y:S01]  /*2bb0*/  HMMA.16816.F32.BF16 R12, R212.reuse, R108, R60 ;  /* 0x0000006cd40c723c */ /* 0x060fe2000004183c */
[----:B------:R-:W4:Y:S07]  /*2bc0*/  LDSM.16.M88.4 R60, [R226+0x6800] ;  /* 0x00680000e23c783b */ /* 0x000f2e0000000200 */
[C---:B------:R-:W-:Y:S01]  /*2bd0*/  HMMA.16816.F32.BF16 R108, R212.reuse, R110, R56 ;  /* 0x0000006ed46c723c */ /* 0x040fe20000041838 */
[----:B------:R-:W5:Y:S07]  /*2be0*/  LDSM.16.M88.4 R56, [R226+0x7000] ;  /* 0x00700000e238783b */ /* 0x000f6e0000000200 */
[C---:B------:R-:W-:Y:S01]  /*2bf0*/  HMMA.16816.F32.BF16 R92, R212.reuse, R130, R40 ;  /* 0x00000082d45c723c */ /* 0x040fe20000041828 */
[----:B------:R-:W-:Y:S07]  /*2c00*/  LDSM.16.M88.4 R128, [R226+0x8000] ;  /* 0x00800000e280783b */ /* 0x000fee0000000200 */
[C---:B-1----:R-:W-:Y:S08]  /*2c10*/  HMMA.16816.F32.BF16 R84, R212.reuse, R48, R36 ;  /* 0x00000030d454723c */ /* 0x042ff00000041824 */
[C---:B--2---:R-:W-:Y:S08]  /*2c20*/  HMMA.16816.F32.BF16 R76, R212.reuse, R68, R28 ;  /* 0x00000044d44c723c */ /* 0x044ff0000004181c */
[C---:B------:R-:W-:Y:S08]  /*2c30*/  HMMA.16816.F32.BF16 R72, R212.reuse, R70, R24 ;  /* 0x00000046d448723c */ /* 0x040ff00000041818 */
[C---:B------:R-:W-:Y:S08]  /*2c40*/  HMMA.16816.F32.BF16 R80, R212.reuse, R50, R32 ;  /* 0x00000032d450723c */ /* 0x040ff00000041820 */
[C---:B------:R-:W-:Y:S08]  /*2c50*/  HMMA.16816.F32.BF16 R68, R212.reuse, R120, R20 ;  /* 0x00000078d444723c */ /* 0x040ff00000041814 */
[----:B------:R-:W-:Y:S01]  /*2c60*/  HMMA.16816.F32.BF16 R64, R212, R122, R16 ;  /* 0x0000007ad440723c */ /* 0x000fe20000041810 */
[----:B------:R-:W1:Y:S07]  /*2c70*/  LDSM.16.M88.4 R120, [R226+0x7800] ;  /* 0x00780000e278783b */ /* 0x000e6e0000000200 */
[----:B------:R-:W-:Y:S01]  /*2c80*/  HMMA.16816.F32.BF16 R48, R216, R142, R108 ;  /* 0x0000008ed830723c */ /* 0x000fe2000004186c */
[----:B------:R-:W2:Y:S01]  /*2c90*/  LDSM.16.M88.4 R108, [R226+0x8800] ;  /* 0x00880000e26c783b */ /* 0x000ea20000000200 */
[----:B------:R-:W-:-:S06]  /*2ca0*/  DEPBAR.LE SB0, 0x0 ;  /* 0x000080000000791a */ /* 0x000fcc0000000000 */
[C---:B------:R-:W-:Y:S08]  /*2cb0*/  HMMA.16816.F32.BF16 R52, R216.reuse, R140, R12 ;  /* 0x0000008cd834723c */ /* 0x040ff0000004180c */
[C---:B---3--:R-:W-:Y:S08]  /*2cc0*/  HMMA.16816.F32.BF16 R44, R216.reuse, R8, R104 ;  /* 0x00000008d82c723c */ /* 0x048ff00000041868 */
[C---:B------:R-:W-:Y:S08]  /*2cd0*/  HMMA.16816.F32.BF16 R40, R216.reuse, R10, R100 ;  /* 0x0000000ad828723c */ /* 0x040ff00000041864 */
[C---:B------:R-:W-:Y:S08]  /*2ce0*/  HMMA.16816.F32.BF16 R36, R216.reuse, R112, R96 ;  /* 0x00000070d824723c */ /* 0x040ff00000041860 */
[C---:B------:R-:W-:Y:S08]  /*2cf0*/  HMMA.16816.F32.BF16 R32, R216.reuse, R114, R92 ;  /* 0x00000072d820723c */ /* 0x040ff0000004185c */
[C---:B------:R-:W-:Y:S08]  /*2d00*/  HMMA.16816.F32.BF16 R28, R216.reuse, R116, R84 ;  /* 0x00000074d81c723c */ /* 0x040ff00000041854 */
[C---:B------:R-:W-:Y:S08]  /*2d10*/  HMMA.16816.F32.BF16 R24, R216.reuse, R118, R80 ;  /* 0x00000076d818723c */ /* 0x040ff00000041850 */
[C---:B------:R-:W-:Y:S08]  /*2d20*/  HMMA.16816.F32.BF16 R20, R216.reuse, R124, R76 ;  /* 0x0000007cd814723c */ /* 0x040ff0000004184c */
[C---:B------:R-:W-:Y:S08]  /*2d30*/  HMMA.16816.F32.BF16 R16, R216.reuse, R126, R72 ;  /* 0x0000007ed810723c */ /* 0x040ff00000041848 */
[C---:B------:R-:W-:Y:S08]  /*2d40*/  HMMA.16816.F32.BF16 R12, R216.reuse, R136, R68 ;  /* 0x00000088d80c723c */ /* 0x040ff00000041844 */
[----:B------:R-:W-:Y:S08]  /*2d50*/  HMMA.16816.F32.BF16 R8, R216, R138, R64 ;  /* 0x0000008ad808723c */ /* 0x000ff00000041840 */
[C---:B------:R-:W-:Y:S08]  /*2d60*/  HMMA.16816.F32.BF16 R64, R220.reuse, R88, R52 ;  /* 0x00000058dc40723c */ /* 0x040ff00000041834 */
[C---:B------:R-:W-:Y:S08]  /*2d70*/  HMMA.16816.F32.BF16 R88, R220.reuse, R90, R48 ;  /* 0x0000005adc58723c */ /* 0x040ff00000041830 */
[C---:B----4-:R-:W-:Y:S08]  /*2d80*/  HMMA.16816.F32.BF16 R48, R220.reuse, R60, R44 ;  /* 0x0000003cdc30723c */ /* 0x050ff0000004182c */
[C---:B------:R-:W-:Y:S08]  /*2d90*/  HMMA.16816.F32.BF16 R60, R220.reuse, R62, R40 ;  /* 0x0000003edc3c723c */ /* 0x040ff00000041828 */
[C---:B-----5:R-:W-:Y:S08]  /*2da0*/  HMMA.16816.F32.BF16 R40, R220.reuse, R56, R36 ;  /* 0x00000038dc28723c */ /* 0x060ff00000041824 */
[C---:B------:R-:W-:Y:S08]  /*2db0*/  HMMA.16816.F32.BF16 R56, R220.reuse, R58, R32 ;  /* 0x0000003adc38723c */ /* 0x040ff00000041820 */
[C---:B-1----:R-:W-:Y:S08]  /*2dc0*/  HMMA.16816.F32.BF16 R32, R220.reuse, R120, R28 ;  /* 0x00000078dc20723c */ /* 0x042ff0000004181c */
[C---:B------:R-:W-:Y:S08]  /*2dd0*/  HMMA.16816.F32.BF16 R28, R220.reuse, R122, R24 ;  /* 0x0000007adc1c723c */ /* 0x040ff00000041818 */
[C---:B------:R-:W-:Y:S08]  /*2de0*/  HMMA.16816.F32.BF16 R20, R220.reuse, R128, R20 ;  /* 0x00000080dc14723c */ /* 0x040ff00000041814 */
[C---:B------:R-:W-:Y:S08]  /*2df0*/  HMMA.16816.F32.BF16 R36, R220.reuse, R130, R16 ;  /* 0x00000082dc24723c */ /* 0x040ff00000041810 */
[C---:B--2---:R-:W-:Y:S08]  /*2e00*/  HMMA.16816.F32.BF16 R44, R220.reuse, R108, R12 ;  /* 0x0000006cdc2c723c */ /* 0x044ff0000004180c */
[----:B------:R-:W-:Y:S01]  /*2e10*/  HMMA.16816.F32.BF16 R52, R220, R110, R8 ;  /* 0x0000006edc34723c */ /* 0x000fe20000041808 */
[----:B------:R-:W-:Y:S06]  /*2e20*/  BAR.SYNC.DEFER_BLOCKING 0x0 ;  /* 0x0000000000007b1d */ /* 0x000fec0000010000 */
[----:B------:R-:W-:Y:S05]  /*2e30*/  @!P0 BRA `(.L_x_23) ;  /* 0x000001e000008947 */ /* 0x000fea0003800000 */
[----:B------:R-:W-:Y:S01]  /*2e40*/  IADD3 R0, R160, -0x2, RZ ;  /* 0xfffffffea0007810 */ /* 0x000fe20007ffe0ff */
[----:B------:R-:W-:-:S03]  /*2e50*/  IMAD.SHL.U32 R10, R148, 0x40, RZ ;  /* 0x00000040940a7824 */ /* 0x000fc600078e00ff */
[----:B------:R-:W-:Y:S01]  /*2e60*/  SHF.R.S32.HI R6, RZ, 0x1f, R0 ;  /* 0x0000001fff067819 */ /* 0x000fe20000011400 */
[----:B------:R-:W-:Y:S02]  /*2e70*/  IMAD R3, R144, R0, RZ ;  /* 0x0000000090037224 */ /* 0x000fe400078e02ff */
[----:B------:R-:W-:-:S04]  /*2e80*/  IMAD.WIDE.U32 R8, R0, R146, R150 ;  /* 0x0000009200087225 */ /* 0x000fc800078e0096 */
[----:B------:R-:W-:Y:S01]  /*2e90*/  IMAD R0, R6, R146, R3 ;  /* 0x0000009206007224 */ /* 0x000fe200078e0203 */
[----:B------:R-:W-:Y:S02]  /*2ea0*/  LEA R6, P1, R8, c[0x0][0x1c8], 0x1 ;  /* 0x0000720008067a11 */ /* 0x000fe400078208ff */
[----:B------:R-:W-:Y:S01]  /*2eb0*/  SHF.L.U64.HI R3, R148, 0x6, R149 ;  /* 0x0000000694037819 */ /* 0x000fe20000010295 */
        /* <DEDUP_REMOVED lines=22> */
.L_x_23:
[----:B------:R-:W-:Y:S01]  /*3020*/  LOP3.LUT R0, R134, 0xffffffe0, RZ, 0xc0, !PT ;  /* 0xffffffe086007812 */ /* 0x000fe200078ec0ff */
[----:B-1----:R-:W-:Y:S01]  /*3030*/  IMAD.IADD R6, R132, 0x1, R133 ;  /* 0x0000000184067824 */ /* 0x002fe200078e0285 */
[----:B------:R-:W-:Y:S01]  /*3040*/  STL [R1+0x6c], R186 ;  /* 0x00006cba01007387 */ /* 0x000fe20000100800 */
[----:B------:R-:W-:-:S02]  /*3050*/  IMAD.SHL.U32 R224, R4, 0x2, RZ ;  /* 0x0000000204e07824 */ /* 0x000fc400078e00ff */
[----:B------:R-:W-:Y:S01]  /*3060*/  IMAD.IADD R0, R145, 0x1, -R0 ;  /* 0x0000000191007824 */ /* 0x000fe200078e0a00 */
[----:B------:R-:W-:Y:S01]  /*3070*/  STL [R1+0x68], R185 ;  /* 0x000068b901007387 */ /* 0x000fe20000100800 */
[----:B------:R-:W-:Y:S01]  /*3080*/  IMAD R225, R5, 0x2, R224 ;  /* 0x0000000205e17824 */ /* 0x000fe200078e02e0 */
[C---:B------:R-:W-:Y:S02]  /*3090*/  LEA R228, R2.reuse, R224, 0x1 ;  /* 0x000000e002e47211 */ /* 0x040fe400078e08ff */
[----:B------:R-:W-:Y:S01]  /*30a0*/  SHF.R.S32.HI R3, RZ, 0x1f, R0 ;  /* 0x0000001fff037819 */ /* 0x000fe20000011400 */
[----:B------:R-:W-:Y:S01]  /*30b0*/  STL [R1+0x64], R184 ;  /* 0x000064b801007387 */ /* 0x000fe20000100800 */
[----:B------:R-:W-:Y:S02]  /*30c0*/  IMAD R227, R2, 0x2, R225 ;  /* 0x0000000202e37824 */ /* 0x000fe400078e02e1 */
[----:B------:R-:W-:Y:S01]  /*30d0*/  LEA.HI R3, R3, R0, RZ, 0x2 ;  /* 0x0000000003037211 */ /* 0x000fe200078f10ff */
[----:B------:R-:W-:Y:S03]  /*30e0*/  STL [R1+0x60], R159 ;  /* 0x0000609f01007387 */ /* 0x000fe60000100800 */
[----:B------:R-:W-:Y:S01]  /*30f0*/  LOP3.LUT R3, R3, 0x7ffffffc, RZ, 0xc0, !PT ;  /* 0x7ffffffc03037812 */ /* 0x000fe200078ec0ff */
[----:B------:R-:W-:Y:S03]  /*3100*/  STL [R1+0x5c], R158 ;  /* 0x00005c9e01007387 */ /* 0x000fe60000100800 */
[----:B------:R-:W-:Y:S01]  /*3110*/  IADD3 R0, R0, -R3, RZ ;  /* 0x8000000300007210 */ /* 0x000fe20007ffe0ff */
[----:B------:R-:W-:Y:S04]  /*3120*/  STL [R1+0x58], R157 ;  /* 0x0000589d01007387 */ /* 0x000fe80000100800 */
[----:B------:R-:W-:Y:S01]  /*3130*/  IMAD R0, R0, -0x2, R6 ;  /* 0xfffffffe00007824 */ /* 0x000fe200078e0206 */
[----:B------:R-:W-:Y:S04]  /*3140*/  STL [R1+0x54], R156 ;  /* 0x0000549c01007387 */ /* 0x000fe80000100800 */
[C---:B------:R-:W-:Y:S01]  /*3150*/  ISETP.GT.AND P3, PT, R0.reuse, RZ, PT ;  /* 0x000000ff0000720c */ /* 0x040fe20003f64270 */
[----:B------:R1:W-:Y:S01]  /*3160*/  STL [R1+0x50], R155 ;  /* 0x0000509b01007387 */ /* 0x0003e20000100800 */
[----:B------:R-:W-:-:S02]  /*3170*/  ISETP.GT.AND P1, PT, R0, 0x1, PT ;  /* 0x000000010000780c */ /* 0x000fc40003f24270 */
[----:B------:R-:W-:Y:S01]  /*3180*/  ISETP.GT.AND P2, PT, R0, 0x8, PT ;  /* 0x000000080000780c */ /* 0x000fe20003f44270 */
[----:B------:R2:W-:Y:S01]  /*3190*/  STL [R1+0x4c], R154 ;  /* 0x00004c9a01007387 */ /* 0x0005e20000100800 */
[----:B------:R-:W-:Y:S02]  /*31a0*/  FSEL R7, R64, -INF , P3 ;  /* 0xff80000040077808 */ /* 0x000fe40001800000 */
[----:B------:R-:W-:Y:S01]  /*31b0*/  FSEL R8, R65, -INF , P1 ;  /* 0xff80000041087808 */ /* 0x000fe20000800000 */
[----:B------:R3:W-:Y:S01]  /*31c0*/  STL [R1+0x48], R153 ;  /* 0x0000489901007387 */ /* 0x0007e20000100800 */
[----:B------:R-:W-:Y:S02]  /*31d0*/  FSEL R17, R67, -INF , P1 ;  /* 0xff80000043117808 */ /* 0x000fe40000800000 */
[----:B------:R-:W-:Y:S01]  /*31e0*/  ISETP.GT.AND P1, PT, R0, 0x9, PT ;  /* 0x000000090000780c */ /* 0x000fe20003f24270 */
[----:B------:R-:W-:Y:S01]  /*31f0*/  STL [R1+0x44], R152 ;  /* 0x0000449801007387 */ /* 0x000fe20000100800 */
[----:B------:R-:W-:-:S02]  /*3200*/  FSEL R9, R88, -INF , P2 ;  /* 0xff80000058097808 */ /* 0x000fc40001000000 */
[----:B------:R-:W-:Y:S01]  /*3210*/  FMNMX.FTZ R3, R7, R8, !PT ;  /* 0x0000000807037209 */ /* 0x000fe20007810000 */
[----:B------:R-:W-:Y:S01]  /*3220*/  STL [R1+0x40], R135 ;  /* 0x0000408701007387 */ /* 0x000fe20000100800 */
[----:B------:R-:W-:Y:S02]  /*3230*/  FSEL R16, R66, -INF , P3 ;  /* 0xff80000042107808 */ /* 0x000fe40001800000 */
[----:B------:R-:W-:Y:S01]  /*3240*/  ISETP.GT.AND P3, PT, R0, 0x10, PT ;  /* 0x000000100000780c */ /* 0x000fe20003f64270 */
[----:B------:R-:W-:Y:S01]  /*3250*/  LDSM.16.MT88.4 R64, [R225+0x3100] ;  /* 0x00310000e140783b */ /* 0x000fe20000004200 */
[----:B------:R-:W-:Y:S02]  /*3260*/  FSEL R10, R89, -INF , P1 ;  /* 0xff800000590a7808 */ /* 0x000fe40000800000 */
[----:B------:R-:W-:Y:S01]  /*3270*/  FMNMX.FTZ R3, R9, R3, !PT ;  /* 0x0000000309037209 */ /* 0x000fe20007810000 */
[----:B------:R-:W-:Y:S01]  /*3280*/  LDSM.16.MT88.4 R68, [R227+0x900] ;  /* 0x00090000e344783b */ /* 0x000fe20000004200 */
[----:B------:R-:W-:-:S02]  /*3290*/  FSEL R18, R90, -INF , P2 ;  /* 0xff8000005a127808 */ /* 0x000fc40001000000 */
[----:B------:R-:W-:Y:S01]  /*32a0*/  ISETP.GT.AND P2, PT, R0, 0x11, PT ;  /* 0x000000110000780c */ /* 0x000fe20003f44270 */
[----:B------:R-:W-:Y:S01]  /*32b0*/  LDSM.16.MT88.4 R80, [R228+0x3900] ;  /* 0x00390000e450783b */ /* 0x000fe20000004200 */
[----:B------:R-:W-:Y:S02]  /*32c0*/  FSEL R11, R48, -INF , P3 ;  /* 0xff800000300b7808 */ /* 0x000fe40001800000 */
[----:B------:R-:W-:Y:S01]  /*32d0*/  FMNMX.FTZ R3, R10, R3, !PT ;  /* 0x000000030a037209 */ /* 0x000fe20007810000 */
[----:B------:R-:W-:Y:S01]  /*32e0*/  LDSM.16.MT88.4 R76, [R227+0x3900] ;  /* 0x00390000e34c783b */ /* 0x000fe20000004200 */
[----:B------:R-:W-:Y:S02]  /*32f0*/  FSEL R19, R91, -INF , P1 ;  /* 0xff8000005b137808 */ /* 0x000fe40000800000 */
[----:B------:R-:W-:Y:S01]  /*3300*/  ISETP.GT.AND P1, PT, R0, 0x18, PT ;  /* 0x000000180000780c */ /* 0x000fe20003f24270 */
[----:B------:R-:W0:Y:S01]  /*3310*/  LDGDEPBAR ;  /* 0x00000000000079af */ /* 0x000e220000000000 */
        /* <DEDUP_REMOVED lines=9> */
[----:B------:R-:W-:Y:S02]  /*33b0*/  ISETP.GT.AND P3, PT, R0, 0x20, PT ;  /* 0x000000200000780c */ /* 0x000fe40003f64270 */
        /* <DEDUP_REMOVED lines=10> */
[----:B------:R-:W-:-:S02]  /*3460*/  FSEL R125, R43, -INF , P2 ;  /* 0xff8000002b7d7808 */ /* 0x000fc40001000000 */
[----:B------:R-:W-:Y:S02]  /*3470*/  ISETP.GT.AND P2, PT, R0, 0x29, PT ;  /* 0x000000290000780c */ /* 0x000fe40003f44270 */
[----:B------:R-:W-:Y:S02]  /*3480*/  FSEL R117, R56, -INF , P1 ;  /* 0xff80000038757808 */ /* 0x000fe40000800000 */
[----:B------:R-:W-:Y:S02]  /*3490*/  FMNMX.FTZ R3, R118, R3, !PT ;  /* 0x0000000376037209 */ /* 0x000fe40007810000 */
[----:B------:R-:W-:Y:S02]  /*34a0*/  FSEL R126, R42, -INF , P3 ;  /* 0xff8000002a7e7808 */ /* 0x000fe40001800000 */
[----:B------:R-:W-:Y:S02]  /*34b0*/  FSEL R116, R57, -INF , P2 ;  /* 0xff80000039747808 */ /* 0x000fe40001000000 */
[----:B------:R-:W-:-:S02]  /*34c0*/  ISETP.GT.AND P3, PT, R0, 0x30, PT ;  /* 0x000000300000780c */ /* 0x000fc40003f64270 */
[----:B------:R-:W-:Y:S02]  /*34d0*/  FMNMX.FTZ R3, R117, R3, !PT ;  /* 0x0000000375037209 */ /* 0x000fe40007810000 */
[----:B------:R-:W-:Y:S02]  /*34e0*/  FSEL R127, R59, -INF , P2 ;  /* 0xff8000003b7f7808 */ /* 0x000fe40001000000 */
[----:B------:R-:W-:Y:S02]  /*34f0*/  ISETP.GT.AND P2, PT, R0, 0x31, PT ;  /* 0x000000310000780c */ /* 0x000fe40003f44270 */
[----:B------:R-:W-:Y:S02]  /*3500*/  FSEL R250, R32, -INF , P3 ;  /* 0xff80000020fa7808 */ /* 0x000fe40001800000 */
[----:B------:R-:W-:Y:S02]  /*3510*/  FMNMX.FTZ R6, R16, R17, !PT ;  /* 0x0000001110067209 */ /* 0x000fe40007810000 */
[----:B------:R-:W-:-:S02]  /*3520*/  FMNMX.FTZ R3, R116, R3, !PT ;  /* 0x0000000374037209 */ /* 0x000fc40007810000 */
[----:B------:R-:W-:Y:S02]  /*3530*/  FSEL R124, R58, -INF , P1 ;  /* 0xff8000003a7c7808 */ /* 0x000fe40000800000 */
[----:B------:R-:W-:Y:S01]  /*3540*/  ISETP.GT.AND P1, PT, R0, 0x38, PT ;  /* 0x000000380000780c */ /* 0x000fe20003f24270 */
[----:B------:R-:W-:Y:S01]  /*3550*/  LDSM.16.MT88.4 R56, [R227+0x100] ;  /* 0x00010000e338783b */ /* 0x000fe20000004200 */
[----:B------:R-:W-:Y:S02]  /*3560*/  FSEL R249, R33, -INF , P2 ;  /* 0xff80000021f97808 */ /* 0x000fe40001000000 */
[----:B------:R-:W-:Y:S02]  /*3570*/  FMNMX.FTZ R6, R18, R6, !PT ;  /* 0x0000000612067209 */ /* 0x000fe40007810000 */
[----:B------:R-:W-:Y:S02]  /*3580*/  FMNMX.FTZ R3, R250, R3, !PT ;  /* 0x00000003fa037209 */ /* 0x000fe40007810000 */
[----:B------:R-:W-:-:S02]  /*3590*/  FSEL R252, R35, -INF , P2 ;  /* 0xff80000023fc7808 */ /* 0x000fc40001000000 */
[----:B------:R-:W-:Y:S02]  /*35a0*/  ISETP.GT.AND P2, PT, R0, 0x39, PT ;  /* 0x000000390000780c */ /* 0x000fe40003f44270 */
[----:B------:R-:W-:Y:S02]  /*35b0*/  FSEL R134, R28, -INF , P1 ;  /* 0xff8000001c867808 */ /* 0x000fe40000800000 */
[----:B------:R-:W-:Y:S02]  /*35c0*/  FMNMX.FTZ R6, R19, R6, !PT ;  /* 0x0000000613067209 */ /* 0x000fe40007810000 */
[----:B------:R-:W-:Y:S02]  /*35d0*/  FMNMX.FTZ R3, R249, R3, !PT ;  /* 0x00000003f9037209 */ /* 0x000fe40007810000 */
[----:B------:R-:W-:Y:S02]  /*35e0*/  FSEL R108, R31, -INF , P2 ;  /* 0xff8000001f6c7808 */ /* 0x000fe40001000000 */
[----:B------:R-:W-:-:S02]  /*35f0*/  FSEL R133, R29, -INF , P2 ;  /* 0xff8000001d857808 */ /* 0x000fc40001000000 */
[----:B------:R-:W-:Y:S02]  /*3600*/  ISETP.GT.AND P2, PT, R0, 0x40, PT ;  /* 0x000000400000780c */ /* 0x000fe40003f44270 */
[----:B------:R-:W-:Y:S02]  /*3610*/  FMNMX.FTZ R6, R24, R6, !PT ;  /* 0x0000000618067209 */ /* 0x000fe40007810000 */
[----:B------:R-:W-:Y:S02]  /*3620*/  FMNMX.FTZ R3, R134, R3, !PT ;  /* 0x0000000386037209 */ /* 0x000fe40007810000 */
[----:B------:R-:W-:Y:S02]  /*3630*/  FSEL R251, R30, -INF , P1 ;  /* 0xff8000001efb7808 */ /* 0x000fe40000800000 */
[----:B------:R-:W-:Y:S02]  /*3640*/  ISETP.GT.AND P1, PT, R0, 0x41, PT ;  /* 0x000000410000780c */ /* 0x000fe40003f24270 */
        /* <DEDUP_REMOVED lines=26> */
[----:B------:R-:W-:-:S02]  /*37f0*/  ISETP.GT.AND P2, PT, R0, 0x58, PT ;  /* 0x000000580000780c */ /* 0x000fc40003f44270 */
[----:B-1----:R-:W-:Y:S02]  /*3800*/  FSEL R155, R45, -INF , P3 ;  /* 0xff8000002d9b7808 */ /* 0x002fe40001800000 */
[----:B------:R-:W-:Y:S02]  /*3810*/  FMNMX.FTZ R6, R124, R6, !PT ;  /* 0x000000067c067209 */ /* 0x000fe40007810000 */
[----:B------:R-:W-:Y:S02]  /*3820*/  FMNMX.FTZ R3, R99, R3, !PT ;  /* 0x0000000363037209 */ /* 0x000fe40007810000 */
[----:B------:R-:W-:Y:S02]  /*3830*/  FSEL R87, R46, -INF , P1 ;  /* 0xff8000002e577808 */ /* 0x000fe40000800000 */
[----:B------:R-:W-:Y:S02]  /*3840*/  ISETP.GT.AND P1, PT, R0, 0x59, PT ;  /* 0x000000590000780c */ /* 0x000fe40003f24270 */
[----:B--2---:R-:W-:-:S02]  /*3850*/  FSEL R154, R52, -INF , P2 ;  /* 0xff800000349a7808 */ /* 0x004fc40001000000 */
[----:B------:R-:W-:Y:S02]  /*3860*/  FMNMX.FTZ R0, R127, R6, !PT ;  /* 0x000000067f007209 */ /* 0x000fe40007810000 */
[----:B------:R-:W-:Y:S02]  /*3870*/  FMNMX.FTZ R132, R155, R3, !PT ;  /* 0x000000039b847209 */ /* 0x000fe40007810000 */
[----:B------:R-:W-:Y:S02]  /*3880*/  FSEL R156, R53, -INF , P1 ;  /* 0xff800000359c7808 */ /* 0x000fe40000800000 */
[----:B------:R-:W-:Y:S02]  /*3890*/  FMNMX.FTZ R0, R110, R0, !PT ;  /* 0x000000006e007209 */ /* 0x000fe40007810000 */
[----:B------:R-:W-:Y:S02]  /*38a0*/  FMNMX.FTZ R132, R154, R132, !PT ;  /* 0x000000849a847209 */ /* 0x000fe40007810000 */
[----:B------:R-:W-:-:S02]  /*38b0*/  FMNMX.FTZ R0, R252, R0, !PT ;  /* 0x00000000fc007209 */ /* 0x000fc40007810000 */
[----:B------:R-:W-:Y:S02]  /*38c0*/  FMNMX.FTZ R132, R156, R132, !PT ;  /* 0x000000849c847209 */ /* 0x000fe40007810000 */
[----:B------:R-:W-:Y:S02]  /*38d0*/  FMNMX.FTZ R0, R251, R0, !PT ;  /* 0x00000000fb007209 */ /* 0x000fe40007810000 */
[----:B------:R-:W-:Y:S01]  /*38e0*/  FSEL R105, R47, -INF , P3 ;  /* 0xff8000002f697808 */ /* 0x000fe20001800000 */
[----:B------:R-:W1:Y:S01]  /*38f0*/  SHFL.BFLY PT, R3, R132, 0x2, 0x1f ;  /* 0x0c401f0084037f89 */ /* 0x000e6200000e0000 */
[----:B------:R-:W-:Y:S02]  /*3900*/  FMNMX.FTZ R0, R108, R0, !PT ;  /* 0x000000006c007209 */ /* 0x000fe40007810000 */
[----:B------:R-:W-:Y:S01]  /*3910*/  FSEL R185, R54, -INF , P2 ;  /* 0xff80000036b97808 */ /* 0x000fe20001000000 */
[----:B------:R-:W-:Y:S01]  /*3920*/  LDSM.16.MT88.4 R44, [R228+0x900] ;  /* 0x00090000e42c783b */ /* 0x000fe20000004200 */
[----:B------:R-:W-:-:S02]  /*3930*/  FMNMX.FTZ R0, R97, R0, !PT ;  /* 0x0000000061007209 */ /* 0x000fc40007810000 */
[----:B---3--:R-:W-:Y:S02]  /*3940*/  FSEL R153, R55, -INF , P1 ;  /* 0xff80000037997808 */ /* 0x008fe40000800000 */
        /* <DEDUP_REMOVED lines=16> */
[--C-:B------:R-:W-:Y:S02]  /*3a50*/  FFMA.FTZ R0, R7, c[0x0][0x2d0], -R12.reuse ;  /* 0x0000b40007007a23 */ /* 0x100fe4000001080c */
[----:B------:R-:W1:Y:S02]  /*3a60*/  SHFL.BFLY PT, R6, R3, 0x1, 0x1f ;  /* 0x0c201f0003067f89 */ /* 0x000e6400000e0000 */
[----:B------:R2:W-:Y:S02]  /*3a70*/  MUFU.EX2 R103, R0 ;  /* 0x0000000000677308 */ /* 0x0005e40000000800 */
[----:B--2---:R-:W-:-:S06]  /*3a80*/  FFMA.FTZ R0, R8, c[0x0][0x2d0], -R12 ;  /* 0x0000b40008007a23 */ /* 0x004fcc000001080c */
[----:B------:R2:W3:Y:S01]  /*3a90*/  MUFU.EX2 R107, R0 ;  /* 0x00000000006b7308 */ /* 0x0004e20000000800 */
[----:B-1----:R-:W-:Y:S01]  /*3aa0*/  FMNMX.FTZ R3, R3, R6, !PT ;  /* 0x0000000603037209 */ /* 0x002fe20007810000 */
[----:B------:R-:W-:-:S03]  /*3ab0*/  FFMA.FTZ R6, R14, c[0x0][0x2d0], -R12 ;  /* 0x0000b4000e067a23 */ /* 0x000fc6000001080c */
[----:B------:R-:W-:-:S03]  /*3ac0*/  FSETP.NEU.FTZ.AND P1, PT, R3, -INF , PT ;  /* 0xff8000000300780b */ /* 0x000fc60003f3d000 */
[----:B------:R1:W-:Y:S01]  /*3ad0*/  MUFU.EX2 R158, R6 ;  /* 0x00000006009e7308 */ /* 0x0003e20000000800 */
[----:B--2---:R-:W-:Y:S01]  /*3ae0*/  FFMA.FTZ R0, R9, c[0x0][0x2d0], -R12 ;  /* 0x0000b40009007a23 */ /* 0x004fe2000001080c */
[----:B---3--:R-:W-:-:S06]  /*3af0*/  F2FP.BF16.PACK_AB R8, R107, R103 ;  /* 0x000000676b08723e */ /* 0x008fcc00000010ff */
[----:B------:R2:W-:Y:S01]  /*3b00*/  MUFU.EX2 R184, R0 ;  /* 0x0000000000b87308 */ /* 0x0005e20000000800 */
[----:B-1----:R-:W-:-:S07]  /*3b10*/  FFMA.FTZ R6, R15, c[0x0][0x2d0], -R12 ;  /* 0x0000b4000f067a23 */ /* 0x002fce000001080c */
[----:B------:R-:W-:Y:S01]  /*3b20*/  MUFU.EX2 R157, R6 ;  /* 0x00000006009d7308 */ /* 0x000fe20000000800 */
[----:B--2---:R-:W-:-:S07]  /*3b30*/  FFMA.FTZ R0, R10, c[0x0][0x2d0], -R12 ;  /* 0x0000b4000a007a23 */ /* 0x004fce000001080c */
[----:B------:R1:W2:Y:S02]  /*3b40*/  MUFU.EX2 R104, R0 ;  /* 0x0000000000687308 */ /* 0x0002a40000000800 */
[----:B-1----:R-:W-:Y:S01]  /*3b50*/  FFMA.FTZ R0, R11, c[0x0][0x2d0], -R12 ;  /* 0x0000b4000b007a23 */ /* 0x002fe2000001080c */
[----:B--2---:R-:W-:-:S05]  /*3b60*/  F2FP.BF16.PACK_AB R10, R104, R184 ;  /* 0x000000b8680a723e */ /* 0x004fca00000010ff */
[----:B------:R1:W-:Y:S02]  /*3b70*/  MUFU.EX2 R135, R0 ;  /* 0x0000000000877308 */ /* 0x0003e40000000800 */
[----:B-1----:R-:W-:-:S06]  /*3b80*/  FFMA.FTZ R0, R13, c[0x0][0x2d0], -R12 ;  /* 0x0000b4000d007a23 */ /* 0x002fcc000001080c */
[----:B------:R1:W-:Y:S02]  /*3b90*/  MUFU.EX2 R186, R0 ;  /* 0x0000000000ba7308 */ /* 0x0003e40000000800 */
[----:B-1----:R-:W-:-:S05]  /*3ba0*/  FMUL.FTZ R0, R3, c[0x0][0x2d0] ;  /* 0x0000b40003007a20 */ /* 0x002fca0000410000 */
[----:B------:R-:W-:-:S05]  /*3bb0*/  FSEL R0, R0, RZ, P1 ;  /* 0x000000ff00007208 */ /* 0x000fca0000800000 */
[--C-:B------:R-:W-:Y:S02]  /*3bc0*/  FFMA.FTZ R6, R16, c[0x0][0x2d0], -R0.reuse ;  /* 0x0000b40010067a23 */ /* 0x100fe40000010800 */
[--C-:B------:R-:W-:Y:S02]  /*3bd0*/  FFMA.FTZ R4, R18, c[0x0][0x2d0], -R0.reuse ;  /* 0x0000b40012047a23 */ /* 0x100fe40000010800 */
[----:B------:R1:W-:Y:S01]  /*3be0*/  MUFU.EX2 R15, R6 ;  /* 0x00000006000f7308 */ /* 0x0003e20000000800 */
[----:B------:R-:W-:-:S07]  /*3bf0*/  FFMA.FTZ R2, R27, c[0x0][0x2d0], -R0 ;  /* 0x0000b4001b027a23 */ /* 0x000fce0000010800 */
[----:B------:R2:W-:Y:S01]  /*3c00*/  MUFU.EX2 R13, R4 ;  /* 0x00000004000d7308 */ /* 0x0005e20000000800 */
[----:B-1----:R-:W-:-:S07]  /*3c10*/  FFMA.FTZ R6, R17, c[0x0][0x2d0], -R0 ;  /* 0x0000b40011067a23 */ /* 0x002fce0000010800 */
[----:B------:R-:W-:Y:S01]  /*3c20*/  MUFU.EX2 R94, R2 ;  /* 0x00000002005e7308 */ /* 0x000fe20000000800 */
[----:B--2---:R-:W-:-:S07]  /*3c30*/  FFMA.FTZ R4, R19, c[0x0][0x2d0], -R0 ;  /* 0x0000b40013047a23 */ /* 0x004fce0000010800 */
[----:B------:R-:W1:Y:S01]  /*3c40*/  MUFU.EX2 R14, R6 ;  /* 0x00000006000e7308 */ /* 0x000e620000000800 */
[----:B------:R-:W2:Y:S07]  /*3c50*/  LDSM.16.MT88.4 R16, [R225+0x100] ;  /* 0x00010000e110783b */ /* 0x000eae0000004200 */
[----:B------:R3:W4:Y:S01]  /*3c60*/  MUFU.EX2 R109, R4 ;  /* 0x00000004006d7308 */ /* 0x0007220000000800 */
[----:B-1----:R-:W-:Y:S02]  /*3c70*/  F2FP.BF16.PACK_AB R9, R14, R15 ;  /* 0x0000000f0e09723e */ /* 0x002fe400000010ff */
[----:B------:R-:W-:Y:S01]  /*3c80*/  F2FP.BF16.PACK_AB R6, R157, R158 ;  /* 0x0000009e9d06723e */ /* 0x000fe200000010ff */
[----:B---3--:R-:W-:Y:S01]  /*3c90*/  FFMA.FTZ R4, R24, c[0x0][0x2d0], -R0 ;  /* 0x0000b40018047a23 */ /* 0x008fe20000010800 */
[----:B----4-:R-:W-:-:S03]  /*3ca0*/  F2FP.BF16.PACK_AB R11, R109, R13 ;  /* 0x0000000d6d0b723e */ /* 0x010fc600000010ff */
[----:B------:R1:W-:Y:S04]  /*3cb0*/  MUFU.EX2 R159, R4 ;  /* 0x00000004009f7308 */ /* 0x0003e80000000800 */
[C---:B------:R-:W-:Y:S08]  /*3cc0*/  HMMA.16816.F32.BF16 R40, R8.reuse, R20, RZ ;  /* 0x000000140828723c */ /* 0x040ff000000418ff */
[----:B------:R-:W-:Y:S01]  /*3cd0*/  HMMA.16816.F32.BF16 R36, R8, R22, RZ ;  /* 0x000000160824723c */ /* 0x000fe200000418ff */
[----:B-1----:R-:W-:-:S04]  /*3ce0*/  FFMA.FTZ R4, R25, c[0x0][0x2d0], -R0 ;  /* 0x0000b40019047a23 */ /* 0x002fc80000010800 */
[----:B------:R1:W3:Y:S03]  /*3cf0*/  MUFU.EX2 R93, R4 ;  /* 0x00000004005d7308 */ /* 0x0002e60000000800 */
[C---:B--2---:R-:W-:Y:S08]  /*3d00*/  HMMA.16816.F32.BF16 R28, R8.reuse, R16, RZ ;  /* 0x00000010081c723c */ /* 0x044ff000000418ff */
[----:B------:R-:W-:Y:S01]  /*3d10*/  HMMA.16816.F32.BF16 R20, R8, R32, RZ ;  /* 0x000000200814723c */ /* 0x000fe200000418ff */
[----:B-1----:R-:W-:Y:S01]  /*3d20*/  FFMA.FTZ R4, R26, c[0x0][0x2d0], -R0 ;  /* 0x0000b4001a047a23 */ /* 0x002fe20000010800 */
[----:B---3--:R-:W-:-:S06]  /*3d30*/  F2FP.BF16.PACK_AB R5, R93, R159 ;  /* 0x0000009f5d05723e */ /* 0x008fcc00000010ff */
[C---:B------:R-:W-:Y:S01]  /*3d40*/  HMMA.16816.F32.BF16 R24, R8.reuse, R18, RZ ;  /* 0x000000120818723c */ /* 0x040fe200000418ff */
[----:B------:R1:W2:Y:S07]  /*3d50*/  MUFU.EX2 R100, R4 ;  /* 0x0000000400647308 */ /* 0x0002ae0000000800 */
[C---:B------:R-:W-:Y:S08]  /*3d60*/  HMMA.16816.F32.BF16 R16, R8.reuse, R34, RZ ;  /* 0x000000220810723c */ /* 0x040ff000000418ff */
[----:B------:R-:W-:Y:S01]  /*3d70*/  HMMA.16816.F32.BF16 R32, R8, R58, RZ ;  /* 0x0000003a0820723c */ /* 0x000fe200000418ff */
[----:B-1----:R-:W-:-:S02]  /*3d80*/  F2FP.BF16.PACK_AB R4, R186, R135 ;  /* 0x00000087ba04723e */ /* 0x002fc400000010ff */
[----:B--2---:R-:W-:-:S07]  /*3d90*/  F2FP.BF16.PACK_AB R7, R94, R100 ;  /* 0x000000645e07723e */ /* 0x004fce00000010ff */
[C---:B------:R-:W-:Y:S01]  /*3da0*/  HMMA.16816.F32.BF16 R72, R4.reuse, R52, R40 ;  /* 0x000000340448723c */ /* 0x040fe20000041828 */
[----:B------:R-:W-:Y:S07]  /*3db0*/  LDSM.16.MT88.4 R40, [R224+0x3900] ;  /* 0x00390000e028783b */ /* 0x000fee0000004200 */
[----:B------:R-:W-:Y:S08]  /*3dc0*/  HMMA.16816.F32.BF16 R160, R4, R46, R16 ;  /* 0x0000002e04a0723c */ /* 0x000ff00000041810 */
[----:B------:R-:W-:Y:S01]  /*3dd0*/  HMMA.16816.F32.BF16 R16, R8, R56, RZ ;  /* 0x000000380810723c */ /* 0x000fe200000418ff */
[----:B------:R-:W-:Y:S07]  /*3de0*/  LDSM.16.MT88.4 R56, [R225+0x6100] ;  /* 0x00610000e138783b */ /* 0x000fee0000004200 */
[----:B------:R-:W-:Y:S01]  /*3df0*/  HMMA.16816.F32.BF16 R180, R4, R54, R36 ;  /* 0x0000003604b4723c */ /* 0x000fe20000041824 */
[----:B------:R-:W1:Y:S01]  /*3e00*/  LDSM.16.MT88.4 R36, [R225+0x3900] ;  /* 0x00390000e124783b */ /* 0x000e620000004200 */
[----:B------:R-:W-:Y:S01]  /*3e10*/  IMAD.MOV.U32 R86, RZ, RZ, R72 ;  /* 0x000000ffff567224 */ /* 0x000fe200078e0048 */
[----:B------:R-:W-:Y:S01]  /*3e20*/  MOV R85, R73 ;  /* 0x0000004900557202 */ /* 0x000fe20000000f00 */
[----:B------:R-:W-:Y:S01]  /*3e30*/  IMAD.MOV.U32 R84, RZ, RZ, R74 ;  /* 0x000000ffff547224 */ /* 0x000fe200078e004a */
[----:B------:R-:W2:Y:S01]  /*3e40*/  LDSM.16.MT88.4 R52, [R224+0x6100] ;  /* 0x00610000e034783b */ /* 0x000ea20000004200 */
[----:B------:R-:W-:-:S02]  /*3e50*/  IMAD.MOV.U32 R2, RZ, RZ, R75 ;  /* 0x000000ffff027224 */ /* 0x000fc400078e004b */
[----:B------:R-:W-:Y:S01]  /*3e60*/  HMMA.16816.F32.BF16 R164, R4, R44, R20 ;  /* 0x0000002c04a4723c */ /* 0x000fe20000041814 */
[----:B------:R-:W3:Y:S04]  /*3e70*/  LDSM.16.MT88.4 R44, [R228+0x3100] ;  /* 0x00310000e42c783b */ /* 0x000ee80000004200 */
[----:B------:R-:W-:Y:S03]  /*3e80*/  LDSM.16.MT88.4 R72, [R227+0x6100] ;  /* 0x00610000e348783b */ /* 0x000fe60000004200 */
[----:B------:R-:W-:Y:S08]  /*3e90*/  HMMA.16816.F32.BF16 R20, R8, R64, RZ ;  /* 0x000000400814723c */ /* 0x000ff000000418ff */
[C---:B------:R-:W-:Y:S08]  /*3ea0*/  HMMA.16816.F32.BF16 R176, R4.reuse, R48, R28 ;  /* 0x0000003004b0723c */ /* 0x040ff0000004181c */
[C---:B------:R-:W-:Y:S01]  /*3eb0*/  HMMA.16816.F32.BF16 R172, R4.reuse, R50, R24 ;  /* 0x0000003204ac723c */ /* 0x040fe20000041818 */
[----:B------:R-:W4:Y:S07]  /*3ec0*/  LDSM.16.MT88.4 R48, [R227+0x3100] ;  /* 0x00310000e330783b */ /* 0x000f2e0000004200 */
[----:B------:R-:W-:Y:S08]  /*3ed0*/  HMMA.16816.F32.BF16 R168, R4, R68, R16 ;  /* 0x0000004404a8723c */ /* 0x000ff00000041810 */
[----:B------:R-:W-:Y:S01]  /*3ee0*/  HMMA.16816.F32.BF16 R16, R8, R66, RZ ;  /* 0x000000420810723c */ /* 0x000fe200000418ff */
[----:B------:R-:W3:Y:S07]  /*3ef0*/  LDSM.16.MT88.4 R64, [R228+0x6100] ;  /* 0x00610000e440783b */ /* 0x000eee0000004200 */
[----:B------:R-:W-:Y:S01]  /*3f00*/  HMMA.16816.F32.BF16 R148, R4, R70, R32 ;  /* 0x000000460494723c */ /* 0x000fe20000041820 */
[----:B------:R-:W4:Y:S07]  /*3f10*/  LDSM.16.MT88.4 R68, [R224+0x6900] ;  /* 0x00690000e044783b */ /* 0x000f2e0000004200 */
[C---:B------:R-:W-:Y:S08]  /*3f20*/  HMMA.16816.F32.BF16 R24, R8.reuse, R62, RZ ;  /* 0x0000003e0818723c */ /* 0x040ff000000418ff */
[----:B------:R-:W-:Y:S08]  /*3f30*/  HMMA.16816.F32.BF16 R28, R8, R60, RZ ;  /* 0x0000003c081c723c */ /* 0x000ff000000418ff */
[----:B-1----:R-:W-:Y:S08]  /*3f40*/  HMMA.16816.F32.BF16 R136, R4, R36, R20 ;  /* 0x000000240488723c */ /* 0x002ff00000041814 */
[C---:B--2---:R-:W-:Y:S08]  /*3f50*/  HMMA.16816.F32.BF16 R20, R8.reuse, R52, RZ ;  /* 0x000000340814723c */ /* 0x044ff000000418ff */
[----:B---3--:R-:W-:Y:S08]  /*3f60*/  HMMA.16816.F32.BF16 R32, R8, R46, RZ ;  /* 0x0000002e0820723c */ /* 0x008ff000000418ff */
[----:B------:R-:W-:Y:S08]  /*3f70*/  HMMA.16816.F32.BF16 R140, R4, R42, R24 ;  /* 0x0000002a048c723c */ /* 0x000ff00000041818 */
[----:B----4-:R-:W-:Y:S08]  /*3f80*/  HMMA.16816.F32.BF16 R24, R8, R50, RZ ;  /* 0x000000320818723c */ /* 0x010ff000000418ff */
[C---:B------:R-:W-:Y:S08]  /*3f90*/  HMMA.16816.F32.BF16 R128, R4.reuse, R38, R16 ;  /* 0x000000260480723c */ /* 0x040ff00000041810 */
[----:B------:R-:W-:Y:S08]  /*3fa0*/  HMMA.16816.F32.BF16 R144, R4, R40, R28 ;  /* 0x000000280490723c */ /* 0x000ff0000004181c */
[C---:B------:R-:W-:Y:S08]  /*3fb0*/  HMMA.16816.F32.BF16 R36, R8.reuse, R44, RZ ;  /* 0x0000002c0824723c */ /* 0x040ff000000418ff */
[C---:B------:R-:W-:Y:S08]  /*3fc0*/  HMMA.16816.F32.BF16 R16, R8.reuse, R54, RZ ;  /* 0x000000360810723c */ /* 0x040ff000000418ff */
[C---:B------:R-:W-:Y:S07]  /*3fd0*/  HMMA.16816.F32.BF16 R52, R8.reuse, R64, RZ ;  /* 0x000000400834723c */ /* 0x040fee00000418ff */
[----:B------:R-:W-:Y:S01]  /*3fe0*/  IMAD.MOV.U32 R65, RZ, RZ, R99 ;  /* 0x000000ffff417224 */ /* 0x000fe200078e0063 */
[----:B------:R-:W-:Y:S01]  /*3ff0*/  HMMA.16816.F32.BF16 R44, R8, R72, RZ ;  /* 0x00000048082c723c */ /* 0x000fe200000418ff */
[----:B------:R-:W-:-:S06]  /*4000*/  MOV R64, R103 ;  /* 0x0000006700407202 */ /* 0x000fcc0000000f00 */
[----:B------:R-:W-:Y:S01]  /*4010*/  MOV R73, R98 ;  /* 0x0000006200497202 */ /* 0x000fe20000000f00 */
[----:B------:R-:W-:Y:S01]  /*4020*/  HMMA.16816.F32.BF16 R40, R8, R74, RZ ;  /* 0x0000004a0828723c */ /* 0x000fe200000418ff */
[----:B------:R-:W-:-:S06]  /*4030*/  IMAD.MOV.U32 R72, RZ, RZ, R97 ;  /* 0x000000ffff487224 */ /* 0x000fcc00078e0061 */
[----:B------:R-:W-:Y:S01]  /*4040*/  IMAD.MOV.U32 R75, RZ, RZ, R96 ;  /* 0x000000ffff4b7224 */ /* 0x000fe200078e0060 */
[----:B------:R-:W-:Y:S01]  /*4050*/  HMMA.16816.F32.BF16 R28, R8, R48, RZ ;  /* 0x00000030081c723c */ /* 0x000fe200000418ff */
[----:B------:R-:W-:-:S07]  /*4060*/  MOV R74, R95 ;  /* 0x0000005f004a7202 */ /* 0x000fce0000000f00 */
[----:B------:R-:W-:Y:S01]  /*4070*/  HMMA.16816.F32.BF16 R96, R4, R68, R20 ;  /* 0x000000440460723c */ /* 0x000fe20000041814 */
[----:B------:R-:W1:Y:S07]  /*4080*/  LDSM.16.MT88.4 R20, [R225+0x6900] ;  /* 0x00690000e114783b */ /* 0x000e6e0000004200 */
[C---:B------:R-:W-:Y:S08]  /*4090*/  HMMA.16816.F32.BF16 R60, R8.reuse, R56, RZ ;  /* 0x00000038083c723c */ /* 0x040ff000000418ff */
[----:B------:R-:W-:Y:S07]  /*40a0*/  HMMA.16816.F32.BF16 R48, R8, R66, RZ ;  /* 0x000000420830723c */ /* 0x000fee00000418ff */
[----:B------:R-:W-:Y:S01]  /*40b0*/  IMAD.MOV.U32 R67, RZ, RZ, R102 ;  /* 0x000000ffff437224 */ /* 0x000fe200078e0066 */
[----:B------:R-:W-:Y:S01]  /*40c0*/  HMMA.16816.F32.BF16 R112, R4, R82, R32 ;  /* 0x000000520470723c */ /* 0x000fe20000041820 */
[----:B------:R-:W-:-:S06]  /*40d0*/  IMAD.MOV.U32 R66, RZ, RZ, R101 ;  /* 0x000000ffff427224 */ /* 0x000fcc00078e0065 */
[----:B------:R-:W-:Y:S01]  /*40e0*/  MOV R32, R100 ;  /* 0x0000006400207202 */ /* 0x000fe20000000f00 */
[----:B------:R-:W-:Y:S01]  /*40f0*/  HMMA.16816.F32.BF16 R56, R8, R58, RZ ;  /* 0x0000003a0838723c */ /* 0x000fe200000418ff */
[----:B------:R-:W-:Y:S01]  /*4100*/  MOV R35, R110 ;  /* 0x0000006e00237202 */ /* 0x000fe20000000f00 */
[----:B------:R-:W-:Y:S01]  /*4110*/  IMAD.MOV.U32 R34, RZ, RZ, R109 ;  /* 0x000000ffff227224 */ /* 0x000fe200078e006d */
[----:B------:R-:W2:Y:S01]  /*4120*/  LDSM.16.MT88.4 R8, [R227+0x6900] ;  /* 0x00690000e308783b */ /* 0x000ea20000004200 */
[----:B------:R-:W-:-:S04]  /*4130*/  IMAD.MOV.U32 R33, RZ, RZ, R108 ;  /* 0x000000ffff217224 */ /* 0x000fc800078e006c */
[C---:B------:R-:W-:Y:S07]  /*4140*/  HMMA.16816.F32.BF16 R100, R4.reuse, R78, R24 ;  /* 0x0000004e0464723c */ /* 0x040fee0000041818 */
[----:B------:R-:W-:Y:S01]  /*4150*/  IMAD.MOV.U32 R26, RZ, RZ, R2 ;  /* 0x000000ffff1a7224 */ /* 0x000fe200078e0002 */
[----:B------:R-:W-:Y:S01]  /*4160*/  HMMA.16816.F32.BF16 R120, R4, R80, R36 ;  /* 0x000000500478723c */ /* 0x000fe20000041824 */
[----:B------:R-:W-:Y:S02]  /*4170*/  FFMA.FTZ R2, R119, c[0x0][0x2d0], -R12 ;  /* 0x0000b40077027a23 */ /* 0x000fe4000001080c */
[----:B------:R-:W-:-:S02]  /*4180*/  IMAD.MOV.U32 R79, RZ, RZ, R26 ;  /* 0x000000ffff4f7224 */ /* 0x000fc400078e001a */
[----:B------:R3:W-:Y:S01]  /*4190*/  MUFU.EX2 R37, R2 ;  /* 0x0000000200257308 */ /* 0x0007e20000000800 */
[----:B------:R-:W-:Y:S02]  /*41a0*/  IMAD.MOV.U32 R26, RZ, RZ, R135 ;  /* 0x000000ffff1a7224 */ /* 0x000fe400078e0087 */
[C---:B------:R-:W-:Y:S01]  /*41b0*/  HMMA.16816.F32.BF16 R108, R4.reuse, R76, R28 ;  /* 0x0000004c046c723c */ /* 0x040fe2000004181c */
[----:B------:R-:W-:Y:S02]  /*41c0*/  IMAD.MOV.U32 R36, RZ, RZ, R106 ;  /* 0x000000ffff247224 */ /* 0x000fe400078e006a */
[----:B------:R-:W-:Y:S02]  /*41d0*/  IMAD.MOV.U32 R38, RZ, RZ, R105 ;  /* 0x000000ffff267224 */ /* 0x000fe400078e0069 */
[----:B------:R-:W-:Y:S02]  /*41e0*/  IMAD.MOV.U32 R27, RZ, RZ, R104 ;  /* 0x000000ffff1b7224 */ /* 0x000fe400078e0068 */
[----:B------:R-:W-:Y:S01]  /*41f0*/  IMAD.MOV.U32 R31, RZ, RZ, R94 ;  /* 0x000000ffff1f7224 */ /* 0x000fe200078e005e */
[----:B------:R-:W-:Y:S01]  /*4200*/  MOV R29, R92 ;  /* 0x0000005c001d7202 */ /* 0x000fe20000000f00 */
[----:B------:R-:W-:Y:S01]  /*4210*/  IMAD.MOV.U32 R30, RZ, RZ, R93 ;  /* 0x000000ffff1e7224 */ /* 0x000fe200078e005d */
[----:B------:R-:W-:Y:S01]  /*4220*/  MOV R28, R107 ;  /* 0x0000006b001c7202 */ /* 0x000fe20000000f00 */
[----:B------:R-:W-:Y:S01]  /*4230*/  HMMA.16816.F32.BF16 R92, R4, R70, R16 ;  /* 0x00000046045c723c */ /* 0x000fe20000041810 */
[----:B------:R-:W4:Y:S01]  /*4240*/  LDSM.16.MT88.4 R16, [R228+0x6900] ;  /* 0x00690000e410783b */ /* 0x000f220000004200 */
[----:B---3--:R-:W-:Y:S01]  /*4250*/  FFMA.FTZ R2, R118, c[0x0][0x2d0], -R12 ;  /* 0x0000b40076027a23 */ /* 0x008fe2000001080c */
[----:B------:R-:W-:Y:S01]  /*4260*/  MOV R77, R85 ;  /* 0x00000055004d7202 */ /* 0x000fe20000000f00 */
[----:B------:R-:W-:-:S02]  /*4270*/  IMAD.MOV.U32 R25, RZ, RZ, R84 ;  /* 0x000000ffff197224 */ /* 0x000fc400078e0054 */
[----:B------:R3:W2:Y:S01]  /*4280*/  MUFU.EX2 R24, R2 ;  /* 0x0000000200187308 */ /* 0x0006a20000000800 */
[----:B------:R-:W-:Y:S01]  /*4290*/  IMAD.MOV.U32 R39, RZ, RZ, R87 ;  /* 0x000000ffff277224 */ /* 0x000fe200078e0057 */
[----:B-1----:R-:W-:Y:S01]  /*42a0*/  HMMA.16816.F32.BF16 R104, R4, R20, R60 ;  /* 0x000000140468723c */ /* 0x002fe2000004183c */
[----:B------:R-:W-:Y:S01]  /*42b0*/  IMAD.MOV.U32 R78, RZ, RZ, R25 ;  /* 0x000000ffff4e7224 */ /* 0x000fe200078e0019 */
[----:B------:R-:W-:Y:S01]  /*42c0*/  MOV R25, R28 ;  /* 0x0000001c00197202 */ /* 0x000fe20000000f00 */
[----:B------:R-:W-:Y:S02]  /*42d0*/  IMAD.MOV.U32 R28, RZ, RZ, R153 ;  /* 0x000000ffff1c7224 */ /* 0x000fe400078e0099 */
[----:B------:R-:W-:-:S03]  /*42e0*/  IMAD.MOV.U32 R76, RZ, RZ, R86 ;  /* 0x000000ffff4c7224 */ /* 0x000fc600078e0056 */
[----:B------:R-:W-:Y:S01]  /*42f0*/  HMMA.16816.F32.BF16 R88, R4, R22, R56 ;  /* 0x000000160458723c */ /* 0x000fe20000041838 */
[----:B------:R-:W1:Y:S01]  /*4300*/  LDSM.16.MT88.4 R20, [R224+0x1100] ;  /* 0x00110000e014783b */ /* 0x000e620000004200 */
[----:B---3--:R-:W-:-:S06]  /*4310*/  FFMA.FTZ R2, R117, c[0x0][0x2d0], -R12 ;  /* 0x0000b40075027a23 */ /* 0x008fcc000001080c */
[C---:B--2---:R-:W-:Y:S01]  /*4320*/  HMMA.16816.F32.BF16 R60, R4.reuse, R8, R44 ;  /* 0x00000008043c723c */ /* 0x044fe2000004182c */
[----:B------:R-:W-:Y:S01]  /*4330*/  IMAD.MOV.U32 R117, RZ, RZ, R65 ;  /* 0x000000ffff757224 */ /* 0x000fe200078e0041 */
[----:B------:R2:W-:Y:S06]  /*4340*/  MUFU.EX2 R152, R2 ;  /* 0x0000000200987308 */ /* 0x0005ec0000000800 */
[C---:B------:R-:W-:Y:S01]  /*4350*/  HMMA.16816.F32.BF16 R40, R4.reuse, R10, R40 ;  /* 0x0000000a0428723c */ /* 0x040fe20000041828 */
[----:B------:R-:W-:Y:S07]  /*4360*/  LDSM.16.MT88.4 R8, [R228+0x1100] ;  /* 0x00110000e408783b */ /* 0x000fee0000004200 */
[----:B----4-:R-:W-:Y:S01]  /*4370*/  HMMA.16816.F32.BF16 R84, R4, R16, R52 ;  /* 0x000000100454723c */ /* 0x010fe20000041834 */
[----:B--2---:R-:W-:Y:S01]  /*4380*/  FFMA.FTZ R2, R116, c[0x0][0x2d0], -R12 ;  /* 0x0000b40074027a23 */ /* 0x004fe2000001080c */
[----:B------:R-:W-:-:S03]  /*4390*/  MOV R116, R24 ;  /* 0x0000001800747202 */ /* 0x000fc60000000f00 */
[----:B------:R2:W3:Y:S03]  /*43a0*/  MUFU.EX2 R135, R2 ;  /* 0x0000000200877308 */ /* 0x0004e60000000800 */
[----:B------:R-:W-:Y:S01]  /*43b0*/  HMMA.16816.F32.BF16 R80, R4, R18, R48 ;  /* 0x000000120450723c */ /* 0x000fe20000041830 */
[----:B------:R-:W4:Y:S06]  /*43c0*/  LDSM.16.MT88.4 R16, [R225+0x1100] ;  /* 0x00110000e110783b */ /* 0x000f2c0000004200 */
[----:B------:R-:W-:Y:S01]  /*43d0*/  F2FP.BF16.PACK_AB R4, R116, R37 ;  /* 0x000000257404723e */ /* 0x000fe200000010ff */
        /* <DEDUP_REMOVED lines=11> */
[----:B------:R-:W-:-:S05]  /*4490*/  FFMA.FTZ R2, R250, c[0x0][0x2d0], -R12 ;  /* 0x0000b400fa027a23 */ /* 0x000fca000001080c */
[----:B------:R2:W-:Y:S01]  /*44a0*/  MUFU.EX2 R250, R2 ;  /* 0x0000000200fa7308 */ /* 0x0005e20000000800 */
[C---:B-1----:R-:W-:Y:S08]  /*44b0*/  HMMA.16816.F32.BF16 R76, R4.reuse, R20, R76 ;  /* 0x00000014044c723c */ /* 0x042ff0000004184c */
[----:B------:R-:W-:Y:S01]  /*44c0*/  HMMA.16816.F32.BF16 R68, R4, R22, R180 ;  /* 0x000000160444723c */ /* 0x000fe200000418b4 */
[----:B------:R-:W1:Y:S01]  /*44d0*/  LDSM.16.MT88.4 R20, [R227+0x1100] ;  /* 0x00110000e314783b */ /* 0x000e620000004200 */
[----:B--2---:R-:W-:-:S05]  /*44e0*/  FFMA.FTZ R2, R249, c[0x0][0x2d0], -R12 ;  /* 0x0000b400f9027a23 */ /* 0x004fca000001080c */
[----:B------:R-:W-:Y:S01]  /*44f0*/  MOV R181, R64 ;  /* 0x0000004000b57202 */ /* 0x000fe20000000f00 */
[C---:B----4-:R-:W-:Y:S01]  /*4500*/  HMMA.16816.F32.BF16 R48, R4.reuse, R18, R172 ;  /* 0x000000120430723c */ /* 0x050fe200000418ac */
[----:B------:R-:W-:Y:S01]  /*4510*/  MOV R180, R32 ;  /* 0x0000002000b47202 */ /* 0x000fe20000000f00 */
[----:B------:R2:W-:Y:S05]  /*4520*/  MUFU.EX2 R182, R2 ;  /* 0x0000000200b67308 */ /* 0x0005ea0000000800 */
[----:B------:R-:W-:Y:S01]  /*4530*/  MOV R175, R36 ;  /* 0x0000002400af7202 */ /* 0x000fe20000000f00 */
[----:B------:R-:W-:Y:S01]  /*4540*/  IMAD.MOV.U32 R174, RZ, RZ, R37 ;  /* 0x000000ffffae7224 */ /* 0x000fe200078e0025 */
[----:B------:R-:W-:Y:S01]  /*4550*/  MOV R172, R39 ;  /* 0x0000002700ac7202 */ /* 0x000fe20000000f00 */
[----:B------:R-:W-:Y:S01]  /*4560*/  IMAD.MOV.U32 R173, RZ, RZ, R38 ;  /* 0x000000ffffad7224 */ /* 0x000fe200078e0026 */
[C---:B------:R-:W-:Y:S01]  /*4570*/  HMMA.16816.F32.BF16 R56, R4.reuse, R16, R176 ;  /* 0x000000100438723c */ /* 0x040fe200000418b0 */
[----:B------:R-:W3:Y:S06]  /*4580*/  LDSM.16.MT88.4 R16, [R224+0x4100] ;  /* 0x00410000e010783b */ /* 0x000eec0000004200 */
[----:B------:R-:W-:Y:S01]  /*4590*/  IMAD.MOV.U32 R176, RZ, RZ, R28 ;  /* 0x000000ffffb07224 */ /* 0x000fe200078e001c */
[----:B------:R-:W-:Y:S01]  /*45a0*/  HMMA.16816.F32.BF16 R36, R4, R8, R164 ;  /* 0x000000080424723c */ /* 0x000fe200000418a4 */
[----:B------:R-:W-:Y:S01]  /*45b0*/  MOV R178, R25 ;  /* 0x0000001900b27202 */ /* 0x000fe20000000f00 */
[----:B------:R-:W-:-:S02]  /*45c0*/  IMAD.MOV.U32 R177, RZ, RZ, R26 ;  /* 0x000000ffffb17224 */ /* 0x000fc400078e001a */
[----:B------:R-:W-:Y:S02]  /*45d0*/  IMAD.MOV.U32 R179, RZ, RZ, R34 ;  /* 0x000000ffffb37224 */ /* 0x000fe400078e0022 */
[----:B--2---:R-:W-:Y:S01]  /*45e0*/  FFMA.FTZ R2, R134, c[0x0][0x2d0], -R12 ;  /* 0x0000b40086027a23 */ /* 0x004fe2000001080c */
[----:B------:R-:W-:Y:S01]  /*45f0*/  MOV R164, R31 ;  /* 0x0000001f00a47202 */ /* 0x000fe20000000f00 */
[----:B------:R-:W-:Y:S02]  /*4600*/  IMAD.MOV.U32 R166, RZ, RZ, R29 ;  /* 0x000000ffffa67224 */ /* 0x000fe400078e001d */
[----:B------:R-:W-:Y:S01]  /*4610*/  IMAD.MOV.U32 R165, RZ, RZ, R30 ;  /* 0x000000ffffa57224 */ /* 0x000fe200078e001e */
[----:B------:R2:W-:Y:S01]  /*4620*/  MUFU.EX2 R183, R2 ;  /* 0x0000000200b77308 */ /* 0x0005e20000000800 */
[----:B------:R-:W-:Y:S01]  /*4630*/  HMMA.16816.F32.BF16 R28, R4, R10, R160 ;  /* 0x0000000a041c723c */ /* 0x000fe200000418a0 */
[----:B------:R-:W4:Y:S06]  /*4640*/  LDSM.16.MT88.4 R8, [R225+0x4100] ;  /* 0x00410000e108783b */ /* 0x000f2c0000004200 */
[----:B------:R-:W-:Y:S01]  /*4650*/  IMAD.MOV.U32 R163, RZ, RZ, R74 ;  /* 0x000000ffffa37224 */ /* 0x000fe200078e004a */
[----:B------:R-:W-:Y:S01]  /*4660*/  MOV R161, R72 ;  /* 0x0000004800a17202 */ /* 0x000fe20000000f00 */
[----:B------:R-:W-:-:S02]  /*4670*/  IMAD.MOV.U32 R162, RZ, RZ, R75 ;  /* 0x000000ffffa27224 */ /* 0x000fc400078e004b */
[----:B------:R-:W-:Y:S02]  /*4680*/  IMAD.MOV.U32 R160, RZ, RZ, R73 ;  /* 0x000000ffffa07224 */ /* 0x000fe400078e0049 */
[----:B-1----:R-:W-:Y:S01]  /*4690*/  HMMA.16816.F32.BF16 R72, R4, R20, R168 ;  /* 0x000000140448723c */ /* 0x002fe200000418a8 */
[----:B--2---:R-:W-:-:S04]  /*46a0*/  FFMA.FTZ R2, R133, c[0x0][0x2d0], -R12 ;  /* 0x0000b40085027a23 */ /* 0x004fc8000001080c */
[----:B------:R1:W2:Y:S02]  /*46b0*/  MUFU.EX2 R167, R2 ;  /* 0x0000000200a77308 */ /* 0x0002a40000000800 */
[----:B------:R-:W-:Y:S01]  /*46c0*/  IMAD.MOV.U32 R170, RZ, RZ, R66 ;  /* 0x000000ffffaa7224 */ /* 0x000fe200078e0042 */
[----:B---3--:R-:W-:Y:S01]  /*46d0*/  HMMA.16816.F32.BF16 R52, R4, R16, R144 ;  /* 0x000000100434723c */ /* 0x008fe20000041890 */
[----:B------:R-:W-:Y:S02]  /*46e0*/  IMAD.MOV.U32 R169, RZ, RZ, R67 ;  /* 0x000000ffffa97224 */ /* 0x000fe400078e0043 */
[----:B------:R-:W-:Y:S02]  /*46f0*/  IMAD.MOV.U32 R171, RZ, RZ, R27 ;  /* 0x000000ffffab7224 */ /* 0x000fe400078e001b */
[----:B------:R-:W-:-:S03]  /*4700*/  IMAD.MOV.U32 R168, RZ, RZ, R24 ;  /* 0x000000ffffa87224 */ /* 0x000fc600078e0018 */
[C---:B------:R-:W-:Y:S01]  /*4710*/  HMMA.16816.F32.BF16 R64, R4.reuse, R22, R148 ;  /* 0x000000160440723c */ /* 0x040fe20000041894 */
[----:B------:R-:W3:Y:S06]  /*4720*/  LDSM.16.MT88.4 R20, [R228+0x4100] ;  /* 0x00410000e414783b */ /* 0x000eec0000004200 */
[----:B------:R-:W-:Y:S01]  /*4730*/  MOV R151, R33 ;  /* 0x0000002100977202 */ /* 0x000fe20000000f00 */
[C---:B------:R-:W-:Y:S01]  /*4740*/  HMMA.16816.F32.BF16 R44, R4.reuse, R18, R140 ;  /* 0x00000012042c723c */ /* 0x040fe2000004188c */
[----:B------:R-:W-:Y:S01]  /*4750*/  IMAD.MOV.U32 R150, RZ, RZ, R35 ;  /* 0x000000ffff967224 */ /* 0x000fe200078e0023 */
[----:B------:R-:W2:Y:S03]  /*4760*/  LDSM.16.MT88.4 R16, [R227+0x4100] ;  /* 0x00410000e310783b */ /* 0x000ea60000004200 */
[----:B-1----:R-:W-:Y:S01]  /*4770*/  FFMA.FTZ R2, R150, c[0x0][0x2d0], -R0 ;  /* 0x0000b40096027a23 */ /* 0x002fe20000010800 */
[----:B------:R-:W-:Y:S01]  /*4780*/  MOV R150, R151 ;  /* 0x0000009700967202 */ /* 0x000fe20000000f00 */
[----:B------:R-:W-:Y:S01]  /*4790*/  IMAD.MOV.U32 R151, RZ, RZ, R168 ;  /* 0x000000ffff977224 */ /* 0x000fe200078e00a8 */
[----:B----4-:R-:W-:Y:S01]  /*47a0*/  HMMA.16816.F32.BF16 R32, R4, R8, R136 ;  /* 0x000000080420723c */ /* 0x010fe20000041888 */
[----:B------:R-:W-:Y:S01]  /*47b0*/  IMAD.MOV.U32 R168, RZ, RZ, R169 ;  /* 0x000000ffffa87224 */ /* 0x000fe200078e00a9 */
[----:B------:R-:W-:Y:S01]  /*47c0*/  MOV R169, R170 ;  /* 0x000000aa00a97202 */ /* 0x000fe20000000f00 */
[----:B------:R-:W-:-:S02]  /*47d0*/  IMAD.MOV.U32 R170, RZ, RZ, R171 ;  /* 0x000000ffffaa7224 */ /* 0x000fc400078e00ab */
[----:B------:R-:W-:Y:S01]  /*47e0*/  IMAD.MOV.U32 R171, RZ, RZ, R160 ;  /* 0x000000ffffab7224 */ /* 0x000fe200078e00a0 */
[----:B------:R-:W-:Y:S01]  /*47f0*/  MOV R160, R161 ;  /* 0x000000a100a07202 */ /* 0x000fe20000000f00 */
[----:B------:R-:W-:Y:S01]  /*4800*/  IMAD.MOV.U32 R161, RZ, RZ, R162 ;  /* 0x000000ffffa17224 */ /* 0x000fe200078e00a2 */
        /* <DEDUP_REMOVED lines=8> */
[----:B------:R4:W-:Y:S01]  /*4890*/  MUFU.EX2 R166, R2 ;  /* 0x0000000200a67308 */ /* 0x0009e20000000800 */
[----:B------:R-:W-:-:S02]  /*48a0*/  IMAD.MOV.U32 R141, RZ, RZ, R161 ;  /* 0x000000ffff8d7224 */ /* 0x000fc400078e00a1 */
[----:B------:R-:W-:Y:S01]  /*48b0*/  IMAD.MOV.U32 R142, RZ, RZ, R162 ;  /* 0x000000ffff8e7224 */ /* 0x000fe200078e00a2 */
[----:B------:R-:W-:Y:S01]  /*48c0*/  MOV R162, R172 ;  /* 0x000000ac00a27202 */ /* 0x000fe20000000f00 */
[----:B------:R-:W-:Y:S02]  /*48d0*/  IMAD.MOV.U32 R160, RZ, RZ, R164 ;  /* 0x000000ffffa07224 */ /* 0x000fe400078e00a4 */
[----:B------:R-:W-:Y:S01]  /*48e0*/  IMAD.MOV.U32 R161, RZ, RZ, R165 ;  /* 0x000000ffffa17224 */ /* 0x000fe200078e00a5 */
[----:B------:R-:W-:Y:S01]  /*48f0*/  MOV R165, R175 ;  /* 0x000000af00a57202 */ /* 0x000fe20000000f00 */
[----:B---3--:R-:W-:Y:S01]  /*4900*/  HMMA.16816.F32.BF16 R144, R4, R20, R120 ;  /* 0x000000140490723c */ /* 0x008fe20000041878 */
[----:B------:R-:W-:Y:S02]  /*4910*/  IMAD.MOV.U32 R163, RZ, RZ, R173 ;  /* 0x000000ffffa37224 */ /* 0x000fe400078e00ad */
[----:B------:R-:W-:Y:S01]  /*4920*/  IMAD.MOV.U32 R164, RZ, RZ, R174 ;  /* 0x000000ffffa47224 */ /* 0x000fe200078e00ae */
[----:B------:R-:W-:Y:S01]  /*4930*/  MOV R174, R178 ;  /* 0x000000b200ae7202 */ /* 0x000fe20000000f00 */
[----:B------:R-:W-:-:S02]  /*4940*/  IMAD.MOV.U32 R172, RZ, RZ, R176 ;  /* 0x000000ffffac7224 */ /* 0x000fc400078e00b0 */
[----:B----4-:R-:W-:Y:S01]  /*4950*/  FFMA.FTZ R2, R252, c[0x0][0x2d0], -R0 ;  /* 0x0000b400fc027a23 */ /* 0x010fe20000010800 */
[C---:B------:R-:W-:Y:S01]  /*4960*/  HMMA.16816.F32.BF16 R124, R4.reuse, R22, R112 ;  /* 0x00000016047c723c */ /* 0x040fe20000041870 */
[----:B------:R-:W3:Y:S01]  /*4970*/  LDSM.16.MT88.4 R20, [R225+0x7100] ;  /* 0x00710000e114783b */ /* 0x000ee20000004200 */
[----:B--2---:R-:W-:Y:S01]  /*4980*/  MOV R252, R167 ;  /* 0x000000a700fc7202 */ /* 0x004fe20000000f00 */
[----:B------:R2:W4:Y:S01]  /*4990*/  MUFU.EX2 R249, R2 ;  /* 0x0000000200f97308 */ /* 0x0005220000000800 */
[----:B------:R-:W-:Y:S02]  /*49a0*/  IMAD.MOV.U32 R173, RZ, RZ, R177 ;  /* 0x000000ffffad7224 */ /* 0x000fe400078e00b1 */
[----:B------:R-:W-:Y:S02]  /*49b0*/  IMAD.MOV.U32 R175, RZ, RZ, R179 ;  /* 0x000000ffffaf7224 */ /* 0x000fe400078e00b3 */
[----:B------:R-:W-:Y:S01]  /*49c0*/  HMMA.16816.F32.BF16 R112, R4, R16, R108 ;  /* 0x000000100470723c */ /* 0x000fe2000004186c */
[----:B------:R-:W-:Y:S01]  /*49d0*/  IMAD.MOV.U32 R134, RZ, RZ, R151 ;  /* 0x000000ffff867224 */ /* 0x000fe200078e0097 */
[----:B------:R-:W-:Y:S01]  /*49e0*/  MOV R151, R169 ;  /* 0x000000a900977202 */ /* 0x000fe20000000f00 */
[----:B------:R-:W-:-:S02]  /*49f0*/  IMAD.MOV.U32 R130, RZ, RZ, R170 ;  /* 0x000000ffff827224 */ /* 0x000fc400078e00aa */
[----:B------:R-:W-:Y:S02]  /*4a00*/  IMAD.MOV.U32 R131, RZ, RZ, R171 ;  /* 0x000000ffff837224 */ /* 0x000fe400078e00ab */
[----:B------:R-:W-:Y:S01]  /*4a10*/  IMAD.MOV.U32 R133, RZ, RZ, R175 ;  /* 0x000000ffff857224 */ /* 0x000fe200078e00af */
[----:B------:R-:W-:Y:S01]  /*4a20*/  HMMA.16816.F32.BF16 R108, R4, R18, R100 ;  /* 0x00000012046c723c */ /* 0x000fe20000041864 */
[----:B------:R-:W4:Y:S01]  /*4a30*/  LDSM.16.MT88.4 R16, [R228+0x7100] ;  /* 0x00710000e410783b */ /* 0x000f220000004200 */
[----:B--2---:R-:W-:-:S04]  /*4a40*/  FFMA.FTZ R2, R251, c[0x0][0x2d0], -R0 ;  /* 0x0000b400fb027a23 */ /* 0x004fc80000010800 */
[----:B------:R2:W-:Y:S02]  /*4a50*/  MUFU.EX2 R167, R2 ;  /* 0x0000000200a77308 */ /* 0x0005e40000000800 */
[C---:B-1----:R-:W-:Y:S08]  /*4a60*/  HMMA.16816.F32.BF16 R96, R4.reuse, R8, R96 ;  /* 0x000000080460723c */ /* 0x042ff00000041860 */
[----:B------:R-:W-:Y:S01]  /*4a70*/  HMMA.16816.F32.BF16 R92, R4, R10, R92 ;  /* 0x0000000a045c723c */ /* 0x000fe2000004185c */
[----:B------:R-:W1:Y:S01]  /*4a80*/  LDSM.16.MT88.4 R8, [R227+0x7100] ;  /* 0x00710000e308783b */ /* 0x000e620000004200 */
[----:B--2---:R-:W-:-:S06]  /*4a90*/  FFMA.FTZ R2, R150, c[0x0][0x2d0], -R0 ;  /* 0x0000b40096027a23 */ /* 0x004fcc0000010800 */
[C---:B---3--:R-:W-:Y:S01]  /*4aa0*/  HMMA.16816.F32.BF16 R136, R4.reuse, R20, R104 ;  /* 0x000000140488723c */ /* 0x048fe20000041868 */
[----:B------:R-:W-:Y:S01]  /*4ab0*/  IMAD.MOV.U32 R150, RZ, RZ, R168 ;  /* 0x000000ffff967224 */ /* 0x000fe200078e00a8 */
[----:B------:R-:W2:Y:S06]  /*4ac0*/  MUFU.EX2 R251, R2 ;  /* 0x0000000200fb7308 */ /* 0x000eac0000000800 */
[C---:B------:R-:W-:Y:S01]  /*4ad0*/  HMMA.16816.F32.BF16 R120, R4.reuse, R22, R88 ;  /* 0x000000160478723c */ /* 0x040fe20000041858 */
[----:B------:R-:W3:Y:S07]  /*4ae0*/  LDSM.16.MT88.4 R20, [R224+0x1900] ;  /* 0x00190000e014783b */ /* 0x000eee0000004200 */
[C---:B----4-:R-:W-:Y:S08]  /*4af0*/  HMMA.16816.F32.BF16 R104, R4.reuse, R16, R84 ;  /* 0x000000100468723c */ /* 0x050ff00000041854 */
[C---:B------:R-:W-:Y:S01]  /*4b00*/  HMMA.16816.F32.BF16 R100, R4.reuse, R18, R80 ;  /* 0x000000120464723c */ /* 0x040fe20000041850 */
[----:B------:R-:W4:Y:S07]  /*4b10*/  LDSM.16.MT88.4 R16, [R225+0x1900] ;  /* 0x00190000e110783b */ /* 0x000f2e0000004200 */
[C---:B-1----:R-:W-:Y:S08]  /*4b20*/  HMMA.16816.F32.BF16 R88, R4.reuse, R8, R60 ;  /* 0x000000080458723c */ /* 0x042ff0000004183c */
[----:B------:R-:W-:Y:S01]  /*4b30*/  HMMA.16816.F32.BF16 R84, R4, R10, R40 ;  /* 0x0000000a0454723c */ /* 0x000fe20000041828 */
[----:B------:R-:W1:Y:S06]  /*4b40*/  LDSM.16.MT88.4 R8, [R228+0x1900] ;  /* 0x00190000e408783b */ /* 0x000e6c0000004200 */
[----:B------:R-:W-:Y:S01]  /*4b50*/  F2FP.BF16.PACK_AB R4, R182, R250 ;  /* 0x000000fab604723e */ /* 0x000fe200000010ff */
[----:B------:R-:W-:Y:S01]  /*4b60*/  IMAD.MOV.U32 R42, RZ, RZ, R160 ;  /* 0x000000ffff2a7224 */ /* 0x000fe200078e00a0 */
[----:B------:R-:W-:Y:S01]  /*4b70*/  F2FP.BF16.PACK_AB R6, R252, R183 ;  /* 0x000000b7fc06723e */ /* 0x000fe200000010ff */
[----:B------:R-:W-:Y:S01]  /*4b80*/  IMAD.MOV.U32 R41, RZ, RZ, R161 ;  /* 0x000000ffff297224 */ /* 0x000fe200078e00a1 */
[----:B------:R-:W-:Y:S01]  /*4b90*/  F2FP.BF16.PACK_AB R5, R249, R166 ;  /* 0x000000a6f905723e */ /* 0x000fe200000010ff */
[----:B------:R-:W-:Y:S01]  /*4ba0*/  IMAD.MOV.U32 R160, RZ, RZ, R180 ;  /* 0x000000ffffa07224 */ /* 0x000fe200078e00b4 */
[----:B--2---:R-:W-:-:S02]  /*4bb0*/  F2FP.BF16.PACK_AB R7, R251, R167 ;  /* 0x000000a7fb07723e */ /* 0x004fc400000010ff */
[----:B------:R-:W-:Y:S02]  /*4bc0*/  MOV R43, R143 ;  /* 0x0000008f002b7202 */ /* 0x000fe40000000f00 */
[----:B------:R-:W-:-:S03]  /*4bd0*/  MOV R161, R181 ;  /* 0x000000b500a17202 */ /* 0x000fc60000000f00 */
[C---:B---3--:R-:W-:Y:S08]  /*4be0*/  HMMA.16816.F32.BF16 R60, R4.reuse, R20, R76 ;  /* 0x00000014043c723c */ /* 0x048ff0000004184c */
[C---:B------:R-:W-:Y:S07]  /*4bf0*/  HMMA.16816.F32.BF16 R176, R4.reuse, R22, R68 ;  /* 0x0000001604b0723c */ /* 0x040fee0000041844 */
[----:B------:R-:W-:Y:S01]  /*4c00*/  MOV R70, R140 ;  /* 0x0000008c00467202 */ /* 0x000fe20000000f00 */
[----:B------:R-:W-:Y:S01]  /*4c10*/  IMAD.MOV.U32 R69, RZ, RZ, R141 ;  /* 0x000000ffff457224 */ /* 0x000fe200078e008d */
[----:B----4-:R-:W-:Y:S01]  /*4c20*/  HMMA.16816.F32.BF16 R168, R4, R16, R56 ;  /* 0x0000001004a8723c */ /* 0x010fe20000041838 */
[----:B------:R-:W-:-:S02]  /*4c30*/  IMAD.MOV.U32 R68, RZ, RZ, R142 ;  /* 0x000000ffff447224 */ /* 0x000fc400078e008e */
[----:B------:R-:W-:-:S04]  /*4c40*/  IMAD.MOV.U32 R71, RZ, RZ, R131 ;  /* 0x000000ffff477224 */ /* 0x000fc800078e0083 */
[----:B------:R-:W-:Y:S01]  /*4c50*/  IMAD.MOV.U32 R21, RZ, RZ, R61 ;  /* 0x000000ffff157224 */ /* 0x000fe200078e003d */
[C---:B-1----:R-:W-:Y:S01]  /*4c60*/  HMMA.16816.F32.BF16 R140, R4.reuse, R8, R36 ;  /* 0x00000008048c723c */ /* 0x042fe20000041824 */
[----:B------:R-:W-:Y:S01]  /*4c70*/  IMAD.MOV.U32 R20, RZ, RZ, R60 ;  /* 0x000000ffff147224 */ /* 0x000fe200078e003c */
[----:B------:R-:W-:Y:S01]  /*4c80*/  MOV R57, R150 ;  /* 0x0000009600397202 */ /* 0x000fe20000000f00 */
[----:B------:R-:W-:Y:S01]  /*4c90*/  IMAD.MOV.U32 R56, RZ, RZ, R151 ;  /* 0x000000ffff387224 */ /* 0x000fe200078e0097 */
[----:B------:R-:W-:Y:S01]  /*4ca0*/  MOV R2, R63 ;  /* 0x0000003f00027202 */ /* 0x000fe20000000f00 */
[----:B------:R-:W-:Y:S02]  /*4cb0*/  IMAD.MOV.U32 R40, RZ, RZ, R62 ;  /* 0x000000ffff287224 */ /* 0x000fe400078e003e */
[----:B------:R-:W-:Y:S01]  /*4cc0*/  MOV R36, R21 ;  /* 0x0000001500247202 */ /* 0x000fe20000000f00 */
[----:B------:R-:W-:Y:S01]  /*4cd0*/  IMAD.MOV.U32 R37, RZ, RZ, R20 ;  /* 0x000000ffff257224 */ /* 0x000fe200078e0014 */
[C---:B------:R-:W-:Y:S01]  /*4ce0*/  HMMA.16816.F32.BF16 R148, R4.reuse, R18, R48 ;  /* 0x000000120494723c */ /* 0x040fe20000041830 */
[----:B------:R-:W1:Y:S01]  /*4cf0*/  LDSM.16.MT88.4 R20, [R227+0x1900] ;  /* 0x00190000e314783b */ /* 0x000e620000004200 */
[----:B------:R-:W-:Y:S01]  /*4d00*/  IMAD.MOV.U32 R38, RZ, RZ, R118 ;  /* 0x000000ffff267224 */ /* 0x000fe200078e0076 */
[----:B------:R-:W-:Y:S01]  /*4d10*/  MOV R39, R119 ;  /* 0x0000007700277202 */ /* 0x000fe20000000f00 */
[----:B------:R-:W-:Y:S01]  /*4d20*/  IMAD.MOV.U32 R58, RZ, RZ, R40 ;  /* 0x000000ffff3a7224 */ /* 0x000fe200078e0028 */
[----:B------:R-:W2:Y:S01]  /*4d30*/  LDSM.16.MT88.4 R16, [R224+0x4900] ;  /* 0x00490000e010783b */ /* 0x000ea20000004200 */
[----:B------:R-:W-:Y:S01]  /*4d40*/  MOV R59, R2 ;  /* 0x00000002003b7202 */ /* 0x000fe20000000f00 */
[----:B------:R-:W-:Y:S01]  /*4d50*/  IMAD.MOV.U32 R48, RZ, RZ, R164 ;  /* 0x000000ffff307224 */ /* 0x000fe200078e00a4 */
[----:B------:R-:W-:Y:S01]  /*4d60*/  MOV R40, R162 ;  /* 0x000000a200287202 */ /* 0x000fe20000000f00 */
[----:B------:R-:W-:Y:S01]  /*4d70*/  IMAD.MOV.U32 R164, RZ, RZ, R116 ;  /* 0x000000ffffa47224 */ /* 0x000fe200078e0074 */
[----:B------:R-:W-:Y:S01]  /*4d80*/  MOV R2, R165 ;  /* 0x000000a500027202 */ /* 0x000fe20000000f00 */
[----:B------:R-:W-:Y:S01]  /*4d90*/  IMAD.MOV.U32 R49, RZ, RZ, R117 ;  /* 0x000000ffff317224 */ /* 0x000fe200078e0075 */
[----:B------:R-:W-:Y:S01]  /*4da0*/  MOV R165, R174 ;  /* 0x000000ae00a57202 */ /* 0x000fe20000000f00 */
[----:B------:R-:W-:Y:S01]  /*4db0*/  HMMA.16816.F32.BF16 R116, R4, R10, R28 ;  /* 0x0000000a0474723c */ /* 0x000fe2000004181c */
[----:B------:R-:W3:Y:S01]  /*4dc0*/  LDSM.16.MT88.4 R8, [R225+0x4900] ;  /* 0x00490000e108783b */ /* 0x000ee20000004200 */
[----:B------:R-:W-:-:S02]  /*4dd0*/  IMAD.MOV.U32 R50, RZ, RZ, R163 ;  /* 0x000000ffff327224 */ /* 0x000fc400078e00a3 */
[----:B------:R-:W-:Y:S02]  /*4de0*/  IMAD.MOV.U32 R162, RZ, RZ, R172 ;  /* 0x000000ffffa27224 */ /* 0x000fe400078e00ac */
[----:B------:R-:W-:Y:S02]  /*4df0*/  IMAD.MOV.U32 R163, RZ, RZ, R173 ;  /* 0x000000ffffa37224 */ /* 0x000fe400078e00ad */
[----:B------:R-:W-:Y:S02]  /*4e00*/  IMAD.MOV.U32 R30, RZ, RZ, R182 ;  /* 0x000000ffff1e7224 */ /* 0x000fe400078e00b6 */
[----:B------:R-:W-:Y:S02]  /*4e10*/  IMAD.MOV.U32 R31, RZ, RZ, R183 ;  /* 0x000000ffff1f7224 */ /* 0x000fe400078e00b7 */
[----:B------:R-:W-:Y:S02]  /*4e20*/  IMAD.MOV.U32 R51, RZ, RZ, R130 ;  /* 0x000000ffff337224 */ /* 0x000fe400078e0082 */
[----:B------:R-:W-:-:S02]  /*4e30*/  IMAD.MOV.U32 R29, RZ, RZ, R50 ;  /* 0x000000ffff1d7224 */ /* 0x000fc400078e0032 */
[----:B------:R-:W-:Y:S02]  /*4e40*/  IMAD.MOV.U32 R28, RZ, RZ, R49 ;  /* 0x000000ffff1c7224 */ /* 0x000fe400078e0031 */
[----:B------:R-:W-:Y:S01]  /*4e50*/  FFMA.FTZ R2, R2, c[0x0][0x2d0], -R12 ;  /* 0x0000b40002027a23 */ /* 0x000fe2000001080c */
[C---:B-1----:R-:W-:Y:S07]  /*4e60*/  HMMA.16816.F32.BF16 R180, R4.reuse, R20, R72 ;  /* 0x0000001404b4723c */ /* 0x042fee0000041848 */
[----:B------:R-:W-:Y:S01]  /*4e70*/  MOV R72, R37 ;  /* 0x0000002500487202 */ /* 0x000fe20000000f00 */
[C---:B------:R-:W-:Y:S01]  /*4e80*/  HMMA.16816.F32.BF16 R172, R4.reuse, R22, R64 ;  /* 0x0000001604ac723c */ /* 0x040fe20000041840 */
[----:B------:R-:W1:Y:S01]  /*4e90*/  LDSM.16.MT88.4 R20, [R228+0x4900] ;  /* 0x00490000e414783b */ /* 0x000e620000004200 */
[----:B------:R-:W-:Y:S01]  /*4ea0*/  MOV R37, R68 ;  /* 0x0000004400257202 */ /* 0x000fe20000000f00 */
[----:B------:R-:W-:Y:S01]  /*4eb0*/  IMAD.MOV.U32 R73, RZ, RZ, R38 ;  /* 0x000000ffff497224 */ /* 0x000fe200078e0026 */
[----:B------:R-:W-:Y:S01]  /*4ec0*/  MOV R75, R48 ;  /* 0x00000030004b7202 */ /* 0x000fe20000000f00 */
[----:B------:R-:W-:Y:S01]  /*4ed0*/  IMAD.MOV.U32 R74, RZ, RZ, R39 ;  /* 0x000000ffff4a7224 */ /* 0x000fe200078e0027 */
[----:B------:R-:W-:Y:S01]  /*4ee0*/  MOV R39, R57 ;  /* 0x0000003900277202 */ /* 0x000fe20000000f00 */
[----:B------:R-:W-:Y:S01]  /*4ef0*/  IMAD.MOV.U32 R67, RZ, RZ, R36 ;  /* 0x000000ffff437224 */ /* 0x000fe200078e0024 */
[----:B--2---:R-:W-:Y:S01]  /*4f00*/  HMMA.16816.F32.BF16 R128, R4, R16, R52 ;  /* 0x000000100480723c */ /* 0x004fe20000041834 */
[----:B------:R-:W-:Y:S01]  /*4f10*/  MOV R36, R71 ;  /* 0x0000004700247202 */ /* 0x000fe20000000f00 */
[----:B------:R-:W-:-:S06]  /*4f20*/  IMAD.MOV.U32 R38, RZ, RZ, R56 ;  /* 0x000000ffff267224 */ /* 0x000fcc00078e0038 */
[C---:B------:R-:W-:Y:S01]  /*4f30*/  HMMA.16816.F32.BF16 R80, R4.reuse, R18, R44 ;  /* 0x000000120450723c */ /* 0x040fe2000004182c */
[----:B------:R-:W2:Y:S07]  /*4f40*/  LDSM.16.MT88.4 R16, [R227+0x4900] ;  /* 0x00490000e310783b */ /* 0x000eae0000004200 */
[C---:B---3--:R-:W-:Y:S08]  /*4f50*/  HMMA.16816.F32.BF16 R60, R4.reuse, R8, R32 ;  /* 0x00000008043c723c */ /* 0x048ff00000041820 */
[C---:B------:R-:W-:Y:S01]  /*4f60*/  HMMA.16816.F32.BF16 R32, R4.reuse, R10, R24 ;  /* 0x0000000a0420723c */ /* 0x040fe20000041818 */
[----:B------:R-:W3:Y:S07]  /*4f70*/  LDSM.16.MT88.4 R8, [R224+0x7900] ;  /* 0x00790000e008783b */ /* 0x000eee0000004200 */
[----:B-1----:R-:W-:Y:S07]  /*4f80*/  HMMA.16816.F32.BF16 R76, R4, R20, R144 ;  /* 0x00000014044c723c */ /* 0x002fee0000041890 */
[----:B------:R-:W-:Y:S01]  /*4f90*/  MOV R145, R30 ;  /* 0x0000001e00917202 */ /* 0x000fe20000000f00 */
[----:B------:R-:W-:Y:S01]  /*4fa0*/  IMAD.MOV.U32 R144, RZ, RZ, R31 ;  /* 0x000000ffff907224 */ /* 0x000fe200078e001f */
[----:B------:R-:W-:Y:S01]  /*4fb0*/  MOV R147, R29 ;  /* 0x0000001d00937202 */ /* 0x000fe20000000f00 */
[----:B------:R-:W-:-:S02]  /*4fc0*/  IMAD.MOV.U32 R30, RZ, RZ, R69 ;  /* 0x000000ffff1e7224 */ /* 0x000fc400078e0045 */
[----:B------:R-:W-:Y:S02]  /*4fd0*/  IMAD.MOV.U32 R31, RZ, RZ, R70 ;  /* 0x000000ffff1f7224 */ /* 0x000fe400078e0046 */
[----:B------:R-:W-:Y:S01]  /*4fe0*/  HMMA.16816.F32.BF16 R68, R4, R22, R124 ;  /* 0x000000160444723c */ /* 0x000fe2000004187c */
[----:B------:R-:W1:Y:S01]  /*4ff0*/  LDSM.16.MT88.4 R20, [R225+0x7900] ;  /* 0x00790000e114783b */ /* 0x000e620000004200 */
[----:B------:R-:W-:-:S05]  /*5000*/  IMAD.MOV.U32 R146, RZ, RZ, R40 ;  /* 0x000000ffff927224 */ /* 0x000fca00078e0028 */
[----:B------:R-:W-:Y:S01]  /*5010*/  IMAD.MOV.U32 R127, RZ, RZ, R51 ;  /* 0x000000ffff7f7224 */ /* 0x000fe200078e0033 */
[----:B------:R-:W-:Y:S01]  /*5020*/  MOV R124, R42 ;  /* 0x0000002a007c7202 */ /* 0x000fe20000000f00 */
[----:B------:R-:W-:Y:S01]  /*5030*/  IMAD.MOV.U32 R125, RZ, RZ, R58 ;  /* 0x000000ffff7d7224 */ /* 0x000fe200078e003a */
[----:B--2---:R-:W-:Y:S01]  /*5040*/  HMMA.16816.F32.BF16 R48, R4, R18, R108 ;  /* 0x000000120430723c */ /* 0x004fe2000004186c */
[----:B------:R-:W-:-:S06]  /*5050*/  IMAD.MOV.U32 R126, RZ, RZ, R59 ;  /* 0x000000ffff7e7224 */ /* 0x000fcc00078e003b */
[----:B------:R-:W-:Y:S01]  /*5060*/  IMAD.MOV.U32 R109, RZ, RZ, R41 ;  /* 0x000000ffff6d7224 */ /* 0x000fe200078e0029 */
[----:B------:R-:W-:Y:S01]  /*5070*/  HMMA.16816.F32.BF16 R56, R4, R16, R112 ;  /* 0x000000100438723c */ /* 0x000fe20000041870 */
[----:B------:R-:W-:Y:S01]  /*5080*/  IMAD.MOV.U32 R108, RZ, RZ, R28 ;  /* 0x000000ffff6c7224 */ /* 0x000fe200078e001c */
[----:B------:R-:W2:Y:S01]  /*5090*/  LDSM.16.MT88.4 R16, [R228+0x7900] ;  /* 0x00790000e410783b */ /* 0x000ea20000004200 */
[----:B------:R-:W-:Y:S01]  /*50a0*/  IMAD.MOV.U32 R110, RZ, RZ, R72 ;  /* 0x000000ffff6e7224 */ /* 0x000fe200078e0048 */
[----:B------:R-:W-:-:S03]  /*50b0*/  MOV R111, R67 ;  /* 0x00000043006f7202 */ /* 0x000fc60000000f00 */
[----:B------:R-:W-:Y:S01]  /*50c0*/  IMAD.MOV.U32 R113, RZ, RZ, R43 ;  /* 0x000000ffff717224 */ /* 0x000fe200078e002b */
[----:B------:R-:W-:Y:S01]  /*50d0*/  MOV R115, R74 ;  /* 0x0000004a00737202 */ /* 0x000fe20000000f00 */
[----:B---3--:R-:W-:Y:S01]  /*50e0*/  HMMA.16816.F32.BF16 R40, R4, R8, R96 ;  /* 0x000000080428723c */ /* 0x008fe20000041860 */
[----:B------:R-:W-:Y:S02]  /*50f0*/  IMAD.MOV.U32 R112, RZ, RZ, R73 ;  /* 0x000000ffff707224 */ /* 0x000fe400078e0049 */
[----:B------:R-:W-:-:S04]  /*5100*/  IMAD.MOV.U32 R114, RZ, RZ, R75 ;  /* 0x000000ffff727224 */ /* 0x000fc800078e004b */
[----:B------:R-:W-:Y:S01]  /*5110*/  IMAD.MOV.U32 R96, RZ, RZ, R30 ;  /* 0x000000ffff607224 */ /* 0x000fe200078e001e */
[----:B------:R-:W-:Y:S01]  /*5120*/  MOV R97, R31 ;  /* 0x0000001f00617202 */ /* 0x000fe20000000f00 */
[----:B------:R-:W-:Y:S01]  /*5130*/  IMAD.MOV.U32 R98, RZ, RZ, R36 ;  /* 0x000000ffff627224 */ /* 0x000fe200078e0024 */
[C---:B------:R-:W-:Y:S01]  /*5140*/  HMMA.16816.F32.BF16 R28, R4.reuse, R10, R92 ;  /* 0x0000000a041c723c */ /* 0x040fe2000004185c */
[----:B------:R-:W-:Y:S01]  /*5150*/  MOV R99, R37 ;  /* 0x0000002500637202 */ /* 0x000fe20000000f00 */
[----:B------:R-:W3:Y:S05]  /*5160*/  LDSM.16.MT88.4 R8, [R227+0x7900] ;  /* 0x00790000e308783b */ /* 0x000eea0000004200 */
[----:B------:R-:W-:Y:S01]  /*5170*/  MOV R95, R39 ;  /* 0x00000027005f7202 */ /* 0x000fe20000000f00 */
[----:B------:R-:W-:Y:S01]  /*5180*/  IMAD.MOV.U32 R94, RZ, RZ, R38 ;  /* 0x000000ffff5e7224 */ /* 0x000fe200078e0026 */
[C---:B-1----:R-:W-:Y:S02]  /*5190*/  HMMA.16816.F32.BF16 R72, R4.reuse, R20, R136 ;  /* 0x000000140448723c */ /* 0x042fe40000041888 */
[----:B------:R-:W-:Y:S01]  /*51a0*/  MOV R93, R95 ;  /* 0x0000005f005d7202 */ /* 0x000fe20000000f00 */
[----:B------:R-:W-:Y:S01]  /*51b0*/  IMAD.MOV.U32 R92, RZ, RZ, R94 ;  /* 0x000000ffff5c7224 */ /* 0x000fe200078e005e */
[----:B------:R-:W-:Y:S01]  /*51c0*/  MOV R95, R97 ;  /* 0x00000061005f7202 */ /* 0x000fe20000000f00 */
[----:B------:R-:W-:Y:S01]  /*51d0*/  IMAD.MOV.U32 R94, RZ, RZ, R96 ;  /* 0x000000ffff5e7224 */ /* 0x000fe200078e0060 */
[----:B------:R-:W-:Y:S01]  /*51e0*/  MOV R97, R99 ;  /* 0x0000006300617202 */ /* 0x000fe20000000f00 */
[----:B------:R-:W-:Y:S01]  /*51f0*/  IMAD.MOV.U32 R99, RZ, RZ, R108 ;  /* 0x000000ffff637224 */ /* 0x000fe200078e006c */
[----:B------:R-:W-:Y:S01]  /*5200*/  HMMA.16816.F32.BF16 R64, R4, R22, R120 ;  /* 0x000000160440723c */ /* 0x000fe20000041878 */
[----:B------:R-:W-:-:S02]  /*5210*/  IMAD.MOV.U32 R108, RZ, RZ, R110 ;  /* 0x000000ffff6c7224 */ /* 0x000fc400078e006e */
[----:B------:R-:W-:Y:S01]  /*5220*/  IMAD.MOV.U32 R110, RZ, RZ, R125 ;  /* 0x000000ffff6e7224 */ /* 0x000fe200078e007d */
[----:B------:R-:W-:Y:S01]  /*5230*/  MOV R139, R93 ;  /* 0x0000005d008b7202 */ /* 0x000fe20000000f00 */
[----:B------:R-:W-:Y:S01]  /*5240*/  IMAD.MOV.U32 R125, RZ, RZ, R127 ;  /* 0x000000ffff7d7224 */ /* 0x000fe200078e007f */
[----:B------:R-:W-:Y:S01]  /*5250*/  MOV R127, R144 ;  /* 0x00000090007f7202 */ /* 0x000fe20000000f00 */
[----:B------:R-:W-:Y:S01]  /*5260*/  IMAD.MOV.U32 R96, RZ, RZ, R98 ;  /* 0x000000ffff607224 */ /* 0x000fe200078e0062 */
[----:B------:R-:W-:Y:S01]  /*5270*/  MOV R144, R134 ;  /* 0x0000008600907202 */ /* 0x000fe20000000f00 */
[----:B--2---:R-:W-:Y:S01]  /*5280*/  HMMA.16816.F32.BF16 R52, R4, R16, R104 ;  /* 0x000000100434723c */ /* 0x004fe20000041868 */
[----:B------:R-:W-:Y:S01]  /*5290*/  MOV R93, R95 ;  /* 0x0000005f005d7202 */ /* 0x000fe20000000f00 */
[----:B------:R1:W-:Y:S01]  /*52a0*/  MUFU.EX2 R134, R2 ;  /* 0x0000000200867308 */ /* 0x0003e20000000800 */
[----:B------:R-:W-:Y:S02]  /*52b0*/  MOV R95, R97 ;  /* 0x00000061005f7202 */ /* 0x000fe40000000f00 */
[----:B------:R-:W-:-:S02]  /*52c0*/  MOV R97, R108 ;  /* 0x0000006c00617202 */ /* 0x000fc40000000f00 */
[----:B------:R-:W-:Y:S01]  /*52d0*/  MOV R108, R110 ;  /* 0x0000006e006c7202 */ /* 0x000fe20000000f00 */
[C---:B------:R-:W-:Y:S01]  /*52e0*/  HMMA.16816.F32.BF16 R44, R4.reuse, R18, R100 ;  /* 0x00000012042c723c */ /* 0x040fe20000041864 */
[----:B------:R-:W-:Y:S01]  /*52f0*/  MOV R110, R125 ;  /* 0x0000007d006e7202 */ /* 0x000fe20000000f00 */
[----:B------:R-:W-:Y:S01]  /*5300*/  IMAD.MOV.U32 R125, RZ, RZ, R144 ;  /* 0x000000ffff7d7224 */ /* 0x000fe200078e0090 */
[----:B------:R-:W-:Y:S01]  /*5310*/  MOV R98, R109 ;  /* 0x0000006d00627202 */ /* 0x000fe20000000f00 */
[----:B------:R-:W-:Y:S01]  /*5320*/  IMAD.MOV.U32 R144, RZ, RZ, R162 ;  /* 0x000000ffff907224 */ /* 0x000fe200078e00a2 */
[----:B------:R-:W-:Y:S01]  /*5330*/  MOV R109, R111 ;  /* 0x0000006f006d7202 */ /* 0x000fe20000000f00 */
[----:B------:R-:W-:Y:S01]  /*5340*/  LDSM.16.MT88.4 R16, [R225+0x2100] ;  /* 0x00210000e110783b */ /* 0x000fe20000004200 */
[----:B------:R-:W-:Y:S01]  /*5350*/  MOV R111, R126 ;  /* 0x0000007e006f7202 */ /* 0x000fe20000000f00 */
[----:B------:R-:W-:Y:S01]  /*5360*/  IMAD.MOV.U32 R126, RZ, RZ, R145 ;  /* 0x000000ffff7e7224 */ /* 0x000fe200078e0091 */
[----:B---3--:R-:W-:Y:S01]  /*5370*/  HMMA.16816.F32.BF16 R36, R4, R8, R88 ;  /* 0x000000080424723c */ /* 0x008fe20000041858 */
[----:B-1----:R-:W-:-:S02]  /*5380*/  FFMA.FTZ R2, R92, c[0x0][0x2d0], -R12 ;  /* 0x0000b4005c027a23 */ /* 0x002fc4000001080c */
[----:B------:R-:W-:Y:S02]  /*5390*/  IMAD.MOV.U32 R92, RZ, RZ, R94 ;  /* 0x000000ffff5c7224 */ /* 0x000fe400078e005e */
[----:B------:R1:W2:Y:S01]  /*53a0*/  MUFU.EX2 R162, R2 ;  /* 0x0000000200a27308 */ /* 0x0002a20000000800 */
[----:B------:R-:W-:Y:S02]  /*53b0*/  IMAD.MOV.U32 R94, RZ, RZ, R96 ;  /* 0x000000ffff5e7224 */ /* 0x000fe400078e0060 */
[----:B------:R-:W-:Y:S01]  /*53c0*/  IMAD.MOV.U32 R138, RZ, RZ, R92 ;  /* 0x000000ffff8a7224 */ /* 0x000fe200078e005c */
[----:B------:R-:W-:Y:S01]  /*53d0*/  HMMA.16816.F32.BF16 R24, R4, R10, R84 ;  /* 0x0000000a0418723c */ /* 0x000fe20000041854 */
[----:B------:R-:W-:Y:S01]  /*53e0*/  IMAD.MOV.U32 R92, RZ, RZ, R94 ;  /* 0x000000ffff5c7224 */ /* 0x000fe200078e005e */
[----:B------:R-:W-:Y:S01]  /*53f0*/  LDSM.16.MT88.4 R8, [R228+0x2100] ;  /* 0x00210000e408783b */ /* 0x000fe20000004200 */
[----:B------:R-:W-:Y:S02]  /*5400*/  IMAD.MOV.U32 R145, RZ, RZ, R186 ;  /* 0x000000ffff917224 */ /* 0x000fe400078e00ba */
[----:B-1----:R-:W-:Y:S01]  /*5410*/  FFMA.FTZ R2, R139, c[0x0][0x2d0], -R12 ;  /* 0x0000b4008b027a23 */ /* 0x002fe2000001080c */
[----:B------:R-:W-:Y:S01]  /*5420*/  MOV R139, R93 ;  /* 0x0000005d008b7202 */ /* 0x000fe20000000f00 */
[----:B------:R-:W-:Y:S01]  /*5430*/  IMAD.MOV.U32 R96, RZ, RZ, R98 ;  /* 0x000000ffff607224 */ /* 0x000fe200078e0062 */
[----:B------:R-:W-:Y:S01]  /*5440*/  MOV R93, R95 ;  /* 0x0000005f005d7202 */ /* 0x000fe20000000f00 */
[----:B------:R1:W5:Y:S01]  /*5450*/  LDL.LU R186, [R1+0x6c] ;  /* 0x00006c0001ba7983 */ /* 0x0003620000300800 */
[----:B------:R-:W-:Y:S01]  /*5460*/  MOV R95, R97 ;  /* 0x00000061005f7202 */ /* 0x000fe20000000f00 */
[----:B------:R-:W-:Y:S01]  /*5470*/  IMAD.MOV.U32 R98, RZ, RZ, R109 ;  /* 0x000000ffff627224 */ /* 0x000fe200078e006d */
[----:B------:R-:W-:-:S02]  /*5480*/  MOV R97, R108 ;  /* 0x0000006c00617202 */ /* 0x000fc40000000f00 */
[----:B------:R-:W-:Y:S01]  /*5490*/  MOV R137, R139 ;  /* 0x0000008b00897202 */ /* 0x000fe20000000f00 */
[----:B------:R-:W-:Y:S01]  /*54a0*/  IMAD.MOV.U32 R94, RZ, RZ, R96 ;  /* 0x000000ffff5e7224 */ /* 0x000fe200078e0060 */
[----:B------:R-:W-:Y:S01]  /*54b0*/  MOV R108, R110 ;  /* 0x0000006e006c7202 */ /* 0x000fe20000000f00 */
[----:B------:R-:W-:Y:S01]  /*54c0*/  IMAD.MOV.U32 R109, RZ, RZ, R111 ;  /* 0x000000ffff6d7224 */ /* 0x000fe200078e006f */
[----:B------:R-:W-:Y:S02]  /*54d0*/  MOV R110, R144 ;  /* 0x00000090006e7202 */ /* 0x000fe40000000f00 */
[----:B------:R-:W-:Y:S02]  /*54e0*/  MOV R139, R93 ;  /* 0x0000005d008b7202 */ /* 0x000fe40000000f00 */
[----:B------:R-:W-:Y:S02]  /*54f0*/  MOV R144, R163 ;  /* 0x000000a300907202 */ /* 0x000fe40000000f00 */
[----:B------:R-:W-:Y:S01]  /*5500*/  MOV R93, R95 ;  /* 0x0000005f005d7202 */ /* 0x000fe20000000f00 */
[----:B------:R3:W-:Y:S01]  /*5510*/  MUFU.EX2 R163, R2 ;  /* 0x0000000200a37308 */ /* 0x0007e20000000800 */
[----:B------:R-:W-:-:S02]  /*5520*/  MOV R95, R97 ;  /* 0x00000061005f7202 */ /* 0x000fc40000000f00 */
[----:B------:R-:W-:Y:S02]  /*5530*/  MOV R97, R108 ;  /* 0x0000006c00617202 */ /* 0x000fe40000000f00 */
[----:B------:R-:W-:Y:S02]  /*5540*/  MOV R108, R110 ;  /* 0x0000006e006c7202 */ /* 0x000fe40000000f00 */
[----:B------:R-:W-:Y:S02]  /*5550*/  MOV R110, R144 ;  /* 0x00000090006e7202 */ /* 0x000fe40000000f00 */
[----:B------:R-:W-:Y:S02]  /*5560*/  MOV R144, R165 ;  /* 0x000000a500907202 */ /* 0x000fe40000000f00 */
[----:B------:R-:W-:Y:S01]  /*5570*/  MOV R111, R145 ;  /* 0x00000091006f7202 */ /* 0x000fe20000000f00 */
[----:B------:R-:W-:Y:S01]  /*5580*/  IMAD.MOV.U32 R96, RZ, RZ, R98 ;  /* 0x000000ffff607224 */ /* 0x000fe200078e0062 */
[----:B------:R-:W-:Y:S01]  /*5590*/  MOV R145, R185 ;  /* 0x000000b900917202 */ /* 0x000fe20000000f00 */
[----:B---3--:R-:W-:Y:S01]  /*55a0*/  FFMA.FTZ R2, R138, c[0x0][0x2d0], -R12 ;  /* 0x0000b4008a027a23 */ /* 0x008fe2000001080c */
[----:B--2---:R-:W-:Y:S01]  /*55b0*/  F2FP.BF16.PACK_AB R4, R162, R134 ;  /* 0x00000086a204723e */ /* 0x004fe200000010ff */
[----:B------:R-:W-:Y:S01]  /*55c0*/  IMAD.MOV.U32 R138, RZ, RZ, R92 ;  /* 0x000000ffff8a7224 */ /* 0x000fe200078e005c */
[----:B------:R1:W5:Y:S01]  /*55d0*/  LDL.LU R185, [R1+0x68] ;  /* 0x0000680001b97983 */ /* 0x0003620000300800 */
[----:B------:R2:W3:Y:S01]  /*55e0*/  MUFU.EX2 R165, R2 ;  /* 0x0000000200a57308 */ /* 0x0004e20000000800 */
[----:B------:R-:W-:-:S02]  /*55f0*/  IMAD.MOV.U32 R98, RZ, RZ, R109 ;  /* 0x000000ffff627224 */ /* 0x000fc400078e006d */
[----:B------:R-:W-:Y:S01]  /*5600*/  MOV R136, R138 ;  /* 0x0000008a00887202 */ /* 0x000fe20000000f00 */
[----:B------:R-:W-:Y:S02]  /*5610*/  IMAD.MOV.U32 R92, RZ, RZ, R94 ;  /* 0x000000ffff5c7224 */ /* 0x000fe400078e005e */
[----:B------:R-:W-:Y:S02]  /*5620*/  IMAD.MOV.U32 R109, RZ, RZ, R111 ;  /* 0x000000ffff6d7224 */ /* 0x000fe400078e006f */
[----:B------:R-:W-:Y:S02]  /*5630*/  IMAD.MOV.U32 R111, RZ, RZ, R145 ;  /* 0x000000ffff6f7224 */ /* 0x000fe400078e0091 */
[----:B--2---:R-:W-:Y:S02]  /*5640*/  FFMA.FTZ R2, R137, c[0x0][0x2d0], -R0 ;  /* 0x0000b40089027a23 */ /* 0x004fe40000010800 */
[----:B------:R-:W-:Y:S02]  /*5650*/  IMAD.MOV.U32 R137, RZ, RZ, R139 ;  /* 0x000000ffff897224 */ /* 0x000fe400078e008b */
        /* <DEDUP_REMOVED lines=10> */
[----:B------:R-:W-:Y:S01]  /*5700*/  IMAD.MOV.U32 R93, RZ, RZ, R95 ;  /* 0x000000ffff5d7224 */ /* 0x000fe200078e005f */
[----:B------:R2:W-:Y:S01]  /*5710*/  MUFU.EX2 R133, R2 ;  /* 0x0000000200857308 */ /* 0x0005e20000000800 */
[----:B------:R-:W-:Y:S02]  /*5720*/  IMAD.MOV.U32 R95, RZ, RZ, R97 ;  /* 0x000000ffff5f7224 */ /* 0x000fe400078e0061 */
[----:B------:R-:W-:-:S02]  /*5730*/  IMAD.MOV.U32 R97, RZ, RZ, R108 ;  /* 0x000000ffff617224 */ /* 0x000fc400078e006c */
[----:B------:R-:W-:Y:S02]  /*5740*/  IMAD.MOV.U32 R108, RZ, RZ, R110 ;  /* 0x000000ffff6c7224 */ /* 0x000fe400078e006e */
[----:B------:R-:W-:Y:S02]  /*5750*/  IMAD.MOV.U32 R110, RZ, RZ, R144 ;  /* 0x000000ffff6e7224 */ /* 0x000fe400078e0090 */
[----:B------:R-:W-:Y:S01]  /*5760*/  IMAD.MOV.U32 R144, RZ, RZ, R160 ;  /* 0x000000ffff907224 */ /* 0x000fe200078e00a0 */
[----:B------:R-:W-:Y:S01]  /*5770*/  MOV R138, R92 ;  /* 0x0000005c008a7202 */ /* 0x000fe20000000f00 */
[----:B------:R-:W-:Y:S02]  /*5780*/  IMAD.MOV.U32 R94, RZ, RZ, R96 ;  /* 0x000000ffff5e7224 */ /* 0x000fe400078e0060 */
[----:B------:R-:W-:Y:S02]  /*5790*/  IMAD.MOV.U32 R145, RZ, RZ, R184 ;  /* 0x000000ffff917224 */ /* 0x000fe400078e00b8 */
[----:B--2---:R-:W-:Y:S01]  /*57a0*/  FFMA.FTZ R2, R136, c[0x0][0x2d0], -R0 ;  /* 0x0000b40088027a23 */ /* 0x004fe20000010800 */
[----:B------:R-:W-:Y:S01]  /*57b0*/  MOV R123, R93 ;  /* 0x0000005d007b7202 */ /* 0x000fe20000000f00 */
[----:B------:R-:W-:Y:S01]  /*57c0*/  IMAD.MOV.U32 R96, RZ, RZ, R98 ;  /* 0x000000ffff607224 */ /* 0x000fe200078e0062 */
[----:B------:R-:W-:Y:S01]  /*57d0*/  MOV R92, R94 ;  /* 0x0000005e005c7202 */ /* 0x000fe20000000f00 */
[----:B------:R2:W4:Y:S01]  /*57e0*/  MUFU.EX2 R160, R2 ;  /* 0x0000000200a07308 */ /* 0x0005220000000800 */
[----:B------:R-:W-:Y:S01]  /*57f0*/  MOV R136, R138 ;  /* 0x0000008a00887202 */ /* 0x000fe20000000f00 */
[----:B------:R1:W5:Y:S01]  /*5800*/  LDL.LU R184, [R1+0x64] ;  /* 0x0000640001b87983 */ /* 0x0003620000300800 */
[----:B------:R-:W-:Y:S01]  /*5810*/  MOV R93, R95 ;  /* 0x0000005f005d7202 */ /* 0x000fe20000000f00 */
[----:B------:R-:W-:Y:S01]  /*5820*/  IMAD.MOV.U32 R98, RZ, RZ, R109 ;  /* 0x000000ffff627224 */ /* 0x000fe200078e006d */
[----:B------:R-:W-:Y:S01]  /*5830*/  MOV R95, R97 ;  /* 0x00000061005f7202 */ /* 0x000fe20000000f00 */
[----:B------:R-:W-:Y:S01]  /*5840*/  IMAD.MOV.U32 R122, RZ, RZ, R136 ;  /* 0x000000ffff7a7224 */ /* 0x000fe200078e0088 */
[----:B------:R-:W-:Y:S01]  /*5850*/  MOV R97, R108 ;  /* 0x0000006c00617202 */ /* 0x000fe20000000f00 */
[----:B------:R-:W-:-:S02]  /*5860*/  IMAD.MOV.U32 R109, RZ, RZ, R111 ;  /* 0x000000ffff6d7224 */ /* 0x000fc400078e006f */
[----:B--2---:R-:W-:Y:S02]  /*5870*/  FFMA.FTZ R2, R21, c[0x0][0x2d0], -R0 ;  /* 0x0000b40015027a23 */ /* 0x004fe40000010800 */
[----:B------:R-:W2:Y:S01]  /*5880*/  LDSM.16.MT88.4 R20, [R224+0x2100] ;  /* 0x00210000e014783b */ /* 0x000ea20000004200 */
[----:B------:R-:W-:Y:S01]  /*5890*/  MOV R108, R110 ;  /* 0x0000006e006c7202 */ /* 0x000fe20000000f00 */
[----:B------:R-:W-:Y:S01]  /*58a0*/  IMAD.MOV.U32 R111, RZ, RZ, R145 ;  /* 0x000000ffff6f7224 */ /* 0x000fe200078e0091 */
[----:B------:R-:W-:Y:S01]  /*58b0*/  MOV R110, R144 ;  /* 0x00000090006e7202 */ /* 0x000fe20000000f00 */
[----:B------:R-:W-:Y:S01]  /*58c0*/  IMAD.MOV.U32 R145, RZ, RZ, R159 ;  /* 0x000000ffff917224 */ /* 0x000fe200078e009f */
[----:B------:R-:W-:Y:S01]  /*58d0*/  MOV R144, R161 ;  /* 0x000000a100907202 */ /* 0x000fe20000000f00 */
[----:B------:R1:W5:Y:S01]  /*58e0*/  LDL.LU R159, [R1+0x60] ;  /* 0x00006000019f7983 */ /* 0x0003620000300800 */
[----:B------:R3:W-:Y:S01]  /*58f0*/  MUFU.EX2 R161, R2 ;  /* 0x0000000200a17308 */ /* 0x0007e20000000800 */
[----:B------:R-:W-:-:S02]  /*5900*/  MOV R94, R96 ;  /* 0x00000060005e7202 */ /* 0x000fc40000000f00 */
[----:B------:R-:W-:Y:S02]  /*5910*/  MOV R96, R98 ;  /* 0x0000006200607202 */ /* 0x000fe40000000f00 */
[----:B------:R-:W-:Y:S02]  /*5920*/  MOV R98, R109 ;  /* 0x0000006d00627202 */ /* 0x000fe40000000f00 */
[----:B------:R-:W-:Y:S02]  /*5930*/  MOV R138, R92 ;  /* 0x0000005c008a7202 */ /* 0x000fe40000000f00 */
[----:B------:R-:W-:Y:S02]  /*5940*/  MOV R109, R111 ;  /* 0x0000006f006d7202 */ /* 0x000fe40000000f00 */
[----:B------:R-:W-:Y:S01]  /*5950*/  MOV R111, R145 ;  /* 0x00000091006f7202 */ /* 0x000fe20000000f00 */
[----:B---3--:R-:W-:Y:S01]  /*5960*/  FFMA.FTZ R2, R122, c[0x0][0x2d0], -R0 ;  /* 0x0000b4007a027a23 */ /* 0x008fe20000010800 */
[----:B------:R-:W-:Y:S01]  /*5970*/  MOV R122, R95 ;  /* 0x0000005f007a7202 */ /* 0x000fe20000000f00 */
[----:B------:R-:W-:Y:S01]  /*5980*/  IMAD.MOV.U32 R95, RZ, RZ, R164 ;  /* 0x000000ffff5f7224 */ /* 0x000fe200078e00a4 */
[----:B------:R-:W-:Y:S01]  /*5990*/  MOV R92, R94 ;  /* 0x0000005e005c7202 */ /* 0x000fe20000000f00 */
[----:B------:R-:W3:Y:S01]  /*59a0*/  MUFU.EX2 R164, R2 ;  /* 0x0000000200a47308 */ /* 0x000ee20000000800 */
[----:B------:R-:W-:-:S02]  /*59b0*/  MOV R94, R96 ;  /* 0x00000060005e7202 */ /* 0x000fc40000000f00 */
[----:B------:R-:W-:Y:S02]  /*59c0*/  MOV R96, R98 ;  /* 0x0000006200607202 */ /* 0x000fe40000000f00 */
[----:B------:R-:W-:Y:S01]  /*59d0*/  MOV R136, R137 ;  /* 0x0000008900887202 */ /* 0x000fe20000000f00 */
[----:B------:R-:W-:Y:S01]  /*59e0*/  IMAD.MOV.U32 R137, RZ, RZ, R138 ;  /* 0x000000ffff897224 */ /* 0x000fe200078e008a */
[----:B------:R-:W-:Y:S02]  /*59f0*/  MOV R98, R109 ;  /* 0x0000006d00627202 */ /* 0x000fe40000000f00 */
[----:B------:R-:W-:Y:S02]  /*5a00*/  MOV R109, R111 ;  /* 0x0000006f006d7202 */ /* 0x000fe40000000f00 */
[----:B------:R-:W-:Y:S01]  /*5a10*/  MOV R138, R139 ;  /* 0x0000008b008a7202 */ /* 0x000fe20000000f00 */
[----:B------:R-:W-:Y:S01]  /*5a20*/  IMAD.MOV.U32 R139, RZ, RZ, R92 ;  /* 0x000000ffff8b7224 */ /* 0x000fe200078e005c */
[----:B------:R-:W-:Y:S01]  /*5a30*/  F2FP.BF16.PACK_AB R6, R165, R163 ;  /* 0x000000a3a506723e */ /* 0x000fe200000010ff */
[----:B------:R-:W-:Y:S01]  /*5a40*/  IMAD.MOV.U32 R92, RZ, RZ, R94 ;  /* 0x000000ffff5c7224 */ /* 0x000fe200078e005e */
[----:B----4-:R-:W-:Y:S01]  /*5a50*/  F2FP.BF16.PACK_AB R5, R160, R133 ;  /* 0x00000085a005723e */ /* 0x010fe200000010ff */
[----:B------:R-:W-:Y:S01]  /*5a60*/  IMAD.MOV.U32 R94, RZ, RZ, R96 ;  /* 0x000000ffff5e7224 */ /* 0x000fe200078e0060 */
[----:B---3--:R-:W-:Y:S01]  /*5a70*/  F2FP.BF16.PACK_AB R7, R164, R161 ;  /* 0x000000a1a407723e */ /* 0x008fe200000010ff */
        /* <DEDUP_REMOVED lines=13> */
[C---:B--2---:R-:W-:Y:S01]  /*5b50*/  HMMA.16816.F32.BF16 R136, R4.reuse, R20, R136 ;  /* 0x000000140488723c */ /* 0x044fe20000041888 */
        /* <DEDUP_REMOVED lines=12> */
[----:B------:R1:W5:Y:S01]  /*5c20*/  LDL.LU R158, [R1+0x5c] ;  /* 0x00005c00019e7983 */ /* 0x0003620000300800 */
[----:B------:R-:W-:-:S06]  /*5c30*/  MOV R111, R145 ;  /* 0x00000091006f7202 */ /* 0x000fcc0000000f00 */
[----:B------:R-:W-:Y:S01]  /*5c40*/  HMMA.16816.F32.BF16 R88, R4, R16, R168 ;  /* 0x000000100458723c */ /* 0x000fe200000418a8 */
[----:B------:R-:W-:Y:S01]  /*5c50*/  IMAD.MOV.U32 R177, RZ, RZ, R2 ;  /* 0x000000ffffb17224 */ /* 0x000fe200078e0002 */
[----:B------:R-:W-:Y:S01]  /*5c60*/  MOV R2, R100 ;  /* 0x0000006400027202 */ /* 0x000fe20000000f00 */
[----:B------:R-:W-:Y:S01]  /*5c70*/  IMAD.MOV.U32 R179, RZ, RZ, R103 ;  /* 0x000000ffffb37224 */ /* 0x000fe200078e0067 */
[----:B------:R-:W-:-:S04]  /*5c80*/  MOV R178, R102 ;  /* 0x0000006600b27202 */ /* 0x000fc80000000f00 */
[C---:B------:R-:W-:Y:S01]  /*5c90*/  HMMA.16816.F32.BF16 R96, R4.reuse, R8, R140 ;  /* 0x000000080460723c */ /* 0x040fe2000004188c */
[----:B------:R-:W-:Y:S01]  /*5ca0*/  IMAD.MOV.U32 R168, RZ, RZ, R101 ;  /* 0x000000ffffa87224 */ /* 0x000fe200078e0065 */
[----:B------:R-:W-:Y:S02]  /*5cb0*/  MOV R120, R92 ;  /* 0x0000005c00787202 */ /* 0x000fe40000000f00 */
[----:B------:R-:W-:Y:S01]  /*5cc0*/  MOV R106, R112 ;  /* 0x00000070006a7202 */ /* 0x000fe20000000f00 */
[----:B------:R-:W-:Y:S01]  /*5cd0*/  IMAD.MOV.U32 R176, RZ, RZ, R107 ;  /* 0x000000ffffb07224 */ /* 0x000fe200078e006b */
[----:B------:R-:W-:Y:S01]  /*5ce0*/  MOV R145, R157 ;  /* 0x0000009d00917202 */ /* 0x000fe20000000f00 */
[----:B------:R-:W-:Y:S01]  /*5cf0*/  IMAD.MOV.U32 R141, RZ, RZ, R20 ;  /* 0x000000ffff8d7224 */ /* 0x000fe200078e0014 */
[----:B------:R-:W-:Y:S01]  /*5d00*/  MOV R140, R21 ;  /* 0x00000015008c7202 */ /* 0x000fe20000000f00 */
[C---:B------:R-:W-:Y:S01]  /*5d10*/  HMMA.16816.F32.BF16 R100, R4.reuse, R10, R116 ;  /* 0x0000000a0464723c */ /* 0x040fe20000041874 */
[----:B------:R-:W2:Y:S04]  /*5d20*/  LDSM.16.MT88.4 R20, [R227+0x2100] ;  /* 0x00210000e314783b */ /* 0x000ea80000004200 */
[----:B------:R-:W3:Y:S03]  /*5d30*/  LDSM.16.MT88.4 R8, [R225+0x5100] ;  /* 0x00510000e108783b */ /* 0x000ee60000004200 */
[----:B------:R-:W-:Y:S01]  /*5d40*/  HMMA.16816.F32.BF16 R92, R4, R18, R148 ;  /* 0x00000012045c723c */ /* 0x000fe20000041894 */
[----:B------:R-:W4:Y:S01]  /*5d50*/  LDSM.16.MT88.4 R16, [R224+0x5100] ;  /* 0x00510000e010783b */ /* 0x000f220000004200 */
        /* <DEDUP_REMOVED lines=8> */
[----:B------:R1:W5:Y:S01]  /*5de0*/  LDL.LU R157, [R1+0x58] ;  /* 0x00005800019d7983 */ /* 0x0003620000300800 */
[----:B------:R-:W-:Y:S02]  /*5df0*/  IMAD.MOV.U32 R145, RZ, RZ, R156 ;  /* 0x000000ffff917224 */ /* 0x000fe400078e009c */
[----:B------:R-:W-:Y:S01]  /*5e00*/  FFMA.FTZ R2, R2, c[0x0][0x2d0], -R12 ;  /* 0x0000b40002027a23 */ /* 0x000fe2000001080c */
[----:B------:R1:W5:Y:S01]  /*5e10*/  LDL.LU R156, [R1+0x54] ;  /* 0x00005400019c7983 */ /* 0x0003620000300800 */
[----:B------:R-:W-:-:S03]  /*5e20*/  IMAD.MOV.U32 R142, RZ, RZ, R177 ;  /* 0x000000ffff8e7224 */ /* 0x000fc600078e00b1 */
[----:B------:R1:W5:Y:S04]  /*5e30*/  LDL.LU R155, [R1+0x50] ;  /* 0x00005000019b7983 */ /* 0x0003680000300800 */
[----:B------:R1:W5:Y:S04]  /*5e40*/  LDL.LU R154, [R1+0x4c] ;  /* 0x00004c00019a7983 */ /* 0x0003680000300800 */
[----:B------:R1:W5:Y:S04]  /*5e50*/  LDL.LU R153, [R1+0x48] ;  /* 0x0000480001997983 */ /* 0x0003680000300800 */
[----:B------:R1:W5:Y:S01]  /*5e60*/  LDL.LU R152, [R1+0x44] ;  /* 0x0000440001987983 */ /* 0x0003620000300800 */
[C---:B--2---:R-:W-:Y:S03]  /*5e70*/  HMMA.16816.F32.BF16 R104, R4.reuse, R20, R180 ;  /* 0x000000140468723c */ /* 0x044fe600000418b4 */
[----:B------:R1:W5:Y:S04]  /*5e80*/  LDL.LU R135, [R1+0x40] ;  /* 0x0000400001877983 */ /* 0x0003680000300800 */
[----:B------:R-:W-:Y:S01]  /*5e90*/  MOV R180, R124 ;  /* 0x0000007c00b47202 */ /* 0x000fe20000000f00 */
[----:B------:R-:W-:Y:S01]  /*5ea0*/  IMAD.MOV.U32 R181, RZ, RZ, R125 ;  /* 0x000000ffffb57224 */ /* 0x000fe200078e007d */
[----:B------:R-:W-:Y:S01]  /*5eb0*/  MOV R182, R126 ;  /* 0x0000007e00b67202 */ /* 0x000fe20000000f00 */
[----:B------:R-:W-:Y:S01]  /*5ec0*/  IMAD.MOV.U32 R183, RZ, RZ, R127 ;  /* 0x000000ffffb77224 */ /* 0x000fe200078e007f */
[C---:B------:R-:W-:Y:S01]  /*5ed0*/  HMMA.16816.F32.BF16 R172, R4.reuse, R22, R172 ;  /* 0x0000001604ac723c */ /* 0x040fe200000418ac */
[----:B------:R-:W2:Y:S07]  /*5ee0*/  LDSM.16.MT88.4 R20, [R228+0x5100] ;  /* 0x00510000e414783b */ /* 0x000eae0000004200 */
[C---:B---3--:R-:W-:Y:S07]  /*5ef0*/  HMMA.16816.F32.BF16 R124, R4.reuse, R8, R60 ;  /* 0x00000008047c723c */ /* 0x048fee000004183c */
[----:B------:R-:W-:Y:S01]  /*5f00*/  MOV R60, R120 ;  /* 0x00000078003c7202 */ /* 0x000fe20000000f00 */
[----:B------:R-:W-:Y:S01]  /*5f10*/  IMAD.MOV.U32 R61, RZ, RZ, R121 ;  /* 0x000000ffff3d7224 */ /* 0x000fe200078e0079 */
[----:B----4-:R-:W-:Y:S01]  /*5f20*/  HMMA.16816.F32.BF16 R148, R4, R16, R128 ;  /* 0x000000100494723c */ /* 0x010fe20000041880 */
[----:B------:R-:W-:Y:S01]  /*5f30*/  IMAD.MOV.U32 R62, RZ, RZ, R123 ;  /* 0x000000ffff3e7224 */ /* 0x000fe200078e007b */
[----:B------:R-:W-:-:S05]  /*5f40*/  MOV R63, R176 ;  /* 0x000000b0003f7202 */ /* 0x000fca0000000f00 */
[----:B------:R-:W-:Y:S01]  /*5f50*/  MOV R131, R108 ;  /* 0x0000006c00837202 */ /* 0x000fe20000000f00 */
[C---:B------:R-:W-:Y:S01]  /*5f60*/  HMMA.16816.F32.BF16 R120, R4.reuse, R10, R32 ;  /* 0x0000000a0478723c */ /* 0x040fe20000041820 */
[----:B------:R-:W3:Y:S01]  /*5f70*/  LDSM.16.MT88.4 R8, [R224+0x8100] ;  /* 0x00810000e008783b */ /* 0x000ee20000004200 */
[----:B------:R-:W-:Y:S01]  /*5f80*/  IMAD.MOV.U32 R130, RZ, RZ, R109 ;  /* 0x000000ffff827224 */ /* 0x000fe200078e006d */
[----:B------:R-:W-:Y:S01]  /*5f90*/  MOV R129, R110 ;  /* 0x0000006e00817202 */ /* 0x000fe20000000f00 */
[----:B------:R-:W-:Y:S01]  /*5fa0*/  IMAD.MOV.U32 R128, RZ, RZ, R111 ;  /* 0x000000ffff807224 */ /* 0x000fe200078e006f */
[----:B------:R-:W-:Y:S01]  /*5fb0*/  MOV R111, R144 ;  /* 0x00000090006f7202 */ /* 0x000fe20000000f00 */
[----:B------:R-:W-:Y:S01]  /*5fc0*/  IMAD.MOV.U32 R108, RZ, RZ, R145 ;  /* 0x000000ffff6c7224 */ /* 0x000fe200078e0091 */
[----:B------:R-:W-:Y:S01]  /*5fd0*/  MOV R109, R146 ;  /* 0x00000092006d7202 */ /* 0x000fe20000000f00 */
[----:B------:R-:W-:Y:S02]  /*5fe0*/  IMAD.MOV.U32 R110, RZ, RZ, R147 ;  /* 0x000000ffff6e7224 */ /* 0x000fe400078e0093 */
[C---:B------:R-:W-:Y:S01]  /*5ff0*/  HMMA.16816.F32.BF16 R144, R4.reuse, R18, R80 ;  /* 0x000000120490723c */ /* 0x040fe20000041850 */
[----:B------:R-:W4:Y:S06]  /*6000*/  LDSM.16.MT88.4 R16, [R227+0x5100] ;  /* 0x00510000e310783b */ /* 0x000f2c0000004200 */
[----:B------:R-:W-:Y:S01]  /*6010*/  MOV R83, R168 ;  /* 0x000000a800537202 */ /* 0x000fe20000000f00 */
[----:B--2---:R-:W-:Y:S01]  /*6020*/  HMMA.16816.F32.BF16 R116, R4, R20, R76 ;  /* 0x000000140474723c */ /* 0x004fe2000004184c */
[----:B------:R-:W-:Y:S01]  /*6030*/  IMAD.MOV.U32 R82, RZ, RZ, R169 ;  /* 0x000000ffff527224 */ /* 0x000fe200078e00a9 */
[----:B------:R-:W-:Y:S01]  /*6040*/  MOV R81, R170 ;  /* 0x000000aa00517202 */ /* 0x000fe20000000f00 */
[----:B------:R-:W-:-:S04]  /*6050*/  IMAD.MOV.U32 R80, RZ, RZ, R171 ;  /* 0x000000ffff507224 */ /* 0x000fc800078e00ab */
[----:B------:R-:W-:Y:S01]  /*6060*/  MOV R76, R108 ;  /* 0x0000006c004c7202 */ /* 0x000fe20000000f00 */
[----:B------:R-:W-:Y:S01]  /*6070*/  IMAD.MOV.U32 R77, RZ, RZ, R109 ;  /* 0x000000ffff4d7224 */ /* 0x000fe200078e006d */
[----:B------:R-:W-:Y:S01]  /*6080*/  MOV R78, R110 ;  /* 0x0000006e004e7202 */ /* 0x000fe20000000f00 */
[----:B------:R-:W-:Y:S02]  /*6090*/  IMAD.MOV.U32 R79, RZ, RZ, R111 ;  /* 0x000000ffff4f7224 */ /* 0x000fe400078e006f */
[C---:B------:R-:W-:Y:S01]  /*60a0*/  HMMA.16816.F32.BF16 R108, R4.reuse, R22, R68 ;  /* 0x00000016046c723c */ /* 0x040fe20000041844 */
[----:B------:R-:W2:Y:S06]  /*60b0*/  LDSM.16.MT88.4 R20, [R225+0x8100] ;  /* 0x00810000e114783b */ /* 0x000eac0000004200 */
[----:B------:R-:W-:Y:S01]  /*60c0*/  MOV R70, R178 ;  /* 0x000000b200467202 */ /* 0x000fe20000000f00 */
[----:B------:R-:W-:Y:S01]  /*60d0*/  IMAD.MOV.U32 R71, RZ, RZ, R179 ;  /* 0x000000ffff477224 */ /* 0x000fe200078e00b3 */
[C---:B---3--:R-:W-:Y:S08]  /*60e0*/  HMMA.16816.F32.BF16 R40, R4.reuse, R8, R40 ;  /* 0x000000080428723c */ /* 0x048ff00000041828 */
[C---:B------:R-:W-:Y:S01]  /*60f0*/  HMMA.16816.F32.BF16 R28, R4.reuse, R10, R28 ;  /* 0x0000000a041c723c */ /* 0x040fe2000004181c */
[----:B------:R-:W3:Y:S07]  /*6100*/  LDSM.16.MT88.4 R8, [R227+0x8100] ;  /* 0x00810000e308783b */ /* 0x000eee0000004200 */
[C---:B----4-:R-:W-:Y:S01]  /*6110*/  HMMA.16816.F32.BF16 R32, R4.reuse, R16, R56 ;  /* 0x000000100420723c */ /* 0x050fe20000041838 */
[----:B------:R-:W-:Y:S07]  /*6120*/  LDSM.16.MT88.4 R56, [R225+0x2900] ;  /* 0x00290000e138783b */ /* 0x000fee0000004200 */
[C---:B------:R-:W-:Y:S01]  /*6130*/  HMMA.16816.F32.BF16 R48, R4.reuse, R18, R48 ;  /* 0x000000120430723c */ /* 0x040fe20000041830 */
[----:B------:R-:W4:Y:S07]  /*6140*/  LDSM.16.MT88.4 R16, [R228+0x8100] ;  /* 0x00810000e410783b */ /* 0x000f2e0000004200 */
[C---:B--2---:R-:W-:Y:S01]  /*6150*/  HMMA.16816.F32.BF16 R168, R4.reuse, R20, R72 ;  /* 0x0000001404a8723c */ /* 0x044fe20000041848 */
[----:B------:R-:W-:Y:S07]  /*6160*/  LDSM.16.MT88.4 R72, [R227+0x2900] ;  /* 0x00290000e348783b */ /* 0x000fee0000004200 */
[C---:B------:R-:W-:Y:S01]  /*6170*/  HMMA.16816.F32.BF16 R20, R4.reuse, R22, R64 ;  /* 0x000000160414723c */ /* 0x040fe20000041840 */
[----:B------:R-:W-:Y:S07]  /*6180*/  LDSM.16.MT88.4 R64, [R228+0x2900] ;  /* 0x00290000e440783b */ /* 0x000fee0000004200 */
[C---:B---3--:R-:W-:Y:S01]  /*6190*/  HMMA.16816.F32.BF16 R24, R4.reuse, R10, R24 ;  /* 0x0000000a0418723c */ /* 0x048fe20000041818 */
[----:B------:R2:W-:Y:S07]  /*61a0*/  MUFU.EX2 R11, R2 ;  /* 0x00000002000b7308 */ /* 0x0005ee0000000800 */
[C---:B------:R-:W-:Y:S08]  /*61b0*/  HMMA.16816.F32.BF16 R36, R4.reuse, R8, R36 ;  /* 0x000000080424723c */ /* 0x040ff00000041824 */
[----:B----4-:R-:W-:Y:S01]  /*61c0*/  HMMA.16816.F32.BF16 R176, R4, R16, R52 ;  /* 0x0000001004b0723c */ /* 0x010fe20000041834 */
[----:B--2---:R-:W-:-:S04]  /*61d0*/  FFMA.FTZ R2, R70, c[0x0][0x2d0], -R12 ;  /* 0x0000b40046027a23 */ /* 0x004fc8000001080c */
[----:B------:R2:W3:Y:S03]  /*61e0*/  MUFU.EX2 R10, R2 ;  /* 0x00000002000a7308 */ /* 0x0004e60000000800 */
[----:B------:R-:W-:Y:S01]  /*61f0*/  HMMA.16816.F32.BF16 R44, R4, R18, R44 ;  /* 0x00000012042c723c */ /* 0x000fe2000004182c */
[----:B--2---:R-:W-:-:S04]  /*6200*/  FFMA.FTZ R2, R71, c[0x0][0x2d0], -R12 ;  /* 0x0000b40047027a23 */ /* 0x004fc8000001080c */
[----:B------:R2:W-:Y:S02]  /*6210*/  MUFU.EX2 R9, R2 ;  /* 0x0000000200097308 */ /* 0x0005e40000000800 */
[----:B--2---:R-:W-:-:S06]  /*6220*/  FFMA.FTZ R2, R76, c[0x0][0x2d0], -R12 ;  /* 0x0000b4004c027a23 */ /* 0x004fcc000001080c */
[----:B------:R2:W-:Y:S02]  /*6230*/  MUFU.EX2 R8, R2 ;  /* 0x0000000200087308 */ /* 0x0005e40000000800 */
[----:B--2---:R-:W-:Y:S02]  /*6240*/  FFMA.FTZ R2, R77, c[0x0][0x2d0], -R0 ;  /* 0x0000b4004d027a23 */ /* 0x004fe40000010800 */
[----:B------:R-:W-:-:S04]  /*6250*/  IMAD.MOV.U32 R77, RZ, RZ, R60 ;  /* 0x000000ffff4d7224 */ /* 0x000fc800078e003c */
[----:B------:R2:W-:Y:S01]  /*6260*/  MUFU.EX2 R7, R2 ;  /* 0x0000000200077308 */ /* 0x0005e20000000800 */
[----:B------:R-:W-:Y:S01]  /*6270*/  IMAD.MOV.U32 R60, RZ, RZ, R63 ;  /* 0x000000ffff3c7224 */ /* 0x000fe200078e003f */
[----:B------:R-:W-:Y:S01]  /*6280*/  MOV R63, R82 ;  /* 0x00000052003f7202 */ /* 0x000fe20000000f00 */
[----:B------:R-:W-:-:S04]  /*6290*/  IMAD.MOV.U32 R82, RZ, RZ, R142 ;  /* 0x000000ffff527224 */ /* 0x000fc800078e008e */
[----:B------:R-:W-:Y:S02]  /*62a0*/  IMAD.MOV.U32 R19, RZ, RZ, R63 ;  /* 0x000000ffff137224 */ /* 0x000fe400078e003f */
[----:B--2---:R-:W-:Y:S01]  /*62b0*/  FFMA.FTZ R2, R78, c[0x0][0x2d0], -R0 ;  /* 0x0000b4004e027a23 */ /* 0x004fe20000010800 */
[----:B------:R-:W-:Y:S02]  /*62c0*/  MOV R78, R79 ;  /* 0x0000004f004e7202 */ /* 0x000fe40000000f00 */
[----:B------:R-:W-:Y:S01]  /*62d0*/  MOV R79, R61 ;  /* 0x0000003d004f7202 */ /* 0x000fe20000000f00 */
[----:B------:R2:W4:Y:S01]  /*62e0*/  MUFU.EX2 R6, R2 ;  /* 0x0000000200067308 */ /* 0x0005220000000800 */
[----:B------:R-:W-:Y:S01]  /*62f0*/  MOV R61, R80 ;  /* 0x00000050003d7202 */ /* 0x000fe20000000f00 */
[----:B------:R-:W-:Y:S01]  /*6300*/  IMAD.MOV.U32 R80, RZ, RZ, R83 ;  /* 0x000000ffff507224 */ /* 0x000fe200078e0053 */
[----:B------:R-:W-:-:S03]  /*6310*/  MOV R83, R141 ;  /* 0x0000008d00537202 */ /* 0x000fc60000000f00 */
[----:B------:R-:W-:Y:S01]  /*6320*/  IMAD.MOV.U32 R17, RZ, RZ, R61 ;  /* 0x000000ffff117224 */ /* 0x000fe200078e003d */
[----:B------:R-:W-:Y:S01]  /*6330*/  MOV R18, R80 ;  /* 0x0000005000127202 */ /* 0x000fe20000000f00 */
[--C-:B--2---:R-:W-:Y:S02]  /*6340*/  FFMA.FTZ R2, R62, c[0x0][0x2d0], -R0.reuse ;  /* 0x0000b4003e027a23 */ /* 0x104fe40000010800 */
[----:B------:R-:W-:Y:S01]  /*6350*/  IMAD.MOV.U32 R62, RZ, RZ, R81 ;  /* 0x000000ffff3e7224 */ /* 0x000fe200078e0051 */
[----:B------:R-:W-:Y:S01]  /*6360*/  MOV R81, R143 ;  /* 0x0000008f00517202 */ /* 0x000fe20000000f00 */
[----:B------:R-:W-:Y:S01]  /*6370*/  FFMA.FTZ R0, R140, c[0x0][0x2d0], -R0 ;  /* 0x0000b4008c007a23 */ /* 0x000fe20000010800 */
[----:B------:R2:W-:Y:S01]  /*6380*/  MUFU.EX2 R5, R2 ;  /* 0x0000000200057308 */ /* 0x0005e20000000800 */
[----:B------:R-:W1:Y:S01]  /*6390*/  LDSM.16.MT88.4 R140, [R224+0x2900] ;  /* 0x00290000e08c783b */ /* 0x000e620000004200 */
[----:B------:R-:W-:-:S06]  /*63a0*/  MOV R16, R62 ;  /* 0x0000003e00107202 */ /* 0x000fcc0000000f00 */
[----:B------:R4:W4:Y:S01]  /*63b0*/  MUFU.EX2 R4, R0 ;  /* 0x0000000000047308 */ /* 0x0009220000000800 */
[----:B--2---:R-:W-:Y:S01]  /*63c0*/  FADD.FTZ R2, R15, R14 ;  /* 0x0000000e0f027221 */ /* 0x004fe20000010000 */
[----:B------:R-:W-:Y:S01]  /*63d0*/  MOV R15, R129 ;  /* 0x00000081000f7202 */ /* 0x000fe20000000f00 */
[----:B------:R-:W-:Y:S01]  /*63e0*/  IMAD.MOV.U32 R14, RZ, RZ, R128 ;  /* 0x000000ffff0e7224 */ /* 0x000fe200078e0080 */
[----:B---3--:R-:W-:Y:S01]  /*63f0*/  F2FP.BF16.PACK_AB R128, R10, R11 ;  /* 0x0000000b0a80723e */ /* 0x008fe200000010ff */
[----:B------:R-:W-:Y:S01]  /*6400*/  FADD.FTZ R2, R13, R2 ;  /* 0x000000020d027221 */ /* 0x000fe20000010000 */
[----:B----4-:R-:W-:Y:S01]  /*6410*/  F2FP.BF16.PACK_AB R129, R6, R7 ;  /* 0x000000070681723e */ /* 0x010fe200000010ff */
[----:B------:R-:W-:Y:S01]  /*6420*/  IMAD.MOV.U32 R13, RZ, RZ, R130 ;  /* 0x000000ffff0d7224 */ /* 0x000fe200078e0082 */
[----:B------:R-:W-:Y:S01]  /*6430*/  F2FP.BF16.PACK_AB R130, R8, R9 ;  /* 0x000000090882723e */ /* 0x000fe200000010ff */
[----:B------:R-:W-:-:S04]  /*6440*/  FADD.FTZ R0, R78, R77 ;  /* 0x0000004d4e007221 */ /* 0x000fc80000010000 */
[----:B------:R-:W-:-:S04]  /*6450*/  FADD.FTZ R0, R79, R0 ;  /* 0x000000004f007221 */ /* 0x000fc80000010000 */
[----:B------:R-:W-:Y:S01]  /*6460*/  FADD.FTZ R12, R60, R0 ;  /* 0x000000003c0c7221 */ /* 0x000fe20000010000 */
[----:B------:R-:W-:Y:S02]  /*6470*/  MOV R0, R131 ;  /* 0x0000008300007202 */ /* 0x000fe40000000f00 */
[----:B------:R-:W-:-:S03]  /*6480*/  F2FP.BF16.PACK_AB R131, R4, R5 ;  /* 0x000000050483723e */ /* 0x000fc600000010ff */
[----:B------:R-:W-:-:S04]  /*6490*/  FADD.FTZ R0, R0, R2 ;  /* 0x0000000200007221 */ /* 0x000fc80000010000 */
[C---:B-1----:R-:W-:Y:S08]  /*64a0*/  HMMA.16816.F32.BF16 R136, R128.reuse, R140, R136 ;  /* 0x0000008c8088723c */ /* 0x042ff00000041888 */
[C---:B------:R-:W-:Y:S07]  /*64b0*/  HMMA.16816.F32.BF16 R140, R128.reuse, R142, R84 ;  /* 0x0000008e808c723c */ /* 0x040fee0000041854 */
[----:B------:R-:W-:Y:S01]  /*64c0*/  IMAD.MOV.U32 R85, RZ, RZ, R81 ;  /* 0x000000ffff557224 */ /* 0x000fe200078e0051 */
[----:B------:R-:W-:Y:S01]  /*64d0*/  MOV R86, R82 ;  /* 0x0000005200567202 */ /* 0x000fe20000000f00 */
[----:B------:R-:W-:Y:S01]  /*64e0*/  IMAD.MOV.U32 R87, RZ, RZ, R83 ;  /* 0x000000ffff577224 */ /* 0x000fe200078e0053 */
[C---:B------:R-:W-:Y:S01]  /*64f0*/  HMMA.16816.F32.BF16 R68, R128.reuse, R72, R104 ;  /* 0x000000488044723c */ /* 0x040fe20000041868 */
[----:B------:R-:W1:Y:S04]  /*6500*/  LDSM.16.MT88.4 R80, [R224+0x5900] ;  /* 0x00590000e050783b */ /* 0x000e680000004200 */
[----:B------:R-:W-:Y:S03]  /*6510*/  LDSM.16.MT88.4 R104, [R227+0x5900] ;  /* 0x00590000e368783b */ /* 0x000fe60000004200 */
[C---:B------:R-:W-:Y:S07]  /*6520*/  HMMA.16816.F32.BF16 R72, R128.reuse, R74, R172 ;  /* 0x0000004a8048723c */ /* 0x040fee00000418ac */
[----:B------:R-:W-:Y:S01]  /*6530*/  MOV R172, R112 ;  /* 0x0000007000ac7202 */ /* 0x000fe20000000f00 */
[----:B------:R-:W-:Y:S01]  /*6540*/  IMAD.MOV.U32 R173, RZ, RZ, R113 ;  /* 0x000000ffffad7224 */ /* 0x000fe200078e0071 */
[----:B------:R-:W-:Y:S01]  /*6550*/  MOV R174, R114 ;  /* 0x0000007200ae7202 */ /* 0x000fe20000000f00 */
[----:B------:R-:W-:Y:S01]  /*6560*/  IMAD.MOV.U32 R175, RZ, RZ, R115 ;  /* 0x000000ffffaf7224 */ /* 0x000fe200078e0073 */
[C---:B------:R-:W-:Y:S01]  /*6570*/  HMMA.16816.F32.BF16 R52, R128.reuse, R56, R88 ;  /* 0x000000388034723c */ /* 0x040fe20000041858 */
[----:B------:R-:W2:Y:S04]  /*6580*/  LDSM.16.MT88.4 R88, [R225+0x5900] ;  /* 0x00590000e158783b */ /* 0x000ea80000004200 */
[----:B------:R-:W-:Y:S03]  /*6590*/  LDSM.16.MT88.4 R112, [R224+0x8900] ;  /* 0x00890000e070783b */ /* 0x000fe60000004200 */
[C---:B------:R-:W-:Y:S01]  /*65a0*/  HMMA.16816.F32.BF16 R60, R128.reuse, R64, R96 ;  /* 0x00000040803c723c */ /* 0x040fe20000041860 */
[----:B------:R-:W3:Y:S07]  /*65b0*/  LDSM.16.MT88.4 R96, [R228+0x5900] ;  /* 0x00590000e460783b */ /* 0x000eee0000004200 */
[C---:B------:R-:W-:Y:S08]  /*65c0*/  HMMA.16816.F32.BF16 R56, R128.reuse, R58, R92 ;  /* 0x0000003a8038723c */ /* 0x040ff0000004185c */
[C---:B-1----:R-:W-:Y:S07]  /*65d0*/  HMMA.16816.F32.BF16 R76, R128.reuse, R80, R148 ;  /* 0x00000050804c723c */ /* 0x042fee0000041894 */
[----:B------:R-:W-:Y:S01]  /*65e0*/  MOV R149, R85 ;  /* 0x0000005500957202 */ /* 0x000fe20000000f00 */
[----:B------:R-:W-:Y:S01]  /*65f0*/  IMAD.MOV.U32 R150, RZ, RZ, R86 ;  /* 0x000000ffff967224 */ /* 0x000fe200078e0056 */
[----:B------:R-:W-:Y:S01]  /*6600*/  MOV R151, R87 ;  /* 0x0000005700977202 */ /* 0x000fe20000000f00 */
[----:B------:R-:W-:Y:S02]  /*6610*/  HMMA.16816.F32.BF16 R64, R128, R66, R100 ;  /* 0x000000428040723c */ /* 0x000fe40000041864 */
[----:B------:R-:W-:-:S02]  /*6620*/  FADD.FTZ R2, R149, R12 ;  /* 0x0000000c95027221 */ /* 0x000fc40000010000 */
[----:B------:R-:W-:Y:S02]  /*6630*/  FADD.FTZ R0, R150, R0 ;  /* 0x0000000096007221 */ /* 0x000fe40000010000 */
[----:B------:R-:W-:Y:S02]  /*6640*/  FADD.FTZ R2, R151, R2 ;  /* 0x0000000297027221 */ /* 0x000fe40000010000 */
[----:B------:R-:W-:Y:S01]  /*6650*/  FADD.FTZ R0, R172, R0 ;  /* 0x00000000ac007221 */ /* 0x000fe20000010000 */
[----:B--2---:R-:W-:Y:S01]  /*6660*/  HMMA.16816.F32.BF16 R84, R128, R88, R124 ;  /* 0x000000588054723c */ /* 0x004fe2000004187c */
[----:B------:R-:W-:Y:S01]  /*6670*/  FADD.FTZ R2, R13, R2 ;  /* 0x000000020d027221 */ /* 0x000fe20000010000 */
[----:B------:R-:W-:Y:S01]  /*6680*/  LDSM.16.MT88.4 R124, [R228+0x8900] ;  /* 0x00890000e47c783b */ /* 0x000fe20000004200 */
[----:B------:R-:W-:Y:S02]  /*6690*/  FADD.FTZ R0, R15, R0 ;  /* 0x000000000f007221 */ /* 0x000fe40000010000 */
[----:B------:R-:W-:-:S02]  /*66a0*/  FADD.FTZ R2, R14, R2 ;  /* 0x000000020e027221 */ /* 0x000fc40000010000 */
[----:B------:R-:W-:Y:S01]  /*66b0*/  FADD.FTZ R0, R173, R0 ;  /* 0x00000000ad007221 */ /* 0x000fe20000010000 */
[----:B------:R-:W1:Y:S01]  /*66c0*/  LDSM.16.MT88.4 R12, [R227+0x8900] ;  /* 0x00890000e30c783b */ /* 0x000e620000004200 */
[----:B------:R-:W-:Y:S01]  /*66d0*/  FADD.FTZ R2, R174, R2 ;  /* 0x00000002ae027221 */ /* 0x000fe20000010000 */
[C---:B------:R-:W-:Y:S01]  /*66e0*/  HMMA.16816.F32.BF16 R88, R128.reuse, R90, R120 ;  /* 0x0000005a8058723c */ /* 0x040fe20000041878 */
[----:B------:R-:W-:Y:S01]  /*66f0*/  FADD.FTZ R0, R175, R0 ;  /* 0x00000000af007221 */ /* 0x000fe20000010000 */
[----:B------:R-:W2:Y:S01]  /*6700*/  LDSM.16.MT88.4 R120, [R225+0x8900] ;  /* 0x00890000e178783b */ /* 0x000ea20000004200 */
[----:B------:R-:W-:Y:S02]  /*6710*/  FADD.FTZ R2, R18, R2 ;  /* 0x0000000212027221 */ /* 0x000fe40000010000 */
[----:B------:R-:W-:Y:S02]  /*6720*/  FADD.FTZ R0, R19, R0 ;  /* 0x0000000013007221 */ /* 0x000fe40000010000 */
[----:B------:R-:W-:Y:S01]  /*6730*/  FADD.FTZ R2, R16, R2 ;  /* 0x0000000210027221 */ /* 0x000fe20000010000 */
[----:B---3--:R-:W-:Y:S01]  /*6740*/  HMMA.16816.F32.BF16 R92, R128, R96, R116 ;  /* 0x00000060805c723c */ /* 0x008fe20000041874 */
[----:B------:R-:W-:-:S02]  /*6750*/  FADD.FTZ R0, R17, R0 ;  /* 0x0000000011007221 */ /* 0x000fc40000010000 */
[----:B------:R-:W-:Y:S02]  /*6760*/  FADD.FTZ R2, R180, R2 ;  /* 0x00000002b4027221 */ /* 0x000fe40000010000 */
[----:B------:R-:W-:Y:S02]  /*6770*/  FADD.FTZ R0, R181, R0 ;  /* 0x00000000b5007221 */ /* 0x000fe40000010000 */
[----:B------:R-:W-:Y:S01]  /*6780*/  FADD.FTZ R2, R250, R2 ;  /* 0x00000002fa027221 */ /* 0x000fe20000010000 */
[----:B------:R-:W-:Y:S01]  /*6790*/  HMMA.16816.F32.BF16 R80, R128, R82, R144 ;  /* 0x000000528050723c */ /* 0x000fe20000041890 */
[----:B------:R-:W-:Y:S02]  /*67a0*/  FADD.FTZ R0, R166, R0 ;  /* 0x00000000a6007221 */ /* 0x000fe40000010000 */
[----:B------:R-:W-:Y:S02]  /*67b0*/  FADD.FTZ R2, R182, R2 ;  /* 0x00000002b6027221 */ /* 0x000fe40000010000 */
[----:B------:R-:W-:-:S02]  /*67c0*/  FADD.FTZ R0, R249, R0 ;  /* 0x00000000f9007221 */ /* 0x000fc40000010000 */
[----:B------:R-:W-:Y:S01]  /*67d0*/  FADD.FTZ R2, R183, R2 ;  /* 0x00000002b7027221 */ /* 0x000fe20000010000 */
[C---:B------:R-:W-:Y:S01]  /*67e0*/  HMMA.16816.F32.BF16 R96, R128.reuse, R98, R108 ;  /* 0x000000628060723c */ /* 0x040fe2000004186c */
[----:B------:R-:W-:Y:S02]  /*67f0*/  FADD.FTZ R0, R167, R0 ;  /* 0x00000000a7007221 */ /* 0x000fe40000010000 */
[----:B------:R-:W-:Y:S02]  /*6800*/  FADD.FTZ R2, R252, R2 ;  /* 0x00000002fc027221 */ /* 0x000fe40000010000 */
[----:B------:R-:W-:Y:S02]  /*6810*/  FADD.FTZ R0, R251, R0 ;  /* 0x00000000fb007221 */ /* 0x000fe40000010000 */
[----:B------:R-:W-:Y:S01]  /*6820*/  FADD.FTZ R2, R134, R2 ;  /* 0x0000000286027221 */ /* 0x000fe20000010000 */
[----:B------:R-:W-:Y:S01]  /*6830*/  HMMA.16816.F32.BF16 R100, R128, R104, R32 ;  /* 0x000000688064723c */ /* 0x000fe20000041820 */
[----:B------:R-:W-:-:S02]  /*6840*/  FADD.FTZ R0, R133, R0 ;  /* 0x0000000085007221 */ /* 0x000fc40000010000 */
[----:B------:R-:W-:Y:S02]  /*6850*/  FADD.FTZ R2, R162, R2 ;  /* 0x00000002a2027221 */ /* 0x000fe40000010000 */
[----:B------:R-:W-:-:S03]  /*6860*/  FADD.FTZ R0, R160, R0 ;  /* 0x00000000a0007221 */ /* 0x000fc60000010000 */
[C---:B-1----:R-:W-:Y:S07]  /*6870*/  HMMA.16816.F32.BF16 R148, R128.reuse, R12, R36 ;  /* 0x0000000c8094723c */ /* 0x042fee0000041824 */
[----:B------:R-:W-:Y:S01]  /*6880*/  FADD.FTZ R12, R163, R2 ;  /* 0x00000002a30c7221 */ /* 0x000fe20000010000 */
[----:B------:R-:W-:Y:S01]  /*6890*/  HMMA.16816.F32.BF16 R108, R128, R112, R40 ;  /* 0x00000070806c723c */ /* 0x000fe20000041828 */
[----:B------:R-:W-:Y:S02]  /*68a0*/  FADD.FTZ R2, R161, R0 ;  /* 0x00000000a1027221 */ /* 0x000fe40000010000 */
[----:B------:R-:W-:-:S02]  /*68b0*/  FADD.FTZ R0, R165, R12 ;  /* 0x0000000ca5007221 */ /* 0x000fc40000010000 */
[----:B------:R-:W-:Y:S02]  /*68c0*/  FADD.FTZ R2, R164, R2 ;  /* 0x00000002a4027221 */ /* 0x000fe40000010000 */
[----:B------:R-:W-:Y:S01]  /*68d0*/  FADD.FTZ R11, R11, R0 ;  /* 0x000000000b0b7221 */ /* 0x000fe20000010000 */
[C---:B--2---:R-:W-:Y:S01]  /*68e0*/  HMMA.16816.F32.BF16 R116, R128.reuse, R120, R168 ;  /* 0x000000788074723c */ /* 0x044fe200000418a8 */
        /* <DEDUP_REMOVED lines=8> */
[C---:B------:R-:W-:Y:S02]  /*6970*/  HMMA.16816.F32.BF16 R104, R128.reuse, R106, R48 ;  /* 0x0000006a8068723c */ /* 0x040fe40000041830 */
[----:B------:R1:W-:Y:S04]  /*6980*/  STL [R1+0x4], R0 ;  /* 0x0000040001007387 */ /* 0x0003e80000100800 */
[----:B------:R1:W-:Y:S02]  /*6990*/  STL [R1], R2 ;  /* 0x0000000201007387 */ /* 0x0003e40000100800 */
[C---:B------:R-:W-:Y:S08]  /*69a0*/  HMMA.16816.F32.BF16 R112, R128.reuse, R114, R28 ;  /* 0x000000728070723c */ /* 0x040ff0000004181c */
[C---:B------:R-:W-:Y:S08]  /*69b0*/  HMMA.16816.F32.BF16 R120, R128.reuse, R122, R20 ;  /* 0x0000007a8078723c */ /* 0x040ff00000041814 */
[C---:B------:R-:W-:Y:S08]  /*69c0*/  HMMA.16816.F32.BF16 R124, R128.reuse, R126, R44 ;  /* 0x0000007e807c723c */ /* 0x040ff0000004182c */
[----:B------:R-:W-:Y:S01]  /*69d0*/  HMMA.16816.F32.BF16 R128, R128, R14, R24 ;  /* 0x0000000e8080723c */ /* 0x000fe20000041818 */
[----:B------:R-:W-:Y:S07]  /*69e0*/  @!P0 BRA `(.L_x_24) ;  /* 0x000036e000008947 */ /* 0x000fee0003800000 */
[----:B-1----:R-:W2:Y:S01]  /*69f0*/  LDL.LU R252, [R1+0x28] ;  /* 0x0000280001fc7983 */ /* 0x002ea20000300800 */
[----:B------:R-:W-:-:S02]  /*6a00*/  IMAD.MOV.U32 R134, RZ, RZ, R3 ;  /* 0x000000ffff867224 */ /* 0x000fc400078e0003 */
[----:B------:R-:W-:Y:S01]  /*6a10*/  IMAD.MOV.U32 R133, RZ, RZ, R132 ;  /* 0x000000ffff857224 */ /* 0x000fe200078e0084 */
[----:B------:R-:W3:Y:S04]  /*6a20*/  LDL.LU.64 R180, [R1+0x30] ;  /* 0x0000300001b47983 */ /* 0x000ee80000300a00 */
[----:B------:R-:W4:Y:S01]  /*6a30*/  LDL.LU.64 R182, [R1+0x38] ;  /* 0x0000380001b67983 */ /* 0x000f220000300a00 */
[----:B--2---:R-:W-:Y:S02]  /*6a40*/  IADD3 R249, R252, -0x2, RZ ;  /* 0xfffffffefcf97810 */ /* 0x004fe40007ffe0ff */
[----:B---3--:R-:W-:Y:S02]  /*6a50*/  MOV R3, R181 ;  /* 0x000000b500037202 */ /* 0x008fe40000000f00 */
[----:B----4-:R-:W-:-:S05]  /*6a60*/  MOV R2, R182 ;  /* 0x000000b600027202 */ /* 0x010fca0000000f00 */
[----:B------:R1:W-:Y:S02]  /*6a70*/  STL.64 [R1+0x10], R2 ;  /* 0x0000100201007387 */ /* 0x0003e40000100a00 */
.L_x_25:
[----:B------:R-:W2:Y:S01]  /*6a80*/  LDL.64 R20, [R1+0x10] ;  /* 0x0000100001147983 */ /* 0x000ea20000100a00 */
[----:B------:R-:W-:Y:S04]  /*6a90*/  DEPBAR.LE SB0, 0x0 ;  /* 0x000080000000791a */ /* 0x000fe80000000000 */
[----:B-1----:R-:W-:Y:S01]  /*6aa0*/  SHF.R.S32.HI R0, RZ, 0x1f, R249 ;  /* 0x0000001fff007819 */ /* 0x002fe200000114f9 */
[----:B------:R-:W-:Y:S01]  /*6ab0*/  BAR.SYNC.DEFER_BLOCKING 0x0 ;  /* 0x0000000000007b1d */ /* 0x000fe20000010000 */
[C---:B-1----:R-:W-:Y:S01]  /*6ac0*/  IMAD.WIDE.U32 R2, R249.reuse, c[0x0][0x208], RZ ;  /* 0x00008200f9027a25 */ /* 0x042fe200078e00ff */
[----:B------:R-:W-:Y:S02]  /*6ad0*/  MOV R44, c[0x0][0x208] ;  /* 0x00008200002c7a02 */ /* 0x000fe40000000f00 */
[----:B------:R-:W-:Y:S01]  /*6ae0*/  MOV R132, 0x6 ;  /* 0x0000000600847802 */ /* 0x000fe20000000f00 */
[----:B------:R-:W-:Y:S01]  /*6af0*/  IMAD R0, R0, c[0x0][0x208], RZ ;  /* 0x0000820000007a24 */ /* 0x000fe200078e02ff */
[----:B------:R-:W-:Y:S02]  /*6b00*/  SHF.L.U32 R44, R44, 0x6, RZ ;  /* 0x000000062c2c7819 */ /* 0x000fe400000006ff */
[----:B------:R-:W-:Y:S01]  /*6b10*/  MOV R37, c[0x0][0x208] ;  /* 0x0000820000257a02 */ /* 0x000fe20000000f00 */
[----:B------:R-:W-:Y:S01]  /*6b20*/  IMAD R0, R249, c[0x0][0x20c], R0 ;  /* 0x00008300f9007a24 */ /* 0x000fe200078e0200 */
[----:B------:R-:W-:Y:S02]  /*6b30*/  MOV R252, c[0x0][0x1e4] ;  /* 0x0000790000fc7a02 */ /* 0x000fe40000000f00 */
[----:B------:R-:W-:Y:S02]  /*6b40*/  SHF.L.U64.HI R37, R37, R132, c[0x0][0x20c] ;  /* 0x0000830025257619 */ /* 0x000fe40000010284 */
        /* <DEDUP_REMOVED lines=41> */
[----:B--2---:R-:W-:Y:S04]  /*6de0*/  IADD3 R2, P2, R2, R44, RZ ;  /* 0x0000002c02027210 */ /* 0x004fe80007f5e0ff */
[----:B------:R-:W-:Y:S02]  /*6df0*/  IADD3.X R3, R3, R37, RZ, P2, !PT ;  /* 0x0000002503037210 */ /* 0x000fe400017fe4ff */
[----:B------:R-:W-:Y:S03]  /*6e00*/  IADD3 R44, P0, R44, R2, RZ ;  /* 0x000000022c2c7210 */ /* 0x000fe60007f1e0ff */
[----:B------:R4:W-:Y:S01]  /*6e10*/  LDGSTS.E.BYPASS.LTC128B.128 [R248+0x1100], [R2.64], !P6 ;  /* 0x0110000002f87fae */ /* 0x0009e2000f101d44 */
[----:B------:R-:W-:Y:S02]  /*6e20*/  IADD3.X R45, R37, R3, RZ, P0, !PT ;  /* 0x00000003252d7210 */ /* 0x000fe400007fe4ff */
[C---:B----4-:R-:W-:Y:S01]  /*6e30*/  HMMA.16816.F32.BF16 R36, R152.reuse, R40, RZ ;  /* 0x000000289824723c */ /* 0x050fe200000418ff */
[C---:B------:R-:W-:Y:S02]  /*6e40*/  ISETP.GT.AND P0, PT, R249.reuse, RZ, PT ;  /* 0x000000fff900720c */ /* 0x040fe40003f04270 */
[----:B------:R-:W-:Y:S02]  /*6e50*/  IADD3 R249, R249, -0x1, RZ ;  /* 0xfffffffff9f97810 */ /* 0x000fe40007ffe0ff */
[----:B------:R4:W-:Y:S03]  /*6e60*/  LDGSTS.E.BYPASS.LTC128B.128 [R248+0x4100], [R2.64+0x80], !P5 ;  /* 0x0410008002f87fae */ /* 0x0009e6000e901d44 */
[C---:B------:R-:W-:Y:S05]  /*6e70*/  HMMA.16816.F32.BF16 R40, R152.reuse, R42, RZ ;  /* 0x0000002a9828723c */ /* 0x040fea00000418ff */
        /* <DEDUP_REMOVED lines=805> */
.L_x_24:
[----:B-1----:R-:W2:Y:S04]  /*a0d0*/  LDL.LU R2, [R1] ;  /* 0x0000000001027983 */ /* 0x002ea80000300800 */
[----:B------:R-:W3:Y:S01]  /*a0e0*/  LDL.LU R4, [R1+0x4] ;  /* 0x0000040001047983 */ /* 0x000ee20000300800 */
[----:B------:R-:W-:-:S02]  /*a0f0*/  MOV R41, 0xff800000 ;  /* 0xff80000000297802 */ /* 0x000fc40000000f00 */
[----:B------:R-:W-:Y:S02]  /*a100*/  MOV R42, 0xff800000 ;  /* 0xff800000002a7802 */ /* 0x000fe40000000f00 */
[----:B------:R-:W-:Y:S01]  /*a110*/  PLOP3.LUT P3, PT, PT, PT, PT, 0x8, 0x0 ;  /* 0x000000000000781c */ /* 0x000fe20003f6e170 */
[----:B--2---:R-:W1:Y:S04]  /*a120*/  SHFL.BFLY PT, R6, R2, 0x2, 0x1f ;  /* 0x0c401f0002067f89 */ /* 0x004e6800000e0000 */
[----:B---3--:R-:W2:Y:S01]  /*a130*/  SHFL.BFLY PT, R0, R4, 0x2, 0x1f ;  /* 0x0c401f0004007f89 */ /* 0x008ea200000e0000 */
[----:B-1----:R-:W-:Y:S02]  /*a140*/  FADD.FTZ R6, R6, R2 ;  /* 0x0000000206067221 */ /* 0x002fe40000010000 */
[----:B--2---:R-:W-:-:S03]  /*a150*/  FADD.FTZ R0, R0, R4 ;  /* 0x0000000400007221 */ /* 0x004fc60000010000 */
[----:B------:R-:W1:Y:S04]  /*a160*/  SHFL.BFLY PT, R2, R6, 0x1, 0x1f ;  /* 0x0c201f0006027f89 */ /* 0x000e6800000e0000 */
[----:B------:R-:W2:Y:S01]  /*a170*/  SHFL.BFLY PT, R7, R0, 0x1, 0x1f ;  /* 0x0c201f0000077f89 */ /* 0x000ea200000e0000 */
[----:B-1----:R-:W-:Y:S01]  /*a180*/  FADD.FTZ R6, R6, R2 ;  /* 0x0000000206067221 */ /* 0x002fe20000010000 */
[----:B------:R-:W-:Y:S01]  /*a190*/  MOV R2, RZ ;  /* 0x000000ff00027202 */ /* 0x000fe20000000f00 */
[----:B--2---:R-:W-:-:S03]  /*a1a0*/  FADD.FTZ R7, R7, R0 ;  /* 0x0000000007077221 */ /* 0x004fc60000010000 */
[----:B------:R-:W-:Y:S02]  /*a1b0*/  FSETP.NE.FTZ.AND P1, PT, R6, RZ, PT ;  /* 0x000000ff0600720b */ /* 0x000fe40003f35000 */
[----:B------:R-:W-:Y:S02]  /*a1c0*/  MOV R0, RZ ;  /* 0x000000ff00007202 */ /* 0x000fe40000000f00 */
[----:B------:R-:W-:-:S09]  /*a1d0*/  FSETP.NE.FTZ.AND P0, PT, R7, RZ, PT ;  /* 0x000000ff0700720b */ /* 0x000fd20003f15000 */
[----:B------:R-:W1:Y:S01]  /*a1e0*/  @P1 MUFU.RCP R2, R6 ;  /* 0x0000000600021308 */ /* 0x000e620000001000 */
[----:B------:R-:W-:-:S05]  /*a1f0*/  @P1 MOV R4, 0x3f317218 ;  /* 0x3f31721800041802 */ /* 0x000fca0000000f00 */
[----:B------:R-:W-:Y:S02]  /*a200*/  @P1 FMUL.FTZ R5, R4, c[0x0][0x2d0] ;  /* 0x0000b40004051a20 */ /* 0x000fe40000410000 */
[----:B------:R-:W-:Y:S08]  /*a210*/  @P0 MUFU.RCP R0, R7 ;  /* 0x0000000700000308 */ /* 0x000ff00000001000 */
[----:B------:R-:W2:Y:S01]  /*a220*/  @P1 MUFU.LG2 R6, R6 ;  /* 0x0000000600061308 */ /* 0x000ea20000000c00 */
[----:B-1----:R-:W-:-:S02]  /*a230*/  FMUL.FTZ R136, R2, R136 ;  /* 0x0000008802887220 */ /* 0x002fc40000410000 */
[C---:B------:R-:W-:Y:S02]  /*a240*/  FMUL.FTZ R8, R2.reuse, R137 ;  /* 0x0000008902087220 */ /* 0x040fe40000410000 */
[C---:B------:R-:W-:Y:S02]  /*a250*/  FMUL.FTZ R140, R2.reuse, R140 ;  /* 0x0000008c028c7220 */ /* 0x040fe40000410000 */
[C---:B------:R-:W-:Y:S01]  /*a260*/  FMUL.FTZ R141, R2.reuse, R141 ;  /* 0x0000008d028d7220 */ /* 0x040fe20000410000 */
[----:B------:R-:W1:Y:S01]  /*a270*/  @P0 MUFU.LG2 R7, R7 ;  /* 0x0000000700070308 */ /* 0x000e620000000c00 */
        /* <DEDUP_REMOVED lines=43> */
[----:B------:R-:W-:Y:S01]  /*a530*/  FMUL.FTZ R129, R2, R129 ;  /* 0x0000008102817220 */ /* 0x000fe20000410000 */
[----:B------:R-:W-:Y:S01]  /*a540*/  @P0 MOV R2, 0x3f317218 ;  /* 0x3f31721800020802 */ /* 0x000fe20000000f00 */
[----:B--2---:R-:W-:-:S02]  /*a550*/  @P1 FMUL.FTZ R6, R6, 0.69314718246459960938 ;  /* 0x3f31721806061820 */ /* 0x004fc40000410000 */
[----:B-1----:R-:W-:Y:S02]  /*a560*/  @P0 FMUL.FTZ R4, R7, 0.69314718246459960938 ;  /* 0x3f31721807040820 */ /* 0x002fe40000410000 */
[----:B------:R-:W-:Y:S02]  /*a570*/  @P0 FMUL.FTZ R2, R2, c[0x0][0x2d0] ;  /* 0x0000b40002020a20 */ /* 0x000fe40000410000 */
        /* <DEDUP_REMOVED lines=47> */
[----:B------:R-:W-:Y:S02]  /*a870*/  FMUL.FTZ R131, R0, R131 ;  /* 0x0000008300837220 */ /* 0x000fe40000410000 */
[----:B------:R-:W-:Y:S02]  /*a880*/  @P1 FFMA.FTZ R41, R5, R132, R6 ;  /* 0x0000008405291223 */ /* 0x000fe40000010006 */
[----:B------:R-:W-:Y:S02]  /*a890*/  @P0 FFMA.FTZ R42, R2, R3, R4 ;  /* 0x00000003022a0223 */ /* 0x000fe40000010004 */
.L_x_22:
[----:B-1----:R-:W-:Y:S05]  /*a8a0*/  @P3 BRA `(.L_x_26) ;  /* 0x000016b000003947 */ /* 0x002fea0003800000 */
[----:B------:R-:W2:Y:S01]  /*a8b0*/  LDL R45, [R1+0x8] ;  /* 0x00000800012d7983 */ /* 0x000ea20000100800 */
[----:B------:R-:W-:Y:S02]  /*a8c0*/  F2FP.BF16.PACK_AB R8, R8, R136 ;  /* 0x000000880808723e */ /* 0x000fe400000010ff */
[----:B------:R-:W-:Y:S01]  /*a8d0*/  F2FP.BF16.PACK_AB R5, R139, R138 ;  /* 0x0000008a8b05723e */ /* 0x000fe200000010ff */
[----:B------:R-:W1:Y:S01]  /*a8e0*/  S2R R44, SR_TID.X ;  /* 0x00000000002c7919 */ /* 0x000e620000002100 */
[----:B------:R-:W-:-:S02]  /*a8f0*/  F2FP.BF16.PACK_AB R6, R141, R140 ;  /* 0x0000008c8d06723e */ /* 0x000fc400000010ff */
[----:B------:R-:W-:Y:S02]  /*a900*/  F2FP.BF16.PACK_AB R142, R143, R142 ;  /* 0x0000008e8f8e723e */ /* 0x000fe400000010ff */
[----:B------:R-:W-:Y:S02]  /*a910*/  F2FP.BF16.PACK_AB R38, R38, R52 ;  /* 0x000000342626723e */ /* 0x000fe400000010ff */
[----:B------:R-:W-:Y:S02]  /*a920*/  F2FP.BF16.PACK_AB R54, R55, R54 ;  /* 0x000000363736723e */ /* 0x000fe400000010ff */
[----:B------:R-:W-:Y:S02]  /*a930*/  F2FP.BF16.PACK_AB R7, R57, R56 ;  /* 0x000000383907723e */ /* 0x000fe400000010ff */
[----:B------:R-:W-:Y:S02]  /*a940*/  F2FP.BF16.PACK_AB R58, R59, R58 ;  /* 0x0000003a3b3a723e */ /* 0x000fe400000010ff */
[----:B------:R-:W-:-:S02]  /*a950*/  F2FP.BF16.PACK_AB R37, R37, R60 ;  /* 0x0000003c2525723e */ /* 0x000fc400000010ff */
[----:B------:R-:W-:Y:S02]  /*a960*/  F2FP.BF16.PACK_AB R62, R63, R62 ;  /* 0x0000003e3f3e723e */ /* 0x000fe400000010ff */
[----:B------:R-:W-:Y:S02]  /*a970*/  F2FP.BF16.PACK_AB R36, R36, R64 ;  /* 0x000000402424723e */ /* 0x000fe400000010ff */
[----:B------:R-:W-:Y:S02]  /*a980*/  F2FP.BF16.PACK_AB R66, R67, R66 ;  /* 0x000000424342723e */ /* 0x000fe400000010ff */
[----:B------:R-:W-:Y:S02]  /*a990*/  F2FP.BF16.PACK_AB R35, R35, R68 ;  /* 0x000000442323723e */ /* 0x000fe400000010ff */
[----:B------:R-:W-:Y:S02]  /*a9a0*/  F2FP.BF16.PACK_AB R70, R71, R70 ;  /* 0x000000464746723e */ /* 0x000fe400000010ff */
[----:B-1----:R-:W-:-:S02]  /*a9b0*/  SHF.R.S32.HI R43, RZ, 0x1f, R44 ;  /* 0x0000001fff2b7819 */ /* 0x002fc4000001142c */
[----:B------:R-:W-:Y:S02]  /*a9c0*/  F2FP.BF16.PACK_AB R34, R34, R72 ;  /* 0x000000482222723e */ /* 0x000fe400000010ff */
[CC--:B------:R-:W-:Y:S02]  /*a9d0*/  LEA.HI R2, R43.reuse, R44.reuse, RZ, 0x2 ;  /* 0x0000002c2b027211 */ /* 0x0c0fe400078f10ff */
[----:B------:R-:W-:Y:S02]  /*a9e0*/  LEA.HI R40, R43, R44, RZ, 0x5 ;  /* 0x0000002c2b287211 */ /* 0x000fe400078f28ff */
[--C-:B------:R-:W-:Y:S02]  /*a9f0*/  SHF.R.S32.HI R4, RZ, 0x2, R2.reuse ;  /* 0x00000002ff047819 */ /* 0x100fe40000011402 */
[----:B------:R-:W-:Y:S02]  /*aa00*/  SHF.R.S32.HI R0, RZ, 0x1f, R2 ;  /* 0x0000001fff007819 */ /* 0x000fe40000011402 */
[----:B------:R-:W-:-:S02]  /*aa10*/  SHF.R.S32.HI R39, RZ, 0x5, R40 ;  /* 0x00000005ff277819 */ /* 0x000fc40000011428 */
[----:B------:R-:W-:Y:S02]  /*aa20*/  LEA.HI R0, R0, R4, RZ, 0x3 ;  /* 0x0000000400007211 */ /* 0x000fe400078f18ff */
[----:B------:R-:W-:Y:S02]  /*aa30*/  F2FP.BF16.PACK_AB R74, R75, R74 ;  /* 0x0000004a4b4a723e */ /* 0x000fe400000010ff */
[----:B------:R-:W-:Y:S02]  /*aa40*/  LOP3.LUT R0, R0, 0xfffffff8, RZ, 0xc0, !PT ;  /* 0xfffffff800007812 */ /* 0x000fe400078ec0ff */
[----:B------:R-:W-:Y:S02]  /*aa50*/  F2FP.BF16.PACK_AB R33, R33, R76 ;  /* 0x0000004c2121723e */ /* 0x000fe400000010ff */
[----:B------:R-:W-:Y:S01]  /*aa60*/  F2FP.BF16.PACK_AB R78, R79, R78 ;  /* 0x0000004e4f4e723e */ /* 0x000fe200000010ff */
[----:B------:R-:W-:Y:S01]  /*aa70*/  IMAD.IADD R4, R4, 0x1, -R0 ;  /* 0x0000000104047824 */ /* 0x000fe200078e0a00 */
[----:B------:R-:W-:-:S02]  /*aa80*/  LOP3.LUT R0, R2, 0xfffffffc, RZ, 0xc0, !PT ;  /* 0xfffffffc02007812 */ /* 0x000fc400078ec0ff */
[----:B------:R-:W-:Y:S01]  /*aa90*/  F2FP.BF16.PACK_AB R32, R32, R80 ;  /* 0x000000502020723e */ /* 0x000fe200000010ff */
[C---:B------:R-:W-:Y:S01]  /*aaa0*/  IMAD.SHL.U32 R2, R4.reuse, 0x40, RZ ;  /* 0x0000004004027824 */ /* 0x040fe200078e00ff */
[----:B------:R-:W-:Y:S01]  /*aab0*/  LOP3.LUT R3, R4, 0x1, RZ, 0xc0, !PT ;  /* 0x0000000104037812 */ /* 0x000fe200078ec0ff */
[----:B------:R-:W-:Y:S01]  /*aac0*/  IMAD.IADD R26, R44, 0x1, -R0 ;  /* 0x000000012c1a7824 */ /* 0x000fe200078e0a00 */
[----:B------:R-:W-:Y:S02]  /*aad0*/  F2FP.BF16.PACK_AB R82, R83, R82 ;  /* 0x000000525352723e */ /* 0x000fe400000010ff */
[----:B------:R-:W-:Y:S01]  /*aae0*/  LOP3.LUT R0, R2, 0x1c0, RZ, 0xc0, !PT ;  /* 0x000001c002007812 */ /* 0x000fe200078ec0ff */
[----:B------:R-:W-:Y:S01]  /*aaf0*/  IMAD R2, R39, 0x200, R26 ;  /* 0x0000020027027824 */ /* 0x000fe200078e021a */
[----:B------:R-:W-:Y:S02]  /*ab00*/  ISETP.NE.U32.AND P0, PT, R3, 0x1, PT ;  /* 0x000000010300780c */ /* 0x000fe40003f05070 */
[----:B------:R-:W-:-:S02]  /*ab10*/  LEA.HI R0, R0, R0, RZ, 0x1d ;  /* 0x0000000000007211 */ /* 0x000fc400078fe8ff */
[----:B------:R-:W-:Y:S01]  /*ab20*/  R2P PR, R4, 0x6 ;  /* 0x0000000604007804 */ /* 0x000fe20000000000 */
[----:B------:R-:W-:Y:S01]  /*ab30*/  IMAD.MOV.U32 R4, RZ, RZ, 0x20 ;  /* 0x00000020ff047424 */ /* 0x000fe200078e00ff */
[----:B------:R-:W-:Y:S01]  /*ab40*/  F2FP.BF16.PACK_AB R31, R31, R84 ;  /* 0x000000541f1f723e */ /* 0x000fe200000010ff */
[----:B------:R-:W-:Y:S01]  /*ab50*/  IMAD.U32 R0, R2, 0x2, R0 ;  /* 0x0000000202007824 */ /* 0x000fe200078e0000 */
[----:B------:R-:W-:Y:S02]  /*ab60*/  F2FP.BF16.PACK_AB R86, R87, R86 ;  /* 0x000000565756723e */ /* 0x000fe400000010ff */
[----:B------:R-:W-:Y:S01]  /*ab70*/  SEL R4, R4, 0xffffffe0, !P1 ;  /* 0xffffffe004047807 */ /* 0x000fe20004800000 */
[----:B------:R-:W-:Y:S01]  /*ab80*/  IMAD.SHL.U32 R0, R0, 0x2, RZ ;  /* 0x0000000200007824 */ /* 0x000fe200078e00ff */
[----:B------:R-:W-:Y:S01]  /*ab90*/  BAR.SYNC.DEFER_BLOCKING 0x1, 0x100 ;  /* 0x0044000000007b1d */ /* 0x000fe20000010000 */
[----:B------:R-:W-:Y:S02]  /*aba0*/  F2FP.BF16.PACK_AB R30, R30, R88 ;  /* 0x000000581e1e723e */ /* 0x000fe400000010ff */
[----:B------:R-:W-:-:S02]  /*abb0*/  F2FP.BF16.PACK_AB R90, R91, R90 ;  /* 0x0000005a5b5a723e */ /* 0x000fc400000010ff */
[C---:B------:R-:W-:Y:S02]  /*abc0*/  IADD3 R3, R0.reuse, 0x80, RZ ;  /* 0x0000008000037810 */ /* 0x040fe40007ffe0ff */
[C---:B------:R-:W-:Y:S02]  /*abd0*/  IADD3 R2, R0.reuse, 0x70, RZ ;  /* 0x0000007000027810 */ /* 0x040fe40007ffe0ff */
[----:B------:R-:W-:Y:S01]  /*abe0*/  @P0 IADD3 R2, R3, 0x10, RZ ;  /* 0x0000001003020810 */ /* 0x000fe20007ffe0ff */
[----:B------:R-:W-:Y:S01]  /*abf0*/  IMAD.IADD R3, R0, 0x1, R4 ;  /* 0x0000000100037824 */ /* 0x000fe200078e0204 */
[----:B------:R-:W-:Y:S02]  /*ac00*/  F2FP.BF16.PACK_AB R29, R29, R92 ;  /* 0x0000005c1d1d723e */ /* 0x000fe400000010ff */
[----:B------:R-:W-:Y:S02]  /*ac10*/  F2FP.BF16.PACK_AB R94, R95, R94 ;  /* 0x0000005e5f5e723e */ /* 0x000fe400000010ff */
[----:B------:R-:W-:-:S02]  /*ac20*/  F2FP.BF16.PACK_AB R28, R28, R96 ;  /* 0x000000601c1c723e */ /* 0x000fc400000010ff */
[----:B------:R-:W-:Y:S02]  /*ac30*/  F2FP.BF16.PACK_AB R98, R99, R98 ;  /* 0x000000626362723e */ /* 0x000fe400000010ff */
[----:B------:R-:W-:Y:S02]  /*ac40*/  F2FP.BF16.PACK_AB R27, R27, R100 ;  /* 0x000000641b1b723e */ /* 0x000fe400000010ff */
[----:B------:R-:W-:Y:S02]  /*ac50*/  F2FP.BF16.PACK_AB R102, R103, R102 ;  /* 0x000000666766723e */ /* 0x000fe400000010ff */
[----:B------:R-:W-:Y:S01]  /*ac60*/  F2FP.BF16.PACK_AB R25, R25, R104 ;  /* 0x000000681919723e */ /* 0x000fe200000010ff */
[----:B------:R1:W-:Y:S01]  /*ac70*/  STS [R0+0x80], R8 ;  /* 0x0000800800007388 */ /* 0x0003e20000000800 */
[----:B------:R-:W-:Y:S02]  /*ac80*/  F2FP.BF16.PACK_AB R107, R107, R106 ;  /* 0x0000006a6b6b723e */ /* 0x000fe400000010ff */
[----:B------:R-:W-:Y:S01]  /*ac90*/  F2FP.BF16.PACK_AB R24, R24, R108 ;  /* 0x0000006c1818723e */ /* 0x000fe200000010ff */
[----:B------:R-:W-:Y:S01]  /*aca0*/  STS [R0+0x480], R5 ;  /* 0x0004800500007388 */ /* 0x000fe20000000800 */
[----:B------:R-:W-:-:S02]  /*acb0*/  F2FP.BF16.PACK_AB R23, R23, R110 ;  /* 0x0000006e1717723e */ /* 0x000fc400000010ff */
[----:B------:R-:W-:Y:S01]  /*acc0*/  F2FP.BF16.PACK_AB R22, R22, R112 ;  /* 0x000000701616723e */ /* 0x000fe200000010ff */
[----:B------:R3:W-:Y:S01]  /*acd0*/  STS [R2], R6 ;  /* 0x0000000602007388 */ /* 0x0007e20000000800 */
[----:B------:R-:W-:Y:S02]  /*ace0*/  F2FP.BF16.PACK_AB R21, R21, R114 ;  /* 0x000000721515723e */ /* 0x000fe400000010ff */
[----:B------:R-:W-:Y:S01]  /*acf0*/  F2FP.BF16.PACK_AB R20, R20, R116 ;  /* 0x000000741414723e */ /* 0x000fe200000010ff */
[----:B------:R-:W-:Y:S01]  /*ad00*/  STS [R2+0x400], R142 ;  /* 0x0004008e02007388 */ /* 0x000fe20000000800 */
[----:B------:R-:W-:Y:S02]  /*ad10*/  F2FP.BF16.PACK_AB R19, R19, R118 ;  /* 0x000000761313723e */ /* 0x000fe400000010ff */
[----:B------:R-:W-:Y:S01]  /*ad20*/  F2FP.BF16.PACK_AB R18, R18, R120 ;  /* 0x000000781212723e */ /* 0x000fe200000010ff */
[----:B------:R-:W-:Y:S01]  /*ad30*/  STS [R3+0x80], R38 ;  /* 0x0000802603007388 */ /* 0x000fe20000000800 */
[----:B------:R-:W-:-:S02]  /*ad40*/  F2FP.BF16.PACK_AB R17, R17, R122 ;  /* 0x0000007a1111723e */ /* 0x000fc400000010ff */
[----:B------:R-:W-:Y:S01]  /*ad50*/  F2FP.BF16.PACK_AB R16, R16, R144 ;  /* 0x000000901010723e */ /* 0x000fe200000010ff */
[----:B------:R-:W-:Y:S01]  /*ad60*/  STS [R3+0x480], R54 ;  /* 0x0004803603007388 */ /* 0x000fe20000000800 */
[----:B------:R-:W-:Y:S02]  /*ad70*/  F2FP.BF16.PACK_AB R13, R147, R146 ;  /* 0x00000092930d723e */ /* 0x000fe400000010ff */
[----:B------:R-:W-:Y:S01]  /*ad80*/  F2FP.BF16.PACK_AB R12, R12, R124 ;  /* 0x0000007c0c0c723e */ /* 0x000fe200000010ff */
[----:B-1----:R-:W-:Y:S01]  /*ad90*/  IMAD.MOV.U32 R8, RZ, RZ, 0x40 ;  /* 0x00000040ff087424 */ /* 0x002fe200078e00ff */
[----:B------:R-:W-:Y:S02]  /*ada0*/  F2FP.BF16.PACK_AB R11, R11, R126 ;  /* 0x0000007e0b0b723e */ /* 0x000fe400000010ff */
[----:B------:R-:W-:Y:S02]  /*adb0*/  F2FP.BF16.PACK_AB R9, R9, R148 ;  /* 0x000000940909723e */ /* 0x000fe400000010ff */
[----:B------:R-:W-:-:S02]  /*adc0*/  F2FP.BF16.PACK_AB R15, R15, R150 ;  /* 0x000000960f0f723e */ /* 0x000fc400000010ff */
[----:B------:R-:W-:Y:S02]  /*add0*/  F2FP.BF16.PACK_AB R14, R129, R128 ;  /* 0x00000080810e723e */ /* 0x000fe400000010ff */
[----:B---3--:R-:W-:Y:S01]  /*ade0*/  SEL R6, R8, 0xffffffc0, !P2 ;  /* 0xffffffc008067807 */ /* 0x008fe20005000000 */
[----:B------:R-:W-:Y:S01]  /*adf0*/  IMAD.IADD R8, R4, 0x1, R2 ;  /* 0x0000000104087824 */ /* 0x000fe200078e0202 */
[----:B------:R-:W-:Y:S02]  /*ae00*/  F2FP.BF16.PACK_AB R10, R131, R130 ;  /* 0x00000082830a723e */ /* 0x000fe400000010ff */
[----:B------:R-:W-:Y:S01]  /*ae10*/  ISETP.NE.U32.AND P0, PT, RZ, c[0x0][0x500], PT ;  /* 0x00014000ff007a0c */ /* 0x000fe20003f05070 */
[----:B------:R-:W-:Y:S01]  /*ae20*/  IMAD.IADD R5, R0, 0x1, R6 ;  /* 0x0000000100057824 */ /* 0x000fe200078e0206 */
[----:B------:R1:W-:Y:S01]  /*ae30*/  STS [R8], R7 ;  /* 0x0000000708007388 */ /* 0x0003e20000000800 */
[----:B------:R-:W-:Y:S01]  /*ae40*/  IMAD.IADD R4, R6, 0x1, R3 ;  /* 0x0000000106047824 */ /* 0x000fe200078e0203 */
[----:B------:R-:W-:-:S02]  /*ae50*/  ISETP.NE.AND.EX P0, PT, RZ, c[0x0][0x504], PT, P0 ;  /* 0x00014100ff007a0c */ /* 0x000fc40003f05300 */
[----:B------:R-:W-:Y:S01]  /*ae60*/  STS [R8+0x400], R58 ;  /* 0x0004003a08007388 */ /* 0x000fe20000000800 */
[----:B------:R-:W-:-:S03]  /*ae70*/  ISETP.NE.U32.AND P1, PT, RZ, c[0x0][0x508], PT ;  /* 0x00014200ff007a0c */ /* 0x000fc60003f25070 */
[----:B------:R-:W-:Y:S01]  /*ae80*/  STS [R5+0x80], R37 ;  /* 0x0000802505007388 */ /* 0x000fe20000000800 */
[----:B------:R-:W-:-:S03]  /*ae90*/  ISETP.NE.AND.EX P1, PT, RZ, c[0x0][0x50c], PT, P1 ;  /* 0x00014300ff007a0c */ /* 0x000fc60003f25310 */
[----:B------:R-:W-:Y:S01]  /*aea0*/  STS [R5+0x480], R62 ;  /* 0x0004803e05007388 */ /* 0x000fe20000000800 */
[----:B-1----:R-:W-:Y:S02]  /*aeb0*/  IMAD.IADD R7, R6, 0x1, R2 ;  /* 0x0000000106077824 */ /* 0x002fe400078e0202 */
[----:B------:R-:W-:-:S03]  /*aec0*/  IMAD.IADD R6, R8, 0x1, R6 ;  /* 0x0000000108067824 */ /* 0x000fc600078e0206 */
[----:B------:R-:W-:Y:S04]  /*aed0*/  STS [R7], R36 ;  /* 0x0000002407007388 */ /* 0x000fe80000000800 */
[----:B------:R-:W-:Y:S04]  /*aee0*/  STS [R7+0x400], R66 ;  /* 0x0004004207007388 */ /* 0x000fe80000000800 */
[----:B------:R-:W-:Y:S04]  /*aef0*/  STS [R4+0x80], R35 ;  /* 0x0000802304007388 */ /* 0x000fe80000000800 */
[----:B------:R-:W-:Y:S04]  /*af00*/  STS [R4+0x480], R70 ;  /* 0x0004804604007388 */ /* 0x000fe80000000800 */
[----:B------:R-:W-:Y:S04]  /*af10*/  STS [R6], R34 ;  /* 0x0000002206007388 */ /* 0x000fe80000000800 */
        /* <DEDUP_REMOVED lines=20> */
[----:B------:R1:W-:Y:S04]  /*b060*/  STS [R2+0x8400], R21 ;  /* 0x0084001502007388 */ /* 0x0003e80000000800 */
[----:B------:R-:W-:Y:S04]  /*b070*/  STS [R3+0x8080], R20 ;  /* 0x0080801403007388 */ /* 0x000fe80000000800 */
[----:B------:R-:W-:Y:S04]  /*b080*/  STS [R3+0x8480], R19 ;  /* 0x0084801303007388 */ /* 0x000fe80000000800 */
[----:B------:R-:W-:Y:S04]  /*b090*/  STS [R8+0x8000], R18 ;  /* 0x0080001208007388 */ /* 0x000fe80000000800 */
[----:B------:R-:W-:Y:S04]  /*b0a0*/  STS [R8+0x8400], R17 ;  /* 0x0084001108007388 */ /* 0x000fe80000000800 */
[----:B------:R-:W-:Y:S04]  /*b0b0*/  STS [R5+0x8080], R16 ;  /* 0x0080801005007388 */ /* 0x000fe80000000800 */
[----:B------:R-:W-:Y:S01]  /*b0c0*/  STS [R5+0x8480], R13 ;  /* 0x0084800d05007388 */ /* 0x000fe20000000800 */
[----:B-1----:R-:W-:-:S03]  /*b0d0*/  IMAD.MOV.U32 R2, RZ, RZ, 0x4 ;  /* 0x00000004ff027424 */ /* 0x002fc600078e00ff */
[----:B------:R-:W-:Y:S04]  /*b0e0*/  STS [R7+0x8000], R12 ;  /* 0x0080000c07007388 */ /* 0x000fe80000000800 */
[----:B------:R-:W-:Y:S04]  /*b0f0*/  STS [R7+0x8400], R11 ;  /* 0x0084000b07007388 */ /* 0x000fe80000000800 */
[----:B------:R2:W-:Y:S04]  /*b100*/  STS [R4+0x8080], R9 ;  /* 0x0080800904007388 */ /* 0x0005e80000000800 */
[----:B------:R1:W-:Y:S04]  /*b110*/  STS [R4+0x8480], R15 ;  /* 0x0084800f04007388 */ /* 0x0003e80000000800 */
[----:B------:R1:W-:Y:S04]  /*b120*/  STS [R6+0x8000], R14 ;  /* 0x0080000e06007388 */ /* 0x0003e80000000800 */
[----:B------:R1:W-:Y:S01]  /*b130*/  STS [R6+0x8400], R10 ;  /* 0x0084000a06007388 */ /* 0x0003e20000000800 */
[----:B--2---:R-:W-:-:S03]  /*b140*/  IMAD.WIDE R8, R45, R2, c[0x0][0x500] ;  /* 0x000140002d087625 */ /* 0x004fc600078e0202 */
[----:B------:R-:W-:Y:S06]  /*b150*/  BAR.SYNC.DEFER_BLOCKING 0x1, 0x100 ;  /* 0x0044000000007b1d */ /* 0x000fec0000010000 */
[----:B------:R-:W2:Y:S01]  /*b160*/  @P0 LDG.E R0, [R8.64] ;  /* 0x0000000408000981 */ /* 0x000ea2000c1e1900 */
[----:B------:R-:W-:Y:S02]  /*b170*/  IMAD.MOV.U32 R24, RZ, RZ, c[0x0][0x388] ;  /* 0x0000e200ff187624 */ /* 0x000fe400078e00ff */
[----:B------:R-:W-:-:S05]  /*b180*/  @P1 IMAD.WIDE R2, R45, R2, c[0x0][0x508] ;  /* 0x000142002d021625 */ /* 0x000fca00078e0202 */
[----:B------:R3:W5:Y:S02]  /*b190*/  @P1 LDG.E R24, [R2.64] ;  /* 0x0000000402181981 */ /* 0x000764000c1e1900 */
[----:B---3--:R-:W-:Y:S02]  /*b1a0*/  CS2R R2, SRZ ;  /* 0x0000000000027805 */ /* 0x008fe4000001ff00 */
[--C-:B--2---:R-:W-:Y:S01]  /*b1b0*/  @P0 SHF.R.S32.HI R3, RZ, 0x1f, R0.reuse ;  /* 0x0000001fff030819 */ /* 0x104fe20000011400 */
[----:B------:R-:W-:Y:S01]  /*b1c0*/  @P0 IMAD.MOV.U32 R2, RZ, RZ, R0 ;  /* 0x000000ffff020224 */ /* 0x000fe200078e0000 */
[----:B------:R-:W-:Y:S05]  /*b1d0*/  @P1 BRA `(.L_x_27) ;  /* 0x0000004000001947 */ /* 0x000fea0003800000 */
[----:B-1----:R-:W-:Y:S05]  /*b1e0*/  @!P0 BRA `(.L_x_27) ;  /* 0x0000003000008947 */ /* 0x002fea0003800000 */
[----:B------:R-:W2:Y:S04]  /*b1f0*/  LDG.E R4, [R8.64] ;  /* 0x0000000408047981 */ /* 0x000ea8000c1e1900 */
[----:B------:R-:W2:Y:S02]  /*b200*/  LDG.E R0, [R8.64+0x4] ;  /* 0x0000040408007981 */ /* 0x000ea4000c1e1900 */
[----:B--2--5:R-:W-:-:S02]  /*b210*/  IADD3 R24, -R4, R0, RZ ;  /* 0x0000000004187210 */ /* 0x024fc40007ffe1ff */
.L_x_27:
[----:B-1----:R-:W-:Y:S01]  /*b220*/  LOP3.LUT R0, R40, 0xffffffe0, RZ, 0xc0, !PT ;  /* 0xffffffe028007812 */ /* 0x002fe200078ec0ff */
[----:B------:R-:W1:Y:S01]  /*b230*/  S2R R20, SR_CTAID.X ;  /* 0x0000000000147919 */ /* 0x000e620000002500 */
[----:B------:R-:W-:Y:S01]  /*b240*/  SHF.R.S32.HI R4, RZ, 0x1f, R39 ;  /* 0x0000001fff047819 */ /* 0x000fe20000011427 */
[----:B------:R-:W-:Y:S01]  /*b250*/  IMAD.MOV.U32 R7, RZ, RZ, c[0x0][0x4e8] ;  /* 0x00013a00ff077624 */ /* 0x000fe200078e00ff */
[----:B------:R-:W-:Y:S01]  /*b260*/  LEA.HI R16, R43, R44, RZ, 0x3 ;  /* 0x0000002c2b107211 */ /* 0x000fe200078f18ff */
[----:B------:R-:W-:Y:S01]  /*b270*/  IMAD.IADD R0, R44, 0x1, -R0 ;  /* 0x000000012c007824 */ /* 0x000fe200078e0a00 */
[----:B------:R-:W2:Y:S01]  /*b280*/  S2R R11, SR_CTAID.Y ;  /* 0x00000000000b7919 */ /* 0x000ea20000002600 */
[----:B------:R-:W-:Y:S01]  /*b290*/  LEA.HI R4, R4, R39, RZ, 0x3 ;  /* 0x0000002704047211 */ /* 0x000fe200078f18ff */
[----:B-----5:R-:W-:Y:S01]  /*b2a0*/  IMAD R24, R24, c[0x0][0x4e8], RZ ;  /* 0x00013a0018187a24 */ /* 0x020fe200078e02ff */
[----:B------:R-:W-:Y:S01]  /*b2b0*/  ISETP.NE.AND P1, PT, R7, 0x1, PT ;  /* 0x000000010700780c */ /* 0x000fe20003f25270 */
[----:B------:R-:W-:Y:S01]  /*b2c0*/  BSSY B0, `(.L_x_28) ;  /* 0x0000081000007945 */ /* 0x000fe20003800000 */
[----:B------:R-:W-:-:S02]  /*b2d0*/  SHF.R.S32.HI R6, RZ, 0x1f, R0 ;  /* 0x0000001fff067819 */ /* 0x000fc40000011400 */
[----:B------:R-:W-:Y:S02]  /*b2e0*/  LOP3.LUT R5, R4, 0xffffff8, RZ, 0xc0, !PT ;  /* 0x0ffffff804057812 */ /* 0x000fe400078ec0ff */
[----:B------:R-:W-:Y:S02]  /*b2f0*/  LEA.HI R4, R26, R26, RZ, 0x1 ;  /* 0x0000001a1a047211 */ /* 0x000fe400078f08ff */
[----:B------:R-:W-:Y:S02]  /*b300*/  LEA.HI R6, R6, R0, RZ, 0x2 ;  /* 0x0000000006067211 */ /* 0x000fe400078f10ff */
[----:B------:R-:W-:Y:S02]  /*b310*/  IADD3 R7, R39, -R5, RZ ;  /* 0x8000000527077210 */ /* 0x000fe40007ffe0ff */
[----:B------:R-:W-:Y:S02]  /*b320*/  LOP3.LUT R4, R4, 0x1ffffffe, RZ, 0xc0, !PT ;  /* 0x1ffffffe04047812 */ /* 0x000fe400078ec0ff */
[----:B------:R-:W-:Y:S01]  /*b330*/  SHF.R.S32.HI R5, RZ, 0x2, R6 ;  /* 0x00000002ff057819 */ /* 0x000fe20000011406 */
[----:B------:R-:W-:Y:S01]  /*b340*/  IMAD R6, R3, c[0x0][0x3a0], RZ ;  /* 0x0000e80003067a24 */ /* 0x000fe200078e02ff */
[----:B------:R-:W-:Y:S01]  /*b350*/  LOP3.LUT P2, RZ, R0, 0x3, RZ, 0xc0, !PT ;  /* 0x0000000300ff7812 */ /* 0x000fe2000784c0ff */
[----:B------:R-:W-:Y:S01]  /*b360*/  IMAD.IADD R0, R26, 0x1, -R4 ;  /* 0x000000011a007824 */ /* 0x000fe200078e0a04 */
[----:B------:R-:W-:Y:S01]  /*b370*/  LOP3.LUT R4, R16, 0xfffffff8, RZ, 0xc0, !PT ;  /* 0xfffffff810047812 */ /* 0x000fe200078ec0ff */
[----:B------:R-:W-:Y:S01]  /*b380*/  IMAD R17, R7, 0x10, R5 ;  /* 0x0000001007117824 */ /* 0x000fe200078e0205 */
[----:B------:R-:W-:Y:S01]  /*b390*/  SEL R14, R45, RZ, !P0 ;  /* 0x000000ff2d0e7207 */ /* 0x000fe20004000000 */
[----:B------:R-:W-:Y:S01]  /*b3a0*/  IMAD R6, R2, c[0x0][0x3a4], R6 ;  /* 0x0000e90002067a24 */ /* 0x000fe200078e0206 */
[----:B------:R-:W-:Y:S01]  /*b3b0*/  IADD3 R15, -R4, R44, RZ ;  /* 0x0000002c040f7210 */ /* 0x000fe20007ffe1ff */
[----:B------:R-:W-:Y:S01]  /*b3c0*/  IMAD R0, R0, 0x8, R17 ;  /* 0x0000000800007824 */ /* 0x000fe200078e0211 */
[----:B--2---:R-:W-:Y:S01]  /*b3d0*/  SHF.R.S32.HI R10, RZ, 0x1f, R11 ;  /* 0x0000001fff0a7819 */ /* 0x004fe2000001140b */
[----:B------:R-:W-:Y:S01]  /*b3e0*/  IMAD.WIDE.U32 R4, R2, c[0x0][0x3a0], RZ ;  /* 0x0000e80002047a25 */ /* 0x000fe200078e00ff */
[----:B------:R-:W-:-:S02]  /*b3f0*/  SHF.R.S32.HI R16, RZ, 0x3, R16 ;  /* 0x00000003ff107819 */ /* 0x000fc40000011410 */
[----:B------:R-:W-:Y:S01]  /*b400*/  LEA.HI R19, R43, R44, RZ, 0x6 ;  /* 0x0000002c2b137211 */ /* 0x000fe200078f30ff */
[----:B-1----:R-:W-:Y:S01]  /*b410*/  IMAD R7, R20, 0x80, R0 ;  /* 0x0000008014077824 */ /* 0x002fe200078e0200 */
[----:B------:R-:W-:Y:S01]  /*b420*/  LEA R13, R15, R16, 0x5 ;  /* 0x000000100f0d7211 */ /* 0x000fe200078e28ff */
[----:B------:R-:W-:Y:S01]  /*b430*/  IMAD.WIDE.U32 R8, R11, c[0x0][0x490], R2 ;  /* 0x000124000b087a25 */ /* 0x000fe200078e0002 */
[----:B------:R-:W-:-:S03]  /*b440*/  IADD3 R3, R5, R6, RZ ;  /* 0x0000000605037210 */ /* 0x000fc60007ffe0ff */
[----:B------:R-:W-:-:S04]  /*b450*/  @P1 IMAD.HI.U32 R6, R7, c[0x0][0x4ec], RZ ;  /* 0x00013b0007061a27 */ /* 0x000fc800078e00ff */
[C---:B------:R-:W-:Y:S02]  /*b460*/  IMAD R5, R10.reuse, c[0x0][0x490], RZ ;  /* 0x000124000a057a24 */ /* 0x040fe400078e02ff */
[----:B------:R-:W-:Y:S01]  /*b470*/  IMAD.MOV.U32 R0, RZ, RZ, R7 ;  /* 0x000000ffff007224 */ /* 0x000fe200078e0007 */
[----:B------:R-:W-:Y:S01]  /*b480*/  @P1 SHF.R.U32.HI R0, RZ, c[0x0][0x4f0], R6 ;  /* 0x00013c00ff001a19 */ /* 0x000fe20000011606 */
[----:B------:R-:W-:Y:S02]  /*b490*/  IMAD R5, R11, c[0x0][0x494], R5 ;  /* 0x000125000b057a24 */ /* 0x000fe400078e0205 */
[----:B------:R-:W-:Y:S01]  /*b4a0*/  IMAD.MOV.U32 R2, RZ, RZ, R4 ;  /* 0x000000ffff027224 */ /* 0x000fe200078e0004 */
[----:B------:R-:W-:Y:S01]  /*b4b0*/  SHF.R.S32.HI R4, RZ, 0x1f, R45 ;  /* 0x0000001fff047819 */ /* 0x000fe2000001142d */
[----:B------:R-:W-:Y:S01]  /*b4c0*/  IMAD R10, R10, c[0x0][0x3e8], RZ ;  /* 0x0000fa000a0a7a24 */ /* 0x000fe200078e02ff */
[----:B------:R-:W-:Y:S01]  /*b4d0*/  IADD3 R5, R9, R5, RZ ;  /* 0x0000000509057210 */ /* 0x000fe20007ffe0ff */
[----:B------:R-:W-:Y:S01]  /*b4e0*/  IMAD.MOV R6, RZ, RZ, -R0 ;  /* 0x000000ffff067224 */ /* 0x000fe200078e0a00 */
[----:B------:R-:W-:Y:S01]  /*b4f0*/  SEL R12, R4, RZ, !P0 ;  /* 0x000000ff040c7207 */ /* 0x000fe20004000000 */
[----:B------:R-:W-:Y:S01]  /*b500*/  IMAD.MOV.U32 R4, RZ, RZ, R8 ;  /* 0x000000ffff047224 */ /* 0x000fe200078e0008 */
[----:B------:R-:W-:Y:S01]  /*b510*/  SHF.R.S32.HI R9, RZ, 0x1f, R0 ;  /* 0x0000001fff097819 */ /* 0x000fe20000011400 */
[----:B------:R-:W-:-:S02]  /*b520*/  IMAD R10, R11, c[0x0][0x3ec], R10 ;  /* 0x0000fb000b0a7a24 */ /* 0x000fc400078e020a */
[----:B------:R-:W-:-:S04]  /*b530*/  IMAD.WIDE.U32 R2, R11, c[0x0][0x3e8], R2 ;  /* 0x0000fa000b027a25 */ /* 0x000fc800078e0002 */
[----:B------:R-:W-:Y:S01]  /*b540*/  IMAD R8, R6, c[0x0][0x4e8], R7 ;  /* 0x00013a0006087a24 */ /* 0x000fe200078e0207 */
[----:B------:R-:W-:Y:S01]  /*b550*/  IADD3 R3, R3, R10, RZ ;  /* 0x0000000a03037210 */ /* 0x000fe20007ffe0ff */
[----:B------:R-:W-:Y:S02]  /*b560*/  IMAD R6, R12, c[0x0][0x498], RZ ;  /* 0x000126000c067a24 */ /* 0x000fe400078e02ff */
[----:B------:R-:W-:Y:S01]  /*b570*/  IMAD.WIDE.U32 R4, R14, c[0x0][0x498], R4 ;  /* 0x000126000e047a25 */ /* 0x000fe200078e0004 */
[----:B------:R-:W-:-:S03]  /*b580*/  SHF.R.S32.HI R10, RZ, 0x1f, R8 ;  /* 0x0000001fff0a7819 */ /* 0x000fc60000011408 */
[----:B------:R-:W-:Y:S01]  /*b590*/  IMAD R6, R14, c[0x0][0x49c], R6 ;  /* 0x000127000e067a24 */ /* 0x000fe200078e0206 */
[----:B------:R-:W-:Y:S01]  /*b5a0*/  IADD3 R4, P0, R0, R4, RZ ;  /* 0x0000000400047210 */ /* 0x000fe20007f1e0ff */
[----:B------:R-:W-:Y:S02]  /*b5b0*/  IMAD R10, R10, c[0x0][0x488], RZ ;  /* 0x000122000a0a7a24 */ /* 0x000fe400078e02ff */
[----:B------:R-:W-:Y:S01]  /*b5c0*/  IMAD R13, R20, 0x80, R13 ;  /* 0x00000080140d7824 */ /* 0x000fe200078e020d */
[----:B------:R-:W-:Y:S01]  /*b5d0*/  IADD3.X R5, R9, R5, R6, P0, !PT ;  /* 0x0000000509057210 */ /* 0x000fe200007fe406 */
[----:B------:R-:W-:Y:S02]  /*b5e0*/  IMAD.SHL.U32 R18, R16, 0x40, RZ ;  /* 0x0000004010127824 */ /* 0x000fe400078e00ff */
[C---:B------:R-:W-:Y:S02]  /*b5f0*/  IMAD R10, R8.reuse, c[0x0][0x48c], R10 ;  /* 0x00012300080a7a24 */ /* 0x040fe400078e020a */
[----:B------:R-:W-:Y:S01]  /*b600*/  IMAD.WIDE.U32 R4, R8, c[0x0][0x488], R4 ;  /* 0x0001220008047a25 */ /* 0x000fe200078e0004 */
[----:B------:R-:W-:-:S03]  /*b610*/  LOP3.LUT R0, R18, 0x1c0, RZ, 0xc0, !PT ;  /* 0x000001c012007812 */ /* 0x000fc600078ec0ff */
[----:B------:R-:W-:Y:S01]  /*b620*/  @P1 IMAD.HI.U32 R11, R13, c[0x0][0x4ec], RZ ;  /* 0x00013b000d0b1a27 */ /* 0x000fe200078e00ff */
[----:B------:R-:W-:Y:S02]  /*b630*/  LEA R9, P0, R4, c[0x0][0x450], 0x2 ;  /* 0x0001140004097a11 */ /* 0x000fe400078010ff */
[----:B------:R-:W-:Y:S01]  /*b640*/  IADD3 R10, R5, R10, RZ ;  /* 0x0000000a050a7210 */ /* 0x000fe20007ffe0ff */
[----:B------:R-:W-:Y:S02]  /*b650*/  IMAD.SHL.U32 R6, R15, 0x8, RZ ;  /* 0x000000080f067824 */ /* 0x000fe400078e00ff */
[----:B------:R-:W-:Y:S01]  /*b660*/  IMAD R8, R12, c[0x0][0x3f0], RZ ;  /* 0x0000fc000c087a24 */ /* 0x000fe200078e02ff */
[----:B------:R-:W-:Y:S01]  /*b670*/  LEA.HI.X R4, R4, c[0x0][0x454], R10, 0x2, P0 ;  /* 0x0001150004047a11 */ /* 0x000fe200000f140a */
[----:B------:R-:W-:Y:S01]  /*b680*/  IMAD.MOV.U32 R7, RZ, RZ, R13 ;  /* 0x000000ffff077224 */ /* 0x000fe200078e000d */
[----:B------:R-:W-:Y:S01]  /*b690*/  @P1 SHF.R.U32.HI R7, RZ, c[0x0][0x4f0], R11 ;  /* 0x00013c00ff071a19 */ /* 0x000fe2000001160b */
[C---:B------:R-:W-:Y:S01]  /*b6a0*/  IMAD R8, R14.reuse, c[0x0][0x3f4], R8 ;  /* 0x0000fd000e087a24 */ /* 0x040fe200078e0208 */
[----:B------:R-:W-:Y:S01]  /*b6b0*/  SHF.R.U32.HI R11, RZ, 0x3, R0 ;  /* 0x00000003ff0b7819 */ /* 0x000fe20000011600 */
[----:B------:R-:W-:Y:S01]  /*b6c0*/  IMAD.WIDE.U32 R2, R14, c[0x0][0x3f0], R2 ;  /* 0x0000fc000e027a25 */ /* 0x000fe200078e0002 */
[----:B------:R-:W-:Y:S01]  /*b6d0*/  LOP3.LUT R0, R0, 0x38, R6, 0xf8, !PT ;  /* 0x0000003800007812 */ /* 0x000fe200078ef806 */
[----:B------:R-:W-:Y:S01]  /*b6e0*/  SHFL.IDX PT, R10, R9, RZ, 0x1c1f ;  /* 0x001c1fff090a7589 */ /* 0x000fe200000e0000 */
[--C-:B------:R-:W-:Y:S01]  /*b6f0*/  SHF.R.S32.HI R5, RZ, 0x1f, R7.reuse ;  /* 0x0000001fff057819 */ /* 0x100fe20000011407 */
[----:B------:R-:W-:Y:S01]  /*b700*/  IMAD.IADD R3, R3, 0x1, R8 ;  /* 0x0000000103037824 */ /* 0x000fe200078e0208 */
[----:B------:R-:W-:Y:S01]  /*b710*/  LOP3.LUT R14, R0, R11, RZ, 0x3c, !PT ;  /* 0x0000000b000e7212 */ /* 0x000fe200078e3cff */
[----:B------:R-:W-:Y:S01]  /*b720*/  IMAD.MOV R0, RZ, RZ, -R7 ;  /* 0x000000ffff007224 */ /* 0x000fe200078e0a07 */
[----:B------:R-:W1:Y:S01]  /*b730*/  SHFL.IDX PT, R11, R4, RZ, 0x1c1f ;  /* 0x001c1fff040b7589 */ /* 0x000e6200000e0000 */
[----:B------:R-:W-:-:S02]  /*b740*/  IMAD R5, R5, c[0x0][0x3e0], RZ ;  /* 0x0000f80005057a24 */ /* 0x000fc400078e02ff */
[C---:B------:R-:W-:Y:S01]  /*b750*/  IMAD.WIDE.U32 R2, R7.reuse, c[0x0][0x3e0], R2 ;  /* 0x0000f80007027a25 */ /* 0x040fe200078e0002 */
[----:B------:R-:W-:Y:S03]  /*b760*/  SHFL.IDX PT, R8, R9, 0x1, 0x1c1f ;  /* 0x003c1f0009087f89 */ /* 0x000fe600000e0000 */
[----:B------:R-:W-:Y:S01]  /*b770*/  IMAD R12, R7, c[0x0][0x3e4], R5 ;  /* 0x0000f900070c7a24 */ /* 0x000fe200078e0205 */
[----:B------:R2:W3:Y:S01]  /*b780*/  SHFL.IDX PT, R9, R4, 0x1, 0x1c1f ;  /* 0x003c1f0004097f89 */ /* 0x0004e200000e0000 */
[----:B------:R-:W-:Y:S02]  /*b790*/  IMAD.SHL.U32 R5, R19, 0x8, RZ ;  /* 0x0000000813057824 */ /* 0x000fe400078e00ff */
[----:B------:R-:W-:-:S03]  /*b7a0*/  IMAD.IADD R3, R3, 0x1, R12 ;  /* 0x0000000103037824 */ /* 0x000fc600078e020c */
[----:B------:R-:W-:Y:S01]  /*b7b0*/  LOP3.LUT R7, R14, 0x7ffffe00, R5, 0xf8, !PT ;  /* 0x7ffffe000e077812 */ /* 0x000fe200078ef805 */
[----:B--2---:R-:W-:Y:S01]  /*b7c0*/  IMAD R4, R0, c[0x0][0x4e8], R13 ;  /* 0x00013a0000047a24 */ /* 0x004fe200078e020d */
[----:B------:R-:W-:-:S03]  /*b7d0*/  LEA R0, R20, R17, 0x7 ;  /* 0x0000001114007211 */ /* 0x000fc600078e38ff */
[----:B------:R-:W-:Y:S01]  /*b7e0*/  IMAD.WIDE.U32 R2, R4, c[0x0][0x3d8], R2 ;  /* 0x0000f60004027a25 */ /* 0x000fe200078e0002 */
[C---:B------:R-:W-:Y:S02]  /*b7f0*/  IADD3 R13, R0.reuse, 0x8, RZ ;  /* 0x00000008000d7810 */ /* 0x040fe40007ffe0ff */
[-C--:B------:R-:W-:Y:S02]  /*b800*/  ISETP.GE.OR P0, PT, R0, R24.reuse, P2 ;  /* 0x000000180000720c */ /* 0x080fe40001706670 */
[----:B------:R-:W-:Y:S02]  /*b810*/  SHF.R.S32.HI R0, RZ, 0x1f, R4 ;  /* 0x0000001fff007819 */ /* 0x000fe40000011404 */
[----:B------:R-:W-:-:S03]  /*b820*/  ISETP.GE.OR P2, PT, R13, R24, P2 ;  /* 0x000000180d00720c */ /* 0x000fc60001746670 */
[----:B------:R-:W-:-:S04]  /*b830*/  IMAD R0, R0, c[0x0][0x3d8], RZ ;  /* 0x0000f60000007a24 */ /* 0x000fc800078e02ff */
[----:B------:R-:W-:Y:S01]  /*b840*/  IMAD R5, R4, c[0x0][0x3dc], R0 ;  /* 0x0000f70004057a24 */ /* 0x000fe200078e0200 */
[----:B------:R-:W-:Y:S01]  /*b850*/  SHF.L.U32 R0, R7, 0x1, RZ ;  /* 0x0000000107007819 */ /* 0x000fe200000006ff */
[----:B-1----:R1:W-:Y:S01]  /*b860*/  @!P0 ST.E [R10.64], R41 ;  /* 0x000000290a008985 */ /* 0x0023e2000c101904 */
[----:B------:R-:W-:Y:S01]  /*b870*/  LEA R25, P0, R2, c[0x0][0x380], 0x1 ;  /* 0x0000e00002197a11 */ /* 0x000fe200078008ff */
[----:B------:R-:W-:Y:S02]  /*b880*/  IMAD.IADD R3, R3, 0x1, R5 ;  /* 0x0000000103037824 */ /* 0x000fe400078e0205 */
[----:B---3--:R2:W-:Y:S04]  /*b890*/  @!P2 ST.E [R8.64], R42 ;  /* 0x0000002a0800a985 */ /* 0x0085e8000c101904 */
[----:B------:R2:W3:Y:S04]  /*b8a0*/  LDS.128 R36, [R0+0x1080] ;  /* 0x0010800000247984 */ /* 0x0004e80000000c00 */
[----:B------:R2:W4:Y:S04]  /*b8b0*/  LDS.128 R48, [R0+0x2080] ;  /* 0x0020800000307984 */ /* 0x0005280000000c00 */
[----:B------:R2:W2:Y:S04]  /*b8c0*/  LDS.128 R56, [R0+0x3080] ;  /* 0x0030800000387984 */ /* 0x0004a80000000c00 */
[----:B------:R2:W2:Y:S04]  /*b8d0*/  LDS.128 R32, [R0+0x5080] ;  /* 0x0050800000207984 */ /* 0x0004a80000000c00 */
[----:B------:R2:W2:Y:S01]  /*b8e0*/  LDS.128 R44, [R0+0x6080] ;  /* 0x00608000002c7984 */ /* 0x0004a20000000c00 */
[----:B-1----:R-:W-:-:S03]  /*b8f0*/  LEA R10, R20, R16, 0x7 ;  /* 0x00000010140a7211 */ /* 0x002fc600078e38ff */
[----:B------:R1:W1:Y:S01]  /*b900*/  LDS.128 R52, [R0+0x7080] ;  /* 0x0070800000347984 */ /* 0x0002620000000c00 */
[----:B------:R-:W-:Y:S02]  /*b910*/  LEA.HI.X R11, R2, c[0x0][0x384], R3, 0x1, P0 ;  /* 0x0000e100020b7a11 */ /* 0x000fe400000f0c03 */
[----:B------:R-:W-:Y:S01]  /*b920*/  ISETP.GE.AND P0, PT, R10, R24, PT ;  /* 0x000000180a00720c */ /* 0x000fe20003f06270 */
[----:B------:R1:W1:Y:S04]  /*b930*/  LDS.128 R28, [R0+0x9080] ;  /* 0x00908000001c7984 */ /* 0x0002680000000c00 */
[----:B------:R1:W1:Y:S04]  /*b940*/  LDS.128 R40, [R0+0xa080] ;  /* 0x00a0800000287984 */ /* 0x0002680000000c00 */
[----:B------:R1:W1:Y:S04]  /*b950*/  LDS.128 R60, [R0+0xb080] ;  /* 0x00b08000003c7984 */ /* 0x0002680000000c00 */
[----:B------:R1:W1:Y:S04]  /*b960*/  SHFL.IDX PT, R2, R25, RZ, 0x181f ;  /* 0x00181fff19027589 */ /* 0x00026800000e0000 */
[----:B------:R1:W1:Y:S01]  /*b970*/  SHFL.IDX PT, R3, R11, RZ, 0x181f ;  /* 0x00181fff0b037589 */ /* 0x00026200000e0000 */
[----:B------:R-:W-:Y:S05]  /*b980*/  @P0 BRA `(.L_x_29) ;  /* 0x0000014000000947 */ /* 0x000fea0003800000 */
[----:B---3--:R-:W3:Y:S01]  /*b990*/  LDS.128 R20, [R0+0x80] ;  /* 0x0000800000147984 */ /* 0x008ee20000000c00 */
[----:B------:R-:W-:-:S02]  /*b9a0*/  IADD3 R5, R6, 0x40, RZ ;  /* 0x0000004006057810 */ /* 0x000fc40007ffe0ff */
[C---:B------:R-:W-:Y:S01]  /*b9b0*/  IADD3 R7, R6.reuse, 0x80, RZ ;  /* 0x0000008006077810 */ /* 0x040fe20007ffe0ff */
[----:B------:R-:W5:Y:S01]  /*b9c0*/  LDS.128 R16, [R0+0x4080] ;  /* 0x0040800000107984 */ /* 0x000f620000000c00 */
[----:B------:R-:W-:Y:S02]  /*b9d0*/  ISETP.GE.AND P1, PT, R5, c[0x0][0x3c8], PT ;  /* 0x0000f20005007a0c */ /* 0x000fe40003f26270 */
[----:B------:R-:W-:Y:S01]  /*b9e0*/  ISETP.GE.AND P0, PT, R7, c[0x0][0x3c8], PT ;  /* 0x0000f20007007a0c */ /* 0x000fe20003f06270 */
[----:B------:R4:W2:Y:S01]  /*b9f0*/  LDS.128 R12, [R0+0x8080] ;  /* 0x00808000000c7984 */ /* 0x0008a20000000c00 */
[----:B------:R-:W-:-:S09]  /*ba00*/  ISETP.GE.AND P2, PT, R6, c[0x0][0x3c8], PT ;  /* 0x0000f20006007a0c */ /* 0x000fd20003f46270 */
[----:B------:R-:W-:-:S04]  /*ba10*/  @!P1 SHF.R.S32.HI R4, RZ, 0x1f, R5 ;  /* 0x0000001fff049819 */ /* 0x000fc80000011405 */
[----:B------:R-:W-:Y:S01]  /*ba20*/  @!P1 LEA.HI R4, R4, R5, RZ, 0x3 ;  /* 0x0000000504049211 */ /* 0x000fe200078f18ff */
[----:B-12---:R-:W-:-:S03]  /*ba30*/  @!P2 IMAD.WIDE R8, R6, 0x2, R2 ;  /* 0x000000020608a825 */ /* 0x006fc600078e0202 */
[----:B------:R-:W-:Y:S02]  /*ba40*/  @!P1 LOP3.LUT R4, R4, 0xfffffff8, RZ, 0xc0, !PT ;  /* 0xfffffff804049812 */ /* 0x000fe400078ec0ff */
[----:B----4-:R-:W-:-:S03]  /*ba50*/  @!P0 SHF.R.S32.HI R0, RZ, 0x1f, R7 ;  /* 0x0000001fff008819 */ /* 0x010fc60000011407 */
[----:B------:R-:W-:Y:S01]  /*ba60*/  @!P1 IMAD.WIDE R4, R4, 0x2, R2 ;  /* 0x0000000204049825 */ /* 0x000fe200078e0202 */
[----:B------:R-:W-:-:S04]  /*ba70*/  @!P0 LEA.HI R0, R0, R7, RZ, 0x3 ;  /* 0x0000000700008211 */ /* 0x000fc800078f18ff */
[----:B------:R-:W-:Y:S01]  /*ba80*/  @!P0 LOP3.LUT R0, R0, 0xfffffff8, RZ, 0xc0, !PT ;  /* 0xfffffff800008812 */ /* 0x000fe200078ec0ff */
[----:B---3--:R1:W-:Y:S04]  /*ba90*/  @!P2 ST.E.128 [R8.64], R20 ;  /* 0x000000140800a985 */ /* 0x0083e8000c101d04 */
[----:B------:R-:W-:Y:S01]  /*baa0*/  @!P0 IMAD.WIDE R2, R0, 0x2, R2 ;  /* 0x0000000200028825 */ /* 0x000fe200078e0202 */
[----:B-----5:R1:W-:Y:S04]  /*bab0*/  @!P1 ST.E.128 [R4.64], R16 ;  /* 0x0000001004009985 */ /* 0x0203e8000c101d04 */
[----:B------:R1:W-:Y:S02]  /*bac0*/  @!P0 ST.E.128 [R2.64], R12 ;  /* 0x0000000c02008985 */ /* 0x0003e4000c101d04 */
.L_x_29:
[----:B---3--:R-:W-:Y:S05]  /*bad0*/  BSYNC B0 ;  /* 0x0000000000007941 */ /* 0x008fea0003800000 */
.L_x_28:
[----:B-12---:R-:W-:Y:S01]  /*bae0*/  IADD3 R0, R10, 0x20, RZ ;  /* 0x000000200a007810 */ /* 0x006fe20007ffe0ff */
[----:B------:R1:W2:Y:S01]  /*baf0*/  SHFL.IDX PT, R3, R11, 0x1, 0x181f ;  /* 0x00381f000b037f89 */ /* 0x0002a200000e0000 */
[----:B------:R-:W-:Y:S02]  /*bb00*/  BSSY B0, `(.L_x_30) ;  /* 0x0000015000007945 */ /* 0x000fe40003800000 */
[----:B------:R-:W-:Y:S01]  /*bb10*/  ISETP.GE.AND P0, PT, R0, R24, PT ;  /* 0x000000180000720c */ /* 0x000fe20003f06270 */
[----:B------:R1:W3:-:S12]  /*bb20*/  SHFL.IDX PT, R2, R25, 0x1, 0x181f ;  /* 0x00381f0019027f89 */ /* 0x0002d800000e0000 */
[----:B------:R-:W-:Y:S05]  /*bb30*/  @P0 BRA `(.L_x_31) ;  /* 0x0000011000000947 */ /* 0x000fea0003800000 */
[C---:B------:R-:W-:Y:S02]  /*bb40*/  IADD3 R5, R6.reuse, 0x40, RZ ;  /* 0x0000004006057810 */ /* 0x040fe40007ffe0ff */
[C---:B------:R-:W-:Y:S02]  /*bb50*/  IADD3 R7, R6.reuse, 0x80, RZ ;  /* 0x0000008006077810 */ /* 0x040fe40007ffe0ff */
[----:B------:R-:W-:Y:S02]  /*bb60*/  ISETP.GE.AND P1, PT, R5, c[0x0][0x3c8], PT ;  /* 0x0000f20005007a0c */ /* 0x000fe40003f26270 */
[----:B------:R-:W-:Y:S02]  /*bb70*/  ISETP.GE.AND P0, PT, R7, c[0x0][0x3c8], PT ;  /* 0x0000f20007007a0c */ /* 0x000fe40003f06270 */
[----:B------:R-:W-:-:S09]  /*bb80*/  ISETP.GE.AND P2, PT, R6, c[0x0][0x3c8], PT ;  /* 0x0000f20006007a0c */ /* 0x000fd20003f46270 */
[----:B------:R-:W-:Y:S02]  /*bb90*/  @!P1 SHF.R.S32.HI R4, RZ, 0x1f, R5 ;  /* 0x0000001fff049819 */ /* 0x000fe40000011405 */
[----:B------:R-:W-:Y:S02]  /*bba0*/  @!P0 SHF.R.S32.HI R0, RZ, 0x1f, R7 ;  /* 0x0000001fff008819 */ /* 0x000fe40000011407 */
[----:B------:R-:W-:Y:S01]  /*bbb0*/  @!P1 LEA.HI R4, R4, R5, RZ, 0x3 ;  /* 0x0000000504049211 */ /* 0x000fe200078f18ff */
[--C-:B--23--:R-:W-:Y:S01]  /*bbc0*/  @!P2 IMAD.WIDE R8, R6, 0x2, R2.reuse ;  /* 0x000000020608a825 */ /* 0x10cfe200078e0202 */
        /* <DEDUP_REMOVED lines=8> */
.L_x_31:
[----:B------:R-:W-:Y:S05]  /*bc50*/  BSYNC B0 ;  /* 0x0000000000007941 */ /* 0x000fea0003800000 */
.L_x_30:
[----:B------:R-:W-:Y:S01]  /*bc60*/  IADD3 R0, R10, 0x40, RZ ;  /* 0x000000400a007810 */ /* 0x000fe20007ffe0ff */
[----:B--2---:R2:W1:Y:S01]  /*bc70*/  SHFL.IDX PT, R3, R11, 0x2, 0x181f ;  /* 0x00581f000b037f89 */ /* 0x00446200000e0000 */
[----:B------:R-:W-:Y:S02]  /*bc80*/  BSSY B0, `(.L_x_32) ;  /* 0x0000015000007945 */ /* 0x000fe40003800000 */
[----:B------:R-:W-:Y:S01]  /*bc90*/  ISETP.GE.AND P0, PT, R0, R24, PT ;  /* 0x000000180000720c */ /* 0x000fe20003f06270 */
[----:B---3--:R2:W3:-:S12]  /*bca0*/  SHFL.IDX PT, R2, R25, 0x2, 0x181f ;  /* 0x00581f0019027f89 */ /* 0x0084d800000e0000 */
        /* <DEDUP_REMOVED lines=9> */
[--C-:B-1-3--:R-:W-:Y:S01]  /*bd40*/  @!P2 IMAD.WIDE R8, R6, 0x2, R2.reuse ;  /* 0x000000020608a825 */ /* 0x10afe200078e0202 */
[----:B------:R-:W-:Y:S02]  /*bd50*/  @!P0 LEA.HI R0, R0, R7, RZ, 0x3 ;  /* 0x0000000700008211 */ /* 0x000fe400078f18ff */
[----:B------:R-:W-:Y:S02]  /*bd60*/  @!P1 LOP3.LUT R4, R4, 0xfffffff8, RZ, 0xc0, !PT ;  /* 0xfffffff804049812 */ /* 0x000fe400078ec0ff */
[----:B------:R-:W-:Y:S01]  /*bd70*/  @!P0 LOP3.LUT R0, R0, 0xfffffff8, RZ, 0xc0, !PT ;  /* 0xfffffff800008812 */ /* 0x000fe200078ec0ff */
[----:B----4-:R1:W-:Y:S02]  /*bd80*/  @!P2 ST.E.128 [R8.64], R48 ;  /* 0x000000300800a985 */ /* 0x0103e4000c101d04 */
[----:B------:R-:W-:-:S04]  /*bd90*/  @!P1 IMAD.WIDE R4, R4, 0x2, R2 ;  /* 0x0000000204049825 */ /* 0x000fc800078e0202 */
[----:B------:R-:W-:Y:S01]  /*bda0*/  @!P0 IMAD.WIDE R2, R0, 0x2, R2 ;  /* 0x0000000200028825 */ /* 0x000fe200078e0202 */
[----:B------:R1:W-:Y:S04]  /*bdb0*/  @!P1 ST.E.128 [R4.64], R44 ;  /* 0x0000002c04009985 */ /* 0x0003e8000c101d04 */
[----:B------:R1:W-:Y:S02]  /*bdc0*/  @!P0 ST.E.128 [R2.64], R40 ;  /* 0x0000002802008985 */ /* 0x0003e4000c101d04 */
.L_x_33:
[----:B------:R-:W-:Y:S05]  /*bdd0*/  BSYNC B0 ;  /* 0x0000000000007941 */ /* 0x000fea0003800000 */
.L_x_32:
[----:B------:R-:W-:Y:S01]  /*bde0*/  IADD3 R0, R10, 0x60, RZ ;  /* 0x000000600a007810 */ /* 0x000fe20007ffe0ff */
[----:B-1----:R1:W2:Y:S03]  /*bdf0*/  SHFL.IDX PT, R3, R11, 0x3, 0x181f ;  /* 0x00781f000b037f89 */ /* 0x0022a600000e0000 */
[----:B------:R-:W-:Y:S01]  /*be00*/  ISETP.GE.AND P0, PT, R0, R24, PT ;  /* 0x000000180000720c */ /* 0x000fe20003f06270 */
[----:B---3--:R1:W3:-:S12]  /*be10*/  SHFL.IDX PT, R2, R25, 0x3, 0x181f ;  /* 0x00781f0019027f89 */ /* 0x0082d800000e0000 */
[----:B------:R-:W-:Y:S05]  /*be20*/  @P0 EXIT ;  /* 0x000000000000094d */ /* 0x000fea0003800000 */
[C---:B------:R-:W-:Y:S02]  /*be30*/  IADD3 R4, R6.reuse, 0x40, RZ ;  /* 0x0000004006047810 */ /* 0x040fe40007ffe0ff */
[----:B------:R-:W-:Y:S02]  /*be40*/  ISETP.GE.AND P1, PT, R6, c[0x0][0x3c8], PT ;  /* 0x0000f20006007a0c */ /* 0x000fe40003f26270 */
[----:B------:R-:W-:-:S11]  /*be50*/  ISETP.GE.AND P0, PT, R4, c[0x0][0x3c8], PT ;  /* 0x0000f20004007a0c */ /* 0x000fd60003f06270 */
[----:B--23--:R-:W-:Y:S02]  /*be60*/  @!P1 IMAD.WIDE R8, R6, 0x2, R2 ;  /* 0x0000000206089825 */ /* 0x00cfe400078e0202 */
[----:B------:R-:W-:-:S03]  /*be70*/  @!P0 SHF.R.S32.HI R0, RZ, 0x1f, R4 ;  /* 0x0000001fff008819 */ /* 0x000fc60000011404 */
[----:B------:R2:W-:Y:S01]  /*be80*/  @!P1 ST.E.128 [R8.64], R56 ;  /* 0x0000003808009985 */ /* 0x0005e2000c101d04 */
[----:B------:R-:W-:-:S04]  /*be90*/  @!P0 LEA.HI R0, R0, R4, RZ, 0x3 ;  /* 0x0000000400008211 */ /* 0x000fc800078f18ff */
[----:B------:R-:W-:-:S05]  /*bea0*/  @!P0 LOP3.LUT R0, R0, 0xfffffff8, RZ, 0xc0, !PT ;  /* 0xfffffff800008812 */ /* 0x000fca00078ec0ff */
[----:B------:R-:W-:Y:S01]  /*beb0*/  @!P0 IMAD.WIDE R4, R0, 0x2, R2 ;  /* 0x0000000200048825 */ /* 0x000fe200078e0202 */
[----:B------:R-:W-:-:S04]  /*bec0*/  IADD3 R0, R6, 0x80, RZ ;  /* 0x0000008006007810 */ /* 0x000fc80007ffe0ff */
[----:B------:R2:W-:Y:S01]  /*bed0*/  @!P0 ST.E.128 [R4.64], R52 ;  /* 0x0000003404008985 */ /* 0x0005e2000c101d04 */
[----:B------:R-:W-:-:S13]  /*bee0*/  ISETP.GE.AND P0, PT, R0, c[0x0][0x3c8], PT ;  /* 0x0000f20000007a0c */ /* 0x000fda0003f06270 */
[----:B------:R-:W-:Y:S05]  /*bef0*/  @P0 EXIT ;  /* 0x000000000000094d */ /* 0x000fea0003800000 */
[----:B--2---:R-:W-:-:S04]  /*bf00*/  SHF.R.S32.HI R4, RZ, 0x1f, R0 ;  /* 0x0000001fff047819 */ /* 0x004fc80000011400 */
[----:B------:R-:W-:-:S04]  /*bf10*/  LEA.HI R0, R4, R0, RZ, 0x3 ;  /* 0x0000000004007211 */ /* 0x000fc800078f18ff */
[----:B------:R-:W-:-:S05]  /*bf20*/  LOP3.LUT R0, R0, 0xfffffff8, RZ, 0xc0, !PT ;  /* 0xfffffff800007812 */ /* 0x000fca00078ec0ff */
[----:B------:R-:W-:-:S05]  /*bf30*/  IMAD.WIDE R2, R0, 0x2, R2 ;  /* 0x0000000200027825 */ /* 0x000fca00078e0202 */
[----:B------:R-:W-:Y:S01]  /*bf40*/  ST.E.128 [R2.64], R60 ;  /* 0x0000003c02007985 */ /* 0x000fe2000c101d04 */
[----:B------:R-:W-:Y:S05]  /*bf50*/  EXIT ;  /* 0x000000000000794d */ /* 0x000fea0003800000 */
.L_x_26:
[----:B------:R-:W2:Y:S01]  /*bf60*/  LDL R8, [R1+0x8] ;  /* 0x0000080001087983 */ /* 0x000ea20000100800 */
[----:B------:R-:W-:Y:S01]  /*bf70*/  ISETP.NE.U32.AND P0, PT, RZ, c[0x0][0x508], PT ;  /* 0x00014200ff007a0c */ /* 0x000fe20003f05070 */
[----:B------:R-:W-:Y:S01]  /*bf80*/  IMAD.MOV.U32 R2, RZ, RZ, 0x4 ;  /* 0x00000004ff027424 */ /* 0x000fe200078e00ff */
[----:B------:R-:W-:Y:S02]  /*bf90*/  ISETP.NE.U32.AND P1, PT, RZ, c[0x0][0x500], PT ;  /* 0x00014000ff007a0c */ /* 0x000fe40003f25070 */
[----:B------:R-:W-:Y:S02]  /*bfa0*/  ISETP.NE.AND.EX P0, PT, RZ, c[0x0][0x50c], PT, P0 ;  /* 0x00014300ff007a0c */ /* 0x000fe40003f05300 */
[----:B------:R-:W-:Y:S01]  /*bfb0*/  ISETP.NE.AND.EX P1, PT, RZ, c[0x0][0x504], PT, P1 ;  /* 0x00014100ff007a0c */ /* 0x000fe20003f25310 */
[----:B------:R-:W-:Y:S02]  /*bfc0*/  IMAD.MOV.U32 R13, RZ, RZ, c[0x0][0x388] ;  /* 0x0000e200ff0d7624 */ /* 0x000fe400078e00ff */
[----:B--2---:R-:W-:-:S08]  /*bfd0*/  IMAD.WIDE R6, R8, R2, c[0x0][0x500] ;  /* 0x0001400008067625 */ /* 0x004fd000078e0202 */
[----:B------:R-:W-:Y:S02]  /*bfe0*/  @P0 IMAD.WIDE R2, R8, R2, c[0x0][0x508] ;  /* 0x0001420008020625 */ /* 0x000fe400078e0202 */
[----:B------:R-:W2:Y:S04]  /*bff0*/  @P1 LDG.E R0, [R6.64] ;  /* 0x0000000406001981 */ /* 0x000ea8000c1e1900 */
[----:B------:R1:W5:Y:S01]  /*c000*/  @P0 LDG.E R13, [R2.64] ;  /* 0x00000004020d0981 */ /* 0x000362000c1e1900 */
[----:B------:R-:W-:Y:S02]  /*c010*/  CS2R R4, SRZ ;  /* 0x0000000000047805 */ /* 0x000fe4000001ff00 */
[--C-:B--2---:R-:W-:Y:S01]  /*c020*/  @P1 SHF.R.S32.HI R5, RZ, 0x1f, R0.reuse ;  /* 0x0000001fff051819 */ /* 0x104fe20000011400 */
[----:B------:R-:W-:Y:S01]  /*c030*/  @P1 IMAD.MOV.U32 R4, RZ, RZ, R0 ;  /* 0x000000ffff041224 */ /* 0x000fe200078e0000 */
[----:B------:R-:W-:Y:S05]  /*c040*/  @P0 BRA `(.L_x_34) ;  /* 0x0000004000000947 */ /* 0x000fea0003800000 */
[----:B-1----:R-:W-:Y:S05]  /*c050*/  @!P1 BRA `(.L_x_34) ;  /* 0x0000003000009947 */ /* 0x002fea0003800000 */
[----:B------:R1:W2:Y:S04]  /*c060*/  LDG.E R0, [R6.64] ;  /* 0x0000000406007981 */ /* 0x0002a8000c1e1900 */
[----:B-1----:R-:W2:Y:S02]  /*c070*/  LDG.E R6, [R6.64+0x4] ;  /* 0x0000040406067981 */ /* 0x002ea4000c1e1900 */
[----:B--2--5:R-:W-:-:S02]  /*c080*/  IADD3 R13, -R0, R6, RZ ;  /* 0x00000006000d7210 */ /* 0x024fc40007ffe1ff */
.L_x_34:
[----:B-1----:R-:W1:Y:S01]  /*c090*/  S2R R11, SR_TID.X ;  /* 0x00000000000b7919 */ /* 0x002e620000002100 */
[----:B------:R-:W-:Y:S01]  /*c0a0*/  SHF.R.S32.HI R0, RZ, 0x1f, R8 ;  /* 0x0000001fff007819 */ /* 0x000fe20000011408 */
[----:B------:R-:W-:Y:S01]  /*c0b0*/  BSSY B0, `(.L_x_35) ;  /* 0x0000028000007945 */ /* 0x000fe20003800000 */
[----:B------:R-:W-:-:S02]  /*c0c0*/  SEL R10, R8, RZ, !P1 ;  /* 0x000000ff080a7207 */ /* 0x000fc40004800000 */
[----:B------:R-:W-:Y:S02]  /*c0d0*/  SEL R12, R0, RZ, !P1 ;  /* 0x000000ff000c7207 */ /* 0x000fe40004800000 */
[----:B-1----:R-:W-:-:S13]  /*c0e0*/  ISETP.GE.AND P0, PT, R11, 0x80, PT ;  /* 0x000000800b00780c */ /* 0x002fda0003f06270 */
[----:B------:R-:W-:Y:S05]  /*c0f0*/  @P0 BRA `(.L_x_36) ;  /* 0x0000023000000947 */ /* 0x000fea0003800000 */
[----:B------:R-:W1:Y:S01]  /*c100*/  S2R R9, SR_CTAID.X ;  /* 0x0000000000097919 */ /* 0x000e620000002500 */
[----:B-----5:R-:W-:Y:S01]  /*c110*/  IMAD R0, R13, c[0x0][0x4e8], RZ ;  /* 0x00013a000d007a24 */ /* 0x020fe200078e02ff */
[----:B-1----:R-:W-:-:S04]  /*c120*/  LEA R9, R9, R11, 0x7 ;  /* 0x0000000b09097211 */ /* 0x002fc800078e38ff */
[----:B------:R-:W-:-:S13]  /*c130*/  ISETP.GE.AND P0, PT, R9, R0, PT ;  /* 0x000000000900720c */ /* 0x000fda0003f06270 */
[----:B------:R-:W-:Y:S05]  /*c140*/  @P0 BRA `(.L_x_36) ;  /* 0x000001e000000947 */ /* 0x000fea0003800000 */
[----:B------:R-:W1:Y:S01]  /*c150*/  S2R R8, SR_CTAID.Y ;  /* 0x0000000000087919 */ /* 0x000e620000002600 */
[----:B------:R-:W-:Y:S01]  /*c160*/  MOV R0, c[0x0][0x4e8] ;  /* 0x00013a0000007a02 */ /* 0x000fe20000000f00 */
[----:B------:R-:W-:Y:S01]  /*c170*/  IMAD.MOV.U32 R3, RZ, RZ, R5 ;  /* 0x000000ffff037224 */ /* 0x000fe200078e0005 */
[----:B------:R-:W-:Y:S02]  /*c180*/  MOV R2, R4 ;  /* 0x0000000400027202 */ /* 0x000fe40000000f00 */
[----:B------:R-:W-:-:S13]  /*c190*/  ISETP.NE.AND P0, PT, R0, 0x1, PT ;  /* 0x000000010000780c */ /* 0x000fda0003f05270 */
[----:B------:R-:W-:Y:S01]  /*c1a0*/  @P0 IMAD.HI.U32 R7, R9, c[0x0][0x4ec], RZ ;  /* 0x00013b0009070a27 */ /* 0x000fe200078e00ff */
[----:B-1----:R-:W-:-:S03]  /*c1b0*/  SHF.R.S32.HI R0, RZ, 0x1f, R8 ;  /* 0x0000001fff007819 */ /* 0x002fc60000011408 */
[----:B------:R-:W-:-:S04]  /*c1c0*/  IMAD.WIDE.U32 R2, R8, c[0x0][0x490], R2 ;  /* 0x0001240008027a25 */ /* 0x000fc800078e0002 */
[----:B------:R-:W-:Y:S02]  /*c1d0*/  IMAD R6, R0, c[0x0][0x490], RZ ;  /* 0x0001240000067a24 */ /* 0x000fe400078e02ff */
[----:B------:R-:W-:Y:S01]  /*c1e0*/  IMAD.MOV.U32 R0, RZ, RZ, R9 ;  /* 0x000000ffff007224 */ /* 0x000fe200078e0009 */
[----:B------:R-:W-:Y:S01]  /*c1f0*/  @P0 SHF.R.U32.HI R0, RZ, c[0x0][0x4f0], R7 ;  /* 0x00013c00ff000a19 */ /* 0x000fe20000011607 */
[----:B------:R-:W-:Y:S02]  /*c200*/  IMAD R6, R8, c[0x0][0x494], R6 ;  /* 0x0001250008067a24 */ /* 0x000fe400078e0206 */
[----:B------:R-:W-:Y:S01]  /*c210*/  IMAD R8, R12, c[0x0][0x498], RZ ;  /* 0x000126000c087a24 */ /* 0x000fe200078e02ff */
[----:B------:R-:W-:Y:S01]  /*c220*/  IADD3 R7, -R0, RZ, RZ ;  /* 0x000000ff00077210 */ /* 0x000fe20007ffe1ff */
[----:B------:R-:W-:Y:S02]  /*c230*/  IMAD.IADD R3, R6, 0x1, R3 ;  /* 0x0000000106037824 */ /* 0x000fe400078e0203 */
[----:B------:R-:W-:-:S02]  /*c240*/  IMAD R8, R10, c[0x0][0x49c], R8 ;  /* 0x000127000a087a24 */ /* 0x000fc400078e0208 */
[----:B------:R-:W-:Y:S01]  /*c250*/  IMAD R6, R7, c[0x0][0x4e8], R9 ;  /* 0x00013a0007067a24 */ /* 0x000fe200078e0209 */
[----:B------:R-:W-:Y:S01]  /*c260*/  SHF.R.S32.HI R9, RZ, 0x1f, R0 ;  /* 0x0000001fff097819 */ /* 0x000fe20000011400 */
[----:B------:R-:W-:-:S03]  /*c270*/  IMAD.WIDE.U32 R2, R10, c[0x0][0x498], R2 ;  /* 0x000126000a027a25 */ /* 0x000fc600078e0002 */
[----:B------:R-:W-:Y:S02]  /*c280*/  SHF.R.S32.HI R7, RZ, 0x1f, R6 ;  /* 0x0000001fff077819 */ /* 0x000fe40000011406 */
[----:B------:R-:W-:-:S03]  /*c290*/  IADD3 R2, P0, R0, R2, RZ ;  /* 0x0000000200027210 */ /* 0x000fc60007f1e0ff */
[----:B------:R-:W-:Y:S01]  /*c2a0*/  IMAD R0, R7, c[0x0][0x488], RZ ;  /* 0x0001220007007a24 */ /* 0x000fe200078e02ff */
[----:B------:R-:W-:-:S03]  /*c2b0*/  IADD3.X R3, R9, R3, R8, P0, !PT ;  /* 0x0000000309037210 */ /* 0x000fc600007fe408 */
[C---:B------:R-:W-:Y:S02]  /*c2c0*/  IMAD R0, R6.reuse, c[0x0][0x48c], R0 ;  /* 0x0001230006007a24 */ /* 0x040fe400078e0200 */
[----:B------:R-:W-:-:S05]  /*c2d0*/  IMAD.WIDE.U32 R2, R6, c[0x0][0x488], R2 ;  /* 0x0001220006027a25 */ /* 0x000fca00078e0002 */
[----:B------:R-:W-:Y:S02]  /*c2e0*/  IADD3 R0, R3, R0, RZ ;  /* 0x0000000003007210 */ /* 0x000fe40007ffe0ff */
[----:B------:R-:W-:-:S04]  /*c2f0*/  LEA R6, P0, R2, c[0x0][0x450], 0x2 ;  /* 0x0001140002067a11 */ /* 0x000fc800078010ff */
[----:B------:R-:W-:Y:S02]  /*c300*/  LEA.HI.X R7, R2, c[0x0][0x454], R0, 0x2, P0 ;  /* 0x0001150002077a11 */ /* 0x000fe400000f1400 */
[----:B------:R-:W-:-:S05]  /*c310*/  MOV R0, 0xff800000 ;  /* 0xff80000000007802 */ /* 0x000fca0000000f00 */
[----:B------:R1:W-:Y:S02]  /*c320*/  STG.E [R6.64], R0 ;  /* 0x0000000006007986 */ /* 0x0003e4000c101904 */
.L_x_36:
[----:B------:R-:W-:Y:S05]  /*c330*/  BSYNC B0 ;  /* 0x0000000000007941 */ /* 0x000fea0003800000 */
.L_x_35:
[----:B-1----:R-:W1:Y:S01]  /*c340*/  S2R R6, SR_CTAID.Y ;  /* 0x0000000000067919 */ /* 0x002e620000002600 */
[----:B------:R-:W-:Y:S01]  /*c350*/  IMAD R0, R5, c[0x0][0x3a0], RZ ;  /* 0x0000e80005007a24 */ /* 0x000fe200078e02ff */
[----:B------:R-:W-:Y:S01]  /*c360*/  SHF.R.S32.HI R5, RZ, 0x1f, R11 ;  /* 0x0000001fff057819 */ /* 0x000fe2000001140b */
[C---:B------:R-:W-:Y:S01]  /*c370*/  IMAD.WIDE.U32 R2, R4.reuse, c[0x0][0x3a0], RZ ;  /* 0x0000e80004027a25 */ /* 0x040fe200078e00ff */
[----:B------:R-:W2:Y:S01]  /*c380*/  S2R R9, SR_CTAID.X ;  /* 0x0000000000097919 */ /* 0x000ea20000002500 */
[----:B------:R-:W-:Y:S01]  /*c390*/  MOV R8, c[0x0][0x4e8] ;  /* 0x00013a0000087a02 */ /* 0x000fe20000000f00 */
[----:B------:R-:W-:Y:S01]  /*c3a0*/  BSSY B0, `(.L_x_37) ;  /* 0x000003c000007945 */ /* 0x000fe20003800000 */
[----:B------:R-:W-:Y:S01]  /*c3b0*/  LEA.HI R5, R5, R11, RZ, 0x3 ;  /* 0x0000000b05057211 */ /* 0x000fe200078f18ff */
[----:B------:R-:W-:Y:S01]  /*c3c0*/  IMAD R0, R4, c[0x0][0x3a4], R0 ;  /* 0x0000e90004007a24 */ /* 0x000fe200078e0200 */
[----:B------:R-:W-:Y:S01]  /*c3d0*/  ISETP.NE.AND P0, PT, R8, 0x1, PT ;  /* 0x000000010800780c */ /* 0x000fe20003f05270 */
[----:B-----5:R-:W-:Y:S01]  /*c3e0*/  IMAD R13, R13, c[0x0][0x4e8], RZ ;  /* 0x00013a000d0d7a24 */ /* 0x020fe200078e02ff */
[----:B------:R-:W-:-:S02]  /*c3f0*/  LOP3.LUT R4, R5, 0xfffffff8, RZ, 0xc0, !PT ;  /* 0xfffffff805047812 */ /* 0x000fc400078ec0ff */
[----:B------:R-:W-:-:S03]  /*c400*/  IADD3 R3, R3, R0, RZ ;  /* 0x0000000003037210 */ /* 0x000fc60007ffe0ff */
[----:B------:R-:W-:Y:S01]  /*c410*/  IMAD.IADD R8, R11, 0x1, -R4 ;  /* 0x000000010b087824 */ /* 0x000fe200078e0a04 */
[----:B------:R-:W-:-:S04]  /*c420*/  SHF.R.S32.HI R11, RZ, 0x3, R5 ;  /* 0x00000003ff0b7819 */ /* 0x000fc80000011405 */
[-C--:B------:R-:W-:Y:S02]  /*c430*/  LEA R4, R8, R11.reuse, 0x5 ;  /* 0x0000000b08047211 */ /* 0x080fe400078e28ff */
[----:B-1----:R-:W-:Y:S01]  /*c440*/  SHF.R.S32.HI R7, RZ, 0x1f, R6 ;  /* 0x0000001fff077819 */ /* 0x002fe20000011406 */
[----:B------:R-:W-:Y:S01]  /*c450*/  IMAD.WIDE.U32 R2, R6, c[0x0][0x3e8], R2 ;  /* 0x0000fa0006027a25 */ /* 0x000fe200078e0002 */
[----:B--2---:R-:W-:-:S03]  /*c460*/  LEA R11, R9, R11, 0x7 ;  /* 0x0000000b090b7211 */ /* 0x004fc600078e38ff */
[----:B------:R-:W-:Y:S02]  /*c470*/  IMAD R0, R7, c[0x0][0x3e8], RZ ;  /* 0x0000fa0007007a24 */ /* 0x000fe400078e02ff */
[----:B------:R-:W-:Y:S02]  /*c480*/  IMAD R4, R9, 0x80, R4 ;  /* 0x0000008009047824 */ /* 0x000fe400078e0204 */
[----:B------:R-:W-:Y:S02]  /*c490*/  IMAD R0, R6, c[0x0][0x3ec], R0 ;  /* 0x0000fb0006007a24 */ /* 0x000fe400078e0200 */
[----:B------:R-:W-:-:S03]  /*c4a0*/  @P0 IMAD.HI.U32 R5, R4, c[0x0][0x4ec], RZ ;  /* 0x00013b0004050a27 */ /* 0x000fc600078e00ff */
[----:B------:R-:W-:Y:S01]  /*c4b0*/  IADD3 R3, R0, R3, RZ ;  /* 0x0000000300037210 */ /* 0x000fe20007ffe0ff */
[----:B------:R-:W-:Y:S01]  /*c4c0*/  IMAD R6, R12, c[0x0][0x3f0], RZ ;  /* 0x0000fc000c067a24 */ /* 0x000fe200078e02ff */
[----:B------:R-:W-:Y:S02]  /*c4d0*/  MOV R0, R4 ;  /* 0x0000000400007202 */ /* 0x000fe40000000f00 */
[----:B------:R-:W-:Y:S01]  /*c4e0*/  @P0 SHF.R.U32.HI R0, RZ, c[0x0][0x4f0], R5 ;  /* 0x00013c00ff000a19 */ /* 0x000fe20000011605 */
[C---:B------:R-:W-:Y:S02]  /*c4f0*/  IMAD R7, R10.reuse, c[0x0][0x3f4], R6 ;  /* 0x0000fd000a077a24 */ /* 0x040fe400078e0206 */
[----:B------:R-:W-:Y:S01]  /*c500*/  IMAD.WIDE.U32 R2, R10, c[0x0][0x3f0], R2 ;  /* 0x0000fc000a027a25 */ /* 0x000fe200078e0002 */
[----:B------:R-:W-:-:S03]  /*c510*/  SHF.R.S32.HI R6, RZ, 0x1f, R0 ;  /* 0x0000001fff067819 */ /* 0x000fc60000011400 */
[----:B------:R-:W-:Y:S01]  /*c520*/  IMAD.MOV R5, RZ, RZ, -R0 ;  /* 0x000000ffff057224 */ /* 0x000fe200078e0a00 */
[----:B------:R-:W-:Y:S01]  /*c530*/  IADD3 R3, R3, R7, RZ ;  /* 0x0000000703037210 */ /* 0x000fe20007ffe0ff */
[----:B------:R-:W-:Y:S02]  /*c540*/  IMAD R6, R6, c[0x0][0x3e0], RZ ;  /* 0x0000f80006067a24 */ /* 0x000fe400078e02ff */
[----:B------:R-:W-:Y:S02]  /*c550*/  IMAD R5, R5, c[0x0][0x4e8], R4 ;  /* 0x00013a0005057a24 */ /* 0x000fe400078e0204 */
[----:B------:R-:W-:-:S03]  /*c560*/  IMAD.WIDE.U32 R2, R0, c[0x0][0x3e0], R2 ;  /* 0x0000f80000027a25 */ /* 0x000fc600078e0002 */
[----:B------:R-:W-:Y:S01]  /*c570*/  SHF.R.S32.HI R4, RZ, 0x1f, R5 ;  /* 0x0000001fff047819 */ /* 0x000fe20000011405 */
[----:B------:R-:W-:-:S05]  /*c580*/  IMAD R0, R0, c[0x0][0x3e4], R6 ;  /* 0x0000f90000007a24 */ /* 0x000fca00078e0206 */
[----:B------:R-:W-:Y:S01]  /*c590*/  IADD3 R3, R3, R0, RZ ;  /* 0x0000000003037210 */ /* 0x000fe20007ffe0ff */
[----:B------:R-:W-:-:S04]  /*c5a0*/  IMAD R0, R4, c[0x0][0x3d8], RZ ;  /* 0x0000f60004007a24 */ /* 0x000fc800078e02ff */
[C---:B------:R-:W-:Y:S02]  /*c5b0*/  IMAD R0, R5.reuse, c[0x0][0x3dc], R0 ;  /* 0x0000f70005007a24 */ /* 0x040fe400078e0200 */
[----:B------:R-:W-:-:S04]  /*c5c0*/  IMAD.WIDE.U32 R2, R5, c[0x0][0x3d8], R2 ;  /* 0x0000f60005027a25 */ /* 0x000fc800078e0002 */
[----:B------:R-:W-:Y:S01]  /*c5d0*/  IMAD.IADD R0, R3, 0x1, R0 ;  /* 0x0000000103007824 */ /* 0x000fe200078e0200 */
[----:B------:R-:W-:-:S04]  /*c5e0*/  LEA R14, P0, R2, c[0x0][0x380], 0x1 ;  /* 0x0000e000020e7a11 */ /* 0x000fc800078008ff */
[----:B------:R-:W-:Y:S02]  /*c5f0*/  LEA.HI.X R12, R2, c[0x0][0x384], R0, 0x1, P0 ;  /* 0x0000e100020c7a11 */ /* 0x000fe400000f0c00 */
[----:B------:R-:W-:Y:S01]  /*c600*/  ISETP.GE.AND P0, PT, R11, R13, PT ;  /* 0x0000000d0b00720c */ /* 0x000fe20003f06270 */
[----:B------:R1:W2:Y:S01]  /*c610*/  SHFL.IDX PT, R2, R14, RZ, 0x181f ;  /* 0x00181fff0e027589 */ /* 0x0002a200000e0000 */
[----:B------:R-:W-:-:S03]  /*c620*/  SHF.L.U32 R0, R8, 0x3, RZ ;  /* 0x0000000308007819 */ /* 0x000fc600000006ff */
[----:B------:R1:W3:Y:S01]  /*c630*/  SHFL.IDX PT, R3, R12, RZ, 0x181f ;  /* 0x00181fff0c037589 */ /* 0x0002e200000e0000 */
[C---:B------:R-:W-:Y:S02]  /*c640*/  IADD3 R9, R0.reuse, 0x40, RZ ;  /* 0x0000004000097810 */ /* 0x040fe40007ffe0ff */
[----:B------:R-:W-:-:S05]  /*c650*/  IADD3 R10, R0, 0x80, RZ ;  /* 0x00000080000a7810 */ /* 0x000fca0007ffe0ff */
[----:B------:R-:W-:Y:S05]  /*c660*/  @P0 BRA `(.L_x_38) ;  /* 0x000000f000000947 */ /* 0x000fea0003800000 */
        /* <DEDUP_REMOVED lines=10> */
[----:B------:R2:W-:Y:S02]  /*c710*/  @!P2 ST.E.128 [R6.64], RZ ;  /* 0x000000ff0600a985 */ /* 0x0005e4000c101d04 */
[----:B------:R-:W-:-:S04]  /*c720*/  @!P1 IMAD.WIDE R4, R5, 0x2, R2 ;  /* 0x0000000205049825 */ /* 0x000fc800078e0202 */
[----:B------:R-:W-:Y:S01]  /*c730*/  @!P0 IMAD.WIDE R2, R8, 0x2, R2 ;  /* 0x0000000208028825 */ /* 0x000fe200078e0202 */
[----:B------:R2:W-:Y:S04]  /*c740*/  @!P1 ST.E.128 [R4.64], RZ ;  /* 0x000000ff04009985 */ /* 0x0005e8000c101d04 */
[----:B------:R2:W-:Y:S02]  /*c750*/  @!P0 ST.E.128 [R2.64], RZ ;  /* 0x000000ff02008985 */ /* 0x0005e4000c101d04 */
.L_x_38:
[----:B------:R-:W-:Y:S05]  /*c760*/  BSYNC B0 ;  /* 0x0000000000007941 */ /* 0x000fea0003800000 */
.L_x_37:
[----:B--2---:R-:W-:Y:S01]  /*c770*/  IADD3 R4, R11, 0x20, RZ ;  /* 0x000000200b047810 */ /* 0x004fe20007ffe0ff */
[----:B---3--:R2:W3:Y:S01]  /*c780*/  SHFL.IDX PT, R3, R12, 0x1, 0x181f ;  /* 0x00381f000c037f89 */ /* 0x0084e200000e0000 */
[----:B------:R-:W-:Y:S02]  /*c790*/  BSSY B0, `(.L_x_39) ;  /* 0x0000013000007945 */ /* 0x000fe40003800000 */
[----:B------:R-:W-:Y:S01]  /*c7a0*/  ISETP.GE.AND P0, PT, R4, R13, PT ;  /* 0x0000000d0400720c */ /* 0x000fe20003f06270 */
[----:B------:R2:W4:-:S12]  /*c7b0*/  SHFL.IDX PT, R2, R14, 0x1, 0x181f ;  /* 0x00381f000e027f89 */ /* 0x00051800000e0000 */
[----:B------:R-:W-:Y:S05]  /*c7c0*/  @P0 BRA `(.L_x_40) ;  /* 0x000000f000000947 */ /* 0x000fea0003800000 */
[----:B------:R-:W-:Y:S02]  /*c7d0*/  ISETP.GE.AND P1, PT, R9, c[0x0][0x3c8], PT ;  /* 0x0000f20009007a0c */ /* 0x000fe40003f26270 */
        /* <DEDUP_REMOVED lines=14> */
.L_x_40:
[----:B------:R-:W-:Y:S05]  /*c8c0*/  BSYNC B0 ;  /* 0x0000000000007941 */ /* 0x000fea0003800000 */
.L_x_39:
[----:B---3--:R-:W-:Y:S01]  /*c8d0*/  IADD3 R4, R11, 0x40, RZ ;  /* 0x000000400b047810 */ /* 0x008fe20007ffe0ff */
[----:B------:R3:W1:Y:S01]  /*c8e0*/  SHFL.IDX PT, R3, R12, 0x2, 0x181f ;  /* 0x00581f000c037f89 */ /* 0x00066200000e0000 */
[----:B------:R-:W-:Y:S02]  /*c8f0*/  BSSY B0, `(.L_x_41) ;  /* 0x0000013000007945 */ /* 0x000fe40003800000 */
[----:B------:R-:W-:Y:S01]  /*c900*/  ISETP.GE.AND P0, PT, R4, R13, PT ;  /* 0x0000000d0400720c */ /* 0x000fe20003f06270 */
[----:B----4-:R3:W4:-:S12]  /*c910*/  SHFL.IDX PT, R2, R14, 0x2, 0x181f ;  /* 0x00581f000e027f89 */ /* 0x01071800000e0000 */
[----:B------:R-:W-:Y:S05]  /*c920*/  @P0 BRA `(.L_x_42) ;  /* 0x000000f000000947 */ /* 0x000fea0003800000 */
[----:B------:R-:W-:Y:S02]  /*c930*/  ISETP.GE.AND P1, PT, R9, c[0x0][0x3c8], PT ;  /* 0x0000f20009007a0c */ /* 0x000fe40003f26270 */
        /* <DEDUP_REMOVED lines=14> */
.L_x_42:
[----:B------:R-:W-:Y:S05]  /*ca20*/  BSYNC B0 ;  /* 0x0000000000007941 */ /* 0x000fea0003800000 */
.L_x_41:
[----:B-1----:R-:W-:Y:S01]  /*ca30*/  IADD3 R4, R11, 0x60, RZ ;  /* 0x000000600b047810 */ /* 0x002fe20007ffe0ff */
[----:B------:R1:W2:Y:S03]  /*ca40*/  SHFL.IDX PT, R3, R12, 0x3, 0x181f ;  /* 0x00781f000c037f89 */ /* 0x0002a600000e0000 */
[----:B------:R-:W-:Y:S01]  /*ca50*/  ISETP.GE.AND P0, PT, R4, R13, PT ;  /* 0x0000000d0400720c */ /* 0x000fe20003f06270 */
[----:B----4-:R1:W4:-:S12]  /*ca60*/  SHFL.IDX PT, R2, R14, 0x3, 0x181f ;  /* 0x00781f000e027f89 */ /* 0x01031800000e0000 */
[----:B------:R-:W-:Y:S05]  /*ca70*/  @P0 EXIT ;  /* 0x000000000000094d */ /* 0x000fea0003800000 */
[----:B------:R-:W-:Y:S02]  /*ca80*/  ISETP.GE.AND P0, PT, R9, c[0x0][0x3c8], PT ;  /* 0x0000f20009007a0c */ /* 0x000fe40003f06270 */
[----:B------:R-:W-:-:S11]  /*ca90*/  ISETP.GE.AND P1, PT, R0, c[0x0][0x3c8], PT ;  /* 0x0000f20000007a0c */ /* 0x000fd60003f26270 */
[----:B------:R-:W-:Y:S02]  /*caa0*/  @!P0 SHF.R.S32.HI R4, RZ, 0x1f, R9 ;  /* 0x0000001fff048819 */ /* 0x000fe40000011409 */
[----:B--2-4-:R-:W-:Y:S02]  /*cab0*/  @!P1 IMAD.WIDE R6, R0, 0x2, R2 ;  /* 0x0000000200069825 */ /* 0x014fe400078e0202 */
[----:B------:R-:W-:-:S03]  /*cac0*/  @!P0 LEA.HI R4, R4, R9, RZ, 0x3 ;  /* 0x0000000904048211 */ /* 0x000fc600078f18ff */
[----:B------:R2:W-:Y:S01]  /*cad0*/  @!P1 ST.E.128 [R6.64], RZ ;  /* 0x000000ff06009985 */ /* 0x0005e2000c101d04 */
[----:B------:R-:W-:-:S05]  /*cae0*/  @!P0 LOP3.LUT R4, R4, 0xfffffff8, RZ, 0xc0, !PT ;  /* 0xfffffff804048812 */ /* 0x000fca00078ec0ff */
[----:B------:R-:W-:-:S05]  /*caf0*/  @!P0 IMAD.WIDE R4, R4, 0x2, R2 ;  /* 0x0000000204048825 */ /* 0x000fca00078e0202 */
[----:B------:R2:W-:Y:S01]  /*cb00*/  @!P0 ST.E.128 [R4.64], RZ ;  /* 0x000000ff04008985 */ /* 0x0005e2000c101d04 */
[----:B------:R-:W-:-:S13]  /*cb10*/  ISETP.GE.AND P0, PT, R10, c[0x0][0x3c8], PT ;  /* 0x0000f2000a007a0c */ /* 0x000fda0003f06270 */
[----:B------:R-:W-:Y:S05]  /*cb20*/  @P0 EXIT ;  /* 0x000000000000094d */ /* 0x000fea0003800000 */
[----:B------:R-:W-:-:S04]  /*cb30*/  SHF.R.S32.HI R0, RZ, 0x1f, R10 ;  /* 0x0000001fff007819 */ /* 0x000fc8000001140a */
[----:B------:R-:W-:-:S04]  /*cb40*/  LEA.HI R0, R0, R10, RZ, 0x3 ;  /* 0x0000000a00007211 */ /* 0x000fc800078f18ff */
[----:B------:R-:W-:-:S05]  /*cb50*/  LOP3.LUT R0, R0, 0xfffffff8, RZ, 0xc0, !PT ;  /* 0xfffffff800007812 */ /* 0x000fca00078ec0ff */
[----:B------:R-:W-:-:S05]  /*cb60*/  IMAD.WIDE R2, R0, 0x2, R2 ;  /* 0x0000000200027825 */ /* 0x000fca00078e0202 */
[----:B------:R-:W-:Y:S01]  /*cb70*/  ST.E.128 [R2.64], RZ ;  /* 0x000000ff02007985 */ /* 0x000fe2000c101d04 */
[----:B------:R-:W-:Y:S05]  /*cb80*/  EXIT ;  /* 0x000000000000794d */ /* 0x000fea0003800000 */
.L_x_43:
        /* <DEDUP_REMOVED lines=15> */
.L_x_1284:


//--------------------- .text._ZN7cutlass13device_kernelIN5flash19enable_sm80_to_sm89INS1_16FlashAttnFwdSm80INS1_25CollectiveMainloopFwdSm80ILi8ELi1ELb0EN4cute5tupleIJNS5_1CILi128EEENS7_ILi64EEENS7_ILi192EEEEEELi192ENS_10bfloat16_tEfNS_4arch4Sm80ELb0ELb0ELb0ELb1ELb0ELb1ELb1ELb0EEENS1_21CollectiveEpilogueFwdINS6_IJS8_SA_S9_EEENS6_IJNS7_ILi1EEESI_SI_EEESC_SE_Li256ELb1ELb1ELb0ELb0EEENS1_19SingleTileSchedulerILb1ELb0ELb1ELi128EEEEEEEEEvNT_6ParamsE --------------------------
	.section	.text._ZN7cutlass13device_kernelIN5flash19enable_sm80_to_sm89INS1_16FlashAttnFwdSm80INS1_25CollectiveMainloopFwdSm80ILi8ELi1ELb0EN4cute5tupleIJNS5_1CILi128EEENS7_ILi64EEENS7_ILi192EEEEEELi192ENS_10bfloat16_tEfNS_4arch4Sm80ELb0ELb0ELb0ELb1ELb0ELb1ELb1ELb0EEENS1_21CollectiveEpilogueFwdINS6_IJS8_SA_S9_EEENS6_IJNS7_ILi1EEESI_SI_EEESC_SE_Li256ELb1ELb1ELb0ELb0EEENS1_19SingleTileSchedulerILb1ELb0ELb1ELi128EEEEEEEEEvNT_6ParamsE,"ax",@progbits
	.sectioninfo	@"SHI_REGISTERS=242"
	.align	128
.text._ZN7cutlass13device_kernelIN5flash19enable_sm80_to_sm89INS1_16FlashAttnFwdSm80INS1_25CollectiveMainloopFwdSm80ILi8ELi1ELb0EN4cute5tupleIJNS5_1CILi128EEENS7_ILi64EEENS7_ILi192EEEEEELi192ENS_10bfloat16_tEfNS_4arch4Sm80ELb0ELb0ELb0ELb1ELb0ELb1ELb1ELb0EEENS1_21CollectiveEpilogueFwdINS6_IJS8_SA_S9_EEENS6_IJNS7_ILi1EEESI_SI_EEESC_SE_Li256ELb1ELb1ELb0ELb0EEENS1_19SingleTileSchedulerILb1ELb0ELb1ELi128EEEEEEEEEvNT_6ParamsE:
        .type           _ZN7cutlass13device_kernelIN5flash19enable_sm80_to_sm89INS1_16FlashAttnFwdSm80INS1_25CollectiveMainloopFwdSm80ILi8ELi1ELb0EN4cute5tupleIJNS5_1CILi128EEENS7_ILi64EEENS7_ILi192EEEEEELi192ENS_10bfloat16_tEfNS_4arch4Sm80ELb0ELb0ELb0ELb1ELb0ELb1ELb1ELb0EEENS1_21CollectiveEpilogueFwdINS6_IJS8_SA_S9_EEENS6_IJNS7_ILi1EEESI_SI_EEESC_SE_Li256ELb1ELb1ELb0ELb0EEENS1_19SingleTileSchedulerILb1ELb0ELb1ELi128EEEEEEEEEvNT_6ParamsE,@function
        .size           _ZN7cutlass13device_kernelIN5flash19enable_sm80_to_sm89INS1_16FlashAttnFwdSm80INS1_25CollectiveMainloopFwdSm80ILi8ELi1ELb0EN4cute5tupleIJNS5_1CILi128EEENS7_ILi64EEENS7_ILi192EEEEEELi192ENS_10bfloat16_tEfNS_4arch4Sm80ELb0ELb0ELb0ELb1ELb0ELb1ELb1ELb0EEENS1_21CollectiveEpilogueFwdINS6_IJS8_SA_S9_EEENS6_IJNS7_ILi1EEESI_SI_EEESC_SE_Li256ELb1ELb1ELb0ELb0EEENS1_19SingleTileSchedulerILb1ELb0ELb1ELi128EEEEEEEEEvNT_6ParamsE,(.L_x_1285 - _ZN7cutlass13device_kernelIN5flash19enable_sm80_to_sm89INS1_16FlashAttnFwdSm80INS1_25CollectiveMainloopFwdSm80ILi8ELi1ELb0EN4cute5tupleIJNS5_1CILi128EEENS7_ILi64EEENS7_ILi192EEEEEELi192ENS_10bfloat16_tEfNS_4arch4Sm80ELb0ELb0ELb0ELb1ELb0ELb1ELb1ELb0EEENS1_21CollectiveEpilogueFwdINS6_IJS8_SA_S9_EEENS6_IJNS7_ILi1EEESI_SI_EEESC_SE_Li256ELb1ELb1ELb0ELb0EEENS1_19SingleTileSchedulerILb1ELb0ELb1ELi128EEEEEEEEEvNT_6ParamsE)
        .other          _ZN7cutlass13device_kernelIN5flash19enable_sm80_to_sm89INS1_16FlashAttnFwdSm80INS1_25CollectiveMainloopFwdSm80ILi8ELi1ELb0EN4cute5tupleIJNS5_1CILi128EEENS7_ILi64EEENS7_ILi192EEEEEELi192ENS_10bfloat16_tEfNS_4arch4Sm80ELb0ELb0ELb0ELb1ELb0ELb1ELb1ELb0EEENS1_21CollectiveEpilogueFwdINS6_IJS8_SA_S9_EEENS6_IJNS7_ILi1EEESI_SI_EEESC_SE_Li256ELb1ELb1ELb0ELb0EEENS1_19SingleTileSchedulerILb1ELb0ELb1ELi128EEEEEEEEEvNT_6ParamsE,@"STO_CUDA_ENTRY STV_DEFAULT"
_ZN7cutlass13device_kernelIN5flash19enable_sm80_to_sm89INS1_16FlashAttnFwdSm80INS1_25CollectiveMainloopFwdSm80ILi8ELi1ELb0EN4cute5tupleIJNS5_1CILi128EEENS7_ILi64EEENS7_ILi192EEEEEELi192ENS_10bfloat16_tEfNS_4arch4Sm80ELb0ELb0ELb0ELb1ELb0ELb1ELb1ELb0EEENS1_21CollectiveEpilogueFwdINS6_IJS8_SA_S9_EEENS6_IJNS7_ILi1EEESI_SI_EEESC_SE_Li256ELb1ELb1ELb0ELb0EEENS1_19SingleTileSchedulerILb1ELb0ELb1ELi128EEEEEEEEEvNT_6ParamsE:
[----:B------:R-:W-:Y:S02]  /*0000*/  MOV R1, c[0x0][0x28] ;  /* 0x00000a0000017a02 */ /* 0x000fe40000000f00 */
[----:B------:R-:W1:Y:S01]  /*0010*/  S2R R84, SR_TID.X ;  /* 0x0000000000547919 */ /* 0x000e620000002100 */
[----:B------:R-:W-:Y:S01]  /*0020*/  MOV R5, 0x4 ;  /* 0x0000000400057802 */ /* 0x000fe20000000f00 */
[----:B------:R-:W-:Y:S02]  /*0030*/  ULDC.64 UR6, c[0x0][0x118] ;  /* 0x0000460000067ab9 */ /* 0x000fe40000000a00 */
        /* <DEDUP_REMOVED lines=12> */
.L_x_45:
        /* <DEDUP_REMOVED lines=8> */
.L_x_47:
[----:B------:R-:W-:-:S05]  /*0180*/  MOV R3, c[0x0][0x54c] ;  /* 0x0001530000037a02 */ /* 0x000fca0000000f00 */
.L_x_46:
[----:B-----5:R-:W-:Y:S01]  /*0190*/  IMAD R3, R3, c[0x0][0x548], RZ ;  /* 0x0001520003037a24 */ /* 0x020fe200078e02ff */
[----:B------:R-:W-:-:S04]  /*01a0*/  SHF.L.U32 R0, R85, 0x7, RZ ;  /* 0x0000000755007819 */ /* 0x000fc800000006ff */
[----:B------:R-:W-:-:S04]  /*01b0*/  ISETP.GE.AND P0, PT, R0, R3, PT ;  /* 0x000000030000720c */ /* 0x000fc80003f06270 */
[----:B------:R-:W-:Y:S01]  /*01c0*/  SEL R200, R200, 0xffffffff, !P0 ;  /* 0xffffffffc8c87807 */ /* 0x000fe20004000000 */
[----:B------:R-:W-:Y:S05]  /*01d0*/  BRA `(.L_x_48) ;  /* 0x0000012000007947 */ /* 0x000fea0003800000 */
.L_x_44:
[----:B---3--:R-:W-:-:S04]  /*01e0*/  ISETP.NE.U32.AND P0, PT, RZ, c[0x0][0x568], PT ;  /* 0x00015a00ff007a0c */ /* 0x008fc80003f05070 */
[----:B------:R-:W-:-:S13]  /*01f0*/  ISETP.NE.AND.EX P0, PT, RZ, c[0x0][0x56c], PT, P0 ;  /* 0x00015b00ff007a0c */ /* 0x000fda0003f05300 */
[----:B------:R-:W-:Y:S05]  /*0200*/  @!P0 BRA `(.L_x_49) ;  /* 0x0000002000008947 */ /* 0x000fea0003800000 */
[----:B------:R1:W5:Y:S01]  /*0210*/  LDG.E R3, [R2.64] ;  /* 0x0000000602037981 */ /* 0x000362000c1e1900 */
[----:B------:R-:W-:Y:S05]  /*0220*/  BRA `(.L_x_50) ;  /* 0x0000009000007947 */ /* 0x000fea0003800000 */
.L_x_49:
        /* <DEDUP_REMOVED lines=8> */
.L_x_51:
[----:B------:R-:W-:-:S05]  /*02b0*/  MOV R3, c[0x0][0x54c] ;  /* 0x0001530000037a02 */ /* 0x000fca0000000f00 */
.L_x_50:
[----:B-----5:R-:W-:Y:S01]  /*02c0*/  IMAD R3, R3, c[0x0][0x548], RZ ;  /* 0x0001520003037a24 */ /* 0x020fe200078e02ff */
[----:B------:R-:W-:-:S04]  /*02d0*/  SHF.L.U32 R0, R85, 0x7, RZ ;  /* 0x0000000755007819 */ /* 0x000fc800000006ff */
[----:B------:R-:W-:-:S04]  /*02e0*/  ISETP.GE.AND P0, PT, R0, R3, PT ;  /* 0x000000030000720c */ /* 0x000fc80003f06270 */
[----:B------:R-:W-:-:S04]  /*02f0*/  SEL R200, R200, 0xffffffff, !P0 ;  /* 0xffffffffc8c87807 */ /* 0x000fc80004000000 */
.L_x_48:
[----:B------:R-:W-:-:S13]  /*0300*/  ISETP.GE.AND P0, PT, R200, RZ, PT ;  /* 0x000000ffc800720c */ /* 0x000fda0003f06270 */
        /* <DEDUP_REMOVED lines=8> */
[----:B------:R-:W-:Y:S01]  /*0390*/  IMAD.MOV.U32 R104, RZ, RZ, RZ ;  /* 0x000000ffff687224 */ /* 0x000fe200078e00ff */
[----:B------:R-:W-:Y:S01]  /*03a0*/  ISETP.NE.U32.AND P1, PT, RZ, c[0x0][0x348], PT ;  /* 0x0000d200ff007a0c */ /* 0x000fe20003f25070 */
[----:B------:R-:W-:Y:S01]  /*03b0*/  IMAD.WIDE R10, R200, R5, c[0x0][0x348] ;  /* 0x0000d200c80a7625 */ /* 0x000fe200078e0205 */
[----:B------:R-:W-:-:S02]  /*03c0*/  ISETP.NE.U32.AND P6, PT, RZ, c[0x0][0x350], PT ;  /* 0x0000d400ff007a0c */ /* 0x000fc40003fc5070 */
[----:B------:R-:W-:Y:S01]  /*03d0*/  ISETP.NE.U32.AND P3, PT, RZ, c[0x0][0x358], PT ;  /* 0x0000d600ff007a0c */ /* 0x000fe20003f65070 */
[CC--:B------:R-:W-:Y:S01]  /*03e0*/  IMAD.WIDE R8, R200.reuse, R5.reuse, c[0x0][0x350] ;  /* 0x0000d400c8087625 */ /* 0x0c0fe200078e0205 */
[----:B------:R-:W-:Y:S02]  /*03f0*/  ISETP.NE.AND.EX P1, PT, RZ, c[0x0][0x34c], PT, P1 ;  /* 0x0000d300ff007a0c */ /* 0x000fe40003f25310 */
[----:B------:R-:W-:Y:S01]  /*0400*/  ISETP.NE.AND.EX P6, PT, RZ, c[0x0][0x354], PT, P6 ;  /* 0x0000d500ff007a0c */ /* 0x000fe20003fc5360 */
[----:B------:R-:W-:Y:S01]  /*0410*/  @P2 IMAD.WIDE R14, R200, R5, c[0x0][0x370] ;  /* 0x0000dc00c80e2625 */ /* 0x000fe200078e0205 */
[----:B------:R-:W-:-:S03]  /*0420*/  ISETP.NE.AND.EX P3, PT, RZ, c[0x0][0x35c], PT, P3 ;  /* 0x0000d700ff007a0c */ /* 0x000fc60003f65330 */
[CC--:B------:R-:W-:Y:S01]  /*0430*/  @P0 IMAD.WIDE R12, R200.reuse, R5.reuse, c[0x0][0x360] ;  /* 0x0000d800c80c0625 */ /* 0x0c0fe200078e0205 */
[----:B------:R2:W5:Y:S03]  /*0440*/  @P2 LDG.E R147, [R14.64] ;  /* 0x000000060e932981 */ /* 0x000566000c1e1900 */
[----:B------:R-:W-:Y:S01]  /*0450*/  IMAD.WIDE R6, R200, R5, c[0x0][0x358] ;  /* 0x0000d600c8067625 */ /* 0x000fe200078e0205 */
[----:B------:R2:W5:Y:S04]  /*0460*/  @P0 LDG.E R88, [R12.64] ;  /* 0x000000060c580981 */ /* 0x000568000c1e1900 */
[----:B------:R2:W5:Y:S04]  /*0470*/  @P1 LDG.E R148, [R10.64] ;  /* 0x000000060a941981 */ /* 0x000568000c1e1900 */
[----:B------:R2:W5:Y:S04]  /*0480*/  @P6 LDG.E R146, [R8.64] ;  /* 0x0000000608926981 */ /* 0x000568000c1e1900 */
[----:B------:R2:W5:Y:S04]  /*0490*/  @P3 LDG.E R104, [R6.64] ;  /* 0x0000000606683981 */ /* 0x000568000c1e1900 */
[----:B------:R-:W3:Y:S01]  /*04a0*/  S2R R199, SR_CTAID.Y ;  /* 0x0000000000c77919 */ /* 0x000ee20000002600 */
[----:B-1----:R-:W-:-:S02]  /*04b0*/  IMAD.MOV.U32 R2, RZ, RZ, c[0x0][0x1d0] ;  /* 0x00007400ff027624 */ /* 0x002fc400078e00ff */
[----:B------:R-:W-:Y:S01]  /*04c0*/  IMAD.MOV.U32 R150, RZ, RZ, c[0x0][0x228] ;  /* 0x00008a00ff967624 */ /* 0x000fe200078e00ff */
[----:B---3--:R-:W-:Y:S01]  /*04d0*/  SHF.R.S32.HI R87, RZ, 0x1f, R199 ;  /* 0x0000001fff577819 */ /* 0x008fe200000114c7 */
[----:B------:R-:W-:Y:S05]  /*04e0*/  @P0 BRA `(.L_x_52) ;  /* 0x0000004000000947 */ /* 0x000fea0003800000 */
[----:B--2---:R-:W-:Y:S05]  /*04f0*/  @!P1 BRA `(.L_x_52) ;  /* 0x0000003000009947 */ /* 0x004fea0003800000 */
[----:B-----5:R-:W2:Y:S04]  /*0500*/  LDG.E R88, [R10.64] ;  /* 0x000000060a587981 */ /* 0x020ea8000c1e1900 */
[----:B------:R-:W2:Y:S02]  /*0510*/  LDG.E R3, [R10.64+0x4] ;  /* 0x000004060a037981 */ /* 0x000ea4000c1e1900 */
[----:B--2---:R-:W-:Y:S02]  /*0520*/  IADD3 R88, -R88, R3, RZ ;  /* 0x0000000358587210 */ /* 0x004fe40007ffe1ff */
.L_x_52:
[----:B--2---:R-:W-:-:S04]  /*0530*/  ISETP.NE.U32.AND P0, PT, RZ, c[0x0][0x368], PT ;  /* 0x0000da00ff007a0c */ /* 0x004fc80003f05070 */
[----:B------:R-:W-:-:S13]  /*0540*/  ISETP.NE.AND.EX P0, PT, RZ, c[0x0][0x36c], PT, P0 ;  /* 0x0000db00ff007a0c */ /* 0x000fda0003f05300 */
[----:B------:R-:W-:Y:S05]  /*0550*/  @!P0 BRA `(.L_x_53) ;  /* 0x0000003000008947 */ /* 0x000fea0003800000 */
[----:B------:R-:W-:-:S06]  /*0560*/  IMAD.WIDE R2, R200, R5, c[0x0][0x368] ;  /* 0x0000da00c8027625 */ /* 0x000fcc00078e0205 */
[----:B------:R1:W5:Y:S01]  /*0570*/  LDG.E R2, [R2.64] ;  /* 0x0000000602027981 */ /* 0x000362000c1e1900 */
[----:B------:R-:W-:Y:S05]  /*0580*/  BRA `(.L_x_54) ;  /* 0x0000004000007947 */ /* 0x000fea0003800000 */
.L_x_53:
[----:B------:R-:W-:Y:S05]  /*0590*/  @!P6 BRA `(.L_x_54) ;  /* 0x000000300000e947 */ /* 0x000fea0003800000 */
[----:B------:R-:W2:Y:S04]  /*05a0*/  LDG.E R2, [R8.64] ;  /* 0x0000000608027981 */ /* 0x000ea8000c1e1900 */
[----:B------:R-:W2:Y:S02]  /*05b0*/  LDG.E R3, [R8.64+0x4] ;  /* 0x0000040608037981 */ /* 0x000ea4000c1e1900 */
[----:B--2---:R-:W-:Y:S02]  /*05c0*/  IADD3 R2, -R2, R3, RZ ;  /* 0x0000000302027210 */ /* 0x004fe40007ffe1ff */
.L_x_54:
[----:B------:R-:W2:Y:S04]  /*05d0*/  @P3 LDG.E R0, [R6.64] ;  /* 0x0000000606003981 */ /* 0x000ea8000c1e1900 */
[----:B------:R-:W2:Y:S01]  /*05e0*/  @P3 LDG.E R9, [R6.64+0x4] ;  /* 0x0000040606093981 */ /* 0x000ea2000c1e1900 */
[----:B-1---5:R-:W-:Y:S01]  /*05f0*/  IMAD.IADD R3, R2, 0x1, -R147 ;  /* 0x0000000102037824 */ /* 0x022fe200078e0a93 */
[----:B------:R-:W-:Y:S01]  /*0600*/  ISETP.NE.U32.AND P0, PT, RZ, c[0x0][0x378], PT ;  /* 0x0000de00ff007a0c */ /* 0x000fe20003f05070 */
[----:B------:R-:W-:-:S03]  /*0610*/  IMAD.MOV.U32 R86, RZ, RZ, R2 ;  /* 0x000000ffff567224 */ /* 0x000fc600078e0002 */
[----:B------:R-:W-:-:S13]  /*0620*/  ISETP.NE.AND.EX P0, PT, RZ, c[0x0][0x37c], PT, P0 ;  /* 0x0000df00ff007a0c */ /* 0x000fda0003f05300 */
[----:B------:R-:W-:-:S05]  /*0630*/  @P0 IMAD.WIDE R10, R200, R5, c[0x0][0x378] ;  /* 0x0000de00c80a0625 */ /* 0x000fca00078e0205 */
[----:B------:R1:W5:Y:S01]  /*0640*/  @P0 LDG.E R86, [R10.64] ;  /* 0x000000060a560981 */ /* 0x000362000c1e1900 */
[----:B--2---:R-:W-:-:S04]  /*0650*/  @P3 IMAD.IADD R150, R9, 0x1, -R0 ;  /* 0x0000000109963824 */ /* 0x004fc800078e0a00 */
[----:B------:R-:W-:-:S05]  /*0660*/  IMAD.IADD R83, R3, 0x1, R150 ;  /* 0x0000000103537824 */ /* 0x000fca00078e0296 */
[----:B------:R-:W-:-:S04]  /*0670*/  IADD3 R0, R83, 0x3f, RZ ;  /* 0x0000003f53007810 */ /* 0x000fc80007ffe0ff */
[----:B------:R-:W-:-:S04]  /*0680*/  SHF.R.S32.HI R133, RZ, 0x1f, R0 ;  /* 0x0000001fff857819 */ /* 0x000fc80000011400 */
[----:B------:R-:W-:Y:S01]  /*0690*/  LEA.HI R133, R133, R0, RZ, 0x6 ;  /* 0x0000000085857211 */ /* 0x000fe200078f30ff */
[----:B------:R-:W-:-:S03]  /*06a0*/  IMAD.MOV R0, RZ, RZ, -R3 ;  /* 0x000000ffff007224 */ /* 0x000fc600078e0a03 */
[----:B------:R-:W-:Y:S02]  /*06b0*/  LOP3.LUT R4, R133, 0xffffffc0, RZ, 0xc0, !PT ;  /* 0xffffffc085047812 */ /* 0x000fe400078ec0ff */
[----:B------:R-:W-:-:S03]  /*06c0*/  IMNMX R0, RZ, R0, !PT ;  /* 0x00000000ff007217 */ /* 0x000fc60007800200 */
[----:B------:R-:W-:Y:S01]  /*06d0*/  IMAD.IADD R3, R4, 0x1, -R3 ;  /* 0x0000000104037824 */ /* 0x000fe200078e0a03 */
[----:B------:R-:W-:-:S04]  /*06e0*/  SHF.R.U32.HI R106, RZ, 0x6, R0 ;  /* 0x00000006ff6a7819 */ /* 0x000fc80000011600 */
[----:B------:R-:W-:-:S04]  /*06f0*/  IMNMX R3, R3, R150, PT ;  /* 0x0000009603037217 */ /* 0x000fc80003800200 */
[----:B------:R-:W-:-:S13]  /*0700*/  ISETP.GT.AND P0, PT, R3, R0, PT ;  /* 0x000000000300720c */ /* 0x000fda0003f04270 */
[----:B------:R-:W-:Y:S01]  /*0710*/  @P0 IADD3 R7, R3, 0x3f, RZ ;  /* 0x0000003f03070810 */ /* 0x000fe20007ffe0ff */
[----:B------:R-:W-:-:S03]  /*0720*/  IMAD.MOV.U32 R3, RZ, RZ, R106 ;  /* 0x000000ffff037224 */ /* 0x000fc600078e006a */
[----:B------:R-:W-:-:S04]  /*0730*/  @P0 SHF.R.S32.HI R0, RZ, 0x1f, R7 ;  /* 0x0000001fff000819 */ /* 0x000fc80000011407 */
[----:B------:R-:W-:-:S04]  /*0740*/  @P0 LEA.HI R0, R0, R7, RZ, 0x6 ;  /* 0x0000000700000211 */ /* 0x000fc800078f30ff */
[----:B------:R-:W-:-:S04]  /*0750*/  @P0 SHF.R.S32.HI R3, RZ, 0x6, R0 ;  /* 0x00000006ff030819 */ /* 0x000fc80000011400 */
[----:B------:R-:W-:-:S13]  /*0760*/  ISETP.GT.AND P0, PT, R3, R106, PT ;  /* 0x0000006a0300720c */ /* 0x000fda0003f04270 */
[----:B------:R-:W-:Y:S05]  /*0770*/  @!P0 BRA `(.L_x_55) ;  /* 0x0000529000008947 */ /* 0x000fea0003800000 */
[----:B-1----:R-:W-:-:S04]  /*0780*/  ISETP.NE.U32.AND P2, PT, RZ, c[0x0][0x340], PT ;  /* 0x0000d000ff007a0c */ /* 0x002fc80003f45070 */
[----:B------:R-:W-:-:S13]  /*0790*/  ISETP.NE.AND.EX P2, PT, RZ, c[0x0][0x344], PT, P2 ;  /* 0x0000d100ff007a0c */ /* 0x000fda0003f45320 */
[----:B------:R-:W-:-:S06]  /*07a0*/  @P2 IMAD.WIDE R12, R200, R5, c[0x0][0x340] ;  /* 0x0000d000c80c2625 */ /* 0x000fcc00078e0205 */
[----:B------:R-:W2:Y:S01]  /*07b0*/  @P2 LDG.E R12, [R12.64] ;  /* 0x000000060c0c2981 */ /* 0x000ea2000c1e1900 */
[----:B------:R-:W-:Y:S01]  /*07c0*/  SHF.R.S32.HI R5, RZ, 0x1f, R84 ;  /* 0x0000001fff057819 */ /* 0x000fe20000011454 */
[----:B------:R-:W-:Y:S01]  /*07d0*/  IMAD.IADD R2, R146, 0x1, R2 ;  /* 0x0000000192027824 */ /* 0x000fe200078e0202 */
[----:B------:R-:W-:Y:S01]  /*07e0*/  SHF.R.S32.HI R0, RZ, 0x1f, R104 ;  /* 0x0000001fff007819 */ /* 0x000fe20000011468 */
[----:B------:R-:W-:Y:S01]  /*07f0*/  IMAD R164, R87, c[0x0][0x240], RZ ;  /* 0x0000900057a47a24 */ /* 0x000fe200078e02ff */
[----:B------:R-:W-:Y:S01]  /*0800*/  LEA.HI R17, R5, R84, RZ, 0x3 ;  /* 0x0000005405117211 */ /* 0x000fe200078f18ff */
[----:B------:R-:W-:Y:S01]  /*0810*/  IMAD.MOV.U32 R118, RZ, RZ, c[0x0][0x238] ;  /* 0x00008e00ff767624 */ /* 0x000fe200078e00ff */
[----:B------:R-:W-:Y:S01]  /*0820*/  IADD3 R141, R3, -0x1, RZ ;  /* 0xffffffff038d7810 */ /* 0x000fe20007ffe0ff */
[----:B------:R-:W-:Y:S01]  /*0830*/  IMAD R164, R199, c[0x0][0x244], R164 ;  /* 0x00009100c7a47a24 */ /* 0x000fe200078e02a4 */
[----:B------:R-:W-:Y:S01]  /*0840*/  LOP3.LUT R7, R17, 0x1ffffff8, RZ, 0xc0, !PT ;  /* 0x1ffffff811077812 */ /* 0x000fe200078ec0ff */
[----:B------:R-:W-:Y:S01]  /*0850*/  IMAD.MOV.U32 R113, RZ, RZ, 0x6 ;  /* 0x00000006ff717424 */ /* 0x000fe200078e00ff */
[----:B------:R-:W-:Y:S01]  /*0860*/  SHF.R.S32.HI R17, RZ, 0x3, R17 ;  /* 0x00000003ff117819 */ /* 0x000fe20000011411 */
[----:B------:R-:W-:Y:S01]  /*0870*/  IMAD.MOV.U32 R107, RZ, RZ, c[0x0][0x27c] ;  /* 0x00009f00ff6b7624 */ /* 0x000fe200078e00ff */
[----:B------:R-:W-:Y:S01]  /*0880*/  SEL R162, R200, RZ, !P3 ;  /* 0x000000ffc8a27207 */ /* 0x000fe20005800000 */
[----:B------:R-:W-:Y:S01]  /*0890*/  IMAD.IADD R30, R84, 0x1, -R7 ;  /* 0x00000001541e7824 */ /* 0x000fe200078e0a07 */
[----:B------:R-:W-:Y:S01]  /*08a0*/  IADD3 R104, P0, R17, R104, RZ ;  /* 0x0000006811687210 */ /* 0x000fe20007f1e0ff */
[----:B------:R-:W-:Y:S01]  /*08b0*/  IMAD.IADD R102, R150, 0x1, -R17 ;  /* 0x0000000196667824 */ /* 0x000fe200078e0a11 */
[----:B------:R-:W-:Y:S01]  /*08c0*/  LEA.HI R6, R5, R84, RZ, 0x2 ;  /* 0x0000005405067211 */ /* 0x000fe200078f10ff */
[----:B------:R-:W-:Y:S01]  /*08d0*/  IMAD.SHL.U32 R30, R30, 0x8, RZ ;  /* 0x000000081e1e7824 */ /* 0x000fe200078e00ff */
[C---:B------:R-:W-:Y:S01]  /*08e0*/  LEA.HI.X.SX32 R103, R17.reuse, R0, 0x1, P0 ;  /* 0x0000000011677211 */ /* 0x040fe200000f0eff */
[----:B------:R-:W-:Y:S01]  /*08f0*/  IMAD.SHL.U32 R17, R17, 0x40, RZ ;  /* 0x0000004011117824 */ /* 0x000fe200078e00ff */
[C---:B------:R-:W-:Y:S01]  /*0900*/  SHF.L.U64.HI R108, R118.reuse, R113, c[0x0][0x23c] ;  /* 0x00008f00766c7619 */ /* 0x040fe20000010271 */
[----:B------:R-:W-:Y:S01]  /*0910*/  IMAD R0, R141, -0x40, R102 ;  /* 0xffffffc08d007824 */ /* 0x000fe200078e0266 */
[----:B------:R-:W-:Y:S01]  /*0920*/  SHF.R.S32.HI R31, RZ, 0x1f, R30 ;  /* 0x0000001fff1f7819 */ /* 0x000fe2000001141e */
[----:B------:R-:W-:Y:S01]  /*0930*/  IMAD R3, R103, c[0x0][0x238], RZ ;  /* 0x00008e0067037a24 */ /* 0x000fe200078e02ff */
[----:B------:R-:W-:Y:S01]  /*0940*/  LOP3.LUT R17, R17, 0x1c0, RZ, 0xc0, !PT ;  /* 0x000001c011117812 */ /* 0x000fe200078ec0ff */
[----:B------:R-:W-:Y:S01]  /*0950*/  IMAD.SHL.U32 R109, R118, 0x40, RZ ;  /* 0x00000040766d7824 */ /* 0x000fe200078e00ff */
[----:B------:R-:W-:Y:S01]  /*0960*/  ISETP.GE.AND P1, PT, R0, 0x1, PT ;  /* 0x000000010000780c */ /* 0x000fe20003f26270 */
[C---:B------:R-:W-:Y:S01]  /*0970*/  IMAD R8, R104.reuse, c[0x0][0x23c], R3 ;  /* 0x00008f0068087a24 */ /* 0x040fe200078e0203 */
[----:B------:R-:W-:Y:S01]  /*0980*/  SHF.R.S32.HI R3, RZ, 0x1f, R2 ;  /* 0x0000001fff037819 */ /* 0x000fe20000011402 */
[----:B------:R-:W-:Y:S01]  /*0990*/  IMAD.WIDE.U32 R10, R104, c[0x0][0x238], R30 ;  /* 0x00008e00680a7a25 */ /* 0x000fe200078e001e */
[----:B------:R-:W-:Y:S01]  /*09a0*/  ISETP.GT.AND P0, PT, R0, 0x20, PT ;  /* 0x000000200000780c */ /* 0x000fe20003f04270 */
[----:B------:R-:W-:Y:S01]  /*09b0*/  ULDC.U8 UR4, c[0x0][0x298] ;  /* 0x0000a60000047ab9 */ /* 0x000fe20000000000 */
[----:B------:R-:W-:Y:S01]  /*09c0*/  LOP3.LUT R0, R17, 0x38, R30, 0xf8, !PT ;  /* 0x0000003811007812 */ /* 0x000fe200078ef81e */
[----:B------:R-:W-:Y:S01]  /*09d0*/  IMAD.IADD R9, R11, 0x1, R8 ;  /* 0x000000010b097824 */ /* 0x000fe200078e0208 */
[----:B------:R-:W-:Y:S01]  /*09e0*/  SHF.R.U32.HI R17, RZ, 0x3, R17 ;  /* 0x00000003ff117819 */ /* 0x000fe20000011611 */
[----:B------:R-:W-:Y:S01]  /*09f0*/  IMAD R11, R3, c[0x0][0x1e0], RZ ;  /* 0x00007800030b7a24 */ /* 0x000fe200078e02ff */
[----:B------:R-:W-:Y:S01]  /*0a00*/  SHF.R.S32.HI R7, RZ, 0x1f, R141 ;  /* 0x0000001fff077819 */ /* 0x000fe2000001148d */
[----:B------:R-:W-:Y:S01]  /*0a10*/  IMAD.MOV.U32 R8, RZ, RZ, R10 ;  /* 0x000000ffff087224 */ /* 0x000fe200078e000a */
[----:B------:R-:W-:Y:S01]  /*0a20*/  LOP3.LUT R17, R0, R17, RZ, 0x3c, !PT ;  /* 0x0000001100117212 */ /* 0x000fe200078e3cff */
[----:B------:R-:W-:Y:S01]  /*0a30*/  IMAD R32, R2, c[0x0][0x1e4], R11 ;  /* 0x0000790002207a24 */ /* 0x000fe200078e020b */
[----:B------:R-:W-:Y:S01]  /*0a40*/  SHF.R.S32.HI R11, RZ, 0x1f, R200 ;  /* 0x0000001fff0b7819 */ /* 0x000fe200000114c8 */
[----:B------:R-:W-:Y:S01]  /*0a50*/  IMAD.WIDE.U32 R8, R199, c[0x0][0x240], R8 ;  /* 0x00009000c7087a25 */ /* 0x000fe200078e0008 */
[----:B------:R-:W-:-:S02]  /*0a60*/  IADD3 R0, R30, 0x80, RZ ;  /* 0x000000801e007810 */ /* 0x000fc40007ffe0ff */
[----:B------:R-:W-:Y:S01]  /*0a70*/  SEL R101, R11, RZ, !P3 ;  /* 0x000000ff0b657207 */ /* 0x000fe20005800000 */
[----:B------:R-:W-:Y:S01]  /*0a80*/  IMAD.IADD R165, R9, 0x1, R164 ;  /* 0x0000000109a57824 */ /* 0x000fe200078e02a4 */
[----:B------:R-:W-:Y:S01]  /*0a90*/  LOP3.LUT R9, R6, 0xfffffffc, RZ, 0xc0, !PT ;  /* 0xfffffffc06097812 */ /* 0x000fe200078ec0ff */
[----:B------:R-:W-:Y:S01]  /*0aa0*/  IMAD.MOV.U32 R164, RZ, RZ, R8 ;  /* 0x000000ffffa47224 */ /* 0x000fe200078e0008 */
[----:B------:R-:W-:Y:S01]  /*0ab0*/  ISETP.GE.AND P3, PT, R0, c[0x0][0x1d4], PT ;  /* 0x0000750000007a0c */ /* 0x000fe20003f66270 */
[----:B------:R-:W-:Y:S01]  /*0ac0*/  IMAD R171, R101, c[0x0][0x248], RZ ;  /* 0x0000920065ab7a24 */ /* 0x000fe200078e02ff */
[----:B------:R-:W-:Y:S01]  /*0ad0*/  SHF.R.S32.HI R145, RZ, 0x2, R6 ;  /* 0x00000002ff917819 */ /* 0x000fe20000011406 */
[----:B------:R-:W-:Y:S01]  /*0ae0*/  IMAD.WIDE.U32 R164, R162, c[0x0][0x248], R164 ;  /* 0x00009200a2a47a25 */ /* 0x000fe200078e00a4 */
[----:B------:R-:W-:Y:S02]  /*0af0*/  SHF.R.S32.HI R6, RZ, 0x1f, R6 ;  /* 0x0000001fff067819 */ /* 0x000fe40000011406 */
[----:B------:R-:W-:Y:S01]  /*0b00*/  ISETP.GE.AND P5, PT, R30, c[0x0][0x1d4], PT ;  /* 0x000075001e007a0c */ /* 0x000fe20003fa6270 */
[----:B------:R-:W-:Y:S01]  /*0b10*/  IMAD R171, R162, c[0x0][0x24c], R171 ;  /* 0x00009300a2ab7a24 */ /* 0x000fe200078e02ab */
[----:B------:R-:W-:Y:S01]  /*0b20*/  LEA.HI R6, R6, R145, RZ, 0x3 ;  /* 0x0000009106067211 */ /* 0x000fe200078f18ff */
[----:B------:R-:W-:Y:S01]  /*0b30*/  IMAD R4, R108, R141, RZ ;  /* 0x0000008d6c047224 */ /* 0x000fe200078e02ff */
[-C--:B------:R-:W-:Y:S01]  /*0b40*/  LEA.HI R140, R5, R84.reuse, RZ, 0x6 ;  /* 0x00000054058c7211 */ /* 0x080fe200078f30ff */
[----:B------:R-:W-:Y:S01]  /*0b50*/  IMAD.IADD R171, R165, 0x1, R171 ;  /* 0x00000001a5ab7824 */ /* 0x000fe200078e02ab */
[----:B------:R-:W-:Y:S01]  /*0b60*/  LOP3.LUT R6, R6, 0xfffffff8, RZ, 0xc0, !PT ;  /* 0xfffffff806067812 */ /* 0x000fe200078ec0ff */
[----:B------:R-:W-:Y:S01]  /*0b70*/  IMAD.IADD R18, R84, 0x1, -R9 ;  /* 0x0000000154127824 */ /* 0x000fe200078e0a09 */
[----:B------:R-:W-:Y:S01]  /*0b80*/  LEA.HI R5, R5, R84, RZ, 0x5 ;  /* 0x0000005405057211 */ /* 0x000fe200078f28ff */
[----:B------:R-:W-:-:S02]  /*0b90*/  IMAD.MOV.U32 R170, RZ, RZ, R164 ;  /* 0x000000ffffaa7224 */ /* 0x000fc400078e00a4 */
[----:B------:R-:W-:Y:S01]  /*0ba0*/  IMAD R7, R7, R109, R4 ;  /* 0x0000006d07077224 */ /* 0x000fe200078e0204 */
[----:B------:R-:W-:Y:S01]  /*0bb0*/  IADD3 R4, R30, 0x40, RZ ;  /* 0x000000401e047810 */ /* 0x000fe20007ffe0ff */
[----:B------:R-:W-:-:S03]  /*0bc0*/  IMAD.WIDE.U32 R14, R2, c[0x0][0x1e0], RZ ;  /* 0x00007800020e7a25 */ /* 0x000fc600078e00ff */
[----:B------:R-:W-:Y:S01]  /*0bd0*/  ISETP.GE.AND P4, PT, R4, c[0x0][0x1d4], PT ;  /* 0x0000750004007a0c */ /* 0x000fe20003f86270 */
[----:B------:R-:W-:-:S04]  /*0be0*/  IMAD.WIDE.U32 R26, R141, R109, R170 ;  /* 0x0000006d8d1a7225 */ /* 0x000fc800078e00aa */
[----:B------:R-:W-:Y:S02]  /*0bf0*/  IMAD.SHL.U32 R16, R18, 0x4, RZ ;  /* 0x0000000412107824 */ /* 0x000fe400078e00ff */
[----:B------:R-:W-:Y:S02]  /*0c00*/  IMAD.IADD R33, R15, 0x1, R32 ;  /* 0x000000010f217824 */ /* 0x000fe400078e0220 */
[----:B------:R-:W-:Y:S01]  /*0c10*/  IMAD.IADD R22, R27, 0x1, R7 ;  /* 0x000000011b167824 */ /* 0x000fe200078e0207 */
[----:B------:R-:W-:Y:S01]  /*0c20*/  IADD3 R15, R16, 0x20, RZ ;  /* 0x00000020100f7810 */ /* 0x000fe20007ffe0ff */
[----:B------:R-:W-:Y:S02]  /*0c30*/  IMAD.SHL.U32 R20, R107, 0x2, RZ ;  /* 0x000000026b147824 */ /* 0x000fe400078e00ff */
[----:B------:R-:W-:Y:S02]  /*0c40*/  IMAD.SHL.U32 R18, R18, 0x8, RZ ;  /* 0x0000000812127824 */ /* 0x000fe400078e00ff */
[----:B------:R-:W-:Y:S01]  /*0c50*/  IMAD.MOV.U32 R32, RZ, RZ, R14 ;  /* 0x000000ffff207224 */ /* 0x000fe200078e000e */
[----:B------:R-:W-:Y:S01]  /*0c60*/  IADD3 R14, R16, 0x40, RZ ;  /* 0x00000040100e7810 */ /* 0x000fe20007ffe0ff */
[----:B------:R-:W-:Y:S01]  /*0c70*/  IMAD.IADD R119, R145, 0x1, -R6 ;  /* 0x0000000191777824 */ /* 0x000fe200078e0a06 */
[----:B------:R-:W-:Y:S01]  /*0c80*/  SHF.R.S32.HI R19, RZ, 0x1f, R18 ;  /* 0x0000001fff137819 */ /* 0x000fe20000011412 */
[----:B------:R-:W-:Y:S01]  /*0c90*/  IMAD.WIDE.U32 R30, R199, c[0x0][0x260], R30 ;  /* 0x00009800c71e7a25 */ /* 0x000fe200078e001e */
[----:B------:R-:W-:-:S02]  /*0ca0*/  IADD3 R144, R18, 0x60, RZ ;  /* 0x0000006012907810 */ /* 0x000fc40007ffe0ff */
[C---:B------:R-:W-:Y:S01]  /*0cb0*/  IADD3 R143, R18.reuse, 0x80, RZ ;  /* 0x00000080128f7810 */ /* 0x040fe20007ffe0ff */
[----:B------:R-:W-:Y:S01]  /*0cc0*/  IMAD R101, R101, c[0x0][0x268], RZ ;  /* 0x00009a0065657a24 */ /* 0x000fe200078e02ff */
[----:B------:R-:W-:Y:S01]  /*0cd0*/  IADD3 R142, R18, 0xa0, RZ ;  /* 0x000000a0128e7810 */ /* 0x000fe20007ffe0ff */
[----:B------:R-:W-:Y:S02]  /*0ce0*/  IMAD.SHL.U32 R140, R140, 0x8, RZ ;  /* 0x000000088c8c7824 */ /* 0x000fe400078e00ff */
[----:B------:R-:W-:Y:S02]  /*0cf0*/  IMAD R101, R162, c[0x0][0x26c], R101 ;  /* 0x00009b00a2657a24 */ /* 0x000fe400078e0265 */
[----:B------:R-:W-:Y:S01]  /*0d00*/  IMAD.SHL.U32 R5, R5, 0x10, RZ ;  /* 0x0000001005057824 */ /* 0x000fe200078e00ff */
[----:B------:R-:W-:Y:S01]  /*0d10*/  LOP3.LUT R140, R17, 0xfffffe00, R140, 0xf8, !PT ;  /* 0xfffffe00118c7812 */ /* 0x000fe200078ef88c */
[----:B------:R-:W-:Y:S01]  /*0d20*/  IMAD.MOV.U32 R117, RZ, RZ, 0x5 ;  /* 0x00000005ff757424 */ /* 0x000fe200078e00ff */
[----:B------:R-:W-:Y:S01]  /*0d30*/  SHF.R.S32.HI R17, RZ, 0x1f, R16 ;  /* 0x0000001fff117819 */ /* 0x000fe20000011410 */
[----:B------:R-:W-:Y:S01]  /*0d40*/  IMAD R166, R87, c[0x0][0x1e8], RZ ;  /* 0x00007a0057a67a24 */ /* 0x000fe200078e02ff */
[----:B------:R-:W-:Y:S01]  /*0d50*/  LOP3.LUT R5, R5, 0xfffffe00, RZ, 0xc0, !PT ;  /* 0xfffffe0005057812 */ /* 0x000fe200078ec0ff */
[----:B------:R-:W-:Y:S01]  /*0d60*/  IMAD.SHL.U32 R140, R140, 0x2, RZ ;  /* 0x000000028c8c7824 */ /* 0x000fe200078e00ff */
[C---:B------:R-:W-:Y:S01]  /*0d70*/  SHF.L.U64.HI R117, R118.reuse, R117, c[0x0][0x23c] ;  /* 0x00008f0076757619 */ /* 0x040fe20000010275 */
[----:B------:R-:W-:-:S02]  /*0d80*/  IMAD.SHL.U32 R118, R118, 0x20, RZ ;  /* 0x0000002076767824 */ /* 0x000fc400078e00ff */
[C---:B------:R-:W-:Y:S02]  /*0d90*/  IMAD R166, R199.reuse, c[0x0][0x1ec], R166 ;  /* 0x00007b00c7a67a24 */ /* 0x040fe400078e02a6 */
[----:B------:R-:W-:-:S04]  /*0da0*/  IMAD.WIDE.U32 R32, R199, c[0x0][0x1e8], R32 ;  /* 0x00007a00c7207a25 */ /* 0x000fc800078e0020 */
[----:B------:R-:W-:Y:S02]  /*0db0*/  IMAD.IADD R167, R33, 0x1, R166 ;  /* 0x0000000121a77824 */ /* 0x000fe400078e02a6 */
[----:B------:R-:W-:Y:S02]  /*0dc0*/  IMAD.MOV.U32 R166, RZ, RZ, R32 ;  /* 0x000000ffffa67224 */ /* 0x000fe400078e0020 */
[----:B------:R-:W-:-:S04]  /*0dd0*/  IMAD.WIDE.U32 R158, R145, c[0x0][0x280], R16 ;  /* 0x0000a000919e7a25 */ /* 0x000fc800078e0010 */
[----:B------:R-:W-:-:S04]  /*0de0*/  IMAD.WIDE.U32 R156, R145, c[0x0][0x290], R16 ;  /* 0x0000a400919c7a25 */ /* 0x000fc800078e0010 */
[----:B------:R-:W-:-:S04]  /*0df0*/  IMAD.WIDE.U32 R34, R145, c[0x0][0x280], R18 ;  /* 0x0000a00091227a25 */ /* 0x000fc800078e0012 */
[----:B------:R-:W-:-:S04]  /*0e00*/  IMAD.WIDE.U32 R32, R145, c[0x0][0x290], R18 ;  /* 0x0000a40091207a25 */ /* 0x000fc800078e0012 */
[----:B------:R-:W-:-:S04]  /*0e10*/  IMAD.WIDE.U32 R168, R145, c[0x0][0x1e0], RZ ;  /* 0x0000780091a87a25 */ /* 0x000fc800078e00ff */
[----:B------:R-:W-:Y:S02]  /*0e20*/  IMAD.MOV.U32 R112, RZ, RZ, c[0x0][0x1e0] ;  /* 0x00007800ff707624 */ /* 0x000fe400078e00ff */
[----:B------:R-:W-:Y:S02]  /*0e30*/  IMAD.MOV.U32 R114, RZ, RZ, c[0x0][0x280] ;  /* 0x0000a000ff727624 */ /* 0x000fe400078e00ff */
[----:B------:R-:W-:Y:S01]  /*0e40*/  IMAD.MOV.U32 R116, RZ, RZ, c[0x0][0x290] ;  /* 0x0000a400ff747624 */ /* 0x000fe200078e00ff */
[CC--:B------:R-:W-:Y:S01]  /*0e50*/  SHF.L.U64.HI R110, R112.reuse, R113.reuse, c[0x0][0x1e4] ;  /* 0x00007900706e7619 */ /* 0x0c0fe20000010271 */
[----:B------:R-:W-:Y:S01]  /*0e60*/  IMAD.SHL.U32 R112, R112, 0x40, RZ ;  /* 0x0000004070707824 */ /* 0x000fe200078e00ff */
[CC--:B------:R-:W-:Y:S01]  /*0e70*/  SHF.L.U64.HI R111, R114.reuse, R113.reuse, c[0x0][0x284] ;  /* 0x0000a100726f7619 */ /* 0x0c0fe20000010271 */
[----:B------:R-:W-:Y:S01]  /*0e80*/  IMAD.SHL.U32 R114, R114, 0x40, RZ ;  /* 0x0000004072727824 */ /* 0x000fe200078e00ff */
[C---:B------:R-:W-:Y:S01]  /*0e90*/  SHF.L.U64.HI R113, R116.reuse, R113, c[0x0][0x294] ;  /* 0x0000a50074717619 */ /* 0x040fe20000010271 */
[----:B------:R-:W-:Y:S01]  /*0ea0*/  IMAD.SHL.U32 R116, R116, 0x40, RZ ;  /* 0x0000004074747824 */ /* 0x000fe200078e00ff */
[----:B--2---:R-:W-:Y:S01]  /*0eb0*/  @P2 SHF.R.S32.HI R13, RZ, 0x1f, R12 ;  /* 0x0000001fff0d2819 */ /* 0x004fe2000001140c */
[----:B------:R-:W-:-:S02]  /*0ec0*/  @!P2 IMAD.MOV.U32 R12, RZ, RZ, R200 ;  /* 0x000000ffff0ca224 */ /* 0x000fc400078e00c8 */
[----:B------:R-:W-:Y:S01]  /*0ed0*/  @!P2 IMAD.MOV.U32 R13, RZ, RZ, R11 ;  /* 0x000000ffff0da224 */ /* 0x000fe200078e000b */
[----:B------:R-:W-:Y:S02]  /*0ee0*/  ISETP.GE.AND P2, PT, R107, 0x1, PT ;  /* 0x000000016b00780c */ /* 0x000fe40003f46270 */
[----:B------:R-:W-:Y:S02]  /*0ef0*/  IADD3 R11, -R20, c[0x0][0x1d4], RZ ;  /* 0x00007500140b7a10 */ /* 0x000fe40007ffe1ff */
[----:B------:R-:W-:Y:S02]  /*0f00*/  P2R R0, PR, RZ, 0x4 ;  /* 0x00000004ff007803 */ /* 0x000fe40000000000 */
[----:B------:R-:W-:Y:S02]  /*0f10*/  @P1 LEA R28, P2, R26, c[0x0][0x220], 0x1 ;  /* 0x000088001a1c1a11 */ /* 0x000fe400078408ff */
[----:B------:R-:W-:Y:S01]  /*0f20*/  SEL R4, R13, RZ, !P6 ;  /* 0x000000ff0d047207 */ /* 0x000fe20007000000 */
[----:B------:R-:W-:Y:S01]  /*0f30*/  IMAD.IADD R13, R16, 0x1, R15 ;  /* 0x00000001100d7824 */ /* 0x000fe200078e020f */
[----:B------:R-:W-:-:S02]  /*0f40*/  @P1 LEA.HI.X R29, R26, c[0x0][0x224], R22, 0x1, P2 ;  /* 0x000089001a1d1a11 */ /* 0x000fc400010f0c16 */
[----:B------:R-:W-:Y:S01]  /*0f50*/  ISETP.GE.AND P2, PT, R18, c[0x0][0x27c], PT ;  /* 0x00009f0012007a0c */ /* 0x000fe20003f46270 */
[----:B------:R-:W-:Y:S01]  /*0f60*/  IMAD R105, R4, c[0x0][0x1f0], RZ ;  /* 0x00007c0004697a24 */ /* 0x000fe200078e02ff */
[----:B------:R-:W-:Y:S01]  /*0f70*/  SEL R160, R12, RZ, !P6 ;  /* 0x000000ff0ca07207 */ /* 0x000fe20007000000 */
[----:B------:R-:W-:Y:S01]  /*0f80*/  IMAD.IADD R12, R16, 0x1, R14 ;  /* 0x00000001100c7824 */ /* 0x000fe200078e020e */
[----:B------:R-:W-:Y:S01]  /*0f90*/  SEL R9, RZ, c[0x0][0x27c], !P2 ;  /* 0x00009f00ff097a07 */ /* 0x000fe20005000000 */
[----:B------:R-:W-:Y:S01]  /*0fa0*/  @!PT LDS RZ, [RZ] ;  /* 0x00000000fffff984 */ /* 0x000fe20000000800 */
[----:B------:R-:W-:Y:S01]  /*0fb0*/  @!PT LDS RZ, [RZ] ;  /* 0x00000000fffff984 */ /* 0x000fe20000000800 */
[----:B------:R-:W-:Y:S01]  /*0fc0*/  @!PT LDS RZ, [RZ] ;  /* 0x00000000fffff984 */ /* 0x000fe20000000800 */
[----:B------:R1:W-:Y:S01]  /*0fd0*/  @P1 LDGSTS.E.BYPASS.LTC128B.128 [R140+0x6100], [R28.64], !P5 ;  /* 0x061000001c8c1fae */ /* 0x0003e2000e901d46 */
[-C--:B------:R-:W-:Y:S01]  /*0fe0*/  SEL R7, R20, R11.reuse, !P2 ;  /* 0x0000000b14077207 */ /* 0x080fe20005000000 */
[----:B------:R-:W-:Y:S01]  /*0ff0*/  IMAD R97, R4, c[0x0][0x218], RZ ;  /* 0x0000860004617a24 */ /* 0x000fe200078e02ff */
[----:B------:R-:W-:Y:S01]  /*1000*/  ISETP.GE.AND P2, PT, R13, c[0x0][0x27c], PT ;  /* 0x00009f000d007a0c */ /* 0x000fe20003f46270 */
[----:B------:R-:W-:Y:S01]  /*1010*/  IMAD.IADD R24, R18, 0x1, R9 ;  /* 0x0000000112187824 */ /* 0x000fe200078e0209 */
[----:B------:R-:W-:Y:S01]  /*1020*/  SHF.R.S32.HI R136, RZ, 0x1f, R7 ;  /* 0x0000001fff887819 */ /* 0x000fe20000011407 */
[----:B------:R1:W-:Y:S01]  /*1030*/  @P1 LDGSTS.E.BYPASS.LTC128B.128 [R140+0x8100], [R28.64+0x80], !P4 ;  /* 0x081000801c8c1fae */ /* 0x0003e2000e101d46 */
[----:B------:R-:W-:Y:S01]  /*1040*/  SEL R8, RZ, c[0x0][0x27c], !P2 ;  /* 0x00009f00ff087a07 */ /* 0x000fe20005000000 */
[----:B------:R-:W-:Y:S01]  /*1050*/  IMAD.WIDE.U32 R166, R160, c[0x0][0x1f0], R166 ;  /* 0x00007c00a0a67a25 */ /* 0x000fe200078e00a6 */
[----:B------:R-:W-:Y:S01]  /*1060*/  SEL R10, R20, R11, !P2 ;  /* 0x0000000b140a7207 */ /* 0x000fe20005000000 */
[----:B------:R1:W-:Y:S01]  /*1070*/  @P1 LDGSTS.E.BYPASS.LTC128B.128 [R140+0xa100], [R28.64+0x100], !P3 ;  /* 0x0a1001001c8c1fae */ /* 0x0003e2000d901d46 */
[----:B------:R-:W-:Y:S01]  /*1080*/  ISETP.GE.AND P2, PT, R12, c[0x0][0x27c], PT ;  /* 0x00009f000c007a0c */ /* 0x000fe20003f46270 */
[----:B------:R-:W-:Y:S01]  /*1090*/  IMAD.IADD R8, R8, 0x1, R13 ;  /* 0x0000000108087824 */ /* 0x000fe200078e020d */
[----:B------:R-:W-:Y:S01]  /*10a0*/  LEA.HI R136, R136, R7, RZ, 0x4 ;  /* 0x0000000788887211 */ /* 0x000fe200078f20ff */
[C---:B------:R-:W-:Y:S01]  /*10b0*/  IMAD R105, R160.reuse, c[0x0][0x1f4], R105 ;  /* 0x00007d00a0697a24 */ /* 0x040fe200078e0269 */
[----:B------:R-:W-:Y:S01]  /*10c0*/  SHF.R.S32.HI R7, RZ, 0x1f, R10 ;  /* 0x0000001fff077819 */ /* 0x000fe2000001140a */
[----:B------:R-:W-:Y:S01]  /*10d0*/  IMAD R97, R160, c[0x0][0x21c], R97 ;  /* 0x00008700a0617a24 */ /* 0x000fe200078e0261 */
[----:B------:R-:W-:Y:S01]  /*10e0*/  SEL R9, RZ, c[0x0][0x27c], !P2 ;  /* 0x00009f00ff097a07 */ /* 0x000fe20005000000 */
[----:B------:R-:W-:Y:S01]  /*10f0*/  IMAD.IADD R105, R167, 0x1, R105 ;  /* 0x00000001a7697824 */ /* 0x000fe200078e0269 */
[----:B------:R-:W-:Y:S01]  /*1100*/  SEL R11, R20, R11, !P2 ;  /* 0x0000000b140b7207 */ /* 0x000fe20005000000 */
[----:B------:R-:W-:Y:S01]  /*1110*/  IMAD R20, R87, c[0x0][0x260], RZ ;  /* 0x0000980057147a24 */ /* 0x000fe200078e02ff */
[----:B------:R-:W-:Y:S01]  /*1120*/  LEA.HI R7, R7, R10, RZ, 0x4 ;  /* 0x0000000a07077211 */ /* 0x000fe200078f20ff */
[----:B------:R-:W-:Y:S01]  /*1130*/  IMAD.IADD R10, R9, 0x1, R12 ;  /* 0x00000001090a7824 */ /* 0x000fe200078e020c */
[----:B------:R-:W-:Y:S01]  /*1140*/  SHF.R.S32.HI R6, RZ, 0x1f, R11 ;  /* 0x0000001fff067819 */ /* 0x000fe2000001140b */
[----:B------:R-:W-:Y:S01]  /*1150*/  IMAD R20, R199, c[0x0][0x264], R20 ;  /* 0x00009900c7147a24 */ /* 0x000fe200078e0214 */
[C---:B------:R-:W-:Y:S01]  /*1160*/  LOP3.LUT P2, RZ, R119.reuse, 0x4, RZ, 0xc0, !PT ;  /* 0x0000000477ff7812 */ /* 0x040fe2000784c0ff */
[----:B------:R-:W-:Y:S01]  /*1170*/  IMAD.SHL.U32 R119, R119, 0x40, RZ ;  /* 0x0000004077777824 */ /* 0x000fe200078e00ff */
[----:B------:R-:W-:Y:S01]  /*1180*/  SHF.R.S32.HI R129, RZ, 0x1f, R24 ;  /* 0x0000001fff817819 */ /* 0x000fe20000011418 */
[----:B------:R-:W-:Y:S01]  /*1190*/  IMAD.IADD R21, R31, 0x1, R20 ;  /* 0x000000011f157824 */ /* 0x000fe200078e0214 */
[----:B------:R-:W-:Y:S01]  /*11a0*/  SHF.R.S32.HI R125, RZ, 0x1f, R8 ;  /* 0x0000001fff7d7819 */ /* 0x000fe20000011408 */
[----:B------:R-:W-:Y:S01]  /*11b0*/  IMAD.MOV.U32 R20, RZ, RZ, R30 ;  /* 0x000000ffff147224 */ /* 0x000fe200078e001e */
[----:B------:R-:W-:Y:S01]  /*11c0*/  LEA.HI R6, R6, R11, RZ, 0x4 ;  /* 0x0000000b06067211 */ /* 0x000fe200078f20ff */
[----:B------:R-:W-:Y:S01]  /*11d0*/  IMAD.WIDE.U32 R30, R199, c[0x0][0x210], R18 ;  /* 0x00008400c71e7a25 */ /* 0x000fe200078e0012 */
[----:B------:R-:W-:-:S02]  /*11e0*/  SHF.R.S32.HI R121, RZ, 0x1f, R10 ;  /* 0x0000001fff797819 */ /* 0x000fc4000001140a */
[----:B------:R-:W-:Y:S01]  /*11f0*/  LEA.HI R139, R129, R24, RZ, 0x3 ;  /* 0x00000018818b7211 */ /* 0x000fe200078f18ff */
[----:B------:R-:W-:Y:S01]  /*1200*/  IMAD.WIDE.U32 R162, R162, c[0x0][0x268], R20 ;  /* 0x00009a00a2a27a25 */ /* 0x000fe200078e0014 */
[----:B------:R-:W-:Y:S02]  /*1210*/  LOP3.LUT R119, R119, 0x1c0, RZ, 0xc0, !PT ;  /* 0x000001c077777812 */ /* 0x000fe400078ec0ff */
[----:B------:R-:W-:Y:S01]  /*1220*/  LEA.HI R138, R125, R8, RZ, 0x3 ;  /* 0x000000087d8a7211 */ /* 0x000fe200078f18ff */
[----:B------:R-:W-:Y:S01]  /*1230*/  IMAD.IADD R101, R163, 0x1, R101 ;  /* 0x00000001a3657824 */ /* 0x000fe200078e0265 */
[----:B------:R-:W-:Y:S02]  /*1240*/  SHF.R.S32.HI R136, RZ, 0x4, R136 ;  /* 0x00000004ff887819 */ /* 0x000fe40000011488 */
[----:B------:R-:W-:Y:S02]  /*1250*/  SHF.R.S32.HI R7, RZ, 0x4, R7 ;  /* 0x00000004ff077819 */ /* 0x000fe40000011407 */
[----:B------:R-:W-:-:S02]  /*1260*/  LEA.HI R137, R121, R10, RZ, 0x3 ;  /* 0x0000000a79897211 */ /* 0x000fc400078f18ff */
[----:B------:R-:W-:Y:S02]  /*1270*/  SHF.R.S32.HI R6, RZ, 0x4, R6 ;  /* 0x00000004ff067819 */ /* 0x000fe40000011406 */
[----:B------:R-:W-:Y:S02]  /*1280*/  LEA.HI R125, R125, R8, RZ, 0x6 ;  /* 0x000000087d7d7211 */ /* 0x000fe400078f30ff */
[----:B------:R-:W-:Y:S02]  /*1290*/  SHF.R.U32.HI R8, RZ, 0x3, R119 ;  /* 0x00000003ff087819 */ /* 0x000fe40000011677 */
[----:B------:R-:W-:Y:S01]  /*12a0*/  LOP3.LUT R9, R119, 0x38, R139, 0xf8, !PT ;  /* 0x0000003877097812 */ /* 0x000fe200078ef88b */
[----:B------:R-:W-:Y:S01]  /*12b0*/  IMAD.SHL.U32 R125, R125, 0x40, RZ ;  /* 0x000000407d7d7824 */ /* 0x000fe200078e00ff */
[----:B------:R-:W-:Y:S02]  /*12c0*/  LEA.HI.SX32 R136, R139, R136, 0x1d ;  /* 0x000000888b887211 */ /* 0x000fe400078feaff */
[----:B------:R-:W-:-:S02]  /*12d0*/  LEA.HI.SX32 R132, R138, R7, 0x1d ;  /* 0x000000078a847211 */ /* 0x000fc400078feaff */
[----:B------:R-:W-:Y:S02]  /*12e0*/  LEA.HI.SX32 R131, R137, R6, 0x1d ;  /* 0x0000000689837211 */ /* 0x000fe400078feaff */
[----:B------:R-:W-:Y:S02]  /*12f0*/  LOP3.LUT R20, R9, R8, RZ, 0x3c, !PT ;  /* 0x0000000809147212 */ /* 0x000fe400078e3cff */
[----:B------:R-:W-:Y:S01]  /*1300*/  LEA.HI R129, R129, R24, RZ, 0x6 ;  /* 0x0000001881817211 */ /* 0x000fe200078f30ff */
[----:B------:R-:W-:Y:S01]  /*1310*/  IMAD R24, R87, c[0x0][0x210], RZ ;  /* 0x0000840057187a24 */ /* 0x000fe200078e02ff */
[----:B------:R-:W-:Y:S02]  /*1320*/  LOP3.LUT R9, R119, 0x38, R138, 0xf8, !PT ;  /* 0x0000003877097812 */ /* 0x000fe400078ef88a */
[----:B------:R-:W-:Y:S01]  /*1330*/  LEA.HI R121, R121, R10, RZ, 0x6 ;  /* 0x0000000a79797211 */ /* 0x000fe200078f30ff */
[----:B------:R-:W-:Y:S01]  /*1340*/  IMAD.SHL.U32 R129, R129, 0x40, RZ ;  /* 0x0000004081817824 */ /* 0x000fe200078e00ff */
[----:B------:R-:W-:Y:S01]  /*1350*/  SHF.R.S32.HI R7, RZ, 0x1f, R136 ;  /* 0x0000001fff077819 */ /* 0x000fe20000011488 */
[----:B------:R-:W-:Y:S01]  /*1360*/  IMAD R24, R199, c[0x0][0x214], R24 ;  /* 0x00008500c7187a24 */ /* 0x000fe200078e0218 */
[----:B------:R-:W-:Y:S01]  /*1370*/  SHF.R.S32.HI R123, RZ, 0x1f, R132 ;  /* 0x0000001fff7b7819 */ /* 0x000fe20000011484 */
[----:B------:R-:W-:Y:S01]  /*1380*/  IMAD.SHL.U32 R121, R121, 0x40, RZ ;  /* 0x0000004079797824 */ /* 0x000fe200078e00ff */
[----:B------:R-:W-:Y:S01]  /*1390*/  SHF.R.S32.HI R6, RZ, 0x1f, R131 ;  /* 0x0000001fff067819 */ /* 0x000fe20000011483 */
[----:B------:R-:W-:Y:S01]  /*13a0*/  IMAD.IADD R25, R31, 0x1, R24 ;  /* 0x000000011f197824 */ /* 0x000fe200078e0218 */
[----:B------:R-:W-:Y:S01]  /*13b0*/  LOP3.LUT R125, R125, 0x7ffff000, RZ, 0xc0, !PT ;  /* 0x7ffff0007d7d7812 */ /* 0x000fe200078ec0ff */
[----:B------:R-:W-:Y:S01]  /*13c0*/  IMAD.MOV.U32 R24, RZ, RZ, R30 ;  /* 0x000000ffff187224 */ /* 0x000fe200078e001e */
[----:B------:R-:W-:-:S02]  /*13d0*/  LOP3.LUT R10, R9, R8, RZ, 0x3c, !PT ;  /* 0x00000008090a7212 */ /* 0x000fc400078e3cff */
[----:B------:R-:W-:Y:S01]  /*13e0*/  LEA.HI R7, R7, R136, RZ, 0x3 ;  /* 0x0000008807077211 */ /* 0x000fe200078f18ff */
[----:B------:R-:W-:Y:S01]  /*13f0*/  IMAD.SHL.U32 R136, R136, 0x8, RZ ;  /* 0x0000000888887824 */ /* 0x000fe200078e00ff */
[----:B------:R-:W-:Y:S01]  /*1400*/  LEA.HI R123, R123, R132, RZ, 0x3 ;  /* 0x000000847b7b7211 */ /* 0x000fe200078f18ff */
[----:B------:R-:W-:Y:S01]  /*1410*/  IMAD.SHL.U32 R132, R132, 0x8, RZ ;  /* 0x0000000884847824 */ /* 0x000fe200078e00ff */
[----:B------:R-:W-:Y:S01]  /*1420*/  LOP3.LUT R9, R119, 0x38, R137, 0xf8, !PT ;  /* 0x0000003877097812 */ /* 0x000fe200078ef889 */
[----:B------:R-:W-:Y:S01]  /*1430*/  IMAD.SHL.U32 R7, R7, 0x200, RZ ;  /* 0x0000020007077824 */ /* 0x000fe200078e00ff */
[----:B------:R-:W-:Y:S01]  /*1440*/  LEA.HI R6, R6, R131, RZ, 0x3 ;  /* 0x0000008306067211 */ /* 0x000fe200078f18ff */
[----:B------:R-:W-:Y:S01]  /*1450*/  IMAD.SHL.U32 R131, R131, 0x8, RZ ;  /* 0x0000000883837824 */ /* 0x000fe200078e00ff */
[----:B------:R-:W-:Y:S01]  /*1460*/  IADD3 R125, R10, R125, R5 ;  /* 0x0000007d0a7d7210 */ /* 0x000fe20007ffe005 */
[----:B------:R-:W-:Y:S01]  /*1470*/  IMAD.SHL.U32 R123, R123, 0x200, RZ ;  /* 0x000002007b7b7824 */ /* 0x000fe200078e00ff */
[----:B------:R-:W-:Y:S01]  /*1480*/  LOP3.LUT R10, R9, R8, RZ, 0x3c, !PT ;  /* 0x00000008090a7212 */ /* 0x000fe200078e3cff */
[----:B------:R-:W-:Y:S01]  /*1490*/  IMAD.SHL.U32 R6, R6, 0x200, RZ ;  /* 0x0000020006067824 */ /* 0x000fe200078e00ff */
[----:B------:R-:W-:Y:S01]  /*14a0*/  LOP3.LUT R129, R129, 0x7ffff000, RZ, 0xc0, !PT ;  /* 0x7ffff00081817812 */ /* 0x000fe200078ec0ff */
[----:B------:R-:W-:Y:S01]  /*14b0*/  IMAD.WIDE.U32 R160, R160, c[0x0][0x218], R24 ;  /* 0x00008600a0a07a25 */ /* 0x000fe200078e0018 */
[----:B------:R-:W-:-:S02]  /*14c0*/  LOP3.LUT R121, R121, 0x7ffff000, RZ, 0xc0, !PT ;  /* 0x7ffff00079797812 */ /* 0x000fc400078ec0ff */
[----:B------:R-:W-:Y:S01]  /*14d0*/  LOP3.LUT R135, R119, 0x18, R18, 0xf8, !PT ;  /* 0x0000001877877812 */ /* 0x000fe200078ef812 */
[----:B------:R-:W-:Y:S01]  /*14e0*/  IMAD.IADD R97, R161, 0x1, R97 ;  /* 0x00000001a1617824 */ /* 0x000fe200078e0261 */
[----:B------:R-:W-:Y:S01]  /*14f0*/  LOP3.LUT R11, R119, 0x38, R136, 0xf8, !PT ;  /* 0x00000038770b7812 */ /* 0x000fe200078ef888 */
[----:B------:R-:W-:Y:S01]  /*1500*/  IMAD.SHL.U32 R125, R125, 0x2, RZ ;  /* 0x000000027d7d7824 */ /* 0x000fe200078e00ff */
[C---:B------:R-:W-:Y:S02]  /*1510*/  LOP3.LUT R9, R119.reuse, 0x38, R132, 0xf8, !PT ;  /* 0x0000003877097812 */ /* 0x040fe400078ef884 */
[----:B------:R-:W-:Y:S02]  /*1520*/  LOP3.LUT R119, R119, 0x38, R131, 0xf8, !PT ;  /* 0x0000003877777812 */ /* 0x000fe400078ef883 */
[--C-:B------:R-:W-:Y:S02]  /*1530*/  IADD3 R129, R20, R129, R5.reuse ;  /* 0x0000008114817210 */ /* 0x100fe40007ffe005 */
[----:B------:R-:W-:-:S02]  /*1540*/  IADD3 R121, R10, R121, R5 ;  /* 0x000000790a797210 */ /* 0x000fc40007ffe005 */
[----:B------:R-:W-:Y:S01]  /*1550*/  LOP3.LUT R135, R5, R135, R8, 0xf6, !PT ;  /* 0x0000008705877212 */ /* 0x000fe200078ef608 */
[----:B------:R-:W-:Y:S01]  /*1560*/  IMAD.SHL.U32 R129, R129, 0x2, RZ ;  /* 0x0000000281817824 */ /* 0x000fe200078e00ff */
[-C--:B------:R-:W-:Y:S01]  /*1570*/  LOP3.LUT R20, R11, R8.reuse, RZ, 0x3c, !PT ;  /* 0x000000080b147212 */ /* 0x080fe200078e3cff */
[----:B------:R-:W-:Y:S01]  /*1580*/  IMAD.SHL.U32 R121, R121, 0x2, RZ ;  /* 0x0000000279797824 */ /* 0x000fe200078e00ff */
[-C--:B------:R-:W-:Y:S02]  /*1590*/  LOP3.LUT R10, R9, R8.reuse, RZ, 0x3c, !PT ;  /* 0x00000008090a7212 */ /* 0x080fe400078e3cff */
[----:B------:R-:W-:Y:S02]  /*15a0*/  LOP3.LUT R119, R119, R8, RZ, 0x3c, !PT ;  /* 0x0000000877777212 */ /* 0x000fe400078e3cff */
[----:B------:R-:W-:Y:S02]  /*15b0*/  @P0 IADD3 R8, P1, R118, R26, RZ ;  /* 0x0000001a76080210 */ /* 0x000fe40007f3e0ff */
[----:B------:R-:W-:-:S02]  /*15c0*/  LOP3.LUT R127, R7, 0x7ffff000, RZ, 0xc0, !PT ;  /* 0x7ffff000077f7812 */ /* 0x000fc400078ec0ff */
[----:B------:R-:W-:Y:S01]  /*15d0*/  SHF.R.S32.HI R0, RZ, 0x1f, R145 ;  /* 0x0000001fff007819 */ /* 0x000fe20000011491 */
[----:B------:R-:W-:Y:S01]  /*15e0*/  @P0 IMAD.X R7, R117, 0x1, R22, P1 ;  /* 0x0000000175070824 */ /* 0x000fe200008e0616 */
[----:B------:R-:W-:Y:S02]  /*15f0*/  @P0 LEA R22, P1, R8, c[0x0][0x220], 0x1 ;  /* 0x0000880008160a11 */ /* 0x000fe400078208ff */
[----:B------:R-:W-:Y:S01]  /*1600*/  LOP3.LUT R123, R123, 0x7ffff000, RZ, 0xc0, !PT ;  /* 0x7ffff0007b7b7812 */ /* 0x000fe200078ec0ff */
[----:B------:R-:W-:Y:S01]  /*1610*/  IMAD R154, R0, c[0x0][0x280], RZ ;  /* 0x0000a000009a7a24 */ /* 0x000fe200078e02ff */
[----:B------:R-:W-:Y:S01]  /*1620*/  @P0 LEA.HI.X R23, R8, c[0x0][0x224], R7, 0x1, P1 ;  /* 0x0000890008170a11 */ /* 0x000fe200008f0c07 */
[----:B------:R-:W-:Y:S01]  /*1630*/  IMAD R152, R0, c[0x0][0x290], RZ ;  /* 0x0000a40000987a24 */ /* 0x000fe200078e02ff */
[----:B------:R-:W-:Y:S01]  /*1640*/  LOP3.LUT R6, R6, 0x7ffff000, RZ, 0xc0, !PT ;  /* 0x7ffff00006067812 */ /* 0x000fe200078ec0ff */
[C---:B------:R-:W-:Y:S01]  /*1650*/  IMAD R154, R145.reuse, c[0x0][0x284], R154 ;  /* 0x0000a100919a7a24 */ /* 0x040fe200078e029a */
[--C-:B------:R-:W-:Y:S01]  /*1660*/  IADD3 R127, R20, R127, R5.reuse ;  /* 0x0000007f147f7210 */ /* 0x100fe20007ffe005 */
[----:B------:R1:W-:Y:S01]  /*1670*/  @P0 LDGSTS.E.BYPASS.LTC128B.128 [R140+0x7100], [R22.64], !P5 ;  /* 0x07100000168c0fae */ /* 0x0003e2000e901d46 */
[----:B------:R-:W-:Y:S01]  /*1680*/  IMAD R152, R145, c[0x0][0x294], R152 ;  /* 0x0000a50091987a24 */ /* 0x000fe200078e0298 */
[--C-:B------:R-:W-:Y:S01]  /*1690*/  IADD3 R123, R10, R123, R5.reuse ;  /* 0x0000007b0a7b7210 */ /* 0x100fe20007ffe005 */
[----:B------:R-:W-:Y:S01]  /*16a0*/  IMAD.IADD R159, R159, 0x1, R154 ;  /* 0x000000019f9f7824 */ /* 0x000fe200078e029a */
[----:B------:R1:W-:Y:S01]  /*16b0*/  @P0 LDGSTS.E.BYPASS.LTC128B.128 [R140+0x9100], [R22.64+0x80], !P4 ;  /* 0x09100080168c0fae */ /* 0x0003e2000e101d46 */
[----:B------:R-:W-:Y:S01]  /*16c0*/  IMAD.IADD R157, R157, 0x1, R152 ;  /* 0x000000019d9d7824 */ /* 0x000fe200078e0298 */
[----:B------:R-:W-:Y:S01]  /*16d0*/  IADD3 R119, R119, R6, R5 ;  /* 0x0000000677777210 */ /* 0x000fe20007ffe005 */
[----:B------:R-:W-:Y:S01]  /*16e0*/  IMAD.IADD R155, R154, 0x1, R35 ;  /* 0x000000019a9b7824 */ /* 0x000fe200078e0223 */
[----:B------:R1:W-:Y:S01]  /*16f0*/  @P0 LDGSTS.E.BYPASS.LTC128B.128 [R140+0xb100], [R22.64+0x100], !P3 ;  /* 0x0b100100168c0fae */ /* 0x0003e2000d901d46 */
[----:B------:R-:W-:Y:S01]  /*1700*/  IADD3 R99, P0, R2, R145, RZ ;  /* 0x0000009102637210 */ /* 0x000fe20007f1e0ff */
[----:B------:R-:W-:Y:S01]  /*1710*/  IMAD.IADD R153, R152, 0x1, R33 ;  /* 0x0000000198997824 */ /* 0x000fe200078e0221 */
[----:B------:R-:W-:Y:S01]  /*1720*/  LEA R135, R135, 0x100, 0x1 ;  /* 0x0000010087877811 */ /* 0x000fe200078e08ff */
[----:B------:R-:W0:Y:S01]  /*1730*/  LDGDEPBAR ;  /* 0x00000000000079af */ /* 0x000e220000000000 */
[----:B------:R-:W-:Y:S01]  /*1740*/  IMAD.MOV.U32 R154, RZ, RZ, R34 ;  /* 0x000000ffff9a7224 */ /* 0x000fe200078e0022 */
[----:B------:R-:W-:Y:S01]  /*1750*/  LOP3.LUT R139, R139, 0xfffffff8, RZ, 0xc0, !PT ;  /* 0xfffffff88b8b7812 */ /* 0x000fe200078ec0ff */
[----:B------:R-:W-:Y:S01]  /*1760*/  IMAD.X R98, R3, 0x1, R0, P0 ;  /* 0x0000000103627824 */ /* 0x000fe200000e0600 */
[----:B-----5:R-:W-:Y:S01]  /*1770*/  SHF.R.S32.HI R3, RZ, 0x1f, R86 ;  /* 0x0000001fff037819 */ /* 0x020fe20000011456 */
[----:B------:R-:W-:Y:S01]  /*1780*/  IMAD R0, R0, c[0x0][0x1e0], RZ ;  /* 0x0000780000007a24 */ /* 0x000fe200078e02ff */
[----:B------:R-:W-:Y:S01]  /*1790*/  IADD3 R91, P1, P0, R166, R168, R18 ;  /* 0x000000a8a65b7210 */ /* 0x000fe2000783e012 */
[----:B------:R-:W-:Y:S01]  /*17a0*/  IMAD.MOV.U32 R152, RZ, RZ, R32 ;  /* 0x000000ffff987224 */ /* 0x000fe200078e0020 */
[----:B------:R-:W-:Y:S01]  /*17b0*/  LOP3.LUT R138, R138, 0xfffffff8, RZ, 0xc0, !PT ;  /* 0xfffffff88a8a7812 */ /* 0x000fe200078ec0ff */
[----:B------:R-:W-:Y:S01]  /*17c0*/  IMAD R115, R145, c[0x0][0x1e4], R0 ;  /* 0x0000790091737a24 */ /* 0x000fe200078e0200 */
[----:B------:R-:W-:Y:S01]  /*17d0*/  LOP3.LUT R137, R137, 0xfffffff8, RZ, 0xc0, !PT ;  /* 0xfffffff889897812 */ /* 0x000fe200078ec0ff */
[----:B------:R-:W-:Y:S01]  /*17e0*/  IMAD R93, R3, c[0x0][0x280], RZ ;  /* 0x0000a000035d7a24 */ /* 0x000fe200078e02ff */
[----:B------:R-:W-:Y:S01]  /*17f0*/  IADD3 R134, R135, 0x40, RZ ;  /* 0x0000004087867810 */ /* 0x000fe20007ffe0ff */
[----:B------:R-:W-:Y:S01]  /*1800*/  IMAD R3, R3, c[0x0][0x290], RZ ;  /* 0x0000a40003037a24 */ /* 0x000fe200078e02ff */
[----:B------:R-:W-:Y:S01]  /*1810*/  ISETP.NE.AND P6, PT, RZ, UR4, PT ;  /* 0x00000004ff007c0c */ /* 0x000fe2000bfc5270 */
[----:B------:R-:W-:Y:S01]  /*1820*/  IMAD.IADD R115, R169, 0x1, R115 ;  /* 0x00000001a9737824 */ /* 0x000fe200078e0273 */
[----:B------:R-:W-:Y:S01]  /*1830*/  IADD3 R11, R16, 0x30, RZ ;  /* 0x00000030100b7810 */ /* 0x000fe20007ffe0ff */
[----:B------:R-:W-:Y:S01]  /*1840*/  IMAD R93, R86, c[0x0][0x284], R93 ;  /* 0x0000a100565d7a24 */ /* 0x000fe200078e025d */
[----:B------:R-:W-:Y:S01]  /*1850*/  IADD3 R10, R16, 0x50, RZ ;  /* 0x00000050100a7810 */ /* 0x000fe20007ffe0ff */
[----:B------:R-:W-:Y:S01]  /*1860*/  IMAD.WIDE.U32 R158, R86, c[0x0][0x280], R158 ;  /* 0x0000a000569e7a25 */ /* 0x000fe200078e009e */
[----:B------:R-:W-:-:S02]  /*1870*/  IADD3.X R90, R105, R115, R19, P1, P0 ;  /* 0x00000073695a7210 */ /* 0x000fc40000fe0413 */
[----:B------:R-:W-:Y:S01]  /*1880*/  IADD3 R9, R16, 0x10, RZ ;  /* 0x0000001010097810 */ /* 0x000fe20007ffe0ff */
[C---:B------:R-:W-:Y:S01]  /*1890*/  IMAD R3, R86.reuse, c[0x0][0x294], R3 ;  /* 0x0000a50056037a24 */ /* 0x040fe200078e0203 */
[----:B------:R-:W-:Y:S01]  /*18a0*/  SHF.R.S32.HI R130, RZ, 0x1f, R139 ;  /* 0x0000001fff827819 */ /* 0x000fe2000001148b */
[C---:B------:R-:W-:Y:S01]  /*18b0*/  IMAD.WIDE.U32 R154, R86.reuse, c[0x0][0x280], R154 ;  /* 0x0000a000569a7a25 */ /* 0x040fe200078e009a */
[----:B------:R-:W-:Y:S02]  /*18c0*/  @P2 IADD3 R134, R135, -0x40, RZ ;  /* 0xffffffc087862810 */ /* 0x000fe40007ffe0ff */
[----:B------:R-:W-:Y:S01]  /*18d0*/  SHF.R.S32.HI R124, RZ, 0x1f, R136 ;  /* 0x0000001fff7c7819 */ /* 0x000fe20000011488 */
[C---:B------:R-:W-:Y:S01]  /*18e0*/  IMAD.WIDE.U32 R156, R86.reuse, c[0x0][0x290], R156 ;  /* 0x0000a400569c7a25 */ /* 0x040fe200078e009c */
[----:B------:R-:W-:Y:S02]  /*18f0*/  SHF.R.S32.HI R128, RZ, 0x1f, R138 ;  /* 0x0000001fff807819 */ /* 0x000fe4000001148a */
[----:B------:R-:W-:Y:S01]  /*1900*/  SHF.R.S32.HI R126, RZ, 0x1f, R137 ;  /* 0x0000001fff7e7819 */ /* 0x000fe20000011489 */
[----:B------:R-:W-:Y:S01]  /*1910*/  IMAD.WIDE.U32 R152, R86, c[0x0][0x290], R152 ;  /* 0x0000a40056987a25 */ /* 0x000fe200078e0098 */
[----:B------:R-:W-:-:S02]  /*1920*/  SHF.R.S32.HI R122, RZ, 0x1f, R132 ;  /* 0x0000001fff7a7819 */ /* 0x000fc40000011484 */
[----:B------:R-:W-:Y:S01]  /*1930*/  SHF.R.S32.HI R120, RZ, 0x1f, R131 ;  /* 0x0000001fff787819 */ /* 0x000fe20000011483 */
[----:B------:R-:W-:Y:S02]  /*1940*/  IMAD.IADD R95, R159, 0x1, R93 ;  /* 0x000000019f5f7824 */ /* 0x000fe400078e025d */
[----:B------:R-:W-:Y:S02]  /*1950*/  IMAD.IADD R93, R93, 0x1, R155 ;  /* 0x000000015d5d7824 */ /* 0x000fe400078e029b */
[----:B------:R-:W-:Y:S02]  /*1960*/  IMAD.IADD R94, R157, 0x1, R3 ;  /* 0x000000019d5e7824 */ /* 0x000fe400078e0203 */
[----:B------:R-:W-:Y:S02]  /*1970*/  IMAD.IADD R92, R3, 0x1, R153 ;  /* 0x00000001035c7824 */ /* 0x000fe400078e0299 */
[----:B------:R-:W-:Y:S02]  /*1980*/  IMAD.SHL.U32 R127, R127, 0x2, RZ ;  /* 0x000000027f7f7824 */ /* 0x000fe400078e00ff */
[----:B------:R-:W-:-:S02]  /*1990*/  IMAD.SHL.U32 R123, R123, 0x2, RZ ;  /* 0x000000027b7b7824 */ /* 0x000fc400078e00ff */
[----:B------:R-:W-:Y:S01]  /*19a0*/  IMAD.SHL.U32 R119, R119, 0x2, RZ ;  /* 0x0000000277777824 */ /* 0x000fe200078e00ff */
[----:B-1----:R-:W-:Y:S06]  /*19b0*/  BAR.SYNC.DEFER_BLOCKING 0x0 ;  /* 0x0000000000007b1d */ /* 0x002fec0000010000 */
.L_x_80:
[-C--:B------:R-:W-:Y:S01]  /*19c0*/  IMAD R5, R110, R141.reuse, RZ ;  /* 0x0000008d6e057224 */ /* 0x080fe200078e02ff */
[----:B------:R-:W-:Y:S01]  /*19d0*/  SHF.R.S32.HI R89, RZ, 0x1f, R141 ;  /* 0x0000001fff597819 */ /* 0x000fe2000001148d */
[----:B------:R-:W-:Y:S01]  /*19e0*/  IMAD.WIDE.U32 R24, R112, R141, RZ ;  /* 0x0000008d70187225 */ /* 0x000fe200078e00ff */
[----:B------:R-:W-:Y:S04]  /*19f0*/  DEPBAR.LE SB0, 0x0 ;  /* 0x000080000000791a */ /* 0x000fe80000000000 */
[----:B------:R-:W-:Y:S01]  /*1a00*/  BAR.SYNC.DEFER_BLOCKING 0x0 ;  /* 0x0000000000007b1d */ /* 0x000fe20000010000 */
[----:B------:R-:W-:Y:S01]  /*1a10*/  ISETP.GE.AND P2, PT, R107, 0x1, PT ;  /* 0x000000016b00780c */ /* 0x000fe20003f46270 */
[----:B------:R-:W-:Y:S01]  /*1a20*/  IMAD R5, R89, R112, R5 ;  /* 0x0000007059057224 */ /* 0x000fe200078e0205 */
[----:B-1----:R-:W-:Y:S03]  /*1a30*/  IADD3 R3, P1, R91, R24, RZ ;  /* 0x000000185b037210 */ /* 0x002fe60007f3e0ff */
[----:B------:R-:W-:Y:S01]  /*1a40*/  IMAD.IADD R96, R25, 0x1, R5 ;  /* 0x0000000119607824 */ /* 0x000fe200078e0205 */
[C---:B------:R-:W-:Y:S03]  /*1a50*/  LEA R72, P0, R3.reuse, c[0x0][0x1c8], 0x1 ;  /* 0x0000720003487a11 */ /* 0x040fe600078008ff */
[----:B------:R-:W-:Y:S05]  /*1a60*/  IMAD.X R0, R96, 0x1, R90, P1 ;  /* 0x0000000160007824 */ /* 0x000fea00008e065a */
[----:B------:R-:W-:Y:S01]  /*1a70*/  LEA.HI.X R73, R3, c[0x0][0x1cc], R0, 0x1, P0 ;  /* 0x0000730003497a11 */ /* 0x000fe200000f0c00 */
[----:B------:R-:W-:Y:S01]  /*1a80*/  BSSY B1, `(.L_x_56) ;  /* 0x0000395000017945 */ /* 0x000fe20003800000 */
[----:B------:R-:W-:-:S05]  /*1a90*/  @!P2 BRA `(.L_x_57) ;  /* 0x000037c00000a947 */ /* 0x000fca0003800000 */
[-C--:B------:R-:W-:Y:S02]  /*1aa0*/  IMAD R21, R111, R141.reuse, RZ ;  /* 0x0000008d6f157224 */ /* 0x080fe400078e02ff */
[-C--:B------:R-:W-:Y:S02]  /*1ab0*/  IMAD R3, R113, R141.reuse, RZ ;  /* 0x0000008d71037224 */ /* 0x080fe400078e02ff */
[----:B------:R-:W-:Y:S02]  /*1ac0*/  IMAD R2, R141, -0x40, R150 ;  /* 0xffffffc08d027824 */ /* 0x000fe400078e0296 */
[-C--:B------:R-:W-:Y:S03]  /*1ad0*/  IMAD.WIDE.U32 R6, R114, R141.reuse, RZ ;  /* 0x0000008d72067225 */ /* 0x080fe600078e00ff */
[----:B------:R-:W-:Y:S01]  /*1ae0*/  IMNMX R2, R2, 0x40, PT ;  /* 0x0000004002027817 */ /* 0x000fe20003800200 */
[----:B------:R-:W-:Y:S04]  /*1af0*/  IMAD.WIDE.U32 R4, R116, R141, RZ ;  /* 0x0000008d74047225 */ /* 0x000fe800078e00ff */
[C---:B------:R-:W-:Y:S02]  /*1b00*/  IMAD R21, R89.reuse, R114, R21 ;  /* 0x0000007259157224 */ /* 0x040fe400078e0215 */
[----:B------:R-:W-:Y:S03]  /*1b10*/  IMAD R3, R89, R116, R3 ;  /* 0x0000007459037224 */ /* 0x000fe600078e0203 */
[----:B------:R-:W-:Y:S02]  /*1b20*/  IADD3 R0, R7, R21, RZ ;  /* 0x0000001507007210 */ /* 0x000fe40007ffe0ff */
[----:B------:R-:W-:Y:S01]  /*1b30*/  IADD3 R3, R5, R3, RZ ;  /* 0x0000000305037210 */ /* 0x000fe20007ffe0ff */
[----:B------:R-:W-:-:S05]  /*1b40*/  @!P6 BRA `(.L_x_58) ;  /* 0x00001bc00000e947 */ /* 0x000fca0003800000 */
[----:B------:R-:W-:Y:S01]  /*1b50*/  ISETP.GE.AND P1, PT, R145, R2, PT ;  /* 0x000000029100720c */ /* 0x000fe20003f26270 */
[----:B------:R-:W-:Y:S01]  /*1b60*/  BSSY B0, `(.L_x_59) ;  /* 0x000003a000007945 */ /* 0x000fe20003800000 */
[----:B------:R-:W-:Y:S01]  /*1b70*/  CS2R R26, SRZ ;  /* 0x00000000001a7805 */ /* 0x000fe2000001ff00 */
        /* <DEDUP_REMOVED lines=11> */
[----:B------:R-:W-:-:S05]  /*1c30*/  @P1 BRA `(.L_x_60) ;  /* 0x000002c000001947 */ /* 0x000fca0003800000 */
[----:B------:R-:W-:Y:S01]  /*1c40*/  IADD3 R6, P0, R158, R6, RZ ;  /* 0x000000069e067210 */ /* 0x000fe20007f1e0ff */
[----:B------:R-:W-:Y:S01]  /*1c50*/  CS2R R42, SRZ ;  /* 0x00000000002a7805 */ /* 0x000fe2000001ff00 */
[----:B------:R-:W-:Y:S01]  /*1c60*/  CS2R R46, SRZ ;  /* 0x00000000002e7805 */ /* 0x000fe2000001ff00 */
[----:B------:R-:W-:Y:S01]  /*1c70*/  CS2R R44, SRZ ;  /* 0x00000000002c7805 */ /* 0x000fe2000001ff00 */
[----:B------:R-:W-:Y:S01]  /*1c80*/  CS2R R70, SRZ ;  /* 0x0000000000467805 */ /* 0x000fe2000001ff00 */
[----:B------:R-:W-:Y:S01]  /*1c90*/  IMAD.X R5, R0, 0x1, R95, P0 ;  /* 0x0000000100057824 */ /* 0x000fe200000e065f */
[----:B------:R-:W-:Y:S01]  /*1ca0*/  IADD3 R4, P0, R156, R4, RZ ;  /* 0x000000049c047210 */ /* 0x000fe20007f1e0ff */
[----:B------:R-:W-:Y:S01]  /*1cb0*/  CS2R R36, SRZ ;  /* 0x0000000000247805 */ /* 0x000fe2000001ff00 */
[----:B------:R-:W-:Y:S01]  /*1cc0*/  CS2R R66, SRZ ;  /* 0x0000000000427805 */ /* 0x000fe2000001ff00 */
[----:B------:R-:W-:Y:S01]  /*1cd0*/  CS2R R32, SRZ ;  /* 0x0000000000207805 */ /* 0x000fe2000001ff00 */
[----:B------:R-:W-:Y:S01]  /*1ce0*/  CS2R R62, SRZ ;  /* 0x00000000003e7805 */ /* 0x000fe2000001ff00 */
[----:B------:R-:W-:Y:S01]  /*1cf0*/  IMAD.X R3, R3, 0x1, R94, P0 ;  /* 0x0000000103037824 */ /* 0x000fe200000e065e */
[C---:B------:R-:W-:Y:S01]  /*1d00*/  LEA R20, P0, R6.reuse, c[0x0][0x270], 0x1 ;  /* 0x00009c0006147a11 */ /* 0x040fe200078008ff */
[----:B------:R-:W-:Y:S01]  /*1d10*/  CS2R R30, SRZ ;  /* 0x00000000001e7805 */ /* 0x000fe2000001ff00 */
[----:B------:R-:W-:Y:S01]  /*1d20*/  CS2R R58, SRZ ;  /* 0x00000000003a7805 */ /* 0x000fe2000001ff00 */
[----:B------:R-:W-:Y:S01]  /*1d30*/  CS2R R26, SRZ ;  /* 0x00000000001a7805 */ /* 0x000fe2000001ff00 */
[----:B------:R-:W-:Y:S01]  /*1d40*/  LEA.HI.X R21, R6, c[0x0][0x274], R5, 0x1, P0 ;  /* 0x00009d0006157a11 */ /* 0x000fe200000f0c05 */
[----:B------:R-:W-:Y:S01]  /*1d50*/  CS2R R54, SRZ ;  /* 0x0000000000367805 */ /* 0x000fe2000001ff00 */
[C---:B------:R-:W-:Y:S04]  /*1d60*/  LEA R6, P0, R4.reuse, c[0x0][0x288], 0x1 ;  /* 0x0000a20004067a11 */ /* 0x040fe800078008ff */
[----:B------:R-:W-:Y:S02]  /*1d70*/  LEA.HI.X R7, R4, c[0x0][0x28c], R3, 0x1, P0 ;  /* 0x0000a30004077a11 */ /* 0x000fe400000f0c03 */
[----:B------:R-:W-:Y:S11]  /*1d80*/  ISETP.GE.AND P0, PT, R16, c[0x0][0x27c], PT ;  /* 0x00009f0010007a0c */ /* 0x000ff60003f06270 */
[----:B------:R-:W-:Y:S02]  /*1d90*/  @!UPT UIADD3 URZ, URZ, URZ, URZ ;  /* 0x0000003f3f3ff290 */ /* 0x000fe4000fffe03f */
[----:B------:R1:W5:Y:S04]  /*1da0*/  @!P0 LDG.E.64 R42, [R20.64] ;  /* 0x00000006142a8981 */ /* 0x000368000c1e1b00 */
[----:B------:R1:W5:Y:S01]  /*1db0*/  @!P0 LDG.E.64 R46, [R6.64] ;  /* 0x00000006062e8981 */ /* 0x000362000c1e1b00 */
[----:B------:R-:W-:Y:S11]  /*1dc0*/  ISETP.GE.AND P0, PT, R9, c[0x0][0x27c], PT ;  /* 0x00009f0009007a0c */ /* 0x000ff60003f06270 */
[----:B------:R-:W-:Y:S02]  /*1dd0*/  @!UPT UIADD3 URZ, URZ, URZ, URZ ;  /* 0x0000003f3f3ff290 */ /* 0x000fe4000fffe03f */
[----:B------:R1:W5:Y:S04]  /*1de0*/  @!P0 LDG.E.64 R44, [R20.64+0x20] ;  /* 0x00002006142c8981 */ /* 0x000368000c1e1b00 */
[----:B------:R1:W5:Y:S01]  /*1df0*/  @!P0 LDG.E.64 R70, [R6.64+0x20] ;  /* 0x0000200606468981 */ /* 0x000362000c1e1b00 */
        /* <DEDUP_REMOVED lines=15> */
[----:B------:R1:W5:Y:S02]  /*1ef0*/  @!P0 LDG.E.64 R54, [R6.64+0xa0] ;  /* 0x0000a00606368981 */ /* 0x000364000c1e1b00 */
.L_x_60:
[----:B------:R-:W-:Y:S05]  /*1f00*/  BSYNC B0 ;  /* 0x0000000000007941 */ /* 0x000fea0003800000 */
.L_x_59:
[----:B------:R-:W-:-:S05]  /*1f10*/  @P1 BRA `(.L_x_61) ;  /* 0x000034b000001947 */ /* 0x000fca0003800000 */
[----:B------:R-:W-:Y:S01]  /*1f20*/  ISETP.GE.AND P0, PT, R18, c[0x0][0x1d4], PT ;  /* 0x0000750012007a0c */ /* 0x000fe20003f06270 */
[----:B-----5:R-:W-:Y:S01]  /*1f30*/  IMAD.MOV.U32 R2, RZ, RZ, R30 ;  /* 0x000000ffff027224 */ /* 0x020fe200078e001e */
[----:B------:R-:W-:Y:S01]  /*1f40*/  BSSY B0, `(.L_x_62) ;  /* 0x0000060000007945 */ /* 0x000fe20003800000 */
[----:B------:R-:W-:Y:S02]  /*1f50*/  IMAD.MOV.U32 R0, RZ, RZ, R31 ;  /* 0x000000ffff007224 */ /* 0x000fe400078e001f */
[----:B-1----:R-:W-:Y:S01]  /*1f60*/  IMAD.MOV.U32 R21, RZ, RZ, R54 ;  /* 0x000000ffff157224 */ /* 0x002fe200078e0036 */
[----:B------:R-:W-:Y:S01]  /*1f70*/  PRMT R8, R2, 0x7610, R8 ;  /* 0x0000761002087816 */ /* 0x000fe20000000008 */
[----:B------:R-:W-:Y:S01]  /*1f80*/  IMAD.MOV.U32 R20, RZ, RZ, R55 ;  /* 0x000000ffff147224 */ /* 0x000fe200078e0037 */
        /* <DEDUP_REMOVED lines=32> */
[----:B------:R-:W-:Y:S02]  /*2190*/  PRMT R64, R22, 0x7610, R64 ;  /* 0x0000761016407816 */ /* 0x000fe40000000040 */
[----:B------:R-:W-:Y:S02]  /*21a0*/  PRMT R69, R21, 0x7610, R69 ;  /* 0x0000761015457816 */ /* 0x000fe40000000045 */
[----:B------:R-:W-:Y:S01]  /*21b0*/  PRMT R68, R20, 0x7610, R68 ;  /* 0x0000761014447816 */ /* 0x000fe20000000044 */
[----:B------:R-:W-:-:S05]  /*21c0*/  @P0 BRA `(.L_x_63) ;  /* 0x0000037000000947 */ /* 0x000fca0003800000 */
[----:B------:R-:W-:Y:S01]  /*21d0*/  ISETP.GE.AND P0, PT, R16, c[0x0][0x27c], PT ;  /* 0x00009f0010007a0c */ /* 0x000fe20003f06270 */
[----:B------:R-:W1:Y:S01]  /*21e0*/  LDS.128 R20, [R135+0x6000] ;  /* 0x0060000087147984 */ /* 0x000e620000000c00 */
[----:B------:R-:W-:Y:S01]  /*21f0*/  MOV R40, R42 ;  /* 0x0000002a00287202 */ /* 0x000fe20000000f00 */
[----:B------:R-:W-:Y:S02]  /*2200*/  IMAD.MOV.U32 R48, RZ, RZ, R46 ;  /* 0x000000ffff307224 */ /* 0x000fe400078e002e */
[----:B------:R-:W-:Y:S02]  /*2210*/  IMAD.MOV.U32 R41, RZ, RZ, R43 ;  /* 0x000000ffff297224 */ /* 0x000fe400078e002b */
[--C-:B------:R-:W-:Y:S06]  /*2220*/  IMAD.MOV.U32 R51, RZ, RZ, R47.reuse ;  /* 0x000000ffff337224 */ /* 0x100fec00078e002f */
[----:B------:R-:W-:Y:S02]  /*2230*/  @!P0 SHF.R.U64 R49, R46, 0x10, R47 ;  /* 0x000000102e318819 */ /* 0x000fe4000000122f */
[--C-:B------:R-:W-:Y:S02]  /*2240*/  @!P0 SHF.R.U64 R39, R42, 0x10, R43.reuse ;  /* 0x000000102a278819 */ /* 0x100fe4000000122b */
[----:B------:R-:W-:Y:S02]  /*2250*/  @!P0 SHF.R.U32.HI R38, RZ, 0x10, R43 ;  /* 0x00000010ff268819 */ /* 0x000fe4000001162b */
[----:B------:R-:W-:Y:S02]  /*2260*/  @!P0 PRMT R49, R48, 0x5410, R49 ;  /* 0x0000541030318816 */ /* 0x000fe40000000031 */
[----:B------:R-:W-:Y:S02]  /*2270*/  @!P0 SHF.R.U32.HI R46, RZ, 0x10, R47 ;  /* 0x00000010ff2e8819 */ /* 0x000fe4000001162f */
[----:B------:R-:W-:Y:S02]  /*2280*/  @!P0 PRMT R39, R40, 0x5410, R39 ;  /* 0x0000541028278816 */ /* 0x000fe40000000027 */
[----:B------:R-:W-:Y:S02]  /*2290*/  @!P0 PRMT R38, R41, 0x5410, R38 ;  /* 0x0000541029268816 */ /* 0x000fe40000000026 */
[----:B------:R-:W-:Y:S01]  /*22a0*/  @!P0 PRMT R51, R51, 0x5410, R46 ;  /* 0x0000541033338816 */ /* 0x000fe2000000002e */
[C---:B------:R-:W-:Y:S01]  /*22b0*/  @!P0 IMAD.U32 R46, R49.reuse, 0x10000, RZ ;  /* 0x00010000312e8824 */ /* 0x040fe200078e00ff */
[----:B------:R-:W-:Y:S02]  /*22c0*/  @!P0 LOP3.LUT R49, R49, 0xffff0000, RZ, 0xc0, !PT ;  /* 0xffff000031318812 */ /* 0x000fe400078ec0ff */
[C---:B------:R-:W-:Y:S02]  /*22d0*/  @!P0 SHF.L.U32 R40, R39.reuse, 0x10, RZ ;  /* 0x0000001027288819 */ /* 0x040fe400000006ff */
[----:B------:R-:W-:Y:S01]  /*22e0*/  @!P0 LOP3.LUT R39, R39, 0xffff0000, RZ, 0xc0, !PT ;  /* 0xffff000027278812 */ /* 0x000fe200078ec0ff */
[C---:B-1----:R-:W-:Y:S01]  /*22f0*/  @!P0 IMAD.U32 R47, R20.reuse, 0x10000, RZ ;  /* 0x00010000142f8824 */ /* 0x042fe200078e00ff */
[----:B------:R-:W-:Y:S02]  /*2300*/  @!P0 LOP3.LUT R41, R20, 0xffff0000, RZ, 0xc0, !PT ;  /* 0xffff000014298812 */ /* 0x000fe400078ec0ff */
[C---:B------:R-:W-:Y:S02]  /*2310*/  @!P0 LOP3.LUT R42, R21.reuse, 0xffff0000, RZ, 0xc0, !PT ;  /* 0xffff0000152a8812 */ /* 0x040fe400078ec0ff */
[----:B------:R-:W-:Y:S01]  /*2320*/  @!P0 SHF.L.U32 R48, R21, 0x10, RZ ;  /* 0x0000001015308819 */ /* 0x000fe200000006ff */
[C---:B------:R-:W-:Y:S01]  /*2330*/  @!P0 FMUL.FTZ R75, R41.reuse, R46 ;  /* 0x0000002e294b8220 */ /* 0x040fe20000410000 */
[----:B------:R-:W-:Y:S01]  /*2340*/  @!P0 SHF.L.U32 R50, R22, 0x10, RZ ;  /* 0x0000001016328819 */ /* 0x000fe200000006ff */
[----:B------:R-:W-:Y:S02]  /*2350*/  @!P0 FMUL.FTZ R77, R42, R49 ;  /* 0x000000312a4d8220 */ /* 0x000fe40000410000 */
[-C--:B------:R-:W-:Y:S01]  /*2360*/  @!P0 FMUL.FTZ R0, R41, R40.reuse ;  /* 0x0000002829008220 */ /* 0x080fe20000410000 */
[----:B------:R-:W-:Y:S01]  /*2370*/  @!P0 LOP3.LUT R41, R23, 0xffff0000, RZ, 0xc0, !PT ;  /* 0xffff000017298812 */ /* 0x000fe200078ec0ff */
[----:B------:R-:W-:Y:S01]  /*2380*/  @!P0 FFMA.FTZ R75, R47, R40, -R75 ;  /* 0x000000282f4b8223 */ /* 0x000fe2000001084b */
[----:B------:R-:W-:Y:S01]  /*2390*/  @!P0 LOP3.LUT R40, R22, 0xffff0000, RZ, 0xc0, !PT ;  /* 0xffff000016288812 */ /* 0x000fe200078ec0ff */
[-C--:B------:R-:W-:Y:S02]  /*23a0*/  @!P0 FMUL.FTZ R2, R42, R39.reuse ;  /* 0x000000272a028220 */ /* 0x080fe40000410000 */
[----:B------:R-:W-:Y:S02]  /*23b0*/  @!P0 FFMA.FTZ R77, R48, R39, -R77 ;  /* 0x00000027304d8223 */ /* 0x000fe4000001084d */
[C---:B------:R-:W-:Y:S01]  /*23c0*/  @!P0 IMAD.U32 R39, R38.reuse, 0x10000, RZ ;  /* 0x0001000026278824 */ /* 0x040fe200078e00ff */
[----:B------:R-:W-:Y:S01]  /*23d0*/  @!P0 LOP3.LUT R38, R38, 0xffff0000, RZ, 0xc0, !PT ;  /* 0xffff000026268812 */ /* 0x000fe200078ec0ff */
[----:B------:R-:W-:Y:S01]  /*23e0*/  @!P0 FFMA.FTZ R0, R46, R47, R0 ;  /* 0x0000002f2e008223 */ /* 0x000fe20000010000 */
[C---:B------:R-:W-:Y:S01]  /*23f0*/  @!P0 LOP3.LUT R47, R51.reuse, 0xffff0000, RZ, 0xc0, !PT ;  /* 0xffff0000332f8812 */ /* 0x040fe200078ec0ff */
[----:B------:R-:W-:Y:S01]  /*2400*/  @!P0 IMAD.U32 R46, R51, 0x10000, RZ ;  /* 0x00010000332e8824 */ /* 0x000fe200078e00ff */
[----:B------:R-:W-:Y:S01]  /*2410*/  @!P0 SHF.L.U32 R51, R23, 0x10, RZ ;  /* 0x0000001017338819 */ /* 0x000fe200000006ff */
[----:B------:R-:W-:Y:S01]  /*2420*/  @!P0 FMUL.FTZ R3, R40, R39 ;  /* 0x0000002728038220 */ /* 0x000fe20000410000 */
[----:B------:R-:W-:Y:S01]  /*2430*/  @!P0 F2FP.BF16.PACK_AB R75, R0, R75 ;  /* 0x0000004b004b823e */ /* 0x000fe200000010ff */
[----:B------:R-:W-:Y:S02]  /*2440*/  @!P0 FMUL.FTZ R74, R40, R46 ;  /* 0x0000002e284a8220 */ /* 0x000fe40000410000 */
[C---:B------:R-:W-:Y:S02]  /*2450*/  @!P0 FMUL.FTZ R76, R41.reuse, R47 ;  /* 0x0000002f294c8220 */ /* 0x040fe40000410000 */
[----:B------:R-:W-:Y:S02]  /*2460*/  @!P0 FMUL.FTZ R4, R41, R38 ;  /* 0x0000002629048220 */ /* 0x000fe40000410000 */
[----:B------:R-:W-:Y:S02]  /*2470*/  @!P0 FFMA.FTZ R2, R49, R48, R2 ;  /* 0x0000003031028223 */ /* 0x000fe40000010002 */
[----:B------:R-:W-:Y:S02]  /*2480*/  @!P0 FFMA.FTZ R3, R46, R50, R3 ;  /* 0x000000322e038223 */ /* 0x000fe40000010003 */
[----:B------:R-:W-:Y:S01]  /*2490*/  @!P0 FFMA.FTZ R74, R50, R39, -R74 ;  /* 0x00000027324a8223 */ /* 0x000fe2000001084a */
[----:B------:R-:W-:Y:S01]  /*24a0*/  @!P0 F2FP.BF16.PACK_AB R78, R2, R77 ;  /* 0x0000004d024e823e */ /* 0x000fe200000010ff */
[----:B------:R-:W-:Y:S02]  /*24b0*/  @!P0 FFMA.FTZ R76, R51, R38, -R76 ;  /* 0x00000026334c8223 */ /* 0x000fe4000001084c */
[----:B------:R-:W-:Y:S01]  /*24c0*/  @!P0 FFMA.FTZ R4, R47, R51, R4 ;  /* 0x000000332f048223 */ /* 0x000fe20000010004 */
[----:B------:R-:W-:Y:S01]  /*24d0*/  @!P0 F2FP.BF16.PACK_AB R74, R3, R74 ;  /* 0x0000004a034a823e */ /* 0x000fe200000010ff */
[----:B------:R-:W-:Y:S01]  /*24e0*/  @!P0 IMAD.MOV.U32 R20, RZ, RZ, R75 ;  /* 0x000000ffff148224 */ /* 0x000fe200078e004b */
[----:B------:R-:W-:Y:S02]  /*24f0*/  @!P0 MOV R21, R78 ;  /* 0x0000004e00158202 */ /* 0x000fe40000000f00 */
[----:B------:R-:W-:Y:S01]  /*2500*/  @!P0 F2FP.BF16.PACK_AB R77, R4, R76 ;  /* 0x0000004c044d823e */ /* 0x000fe200000010ff */
[----:B------:R-:W-:Y:S03]  /*2510*/  @!P0 IMAD.MOV.U32 R22, RZ, RZ, R74 ;  /* 0x000000ffff168224 */ /* 0x000fe600078e004a */
[----:B------:R-:W-:Y:S05]  /*2520*/  @!P0 MOV R23, R77 ;  /* 0x0000004d00178202 */ /* 0x000fea0000000f00 */
[----:B------:R1:W-:Y:S02]  /*2530*/  STG.E.128 [R72.64], R20 ;  /* 0x0000001448007986 */ /* 0x0003e4000c101d06 */
.L_x_63:
[----:B------:R-:W-:Y:S05]  /*2540*/  BSYNC B0 ;  /* 0x0000000000007941 */ /* 0x000fea0003800000 */
.L_x_62:
[----:B------:R-:W-:Y:S01]  /*2550*/  ISETP.GE.AND P0, PT, R13, c[0x0][0x1d4], PT ;  /* 0x000075000d007a0c */ /* 0x000fe20003f06270 */
[----:B------:R-:W-:Y:S01]  /*2560*/  @!UPT UIADD3 URZ, URZ, URZ, URZ ;  /* 0x0000003f3f3ff290 */ /* 0x000fe2000fffe03f */
[----:B------:R-:W-:Y:S11]  /*2570*/  BSSY B0, `(.L_x_64) ;  /* 0x0000036000007945 */ /* 0x000ff60003800000 */
[----:B------:R-:W-:-:S05]  /*2580*/  @P0 BRA `(.L_x_65) ;  /* 0x0000034000000947 */ /* 0x000fca0003800000 */
[----:B------:R-:W-:Y:S01]  /*2590*/  ISETP.GE.AND P0, PT, R9, c[0x0][0x27c], PT ;  /* 0x00009f0009007a0c */ /* 0x000fe20003f06270 */
[----:B-1----:R-:W1:Y:S11]  /*25a0*/  LDS.128 R20, [R134+0x6000] ;  /* 0x0060000086147984 */ /* 0x002e760000000c00 */
[----:B------:R-:W-:Y:S01]  /*25b0*/  @!UPT UIADD3 URZ, URZ, URZ, URZ ;  /* 0x0000003f3f3ff290 */ /* 0x000fe2000fffe03f */
[----:B------:R-:W-:Y:S02]  /*25c0*/  @!P0 SHF.R.U64 R42, R70, 0x10, R71 ;  /* 0x00000010462a8819 */ /* 0x000fe40000001247 */
[--C-:B------:R-:W-:Y:S02]  /*25d0*/  @!P0 SHF.R.U64 R38, R44, 0x10, R45.reuse ;  /* 0x000000102c268819 */ /* 0x100fe4000000122d */
[----:B------:R-:W-:Y:S02]  /*25e0*/  @!P0 PRMT R69, R69, 0x5410, R42 ;  /* 0x0000541045458816 */ /* 0x000fe4000000002a */
[----:B------:R-:W-:Y:S02]  /*25f0*/  @!P0 PRMT R35, R35, 0x5410, R38 ;  /* 0x0000541023238816 */ /* 0x000fe40000000026 */
[C---:B------:R-:W-:Y:S01]  /*2600*/  @!P0 LOP3.LUT R47, R69.reuse, 0xffff0000, RZ, 0xc0, !PT ;  /* 0xffff0000452f8812 */ /* 0x040fe200078ec0ff */
[----:B------:R-:W-:Y:S01]  /*2610*/  @!P0 IMAD.U32 R41, R69, 0x10000, RZ ;  /* 0x0001000045298824 */ /* 0x000fe200078e00ff */
[----:B------:R-:W-:Y:S01]  /*2620*/  @!P0 SHF.R.U32.HI R45, RZ, 0x10, R45 ;  /* 0x00000010ff2d8819 */ /* 0x000fe2000001162d */
[C---:B------:R-:W-:Y:S01]  /*2630*/  @!P0 IMAD.U32 R38, R35.reuse, 0x10000, RZ ;  /* 0x0001000023268824 */ /* 0x040fe200078e00ff */
[----:B------:R-:W-:Y:S02]  /*2640*/  @!P0 SHF.R.U32.HI R71, RZ, 0x10, R71 ;  /* 0x00000010ff478819 */ /* 0x000fe40000011647 */
[----:B------:R-:W-:Y:S02]  /*2650*/  @!P0 LOP3.LUT R35, R35, 0xffff0000, RZ, 0xc0, !PT ;  /* 0xffff000023238812 */ /* 0x000fe400078ec0ff */
[----:B------:R-:W-:Y:S02]  /*2660*/  @!P0 PRMT R34, R34, 0x5410, R45 ;  /* 0x0000541022228816 */ /* 0x000fe4000000002d */
[----:B------:R-:W-:Y:S01]  /*2670*/  @!P0 PRMT R68, R68, 0x5410, R71 ;  /* 0x0000541044448816 */ /* 0x000fe20000000047 */
[C---:B-1----:R-:W-:Y:S01]  /*2680*/  @!P0 IMAD.U32 R42, R21.reuse, 0x10000, RZ ;  /* 0x00010000152a8824 */ /* 0x042fe200078e00ff */
[C---:B------:R-:W-:Y:S02]  /*2690*/  @!P0 LOP3.LUT R39, R20.reuse, 0xffff0000, RZ, 0xc0, !PT ;  /* 0xffff000014278812 */ /* 0x040fe400078ec0ff */
[----:B------:R-:W-:Y:S02]  /*26a0*/  @!P0 LOP3.LUT R40, R21, 0xffff0000, RZ, 0xc0, !PT ;  /* 0xffff000015288812 */ /* 0x000fe400078ec0ff */
[----:B------:R-:W-:Y:S01]  /*26b0*/  @!P0 SHF.L.U32 R43, R20, 0x10, RZ ;  /* 0x00000010142b8819 */ /* 0x000fe200000006ff */
[----:B------:R-:W-:Y:S01]  /*26c0*/  @!P0 FMUL.FTZ R51, R39, R41 ;  /* 0x0000002927338220 */ /* 0x000fe20000410000 */
[----:B------:R-:W-:Y:S01]  /*26d0*/  @!P0 SHF.L.U32 R46, R22, 0x10, RZ ;  /* 0x00000010162e8819 */ /* 0x000fe200000006ff */
[----:B------:R-:W-:Y:S01]  /*26e0*/  @!P0 FMUL.FTZ R75, R40, R47 ;  /* 0x0000002f284b8220 */ /* 0x000fe20000410000 */
[----:B------:R-:W-:Y:S01]  /*26f0*/  @!P0 SHF.L.U32 R49, R23, 0x10, RZ ;  /* 0x0000001017318819 */ /* 0x000fe200000006ff */
        /* <DEDUP_REMOVED lines=10> */
[----:B------:R-:W-:Y:S02]  /*27a0*/  @!P0 IMAD.U32 R41, R68, 0x10000, RZ ;  /* 0x0001000044298824 */ /* 0x000fe400078e00ff */
        /* <DEDUP_REMOVED lines=17> */
[----:B------:R1:W-:Y:S02]  /*28c0*/  STG.E.128 [R72.64+0x40], R20 ;  /* 0x0000401448007986 */ /* 0x0003e4000c101d06 */
.L_x_65:
[----:B------:R-:W-:Y:S05]  /*28d0*/  BSYNC B0 ;  /* 0x0000000000007941 */ /* 0x000fea0003800000 */
.L_x_64:
        /* <DEDUP_REMOVED lines=56> */
.L_x_67:
[----:B------:R-:W-:Y:S05]  /*2c60*/  BSYNC B0 ;  /* 0x0000000000007941 */ /* 0x000fea0003800000 */
.L_x_66:
        /* <DEDUP_REMOVED lines=56> */
.L_x_69:
[----:B------:R-:W-:Y:S05]  /*2ff0*/  BSYNC B0 ;  /* 0x0000000000007941 */ /* 0x000fea0003800000 */
.L_x_68:
        /* <DEDUP_REMOVED lines=8> */
[----:B------:R-:W-:Y:S02]  /*3080*/  @!P0 SHF.R.U64 R25, R30, 0x10, R31 ;  /* 0x000000101e198819 */ /* 0x000fe4000000121f */
        /* <DEDUP_REMOVED lines=9> */
[----:B------:R-:W-:Y:S04]  /*3120*/  @!P0 PRMT R56, R56, 0x5410, R59 ;  /* 0x0000541038388816 */ /* 0x000fe8000000003b */
[----:B------:R-:W-:Y:S01]  /*3130*/  @!P0 LOP3.LUT R37, R56, 0xffff0000, RZ, 0xc0, !PT ;  /* 0xffff000038258812 */ /* 0x000fe200078ec0ff */
[C---:B-1----:R-:W-:Y:S01]  /*3140*/  @!P0 IMAD.U32 R35, R21.reuse, 0x10000, RZ ;  /* 0x0001000015238824 */ /* 0x042fe200078e00ff */
[----:B------:R-:W-:Y:S02]  /*3150*/  @!P0 LOP3.LUT R25, R21, 0xffff0000, RZ, 0xc0, !PT ;  /* 0xffff000015198812 */ /* 0x000fe400078ec0ff */
[C---:B------:R-:W-:Y:S02]  /*3160*/  @!P0 LOP3.LUT R29, R20.reuse, 0xffff0000, RZ, 0xc0, !PT ;  /* 0xffff0000141d8812 */ /* 0x040fe400078ec0ff */
[----:B------:R-:W-:Y:S01]  /*3170*/  @!P0 SHF.L.U32 R33, R20, 0x10, RZ ;  /* 0x0000001014218819 */ /* 0x000fe200000006ff */
[----:B------:R-:W-:Y:S01]  /*3180*/  @!P0 FMUL.FTZ R41, R25, R32 ;  /* 0x0000002019298220 */ /* 0x000fe20000410000 */
[----:B------:R-:W-:Y:S01]  /*3190*/  @!P0 SHF.L.U32 R34, R23, 0x10, RZ ;  /* 0x0000001017228819 */ /* 0x000fe200000006ff */
[C---:B------:R-:W-:Y:S02]  /*31a0*/  @!P0 FMUL.FTZ R39, R29.reuse, R28 ;  /* 0x0000001c1d278220 */ /* 0x040fe40000410000 */
[----:B------:R-:W-:Y:S02]  /*31b0*/  @!P0 FMUL.FTZ R0, R29, R24 ;  /* 0x000000181d008220 */ /* 0x000fe40000410000 */
[-C--:B------:R-:W-:Y:S01]  /*31c0*/  @!P0 FMUL.FTZ R2, R25, R8.reuse ;  /* 0x0000000819028220 */ /* 0x080fe20000410000 */
[----:B------:R-:W-:Y:S01]  /*31d0*/  @!P0 LOP3.LUT R25, R22, 0xffff0000, RZ, 0xc0, !PT ;  /* 0xffff000016198812 */ /* 0x000fe200078ec0ff */
[----:B------:R-:W-:Y:S02]  /*31e0*/  @!P0 FFMA.FTZ R41, R35, R8, -R41 ;  /* 0x0000000823298223 */ /* 0x000fe40000010829 */
[C---:B------:R-:W-:Y:S01]  /*31f0*/  @!P0 IMAD.U32 R8, R7.reuse, 0x10000, RZ ;  /* 0x0001000007088824 */ /* 0x040fe200078e00ff */
[----:B------:R-:W-:Y:S01]  /*3200*/  @!P0 LOP3.LUT R7, R7, 0xffff0000, RZ, 0xc0, !PT ;  /* 0xffff000007078812 */ /* 0x000fe200078ec0ff */
[----:B------:R-:W-:Y:S01]  /*3210*/  @!P0 FFMA.FTZ R39, R33, R24, -R39 ;  /* 0x0000001821278223 */ /* 0x000fe20000010827 */
[----:B------:R-:W-:Y:S01]  /*3220*/  @!P0 LOP3.LUT R24, R23, 0xffff0000, RZ, 0xc0, !PT ;  /* 0xffff000017188812 */ /* 0x000fe200078ec0ff */
[----:B------:R-:W-:Y:S01]  /*3230*/  @!P0 FFMA.FTZ R0, R28, R33, R0 ;  /* 0x000000211c008223 */ /* 0x000fe20000010000 */
[----:B------:R-:W-:Y:S01]  /*3240*/  @!P0 SHF.L.U32 R33, R22, 0x10, RZ ;  /* 0x0000001016218819 */ /* 0x000fe200000006ff */
[----:B------:R-:W-:Y:S02]  /*3250*/  @!P0 IMAD.U32 R28, R56, 0x10000, RZ ;  /* 0x00010000381c8824 */ /* 0x000fe400078e00ff */
[C---:B------:R-:W-:Y:S01]  /*3260*/  @!P0 FMUL.FTZ R3, R25.reuse, R8 ;  /* 0x0000000819038220 */ /* 0x040fe20000410000 */
        /* <DEDUP_REMOVED lines=17> */
.L_x_71:
[----:B------:R-:W-:Y:S05]  /*3380*/  BSYNC B0 ;  /* 0x0000000000007941 */ /* 0x000fea0003800000 */
.L_x_70:
[----:B------:R-:W-:Y:S11]  /*3390*/  ISETP.GE.AND P0, PT, R142, c[0x0][0x1d4], PT ;  /* 0x000075008e007a0c */ /* 0x000ff60003f06270 */
[----:B------:R-:W-:Y:S02]  /*33a0*/  @!UPT UIADD3 URZ, URZ, URZ, URZ ;  /* 0x0000003f3f3ff290 */ /* 0x000fe4000fffe03f */
        /* <DEDUP_REMOVED lines=18> */
[C---:B------:R-:W-:Y:S02]  /*34d0*/  @!P0 LOP3.LUT R8, R20.reuse, 0xffff0000, RZ, 0xc0, !PT ;  /* 0xffff000014088812 */ /* 0x040fe400078ec0ff */
[----:B------:R-:W-:Y:S02]  /*34e0*/  @!P0 LOP3.LUT R25, R21, 0xffff0000, RZ, 0xc0, !PT ;  /* 0xffff000015198812 */ /* 0x000fe400078ec0ff */
[----:B------:R-:W-:Y:S01]  /*34f0*/  @!P0 SHF.L.U32 R24, R20, 0x10, RZ ;  /* 0x0000001014188819 */ /* 0x000fe200000006ff */
[C---:B------:R-:W-:Y:S01]  /*3500*/  @!P0 FMUL.FTZ R35, R8.reuse, R29 ;  /* 0x0000001d08238220 */ /* 0x040fe20000410000 */
[----:B------:R-:W-:Y:S01]  /*3510*/  @!P0 SHF.L.U32 R30, R23, 0x10, RZ ;  /* 0x00000010171e8819 */ /* 0x000fe200000006ff */
[----:B------:R-:W-:Y:S02]  /*3520*/  @!P0 FMUL.FTZ R37, R25, R28 ;  /* 0x0000001c19258220 */ /* 0x000fe40000410000 */
[-C--:B------:R-:W-:Y:S01]  /*3530*/  @!P0 FMUL.FTZ R0, R8, R7.reuse ;  /* 0x0000000708008220 */ /* 0x080fe20000410000 */
[----:B------:R-:W-:Y:S01]  /*3540*/  @!P0 LOP3.LUT R8, R23, 0xffff0000, RZ, 0xc0, !PT ;  /* 0xffff000017088812 */ /* 0x000fe200078ec0ff */
[----:B------:R-:W-:Y:S01]  /*3550*/  @!P0 FFMA.FTZ R35, R24, R7, -R35 ;  /* 0x0000000718238223 */ /* 0x000fe20000010823 */
[C---:B------:R-:W-:Y:S01]  /*3560*/  @!P0 LOP3.LUT R7, R22.reuse, 0xffff0000, RZ, 0xc0, !PT ;  /* 0xffff000016078812 */ /* 0x040fe200078ec0ff */
[-C--:B------:R-:W-:Y:S02]  /*3570*/  @!P0 FMUL.FTZ R2, R25, R6.reuse ;  /* 0x0000000619028220 */ /* 0x080fe40000410000 */
[----:B------:R-:W-:Y:S02]  /*3580*/  @!P0 FFMA.FTZ R37, R31, R6, -R37 ;  /* 0x000000061f258223 */ /* 0x000fe40000010825 */
[C---:B------:R-:W-:Y:S01]  /*3590*/  @!P0 IMAD.U32 R6, R5.reuse, 0x10000, RZ ;  /* 0x0001000005068824 */ /* 0x040fe200078e00ff */
        /* <DEDUP_REMOVED lines=21> */
[----:B------:R1:W-:Y:S01]  /*36f0*/  STG.E.128 [R72.64+0x140], R20 ;  /* 0x0001401448007986 */ /* 0x0003e2000c101d06 */
[----:B------:R-:W-:-:S05]  /*3700*/  BRA `(.L_x_61) ;  /* 0x00001cc000007947 */ /* 0x000fca0003800000 */
.L_x_58:
        /* <DEDUP_REMOVED lines=37> */
[----:B------:R1:W5:Y:S04]  /*3960*/  @!P0 LDG.E.128 R40, [R26.64] ;  /* 0x000000061a288981 */ /* 0x000368000c1e1d00 */
[----:B------:R1:W5:Y:S01]  /*3970*/  @!P0 LDG.E.128 R52, [R2.64] ;  /* 0x0000000602348981 */ /* 0x000362000c1e1d00 */
[----:B------:R-:W-:Y:S11]  /*3980*/  ISETP.GE.AND P0, PT, R13, c[0x0][0x27c], PT ;  /* 0x00009f000d007a0c */ /* 0x000ff60003f06270 */
[----:B------:R-:W-:Y:S02]  /*3990*/  @!UPT UIADD3 URZ, URZ, URZ, URZ ;  /* 0x0000003f3f3ff290 */ /* 0x000fe4000fffe03f */
[----:B------:R1:W5:Y:S04]  /*39a0*/  @!P0 LDG.E.128 R28, [R26.64+0x40] ;  /* 0x000040061a1c8981 */ /* 0x000368000c1e1d00 */
[----:B------:R1:W5:Y:S01]  /*39b0*/  @!P0 LDG.E.128 R68, [R2.64+0x40] ;  /* 0x0000400602448981 */ /* 0x000362000c1e1d00 */
[----:B------:R-:W-:Y:S11]  /*39c0*/  ISETP.GE.AND P0, PT, R12, c[0x0][0x27c], PT ;  /* 0x00009f000c007a0c */ /* 0x000ff60003f06270 */
[----:B------:R-:W-:Y:S02]  /*39d0*/  @!UPT UIADD3 URZ, URZ, URZ, URZ ;  /* 0x0000003f3f3ff290 */ /* 0x000fe4000fffe03f */
[----:B------:R1:W5:Y:S04]  /*39e0*/  @!P0 LDG.E.128 R20, [R26.64+0x80] ;  /* 0x000080061a148981 */ /* 0x000368000c1e1d00 */
[----:B------:R1:W5:Y:S02]  /*39f0*/  @!P0 LDG.E.128 R64, [R2.64+0x80] ;  /* 0x0000800602408981 */ /* 0x000364000c1e1d00 */
.L_x_73:
[----:B------:R-:W-:Y:S05]  /*3a00*/  BSYNC B0 ;  /* 0x0000000000007941 */ /* 0x000fea0003800000 */
.L_x_72:
[----:B------:R-:W-:Y:S04]  /*3a10*/  IADD3 R149, P0, R168, R24, RZ ;  /* 0x00000018a8957210 */ /* 0x000fe80007f1e0ff */
[----:B------:R-:W-:Y:S01]  /*3a20*/  IADD3.X R96, R115, R96, RZ, P0, !PT ;  /* 0x0000006073607210 */ /* 0x000fe200007fe4ff */
[----:B------:R-:W-:-:S05]  /*3a30*/  @P1 BRA `(.L_x_61) ;  /* 0x0000199000001947 */ /* 0x000fca0003800000 */
[----:B------:R-:W-:Y:S01]  /*3a40*/  ISETP.GE.AND P0, PT, R18, c[0x0][0x1d4], PT ;  /* 0x0000750012007a0c */ /* 0x000fe20003f06270 */
[----:B-----5:R-:W-:Y:S01]  /*3a50*/  IMAD.MOV.U32 R4, RZ, RZ, R22 ;  /* 0x000000ffff047224 */ /* 0x020fe200078e0016 */
[----:B------:R-:W-:Y:S01]  /*3a60*/  BSSY B0, `(.L_x_74) ;  /* 0x0000098000007945 */ /* 0x000fe20003800000 */
[----:B-1----:R-:W-:Y:S02]  /*3a70*/  IMAD.MOV.U32 R3, RZ, RZ, R23 ;  /* 0x000000ffff037224 */ /* 0x002fe400078e0017 */
        /* <DEDUP_REMOVED lines=33> */
[CC--:B------:R-:W-:Y:S01]  /*3c90*/  IADD3 R173, P1, P0, R166.reuse, R149.reuse, R139 ;  /* 0x00000095a6ad7210 */ /* 0x0c0fe2000783e08b */
[----:B------:R-:W-:Y:S01]  /*3ca0*/  IMAD.MOV.U32 R48, RZ, RZ, R53 ;  /* 0x000000ffff307224 */ /* 0x000fe200078e0035 */
[----:B------:R-:W-:Y:S01]  /*3cb0*/  MOV R59, R54 ;  /* 0x00000036003b7202 */ /* 0x000fe20000000f00 */
[----:B------:R-:W-:Y:S01]  /*3cc0*/  IMAD.MOV.U32 R46, RZ, RZ, R42 ;  /* 0x000000ffff2e7224 */ /* 0x000fe200078e002a */
[CC--:B------:R-:W-:Y:S01]  /*3cd0*/  IADD3.X R172, R105.reuse, R96.reuse, R130, P1, P0 ;  /* 0x0000006069ac7210 */ /* 0x0c0fe20000fe0482 */
[----:B------:R-:W-:Y:S02]  /*3ce0*/  IMAD.MOV.U32 R63, RZ, RZ, R55 ;  /* 0x000000ffff3f7224 */ /* 0x000fe400078e0037 */
[----:B------:R-:W2:Y:S01]  /*3cf0*/  LDS.128 R72, [R129+0x6100] ;  /* 0x0061000081487984 */ /* 0x000ea20000000c00 */
[----:B------:R-:W-:Y:S02]  /*3d00*/  IMAD.MOV.U32 R50, RZ, RZ, R52 ;  /* 0x000000ffff327224 */ /* 0x000fe400078e0034 */
[--C-:B------:R-:W-:Y:S01]  /*3d10*/  IMAD.MOV.U32 R44, RZ, RZ, R41.reuse ;  /* 0x000000ffff2c7224 */ /* 0x100fe200078e0029 */
[----:B------:R-:W-:Y:S01]  /*3d20*/  @!P2 IADD3 R151, P1, P0, R166, R149, R136 ;  /* 0x00000095a697a210 */ /* 0x000fe2000783e088 */
[----:B------:R-:W-:Y:S03]  /*3d30*/  IMAD.MOV.U32 R45, RZ, RZ, R40 ;  /* 0x000000ffff2d7224 */ /* 0x000fe600078e0028 */
[----:B------:R-:W-:Y:S02]  /*3d40*/  @!P2 IADD3.X R100, R105, R96, R124, P1, P0 ;  /* 0x000000606964a210 */ /* 0x000fe40000fe047c */
[C---:B------:R-:W-:Y:S04]  /*3d50*/  LEA R174, P0, R173.reuse, c[0x0][0x1c8], 0x1 ;  /* 0x00007200adae7a11 */ /* 0x040fe800078008ff */
[----:B------:R-:W-:Y:S02]  /*3d60*/  LEA.HI.X R175, R173, c[0x0][0x1cc], R172, 0x1, P0 ;  /* 0x00007300adaf7a11 */ /* 0x000fe400000f0cac */
[C---:B------:R-:W-:Y:S04]  /*3d70*/  @!P2 LEA R172, P0, R151.reuse, c[0x0][0x1c8], 0x1 ;  /* 0x0000720097acaa11 */ /* 0x040fe800078008ff */
[----:B------:R-:W-:Y:S02]  /*3d80*/  @!P2 LEA.HI.X R173, R151, c[0x0][0x1cc], R100, 0x1, P0 ;  /* 0x0000730097adaa11 */ /* 0x000fe400000f0c64 */
[----:B------:R-:W-:Y:S11]  /*3d90*/  ISETP.GE.AND P0, PT, R18, c[0x0][0x27c], PT ;  /* 0x00009f0012007a0c */ /* 0x000ff60003f06270 */
[----:B------:R-:W-:Y:S02]  /*3da0*/  @!UPT UIADD3 URZ, URZ, URZ, URZ ;  /* 0x0000003f3f3ff290 */ /* 0x000fe4000fffe03f */
[----:B------:R-:W-:Y:S02]  /*3db0*/  @!P0 SHF.R.U32.HI R47, RZ, 0x10, R41 ;  /* 0x00000010ff2f8819 */ /* 0x000fe40000011629 */
[----:B------:R-:W-:Y:S02]  /*3dc0*/  @!P0 SHF.R.U64 R56, R54, 0x10, R55 ;  /* 0x0000001036388819 */ /* 0x000fe40000001237 */
[----:B------:R-:W-:Y:S02]  /*3dd0*/  @!P0 PRMT R44, R44, 0x5410, R47 ;  /* 0x000054102c2c8816 */ /* 0x000fe4000000002f */
[----:B-1----:R-:W-:Y:S02]  /*3de0*/  @!P0 SHF.L.U32 R47, R25, 0x10, RZ ;  /* 0x00000010192f8819 */ /* 0x002fe400000006ff */
[C---:B--2---:R-:W-:Y:S02]  /*3df0*/  @!P0 SHF.L.U32 R57, R74.reuse, 0x10, RZ ;  /* 0x000000104a398819 */ /* 0x044fe400000006ff */
[C---:B------:R-:W-:Y:S02]  /*3e00*/  @!P0 SHF.L.U32 R61, R75.reuse, 0x10, RZ ;  /* 0x000000104b3d8819 */ /* 0x040fe400000006ff */
[----:B------:R-:W-:Y:S02]  /*3e10*/  @!P0 LOP3.LUT R60, R75, 0xffff0000, RZ, 0xc0, !PT ;  /* 0xffff00004b3c8812 */ /* 0x000fe400078ec0ff */
[----:B------:R-:W-:Y:S02]  /*3e20*/  @!P0 PRMT R59, R59, 0x5410, R56 ;  /* 0x000054103b3b8816 */ /* 0x000fe40000000038 */
[----:B------:R-:W-:Y:S02]  /*3e30*/  @!P0 LOP3.LUT R56, R74, 0xffff0000, RZ, 0xc0, !PT ;  /* 0xffff00004a388812 */ /* 0x000fe400078ec0ff */
[----:B------:R-:W-:Y:S02]  /*3e40*/  @!P0 SHF.R.U32.HI R58, RZ, 0x10, R55 ;  /* 0x00000010ff3a8819 */ /* 0x000fe40000011637 */
[C---:B------:R-:W-:Y:S02]  /*3e50*/  @!P0 LOP3.LUT R55, R73.reuse, 0xffff0000, RZ, 0xc0, !PT ;  /* 0xffff000049378812 */ /* 0x040fe400078ec0ff */
[--C-:B------:R-:W-:Y:S02]  /*3e60*/  @!P0 SHF.R.U64 R51, R52, 0x10, R53.reuse ;  /* 0x0000001034338819 */ /* 0x100fe40000001235 */
[----:B------:R-:W-:Y:S02]  /*3e70*/  @!P0 SHF.R.U32.HI R53, RZ, 0x10, R53 ;  /* 0x00000010ff358819 */ /* 0x000fe40000011635 */
[----:B------:R-:W-:Y:S02]  /*3e80*/  @!P0 SHF.R.U64 R49, R42, 0x10, R43 ;  /* 0x000000102a318819 */ /* 0x000fe4000000122b */
[----:B------:R-:W-:Y:S01]  /*3e90*/  @!P0 PRMT R52, R48, 0x5410, R53 ;  /* 0x0000541030348816 */ /* 0x000fe20000000035 */
[----:B------:R-:W-:Y:S01]  /*3ea0*/  @!P0 IMAD.U32 R53, R73, 0x10000, RZ ;  /* 0x0001000049358824 */ /* 0x000fe200078e00ff */
[----:B------:R-:W-:Y:S02]  /*3eb0*/  @!P0 SHF.L.U32 R48, R72, 0x10, RZ ;  /* 0x0000001048308819 */ /* 0x000fe400000006ff */
[----:B------:R-:W-:Y:S02]  /*3ec0*/  @!P0 SHF.R.U32.HI R42, RZ, 0x10, R43 ;  /* 0x00000010ff2a8819 */ /* 0x000fe4000001162b */
[----:B------:R-:W-:Y:S01]  /*3ed0*/  @!P0 SHF.R.U64 R40, R40, 0x10, R41 ;  /* 0x0000001028288819 */ /* 0x000fe20000001229 */
[----:B------:R-:W-:Y:S01]  /*3ee0*/  IMAD.MOV.U32 R41, RZ, RZ, R43 ;  /* 0x000000ffff297224 */ /* 0x000fe200078e002b */
[----:B------:R-:W-:Y:S01]  /*3ef0*/  @!P0 PRMT R43, R46, 0x5410, R49 ;  /* 0x000054102e2b8816 */ /* 0x000fe20000000031 */
[----:B------:R-:W-:Y:S01]  /*3f00*/  @!P0 IMAD.U32 R46, R24, 0x10000, RZ ;  /* 0x00010000182e8824 */ /* 0x000fe200078e00ff */
[----:B------:R-:W-:Y:S02]  /*3f10*/  @!P0 PRMT R40, R45, 0x5410, R40 ;  /* 0x000054102d288816 */ /* 0x000fe40000000028 */
[----:B------:R-:W-:Y:S01]  /*3f20*/  @!P0 PRMT R41, R41, 0x5410, R42 ;  /* 0x0000541029298816 */ /* 0x000fe2000000002a */
[C---:B------:R-:W-:Y:S01]  /*3f30*/  @!P0 IMAD.U32 R42, R44.reuse, 0x10000, RZ ;  /* 0x000100002c2a8824 */ /* 0x040fe200078e00ff */
[----:B------:R-:W-:Y:S01]  /*3f40*/  @!P0 LOP3.LUT R44, R44, 0xffff0000, RZ, 0xc0, !PT ;  /* 0xffff00002c2c8812 */ /* 0x000fe200078ec0ff */
[----:B------:R-:W-:Y:S01]  /*3f50*/  @!P0 IMAD.U32 R45, R40, 0x10000, RZ ;  /* 0x00010000282d8824 */ /* 0x000fe200078e00ff */
[----:B------:R-:W-:Y:S01]  /*3f60*/  @!P0 PRMT R54, R50, 0x5410, R51 ;  /* 0x0000541032368816 */ /* 0x000fe20000000033 */
[C---:B------:R-:W-:Y:S01]  /*3f70*/  @!P0 IMAD.U32 R50, R52.reuse, 0x10000, RZ ;  /* 0x0001000034328824 */ /* 0x040fe200078e00ff */
[----:B------:R-:W-:Y:S01]  /*3f80*/  @!P0 LOP3.LUT R52, R52, 0xffff0000, RZ, 0xc0, !PT ;  /* 0xffff000034348812 */ /* 0x000fe200078ec0ff */
[----:B------:R-:W-:Y:S01]  /*3f90*/  @!P0 FMUL.FTZ R0, R46, R45 ;  /* 0x0000002d2e008220 */ /* 0x000fe20000410000 */
[----:B------:R-:W-:Y:S01]  /*3fa0*/  @!P0 PRMT R63, R63, 0x5410, R58 ;  /* 0x000054103f3f8816 */ /* 0x000fe2000000003a */
[----:B------:R-:W-:Y:S02]  /*3fb0*/  @!P0 IMAD.U32 R51, R54, 0x10000, RZ ;  /* 0x0001000036338824 */ /* 0x000fe400078e00ff */
[----:B------:R-:W-:Y:S02]  /*3fc0*/  @!P0 FMUL.FTZ R151, R47, R50 ;  /* 0x000000322f978220 */ /* 0x000fe40000410000 */
[----:B------:R-:W-:Y:S02]  /*3fd0*/  @!P0 FMUL.FTZ R100, R46, R51 ;  /* 0x000000332e648220 */ /* 0x000fe40000410000 */
[----:B------:R-:W-:Y:S01]  /*3fe0*/  @!P0 FFMA.FTZ R0, R51, R48, R0 ;  /* 0x0000003033008223 */ /* 0x000fe20000010000 */
[----:B------:R-:W-:Y:S01]  /*3ff0*/  @!P0 LOP3.LUT R51, R54, 0xffff0000, RZ, 0xc0, !PT ;  /* 0xffff000036338812 */ /* 0x000fe200078ec0ff */
[----:B------:R-:W-:Y:S01]  /*4000*/  @!P0 FFMA.FTZ R100, R48, R45, -R100 ;  /* 0x0000002d30648223 */ /* 0x000fe20000010864 */
[----:B------:R-:W-:Y:S01]  /*4010*/  @!P0 LOP3.LUT R48, R72, 0xffff0000, RZ, 0xc0, !PT ;  /* 0xffff000048308812 */ /* 0x000fe200078ec0ff */
[-C--:B------:R-:W-:Y:S01]  /*4020*/  @!P0 FMUL.FTZ R3, R47, R42.reuse ;  /* 0x0000002a2f038220 */ /* 0x080fe20000410000 */
[----:B------:R-:W-:Y:S01]  /*4030*/  @!P0 LOP3.LUT R47, R25, 0xffff0000, RZ, 0xc0, !PT ;  /* 0xffff0000192f8812 */ /* 0x000fe200078ec0ff */
[----:B------:R-:W-:Y:S01]  /*4040*/  @!P0 FFMA.FTZ R151, R53, R42, -R151 ;  /* 0x0000002a35978223 */ /* 0x000fe20000010897 */
[----:B------:R-:W-:Y:S01]  /*4050*/  @!P0 LOP3.LUT R42, R24, 0xffff0000, RZ, 0xc0, !PT ;  /* 0xffff0000182a8812 */ /* 0x000fe200078ec0ff */
[----:B------:R-:W-:Y:S01]  /*4060*/  @!P0 IMAD.U32 R54, R59, 0x10000, RZ ;  /* 0x000100003b368824 */ /* 0x000fe200078e00ff */
[----:B------:R-:W-:Y:S01]  /*4070*/  @!P0 LOP3.LUT R45, R40, 0xffff0000, RZ, 0xc0, !PT ;  /* 0xffff0000282d8812 */ /* 0x000fe200078ec0ff */
[C---:B------:R-:W-:Y:S01]  /*4080*/  @!P0 IMAD.U32 R40, R43.reuse, 0x10000, RZ ;  /* 0x000100002b288824 */ /* 0x040fe200078e00ff */
[----:B------:R-:W-:Y:S01]  /*4090*/  @!P0 LOP3.LUT R43, R43, 0xffff0000, RZ, 0xc0, !PT ;  /* 0xffff00002b2b8812 */ /* 0x000fe200078ec0ff */
[C---:B------:R-:W-:Y:S01]  /*40a0*/  @!P0 FMUL.FTZ R177, R42.reuse, R51 ;  /* 0x000000332ab18220 */ /* 0x040fe20000410000 */
[----:B------:R-:W-:Y:S01]  /*40b0*/  @!P0 LOP3.LUT R59, R59, 0xffff0000, RZ, 0xc0, !PT ;  /* 0xffff00003b3b8812 */ /* 0x000fe200078ec0ff */
[-C--:B------:R-:W-:Y:S01]  /*40c0*/  @!P0 FMUL.FTZ R2, R42, R45.reuse ;  /* 0x0000002d2a028220 */ /* 0x080fe20000410000 */
[----:B------:R-:W-:Y:S01]  /*40d0*/  @!P0 LOP3.LUT R42, R26, 0xffff0000, RZ, 0xc0, !PT ;  /* 0xffff00001a2a8812 */ /* 0x000fe200078ec0ff */
[----:B------:R-:W-:Y:S02]  /*40e0*/  @!P0 FFMA.FTZ R177, R48, R45, -R177 ;  /* 0x0000002d30b18223 */ /* 0x000fe400000108b1 */
[----:B------:R-:W-:Y:S02]  /*40f0*/  @!P0 IMAD.U32 R45, R26, 0x10000, RZ ;  /* 0x000100001a2d8824 */ /* 0x000fe400078e00ff */
[C---:B------:R-:W-:Y:S01]  /*4100*/  @!P0 FMUL.FTZ R179, R42.reuse, R59 ;  /* 0x0000003b2ab38220 */ /* 0x040fe20000410000 */
[----:B------:R-:W-:Y:S01]  /*4110*/  @!P0 F2FP.BF16.PACK_AB R100, R177, R100 ;  /* 0x00000064b164823e */ /* 0x000fe200000010ff */
[----:B------:R-:W-:Y:S02]  /*4120*/  @!P0 FMUL.FTZ R178, R45, R54 ;  /* 0x000000362db28220 */ /* 0x000fe40000410000 */
[-C--:B------:R-:W-:Y:S01]  /*4130*/  @!P0 FMUL.FTZ R6, R42, R43.reuse ;  /* 0x0000002b2a068220 */ /* 0x080fe20000410000 */
[----:B------:R-:W-:Y:S01]  /*4140*/  @!P0 MOV R72, R100 ;  /* 0x0000006400488202 */ /* 0x000fe20000000f00 */
[----:B------:R-:W-:Y:S01]  /*4150*/  @!P0 IMAD.U32 R58, R63, 0x10000, RZ ;  /* 0x000100003f3a8824 */ /* 0x000fe200078e00ff */
[----:B------:R-:W-:Y:S01]  /*4160*/  @!P0 LOP3.LUT R42, R27, 0xffff0000, RZ, 0xc0, !PT ;  /* 0xffff00001b2a8812 */ /* 0x000fe200078ec0ff */
[----:B------:R-:W-:Y:S01]  /*4170*/  @!P0 FFMA.FTZ R179, R56, R43, -R179 ;  /* 0x0000002b38b38223 */ /* 0x000fe200000108b3 */
[----:B------:R-:W-:Y:S01]  /*4180*/  @!P0 LOP3.LUT R63, R63, 0xffff0000, RZ, 0xc0, !PT ;  /* 0xffff00003f3f8812 */ /* 0x000fe200078ec0ff */
[----:B------:R-:W-:Y:S02]  /*4190*/  @!P0 IMAD.U32 R43, R27, 0x10000, RZ ;  /* 0x000100001b2b8824 */ /* 0x000fe400078e00ff */
[C---:B------:R-:W-:Y:S02]  /*41a0*/  @!P0 FMUL.FTZ R176, R47.reuse, R52 ;  /* 0x000000342fb08220 */ /* 0x040fe40000410000 */
[----:B------:R-:W-:Y:S02]  /*41b0*/  @!P0 FMUL.FTZ R4, R47, R44 ;  /* 0x0000002c2f048220 */ /* 0x000fe40000410000 */
[-C--:B------:R-:W-:Y:S02]  /*41c0*/  @!P0 FMUL.FTZ R5, R45, R40.reuse ;  /* 0x000000282d058220 */ /* 0x080fe40000410000 */
[----:B------:R-:W-:Y:S02]  /*41d0*/  @!P0 FFMA.FTZ R178, R57, R40, -R178 ;  /* 0x0000002839b28223 */ /* 0x000fe400000108b2 */
[C---:B------:R-:W-:Y:S01]  /*41e0*/  @!P0 IMAD.U32 R40, R41.reuse, 0x10000, RZ ;  /* 0x0001000029288824 */ /* 0x040fe200078e00ff */
[----:B------:R-:W-:Y:S01]  /*41f0*/  @!P0 LOP3.LUT R41, R41, 0xffff0000, RZ, 0xc0, !PT ;  /* 0xffff000029298812 */ /* 0x000fe200078ec0ff */
[----:B------:R-:W-:Y:S01]  /*4200*/  @!P0 FFMA.FTZ R2, R51, R48, R2 ;  /* 0x0000003033028223 */ /* 0x000fe20000010002 */
[----:B------:R-:W-:Y:S01]  /*4210*/  @!P0 F2FP.BF16.PACK_AB R178, R179, R178 ;  /* 0x000000b2b3b2823e */ /* 0x000fe200000010ff */
[----:B------:R-:W-:Y:S02]  /*4220*/  @!P0 FMUL.FTZ R181, R43, R58 ;  /* 0x0000003a2bb58220 */ /* 0x000fe40000410000 */
[----:B------:R-:W-:Y:S01]  /*4230*/  @!P0 FMUL.FTZ R180, R42, R63 ;  /* 0x0000003f2ab48220 */ /* 0x000fe20000410000 */
[----:B------:R-:W-:Y:S01]  /*4240*/  @!P0 F2FP.BF16.PACK_AB R100, R2, R0 ;  /* 0x000000000264823e */ /* 0x000fe200000010ff */
[----:B------:R-:W-:Y:S02]  /*4250*/  @!P0 FFMA.FTZ R3, R50, R53, R3 ;  /* 0x0000003532038223 */ /* 0x000fe40000010003 */
[----:B------:R-:W-:Y:S02]  /*4260*/  @!P0 FFMA.FTZ R176, R55, R44, -R176 ;  /* 0x0000002c37b08223 */ /* 0x000fe400000108b0 */
[----:B------:R-:W-:Y:S02]  /*4270*/  @!P0 FFMA.FTZ R4, R52, R55, R4 ;  /* 0x0000003734048223 */ /* 0x000fe40000010004 */
[-C--:B------:R-:W-:Y:S01]  /*4280*/  @!P0 FFMA.FTZ R181, R61, R40.reuse, -R181 ;  /* 0x000000283db58223 */ /* 0x080fe200000108b5 */
[----:B------:R-:W-:Y:S01]  /*4290*/  @!P0 F2FP.BF16.PACK_AB R151, R176, R151 ;  /* 0x00000097b097823e */ /* 0x000fe200000010ff */
[----:B------:R-:W-:Y:S02]  /*42a0*/  @!P0 FFMA.FTZ R180, R60, R41, -R180 ;  /* 0x000000293cb48223 */ /* 0x000fe400000108b4 */
[----:B------:R-:W-:Y:S02]  /*42b0*/  @!P0 FMUL.FTZ R7, R43, R40 ;  /* 0x000000282b078220 */ /* 0x000fe40000410000 */
[----:B------:R-:W-:Y:S01]  /*42c0*/  @!P0 FFMA.FTZ R5, R54, R57, R5 ;  /* 0x0000003936058223 */ /* 0x000fe20000010005 */
[----:B------:R-:W-:Y:S01]  /*42d0*/  @!P0 F2FP.BF16.PACK_AB R181, R180, R181 ;  /* 0x000000b5b4b5823e */ /* 0x000fe200000010ff */
[----:B------:R-:W-:Y:S02]  /*42e0*/  @!P0 FMUL.FTZ R8, R42, R41 ;  /* 0x000000292a088220 */ /* 0x000fe40000410000 */
[----:B------:R-:W-:Y:S01]  /*42f0*/  @!P0 FFMA.FTZ R6, R59, R56, R6 ;  /* 0x000000383b068223 */ /* 0x000fe20000010006 */
[----:B------:R-:W-:Y:S01]  /*4300*/  @!P0 MOV R75, R181 ;  /* 0x000000b5004b8202 */ /* 0x000fe20000000f00 */
[----:B------:R-:W-:Y:S02]  /*4310*/  @!P0 FFMA.FTZ R7, R58, R61, R7 ;  /* 0x0000003d3a078223 */ /* 0x000fe40000010007 */
[----:B------:R-:W-:Y:S01]  /*4320*/  @!P0 FFMA.FTZ R8, R63, R60, R8 ;  /* 0x0000003c3f088223 */ /* 0x000fe20000010008 */
[----:B------:R-:W-:Y:S01]  /*4330*/  @!P0 F2FP.BF16.PACK_AB R176, R6, R5 ;  /* 0x0000000506b0823e */ /* 0x000fe200000010ff */
[----:B------:R-:W-:Y:S01]  /*4340*/  @!P0 IMAD.MOV.U32 R73, RZ, RZ, R151 ;  /* 0x000000ffff498224 */ /* 0x000fe200078e0097 */
[----:B------:R-:W-:Y:S01]  /*4350*/  @!P0 F2FP.BF16.PACK_AB R151, R4, R3 ;  /* 0x000000030497823e */ /* 0x000fe200000010ff */
[----:B------:R-:W-:Y:S01]  /*4360*/  @!P0 IMAD.MOV.U32 R74, RZ, RZ, R178 ;  /* 0x000000ffff4a8224 */ /* 0x000fe200078e00b2 */
[----:B------:R-:W-:Y:S01]  /*4370*/  @!P0 F2FP.BF16.PACK_AB R177, R8, R7 ;  /* 0x0000000708b1823e */ /* 0x000fe200000010ff */
[----:B------:R-:W-:Y:S01]  /*4380*/  @!P0 IMAD.MOV.U32 R24, RZ, RZ, R100 ;  /* 0x000000ffff188224 */ /* 0x000fe200078e0064 */
[----:B------:R-:W-:Y:S01]  /*4390*/  @!P0 MOV R26, R176 ;  /* 0x000000b0001a8202 */ /* 0x000fe20000000f00 */
[----:B------:R-:W-:Y:S01]  /*43a0*/  @!P0 IMAD.MOV.U32 R25, RZ, RZ, R151 ;  /* 0x000000ffff198224 */ /* 0x000fe200078e0097 */
[----:B------:R1:W-:Y:S01]  /*43b0*/  STG.E.128 [R174.64], R72 ;  /* 0x00000048ae007986 */ /* 0x0003e2000c101d06 */
[----:B------:R-:W-:Y:S07]  /*43c0*/  @!P0 IMAD.MOV.U32 R27, RZ, RZ, R177 ;  /* 0x000000ffff1b8224 */ /* 0x000fee00078e00b1 */
[----:B------:R1:W-:Y:S02]  /*43d0*/  @!P2 STG.E.128 [R172.64], R24 ;  /* 0x00000018ac00a986 */ /* 0x0003e4000c101d06 */
.L_x_75:
[----:B------:R-:W-:Y:S05]  /*43e0*/  BSYNC B0 ;  /* 0x0000000000007941 */ /* 0x000fea0003800000 */
.L_x_74:
[----:B------:R-:W-:Y:S01]  /*43f0*/  ISETP.GE.AND P0, PT, R13, c[0x0][0x1d4], PT ;  /* 0x000075000d007a0c */ /* 0x000fe20003f06270 */
[----:B------:R-:W-:Y:S01]  /*4400*/  @!UPT UIADD3 URZ, URZ, URZ, URZ ;  /* 0x0000003f3f3ff290 */ /* 0x000fe2000fffe03f */
[----:B------:R-:W-:Y:S11]  /*4410*/  BSSY B0, `(.L_x_76) ;  /* 0x0000071000007945 */ /* 0x000ff60003800000 */
[----:B------:R-:W-:-:S05]  /*4420*/  @P0 BRA `(.L_x_77) ;  /* 0x000006f000000947 */ /* 0x000fca0003800000 */
[----:B------:R-:W-:Y:S01]  /*4430*/  ISETP.GE.AND P2, PT, R132, c[0x0][0x1d4], PT ;  /* 0x0000750084007a0c */ /* 0x000fe20003f46270 */
[----:B-1----:R-:W1:Y:S01]  /*4440*/  LDS.128 R24, [R123+0x6100] ;  /* 0x006100007b187984 */ /* 0x002e620000000c00 */
[CC--:B------:R-:W-:Y:S04]  /*4450*/  IADD3 R63, P1, P0, R166.reuse, R149.reuse, R138 ;  /* 0x00000095a63f7210 */ /* 0x0c0fe8000783e08a */
[CC--:B------:R-:W-:Y:S03]  /*4460*/  IADD3.X R60, R105.reuse, R96.reuse, R128, P1, P0 ;  /* 0x00000060693c7210 */ /* 0x0c0fe60000fe0480 */
[----:B------:R-:W2:Y:S04]  /*4470*/  LDS.128 R56, [R125+0x6100] ;  /* 0x006100007d387984 */ /* 0x000ea80000000c00 */
[----:B------:R-:W-:Y:S04]  /*4480*/  @!P2 IADD3 R61, P1, P0, R166, R149, R132 ;  /* 0x00000095a63da210 */ /* 0x000fe8000783e084 */
[----:B------:R-:W-:Y:S02]  /*4490*/  @!P2 IADD3.X R54, R105, R96, R122, P1, P0 ;  /* 0x000000606936a210 */ /* 0x000fe40000fe047a */
[C---:B------:R-:W-:Y:S04]  /*44a0*/  LEA R72, P0, R63.reuse, c[0x0][0x1c8], 0x1 ;  /* 0x000072003f487a11 */ /* 0x040fe800078008ff */
[----:B------:R-:W-:Y:S02]  /*44b0*/  LEA.HI.X R73, R63, c[0x0][0x1cc], R60, 0x1, P0 ;  /* 0x000073003f497a11 */ /* 0x000fe400000f0c3c */
[C---:B------:R-:W-:Y:S04]  /*44c0*/  @!P2 LEA R60, P0, R61.reuse, c[0x0][0x1c8], 0x1 ;  /* 0x000072003d3caa11 */ /* 0x040fe800078008ff */
[----:B------:R-:W-:Y:S02]  /*44d0*/  @!P2 LEA.HI.X R61, R61, c[0x0][0x1cc], R54, 0x1, P0 ;  /* 0x000073003d3daa11 */ /* 0x000fe400000f0c36 */
[----:B------:R-:W-:Y:S11]  /*44e0*/  ISETP.GE.AND P0, PT, R13, c[0x0][0x27c], PT ;  /* 0x00009f000d007a0c */ /* 0x000ff60003f06270 */
[----:B------:R-:W-:Y:S02]  /*44f0*/  @!UPT UIADD3 URZ, URZ, URZ, URZ ;  /* 0x0000003f3f3ff290 */ /* 0x000fe4000fffe03f */
[----:B------:R-:W-:Y:S02]  /*4500*/  @!P0 SHF.R.U64 R30, R30, 0x10, R31 ;  /* 0x000000101e1e8819 */ /* 0x000fe4000000121f */
[----:B------:R-:W-:Y:S02]  /*4510*/  @!P0 SHF.R.U32.HI R45, RZ, 0x10, R71 ;  /* 0x00000010ff2d8819 */ /* 0x000fe40000011647 */
[----:B------:R-:W-:Y:S01]  /*4520*/  @!P0 PRMT R39, R39, 0x5410, R30 ;  /* 0x0000541027278816 */ /* 0x000fe2000000001e */
[----:B-1----:R-:W-:Y:S01]  /*4530*/  @!P0 IMAD.U32 R30, R24, 0x10000, RZ ;  /* 0x00010000181e8824 */ /* 0x002fe200078e00ff */
[----:B--2---:R-:W-:Y:S01]  /*4540*/  @!P0 LOP3.LUT R47, R57, 0xffff0000, RZ, 0xc0, !PT ;  /* 0xffff0000392f8812 */ /* 0x004fe200078ec0ff */
[----:B------:R-:W-:Y:S01]  /*4550*/  @!P0 IMAD.U32 R40, R56, 0x10000, RZ ;  /* 0x0001000038288824 */ /* 0x000fe200078e00ff */
[----:B------:R-:W-:Y:S01]  /*4560*/  @!P0 LOP3.LUT R55, R59, 0xffff0000, RZ, 0xc0, !PT ;  /* 0xffff00003b378812 */ /* 0x000fe200078ec0ff */
[----:B------:R-:W-:Y:S01]  /*4570*/  @!P0 IMAD.U32 R44, R57, 0x10000, RZ ;  /* 0x00010000392c8824 */ /* 0x000fe200078e00ff */
[C---:B------:R-:W-:Y:S01]  /*4580*/  @!P0 LOP3.LUT R51, R58.reuse, 0xffff0000, RZ, 0xc0, !PT ;  /* 0xffff00003a338812 */ /* 0x040fe200078ec0ff */
[----:B------:R-:W-:Y:S01]  /*4590*/  @!P0 IMAD.U32 R52, R59, 0x10000, RZ ;  /* 0x000100003b348824 */ /* 0x000fe200078e00ff */
[----:B------:R-:W-:Y:S01]  /*45a0*/  @!P0 SHF.R.U32.HI R41, RZ, 0x10, R31 ;  /* 0x00000010ff298819 */ /* 0x000fe2000001161f */
[----:B------:R-:W-:Y:S01]  /*45b0*/  @!P0 IMAD.U32 R48, R58, 0x10000, RZ ;  /* 0x000100003a308824 */ /* 0x000fe200078e00ff */
[----:B------:R-:W-:Y:S02]  /*45c0*/  @!P0 LOP3.LUT R31, R24, 0xffff0000, RZ, 0xc0, !PT ;  /* 0xffff0000181f8812 */ /* 0x000fe400078ec0ff */
[----:B------:R-:W-:Y:S02]  /*45d0*/  @!P0 PRMT R80, R80, 0x5410, R45 ;  /* 0x0000541050508816 */ /* 0x000fe4000000002d */
[----:B------:R-:W-:Y:S02]  /*45e0*/  @!P0 LOP3.LUT R45, R56, 0xffff0000, RZ, 0xc0, !PT ;  /* 0xffff0000382d8812 */ /* 0x000fe400078ec0ff */
[C---:B------:R-:W-:Y:S01]  /*45f0*/  @!P0 LOP3.LUT R53, R80.reuse, 0xffff0000, RZ, 0xc0, !PT ;  /* 0xffff000050358812 */ /* 0x040fe200078ec0ff */
[----:B------:R-:W-:Y:S01]  /*4600*/  @!P0 IMAD.U32 R50, R80, 0x10000, RZ ;  /* 0x0001000050328824 */ /* 0x000fe200078e00ff */
[----:B------:R-:W-:Y:S02]  /*4610*/  @!P0 SHF.R.U64 R28, R28, 0x10, R29 ;  /* 0x000000101c1c8819 */ /* 0x000fe4000000121d */
[----:B------:R-:W-:Y:S02]  /*4620*/  @!P0 SHF.R.U64 R43, R68, 0x10, R69 ;  /* 0x00000010442b8819 */ /* 0x000fe40000001245 */
[----:B------:R-:W-:Y:S02]  /*4630*/  @!P0 PRMT R37, R37, 0x5410, R28 ;  /* 0x0000541025258816 */ /* 0x000fe4000000001c */
[----:B------:R-:W-:Y:S02]  /*4640*/  @!P0 SHF.R.U32.HI R29, RZ, 0x10, R29 ;  /* 0x00000010ff1d8819 */ /* 0x000fe4000001161d */
[C---:B------:R-:W-:Y:S02]  /*4650*/  @!P0 LOP3.LUT R28, R37.reuse, 0xffff0000, RZ, 0xc0, !PT ;  /* 0xffff0000251c8812 */ /* 0x040fe400078ec0ff */
[----:B------:R-:W-:Y:S02]  /*4660*/  @!P0 PRMT R82, R82, 0x5410, R43 ;  /* 0x0000541052528816 */ /* 0x000fe4000000002b */
[----:B------:R-:W-:Y:S01]  /*4670*/  @!P0 PRMT R36, R36, 0x5410, R29 ;  /* 0x0000541024248816 */ /* 0x000fe2000000001d */
[----:B------:R-:W-:Y:S01]  /*4680*/  @!P0 IMAD.U32 R29, R37, 0x10000, RZ ;  /* 0x00010000251d8824 */ /* 0x000fe200078e00ff */
[C---:B------:R-:W-:Y:S01]  /*4690*/  @!P0 LOP3.LUT R42, R82.reuse, 0xffff0000, RZ, 0xc0, !PT ;  /* 0xffff0000522a8812 */ /* 0x040fe200078ec0ff */
[----:B------:R-:W-:Y:S01]  /*46a0*/  @!P0 IMAD.U32 R43, R82, 0x10000, RZ ;  /* 0x00010000522b8824 */ /* 0x000fe200078e00ff */
[----:B------:R-:W-:Y:S01]  /*46b0*/  @!P0 PRMT R38, R38, 0x5410, R41 ;  /* 0x0000541026268816 */ /* 0x000fe20000000029 */
[C---:B------:R-:W-:Y:S01]  /*46c0*/  @!P0 FMUL.FTZ R0, R30.reuse, R29 ;  /* 0x0000001d1e008220 */ /* 0x040fe20000410000 */
[----:B------:R-:W-:Y:S01]  /*46d0*/  @!P0 SHF.R.U32.HI R68, RZ, 0x10, R69 ;  /* 0x00000010ff448819 */ /* 0x000fe20000011645 */
[----:B------:R-:W-:Y:S01]  /*46e0*/  @!P0 FMUL.FTZ R54, R30, R43 ;  /* 0x0000002b1e368220 */ /* 0x000fe20000410000 */
[----:B------:R-:W-:Y:S01]  /*46f0*/  @!P0 SHF.R.U64 R70, R70, 0x10, R71 ;  /* 0x0000001046468819 */ /* 0x000fe20000001247 */
[----:B------:R-:W-:Y:S01]  /*4700*/  @!P0 FMUL.FTZ R63, R31, R42 ;  /* 0x0000002a1f3f8220 */ /* 0x000fe20000410000 */
[----:B------:R-:W-:Y:S01]  /*4710*/  @!P0 PRMT R81, R81, 0x5410, R68 ;  /* 0x0000541051518816 */ /* 0x000fe20000000044 */
[----:B------:R-:W-:Y:S01]  /*4720*/  @!P0 FFMA.FTZ R0, R43, R40, R0 ;  /* 0x000000282b008223 */ /* 0x000fe20000010000 */
[----:B------:R-:W-:Y:S01]  /*4730*/  @!P0 PRMT R79, R79, 0x5410, R70 ;  /* 0x000054104f4f8816 */ /* 0x000fe20000000046 */
[-C--:B------:R-:W-:Y:S01]  /*4740*/  @!P0 FMUL.FTZ R2, R31, R28.reuse ;  /* 0x0000001c1f028220 */ /* 0x080fe20000410000 */
[----:B------:R-:W-:Y:S01]  /*4750*/  @!P0 LOP3.LUT R31, R25, 0xffff0000, RZ, 0xc0, !PT ;  /* 0xffff0000191f8812 */ /* 0x000fe200078ec0ff */
[----:B------:R-:W-:Y:S01]  /*4760*/  @!P0 FFMA.FTZ R54, R40, R29, -R54 ;  /* 0x0000001d28368223 */ /* 0x000fe20000010836 */
[----:B------:R-:W-:Y:S01]  /*4770*/  @!P0 LOP3.LUT R43, R81, 0xffff0000, RZ, 0xc0, !PT ;  /* 0xffff0000512b8812 */ /* 0x000fe200078ec0ff */
[----:B------:R-:W-:Y:S01]  /*4780*/  @!P0 IMAD.U32 R30, R25, 0x10000, RZ ;  /* 0x00010000191e8824 */ /* 0x000fe200078e00ff */
[----:B------:R-:W-:Y:S01]  /*4790*/  @!P0 SHF.L.U32 R40, R81, 0x10, RZ ;  /* 0x0000001051288819 */ /* 0x000fe200000006ff */
[----:B------:R-:W-:Y:S01]  /*47a0*/  @!P0 FFMA.FTZ R63, R45, R28, -R63 ;  /* 0x0000001c2d3f8223 */ /* 0x000fe2000001083f */
[C---:B------:R-:W-:Y:S01]  /*47b0*/  @!P0 LOP3.LUT R28, R36.reuse, 0xffff0000, RZ, 0xc0, !PT ;  /* 0xffff0000241c8812 */ /* 0x040fe200078ec0ff */
[----:B------:R-:W-:Y:S01]  /*47c0*/  @!P0 IMAD.U32 R29, R36, 0x10000, RZ ;  /* 0x00010000241d8824 */ /* 0x000fe200078e00ff */
[----:B------:R-:W-:Y:S01]  /*47d0*/  @!P0 LOP3.LUT R49, R79, 0xffff0000, RZ, 0xc0, !PT ;  /* 0xffff00004f318812 */ /* 0x000fe200078ec0ff */
[----:B------:R-:W-:Y:S01]  /*47e0*/  @!P0 FMUL.FTZ R75, R31, R43 ;  /* 0x0000002b1f4b8220 */ /* 0x000fe20000410000 */
[----:B------:R-:W-:Y:S01]  /*47f0*/  @!P0 F2FP.BF16.PACK_AB R54, R63, R54 ;  /* 0x000000363f36823e */ /* 0x000fe200000010ff */
[C---:B------:R-:W-:Y:S02]  /*4800*/  @!P0 FMUL.FTZ R74, R30.reuse, R40 ;  /* 0x000000281e4a8220 */ /* 0x040fe40000410000 */
[-C--:B------:R-:W-:Y:S01]  /*4810*/  @!P0 FMUL.FTZ R3, R30, R29.reuse ;  /* 0x0000001d1e038220 */ /* 0x080fe20000410000 */
[----:B------:R-:W-:Y:S01]  /*4820*/  @!P0 MOV R56, R54 ;  /* 0x0000003600388202 */ /* 0x000fe20000000f00 */
[-C--:B------:R-:W-:Y:S01]  /*4830*/  @!P0 FMUL.FTZ R4, R31, R28.reuse ;  /* 0x0000001c1f048220 */ /* 0x080fe20000410000 */
[----:B------:R-:W-:Y:S01]  /*4840*/  @!P0 LOP3.LUT R31, R27, 0xffff0000, RZ, 0xc0, !PT ;  /* 0xffff00001b1f8812 */ /* 0x000fe200078ec0ff */
[----:B------:R-:W-:Y:S01]  /*4850*/  @!P0 FFMA.FTZ R75, R47, R28, -R75 ;  /* 0x0000001c2f4b8223 */ /* 0x000fe2000001084b */
[----:B------:R-:W-:Y:S01]  /*4860*/  @!P0 LOP3.LUT R28, R38, 0xffff0000, RZ, 0xc0, !PT ;  /* 0xffff0000261c8812 */ /* 0x000fe200078ec0ff */
[----:B------:R-:W-:Y:S02]  /*4870*/  @!P0 IMAD.U32 R30, R27, 0x10000, RZ ;  /* 0x000100001b1e8824 */ /* 0x000fe400078e00ff */
[----:B------:R-:W-:Y:S01]  /*4880*/  @!P0 FFMA.FTZ R74, R44, R29, -R74 ;  /* 0x0000001d2c4a8223 */ /* 0x000fe2000001084a */
[----:B------:R-:W-:Y:S01]  /*4890*/  @!P0 SHF.L.U32 R29, R38, 0x10, RZ ;  /* 0x00000010261d8819 */ /* 0x000fe200000006ff */
[----:B------:R-:W-:Y:S02]  /*48a0*/  @!P0 FMUL.FTZ R100, R30, R50 ;  /* 0x000000321e648220 */ /* 0x000fe40000410000 */
[----:B------:R-:W-:Y:S01]  /*48b0*/  @!P0 FMUL.FTZ R151, R31, R53 ;  /* 0x000000351f978220 */ /* 0x000fe20000410000 */
[----:B------:R-:W-:Y:S01]  /*48c0*/  @!P0 F2FP.BF16.PACK_AB R75, R75, R74 ;  /* 0x0000004a4b4b823e */ /* 0x000fe200000010ff */
[-C--:B------:R-:W-:Y:S01]  /*48d0*/  @!P0 FMUL.FTZ R8, R31, R28.reuse ;  /* 0x0000001c1f088220 */ /* 0x080fe20000410000 */
[----:B------:R-:W-:Y:S01]  /*48e0*/  @!P0 LOP3.LUT R31, R26, 0xffff0000, RZ, 0xc0, !PT ;  /* 0xffff00001a1f8812 */ /* 0x000fe200078ec0ff */
[-C--:B------:R-:W-:Y:S02]  /*48f0*/  @!P0 FMUL.FTZ R7, R30, R29.reuse ;  /* 0x0000001d1e078220 */ /* 0x080fe40000410000 */
[----:B------:R-:W-:Y:S02]  /*4900*/  @!P0 IMAD.U32 R30, R26, 0x10000, RZ ;  /* 0x000100001a1e8824 */ /* 0x000fe400078e00ff */
[----:B------:R-:W-:Y:S02]  /*4910*/  @!P0 IMAD.U32 R46, R79, 0x10000, RZ ;  /* 0x000100004f2e8824 */ /* 0x000fe400078e00ff */
[----:B------:R-:W-:Y:S02]  /*4920*/  @!P0 FFMA.FTZ R100, R52, R29, -R100 ;  /* 0x0000001d34648223 */ /* 0x000fe40000010864 */
[----:B------:R-:W-:Y:S02]  /*4930*/  @!P0 IMAD.U32 R29, R39, 0x10000, RZ ;  /* 0x00010000271d8824 */ /* 0x000fe400078e00ff */
[----:B------:R-:W-:Y:S01]  /*4940*/  @!P0 FFMA.FTZ R151, R55, R28, -R151 ;  /* 0x0000001c37978223 */ /* 0x000fe20000010897 */
[----:B------:R-:W-:Y:S01]  /*4950*/  @!P0 LOP3.LUT R28, R39, 0xffff0000, RZ, 0xc0, !PT ;  /* 0xffff0000271c8812 */ /* 0x000fe200078ec0ff */
[----:B------:R-:W-:Y:S02]  /*4960*/  @!P0 FMUL.FTZ R173, R30, R46 ;  /* 0x0000002e1ead8220 */ /* 0x000fe40000410000 */
[----:B------:R-:W-:Y:S01]  /*4970*/  @!P0 FMUL.FTZ R172, R31, R49 ;  /* 0x000000311fac8220 */ /* 0x000fe20000410000 */
[----:B------:R-:W-:Y:S01]  /*4980*/  @!P0 F2FP.BF16.PACK_AB R100, R151, R100 ;  /* 0x000000649764823e */ /* 0x000fe200000010ff */
[----:B------:R-:W-:Y:S02]  /*4990*/  @!P0 FFMA.FTZ R2, R42, R45, R2 ;  /* 0x0000002d2a028223 */ /* 0x000fe40000010002 */
[-C--:B------:R-:W-:Y:S02]  /*49a0*/  @!P0 FMUL.FTZ R5, R30, R29.reuse ;  /* 0x0000001d1e058220 */ /* 0x080fe40000410000 */
[----:B------:R-:W-:Y:S01]  /*49b0*/  @!P0 FFMA.FTZ R3, R40, R44, R3 ;  /* 0x0000002c28038223 */ /* 0x000fe20000010003 */
[----:B------:R-:W-:Y:S01]  /*49c0*/  @!P0 F2FP.BF16.PACK_AB R54, R2, R0 ;  /* 0x000000000236823e */ /* 0x000fe200000010ff */
[----:B------:R-:W-:Y:S02]  /*49d0*/  @!P0 FFMA.FTZ R173, R48, R29, -R173 ;  /* 0x0000001d30ad8223 */ /* 0x000fe400000108ad */
[-C--:B------:R-:W-:Y:S02]  /*49e0*/  @!P0 FMUL.FTZ R6, R31, R28.reuse ;  /* 0x0000001c1f068220 */ /* 0x080fe40000410000 */
[----:B------:R-:W-:Y:S02]  /*49f0*/  @!P0 FFMA.FTZ R172, R51, R28, -R172 ;  /* 0x0000001c33ac8223 */ /* 0x000fe400000108ac */
[----:B------:R-:W-:Y:S02]  /*4a00*/  @!P0 FFMA.FTZ R4, R43, R47, R4 ;  /* 0x0000002f2b048223 */ /* 0x000fe40000010004 */
[----:B------:R-:W-:Y:S01]  /*4a10*/  @!P0 FFMA.FTZ R5, R46, R48, R5 ;  /* 0x000000302e058223 */ /* 0x000fe20000010005 */
[----:B------:R-:W-:Y:S01]  /*4a20*/  @!P0 F2FP.BF16.PACK_AB R173, R172, R173 ;  /* 0x000000adacad823e */ /* 0x000fe200000010ff */
[----:B------:R-:W-:Y:S01]  /*4a30*/  @!P0 FFMA.FTZ R6, R49, R51, R6 ;  /* 0x0000003331068223 */ /* 0x000fe20000010006 */
[----:B------:R-:W-:Y:S01]  /*4a40*/  @!P0 F2FP.BF16.PACK_AB R63, R4, R3 ;  /* 0x00000003043f823e */ /* 0x000fe200000010ff */
[----:B------:R-:W-:Y:S02]  /*4a50*/  @!P0 FFMA.FTZ R7, R50, R52, R7 ;  /* 0x0000003432078223 */ /* 0x000fe40000010007 */
[----:B------:R-:W-:Y:S01]  /*4a60*/  @!P0 FFMA.FTZ R8, R53, R55, R8 ;  /* 0x0000003735088223 */ /* 0x000fe20000010008 */
[----:B------:R-:W-:Y:S01]  /*4a70*/  @!P0 F2FP.BF16.PACK_AB R74, R6, R5 ;  /* 0x00000005064a823e */ /* 0x000fe200000010ff */
[----:B------:R-:W-:Y:S01]  /*4a80*/  @!P0 IMAD.MOV.U32 R57, RZ, RZ, R75 ;  /* 0x000000ffff398224 */ /* 0x000fe200078e004b */
[----:B------:R-:W-:Y:S01]  /*4a90*/  @!P0 MOV R25, R63 ;  /* 0x0000003f00198202 */ /* 0x000fe20000000f00 */
[----:B------:R-:W-:Y:S01]  /*4aa0*/  @!P0 IMAD.MOV.U32 R58, RZ, RZ, R173 ;  /* 0x000000ffff3a8224 */ /* 0x000fe200078e00ad */
[----:B------:R-:W-:Y:S01]  /*4ab0*/  @!P0 F2FP.BF16.PACK_AB R75, R8, R7 ;  /* 0x00000007084b823e */ /* 0x000fe200000010ff */
[----:B------:R-:W-:Y:S02]  /*4ac0*/  @!P0 IMAD.MOV.U32 R59, RZ, RZ, R100 ;  /* 0x000000ffff3b8224 */ /* 0x000fe400078e0064 */
[----:B------:R-:W-:Y:S02]  /*4ad0*/  @!P0 IMAD.MOV.U32 R24, RZ, RZ, R54 ;  /* 0x000000ffff188224 */ /* 0x000fe400078e0036 */
[----:B------:R-:W-:Y:S01]  /*4ae0*/  @!P0 IMAD.MOV.U32 R26, RZ, RZ, R74 ;  /* 0x000000ffff1a8224 */ /* 0x000fe200078e004a */
[----:B------:R1:W-:Y:S01]  /*4af0*/  STG.E.128 [R72.64], R56 ;  /* 0x0000003848007986 */ /* 0x0003e2000c101d06 */
[----:B------:R-:W-:Y:S07]  /*4b00*/  @!P0 IMAD.MOV.U32 R27, RZ, RZ, R75 ;  /* 0x000000ffff1b8224 */ /* 0x000fee00078e004b */
[----:B------:R1:W-:Y:S02]  /*4b10*/  @!P2 STG.E.128 [R60.64], R24 ;  /* 0x000000183c00a986 */ /* 0x0003e4000c101d06 */
.L_x_77:
[----:B------:R-:W-:Y:S05]  /*4b20*/  BSYNC B0 ;  /* 0x0000000000007941 */ /* 0x000fea0003800000 */
.L_x_76:
[----:B------:R-:W-:Y:S11]  /*4b30*/  ISETP.GE.AND P0, PT, R12, c[0x0][0x1d4], PT ;  /* 0x000075000c007a0c */ /* 0x000ff60003f06270 */
[----:B------:R-:W-:Y:S02]  /*4b40*/  @!UPT UIADD3 URZ, URZ, URZ, URZ ;  /* 0x0000003f3f3ff290 */ /* 0x000fe4000fffe03f */
[----:B------:R-:W-:-:S05]  /*4b50*/  @P0 BRA `(.L_x_61) ;  /* 0x0000087000000947 */ /* 0x000fca0003800000 */
[----:B-1----:R-:W-:Y:S01]  /*4b60*/  IADD3 R58, P1, P0, R166, R149, R137 ;  /* 0x00000095a63a7210 */ /* 0x002fe2000783e089 */
[----:B------:R-:W1:Y:S03]  /*4b70*/  LDS.128 R24, [R119+0x6100] ;  /* 0x0061000077187984 */ /* 0x000e660000000c00 */
[----:B------:R-:W-:Y:S02]  /*4b80*/  IADD3.X R57, R105, R96, R126, P1, P0 ;  /* 0x0000006069397210 */ /* 0x000fe40000fe047e */
[----:B------:R-:W-:Y:S02]  /*4b90*/  ISETP.GE.AND P0, PT, R12, c[0x0][0x27c], PT ;  /* 0x00009f000c007a0c */ /* 0x000fe40003f06270 */
[C---:B------:R-:W-:Y:S01]  /*4ba0*/  LEA R56, P1, R58.reuse, c[0x0][0x1c8], 0x1 ;  /* 0x000072003a387a11 */ /* 0x040fe200078208ff */
[----:B------:R-:W2:Y:S03]  /*4bb0*/  LDS.128 R52, [R121+0x6100] ;  /* 0x0061000079347984 */ /* 0x000ea60000000c00 */
[----:B------:R-:W-:Y:S02]  /*4bc0*/  LEA.HI.X R57, R58, c[0x0][0x1cc], R57, 0x1, P1 ;  /* 0x000073003a397a11 */ /* 0x000fe400008f0c39 */
[----:B------:R-:W-:Y:S05]  /*4bd0*/  ISETP.GE.AND P1, PT, R131, c[0x0][0x1d4], PT ;  /* 0x0000750083007a0c */ /* 0x000fea0003f26270 */
[----:B------:R-:W-:Y:S02]  /*4be0*/  @!P0 SHF.R.U32.HI R39, RZ, 0x10, R65 ;  /* 0x00000010ff278819 */ /* 0x000fe40000011641 */
[----:B------:R-:W-:Y:S02]  /*4bf0*/  @!P0 SHF.R.U64 R20, R20, 0x10, R21 ;  /* 0x0000001014148819 */ /* 0x000fe40000001215 */
[----:B------:R-:W-:Y:S02]  /*4c00*/  @!P0 PRMT R78, R78, 0x5410, R39 ;  /* 0x000054104e4e8816 */ /* 0x000fe40000000027 */
[----:B------:R-:W-:Y:S02]  /*4c10*/  @!P0 PRMT R33, R33, 0x5410, R20 ;  /* 0x0000541021218816 */ /* 0x000fe40000000014 */
[C---:B------:R-:W-:Y:S01]  /*4c20*/  @!P0 LOP3.LUT R42, R78.reuse, 0xffff0000, RZ, 0xc0, !PT ;  /* 0xffff00004e2a8812 */ /* 0x040fe200078ec0ff */
[----:B------:R-:W-:Y:S01]  /*4c30*/  @!P0 IMAD.U32 R40, R78, 0x10000, RZ ;  /* 0x000100004e288824 */ /* 0x000fe200078e00ff */
[----:B------:R-:W-:Y:S02]  /*4c40*/  @!P0 SHF.R.U32.HI R29, RZ, 0x10, R21 ;  /* 0x00000010ff1d8819 */ /* 0x000fe40000011615 */
[----:B------:R-:W-:Y:S02]  /*4c50*/  @!P0 SHF.R.U32.HI R21, RZ, 0x10, R23 ;  /* 0x00000010ff158819 */ /* 0x000fe40000011617 */
[----:B------:R-:W-:Y:S02]  /*4c60*/  @!P0 PRMT R32, R32, 0x5410, R29 ;  /* 0x0000541020208816 */ /* 0x000fe4000000001d */
[----:B------:R-:W-:Y:S01]  /*4c70*/  @!P0 PRMT R34, R34, 0x5410, R21 ;  /* 0x0000541022228816 */ /* 0x000fe20000000015 */
[----:B------:R-:W-:Y:S01]  /*4c80*/  @!P0 IMAD.U32 R21, R33, 0x10000, RZ ;  /* 0x0001000021158824 */ /* 0x000fe200078e00ff */
[----:B------:R-:W-:Y:S01]  /*4c90*/  @!P0 SHF.R.U32.HI R37, RZ, 0x10, R67 ;  /* 0x00000010ff258819 */ /* 0x000fe20000011643 */
[C---:B------:R-:W-:Y:S01]  /*4ca0*/  @!P0 IMAD.U32 R20, R32.reuse, 0x10000, RZ ;  /* 0x0001000020148824 */ /* 0x040fe200078e00ff */
[----:B------:R-:W-:Y:S01]  /*4cb0*/  @!P0 LOP3.LUT R32, R32, 0xffff0000, RZ, 0xc0, !PT ;  /* 0xffff000020208812 */ /* 0x000fe200078ec0ff */
[C---:B-1----:R-:W-:Y:S01]  /*4cc0*/  @!P0 IMAD.U32 R31, R26.reuse, 0x10000, RZ ;  /* 0x000100001a1f8824 */ /* 0x042fe200078e00ff */
[----:B------:R-:W-:Y:S02]  /*4cd0*/  @!P0 LOP3.LUT R29, R26, 0xffff0000, RZ, 0xc0, !PT ;  /* 0xffff00001a1d8812 */ /* 0x000fe400078ec0ff */
[----:B------:R-:W-:Y:S01]  /*4ce0*/  @!P0 SHF.R.U64 R22, R22, 0x10, R23 ;  /* 0x0000001016168819 */ /* 0x000fe20000001217 */
[----:B------:R-:W-:Y:S01]  /*4cf0*/  @!P0 IMAD.U32 R23, R25, 0x10000, RZ ;  /* 0x0001000019178824 */ /* 0x000fe200078e00ff */
[----:B------:R-:W-:Y:S02]  /*4d00*/  @!P0 PRMT R62, R62, 0x5410, R37 ;  /* 0x000054103e3e8816 */ /* 0x000fe40000000025 */
[----:B------:R-:W-:Y:S01]  /*4d10*/  @!P0 PRMT R35, R35, 0x5410, R22 ;  /* 0x0000541023238816 */ /* 0x000fe20000000016 */
[----:B--2---:R-:W-:Y:S01]  /*4d20*/  @!P0 IMAD.U32 R41, R53, 0x10000, RZ ;  /* 0x0001000035298824 */ /* 0x004fe200078e00ff */
[C---:B------:R-:W-:Y:S01]  /*4d30*/  @!P0 SHF.L.U32 R36, R52.reuse, 0x10, RZ ;  /* 0x0000001034248819 */ /* 0x040fe200000006ff */
[----:B------:R-:W-:Y:S01]  /*4d40*/  @!P0 FMUL.FTZ R58, R23, R40 ;  /* 0x00000028173a8220 */ /* 0x000fe20000410000 */
[----:B------:R-:W-:Y:S01]  /*4d50*/  @!P0 LOP3.LUT R39, R52, 0xffff0000, RZ, 0xc0, !PT ;  /* 0xffff000034278812 */ /* 0x000fe200078ec0ff */
[----:B------:R-:W-:Y:S01]  /*4d60*/  @!P0 IMAD.U32 R22, R24, 0x10000, RZ ;  /* 0x0001000018168824 */ /* 0x000fe200078e00ff */
[----:B------:R-:W-:Y:S01]  /*4d70*/  @!P0 LOP3.LUT R43, R53, 0xffff0000, RZ, 0xc0, !PT ;  /* 0xffff0000352b8812 */ /* 0x000fe200078ec0ff */
[-C--:B------:R-:W-:Y:S01]  /*4d80*/  @!P0 FMUL.FTZ R3, R23, R20.reuse ;  /* 0x0000001417038220 */ /* 0x080fe20000410000 */
[----:B------:R-:W-:Y:S01]  /*4d90*/  @!P0 LOP3.LUT R47, R54, 0xffff0000, RZ, 0xc0, !PT ;  /* 0xffff0000362f8812 */ /* 0x000fe200078ec0ff */
[----:B------:R-:W-:Y:S01]  /*4da0*/  @!P0 FFMA.FTZ R58, R41, R20, -R58 ;  /* 0x00000014293a8223 */ /* 0x000fe2000001083a */
[----:B------:R-:W-:Y:S01]  /*4db0*/  @!P0 SHF.R.U64 R64, R64, 0x10, R65 ;  /* 0x0000001040408819 */ /* 0x000fe20000001241 */
[----:B------:R-:W-:Y:S01]  /*4dc0*/  @!P0 FMUL.FTZ R0, R22, R21 ;  /* 0x0000001516008220 */ /* 0x000fe20000410000 */
[----:B------:R-:W-:Y:S01]  /*4dd0*/  @!P0 SHF.L.U32 R49, R55, 0x10, RZ ;  /* 0x0000001037318819 */ /* 0x000fe200000006ff */
[----:B------:R-:W-:Y:S01]  /*4de0*/  @!P0 IMAD.U32 R45, R54, 0x10000, RZ ;  /* 0x00010000362d8824 */ /* 0x000fe200078e00ff */
[----:B------:R-:W-:Y:S01]  /*4df0*/  @!P0 PRMT R77, R77, 0x5410, R64 ;  /* 0x000054104d4d8816 */ /* 0x000fe20000000040 */
[----:B------:R-:W-:Y:S01]  /*4e00*/  @!P0 IMAD.U32 R30, R35, 0x10000, RZ ;  /* 0x00010000231e8824 */ /* 0x000fe200078e00ff */
[----:B------:R-:W-:Y:S02]  /*4e10*/  @!P0 LOP3.LUT R51, R55, 0xffff0000, RZ, 0xc0, !PT ;  /* 0xffff000037338812 */ /* 0x000fe400078ec0ff */
[----:B------:R-:W-:Y:S01]  /*4e20*/  @!P0 LOP3.LUT R20, R33, 0xffff0000, RZ, 0xc0, !PT ;  /* 0xffff000021148812 */ /* 0x000fe200078ec0ff */
[----:B------:R-:W-:Y:S01]  /*4e30*/  @!P0 IMAD.U32 R37, R77, 0x10000, RZ ;  /* 0x000100004d258824 */ /* 0x000fe200078e00ff */
[----:B------:R-:W-:Y:S01]  /*4e40*/  @!P0 SHF.R.U64 R67, R66, 0x10, R67 ;  /* 0x0000001042438819 */ /* 0x000fe20000001243 */
[----:B------:R-:W-:Y:S01]  /*4e50*/  @!P0 FMUL.FTZ R5, R31, R30 ;  /* 0x0000001e1f058220 */ /* 0x000fe20000410000 */
[----:B------:R-:W-:Y:S01]  /*4e60*/  @!P0 LOP3.LUT R28, R35, 0xffff0000, RZ, 0xc0, !PT ;  /* 0xffff0000231c8812 */ /* 0x000fe200078ec0ff */
[----:B------:R-:W-:Y:S01]  /*4e70*/  @!P0 FMUL.FTZ R59, R22, R37 ;  /* 0x00000025163b8220 */ /* 0x000fe20000410000 */
[----:B------:R-:W-:Y:S01]  /*4e80*/  @!P0 LOP3.LUT R23, R24, 0xffff0000, RZ, 0xc0, !PT ;  /* 0xffff000018178812 */ /* 0x000fe200078ec0ff */
[----:B------:R-:W-:Y:S01]  /*4e90*/  @!P0 IMAD.U32 R22, R34, 0x10000, RZ ;  /* 0x0001000022168824 */ /* 0x000fe200078e00ff */
[----:B------:R-:W-:Y:S01]  /*4ea0*/  @!P0 LOP3.LUT R38, R77, 0xffff0000, RZ, 0xc0, !PT ;  /* 0xffff00004d268812 */ /* 0x000fe200078ec0ff */
[----:B------:R-:W-:Y:S01]  /*4eb0*/  @!P0 FFMA.FTZ R59, R36, R21, -R59 ;  /* 0x00000015243b8223 */ /* 0x000fe2000001083b */
[----:B------:R-:W-:Y:S01]  /*4ec0*/  @!P0 PRMT R76, R76, 0x5410, R67 ;  /* 0x000054104c4c8816 */ /* 0x000fe20000000043 */
[----:B------:R-:W-:Y:S01]  /*4ed0*/  @!P0 FMUL.FTZ R2, R23, R20 ;  /* 0x0000001417028220 */ /* 0x000fe20000410000 */
[----:B------:R-:W-:Y:S01]  /*4ee0*/  @!P0 LOP3.LUT R33, R25, 0xffff0000, RZ, 0xc0, !PT ;  /* 0xffff000019218812 */ /* 0x000fe200078ec0ff */
[----:B------:R-:W-:Y:S01]  /*4ef0*/  @!P0 FMUL.FTZ R60, R23, R38 ;  /* 0x00000026173c8220 */ /* 0x000fe20000410000 */
[C---:B------:R-:W-:Y:S01]  /*4f00*/  @!P0 LOP3.LUT R46, R76.reuse, 0xffff0000, RZ, 0xc0, !PT ;  /* 0xffff00004c2e8812 */ /* 0x040fe200078ec0ff */
[----:B------:R-:W-:Y:S01]  /*4f10*/  @!P0 IMAD.U32 R44, R76, 0x10000, RZ ;  /* 0x000100004c2c8824 */ /* 0x000fe200078e00ff */
[C---:B------:R-:W-:Y:S01]  /*4f20*/  @!P0 LOP3.LUT R21, R27.reuse, 0xffff0000, RZ, 0xc0, !PT ;  /* 0xffff00001b158812 */ /* 0x040fe200078ec0ff */
[----:B------:R-:W-:Y:S01]  /*4f30*/  @!P0 IMAD.U32 R23, R27, 0x10000, RZ ;  /* 0x000100001b178824 */ /* 0x000fe200078e00ff */
[C---:B------:R-:W-:Y:S01]  /*4f40*/  @!P0 SHF.L.U32 R48, R62.reuse, 0x10, RZ ;  /* 0x000000103e308819 */ /* 0x040fe200000006ff */
[----:B------:R-:W-:Y:S01]  /*4f50*/  @!P0 FFMA.FTZ R60, R39, R20, -R60 ;  /* 0x00000014273c8223 */ /* 0x000fe2000001083c */
[----:B------:R-:W-:Y:S01]  /*4f60*/  @!P0 LOP3.LUT R50, R62, 0xffff0000, RZ, 0xc0, !PT ;  /* 0xffff00003e328812 */ /* 0x000fe200078ec0ff */
[----:B------:R-:W-:Y:S01]  /*4f70*/  @!P0 FMUL.FTZ R69, R33, R42 ;  /* 0x0000002a21458220 */ /* 0x000fe20000410000 */
[----:B------:R-:W-:Y:S01]  /*4f80*/  @!P0 LOP3.LUT R20, R34, 0xffff0000, RZ, 0xc0, !PT ;  /* 0xffff000022148812 */ /* 0x000fe200078ec0ff */
[----:B------:R-:W-:Y:S01]  /*4f90*/  @!P0 FMUL.FTZ R70, R31, R44 ;  /* 0x0000002c1f468220 */ /* 0x000fe20000410000 */
[----:B------:R-:W-:Y:S01]  /*4fa0*/  @!P0 F2FP.BF16.PACK_AB R59, R60, R59 ;  /* 0x0000003b3c3b823e */ /* 0x000fe200000010ff */
[----:B------:R-:W-:Y:S02]  /*4fb0*/  @!P0 FMUL.FTZ R63, R29, R46 ;  /* 0x0000002e1d3f8220 */ /* 0x000fe40000410000 */
[----:B------:R-:W-:Y:S01]  /*4fc0*/  @!P0 FMUL.FTZ R68, R23, R48 ;  /* 0x0000003017448220 */ /* 0x000fe20000410000 */
[----:B------:R-:W-:Y:S01]  /*4fd0*/  @!P0 MOV R52, R59 ;  /* 0x0000003b00348202 */ /* 0x000fe20000000f00 */
[----:B------:R-:W-:Y:S02]  /*4fe0*/  @!P0 FMUL.FTZ R61, R21, R50 ;  /* 0x00000032153d8220 */ /* 0x000fe40000410000 */
[----:B------:R-:W-:Y:S02]  /*4ff0*/  @!P0 FFMA.FTZ R69, R43, R32, -R69 ;  /* 0x000000202b458223 */ /* 0x000fe40000010845 */
[----:B------:R-:W-:Y:S02]  /*5000*/  @!P0 FFMA.FTZ R70, R45, R30, -R70 ;  /* 0x0000001e2d468223 */ /* 0x000fe40000010846 */
[----:B------:R-:W-:Y:S01]  /*5010*/  @!P0 FFMA.FTZ R63, R47, R28, -R63 ;  /* 0x0000001c2f3f8223 */ /* 0x000fe2000001083f */
[----:B------:R-:W-:Y:S01]  /*5020*/  @!P0 F2FP.BF16.PACK_AB R58, R69, R58 ;  /* 0x0000003a453a823e */ /* 0x000fe200000010ff */
[----:B------:R-:W-:Y:S02]  /*5030*/  @!P0 FFMA.FTZ R68, R49, R22, -R68 ;  /* 0x0000001631448223 */ /* 0x000fe40000010844 */
[----:B------:R-:W-:Y:S01]  /*5040*/  @!P0 FFMA.FTZ R61, R51, R20, -R61 ;  /* 0x00000014333d8223 */ /* 0x000fe2000001083d */
[----:B------:R-:W-:Y:S01]  /*5050*/  @!P0 F2FP.BF16.PACK_AB R70, R63, R70 ;  /* 0x000000463f46823e */ /* 0x000fe200000010ff */
[----:B------:R-:W-:Y:S02]  /*5060*/  @!P0 IMAD.MOV.U32 R53, RZ, RZ, R58 ;  /* 0x000000ffff358224 */ /* 0x000fe400078e003a */
[----:B------:R-:W-:Y:S01]  /*5070*/  @!P0 FFMA.FTZ R0, R37, R36, R0 ;  /* 0x0000002425008223 */ /* 0x000fe20000010000 */
[----:B------:R-:W-:Y:S01]  /*5080*/  @!P0 F2FP.BF16.PACK_AB R61, R61, R68 ;  /* 0x000000443d3d823e */ /* 0x000fe200000010ff */
[----:B------:R-:W-:Y:S02]  /*5090*/  @!P0 IMAD.MOV.U32 R54, RZ, RZ, R70 ;  /* 0x000000ffff368224 */ /* 0x000fe400078e0046 */
[----:B------:R-:W-:Y:S01]  /*50a0*/  @!P0 FMUL.FTZ R4, R33, R32 ;  /* 0x0000002021048220 */ /* 0x000fe20000410000 */
[----:B------:R-:W-:Y:S01]  /*50b0*/  @!P0 MOV R55, R61 ;  /* 0x0000003d00378202 */ /* 0x000fe20000000f00 */
[----:B------:R-:W-:Y:S02]  /*50c0*/  @!P0 FFMA.FTZ R2, R38, R39, R2 ;  /* 0x0000002726028223 */ /* 0x000fe40000010002 */
[----:B------:R-:W-:Y:S02]  /*50d0*/  @!P0 FFMA.FTZ R3, R40, R41, R3 ;  /* 0x0000002928038223 */ /* 0x000fe40000010003 */
[----:B------:R-:W-:Y:S01]  /*50e0*/  @!P0 FMUL.FTZ R6, R29, R28 ;  /* 0x0000001c1d068220 */ /* 0x000fe20000410000 */
[----:B------:R1:W-:Y:S01]  /*50f0*/  STG.E.128 [R56.64], R52 ;  /* 0x0000003438007986 */ /* 0x0003e2000c101d06 */
[----:B------:R-:W-:Y:S01]  /*5100*/  @!P0 FFMA.FTZ R4, R42, R43, R4 ;  /* 0x0000002b2a048223 */ /* 0x000fe20000010004 */
[----:B------:R-:W-:Y:S01]  /*5110*/  @!P0 F2FP.BF16.PACK_AB R58, R2, R0 ;  /* 0x00000000023a823e */ /* 0x000fe200000010ff */
[----:B------:R-:W-:Y:S02]  /*5120*/  @!P0 FMUL.FTZ R7, R23, R22 ;  /* 0x0000001617078220 */ /* 0x000fe40000410000 */
[----:B------:R-:W-:Y:S02]  /*5130*/  @!P0 FFMA.FTZ R5, R44, R45, R5 ;  /* 0x0000002d2c058223 */ /* 0x000fe40000010005 */
[----:B------:R-:W-:Y:S02]  /*5140*/  @!P0 FMUL.FTZ R8, R21, R20 ;  /* 0x0000001415088220 */ /* 0x000fe40000410000 */
[----:B------:R-:W-:Y:S02]  /*5150*/  @!P0 FFMA.FTZ R6, R46, R47, R6 ;  /* 0x0000002f2e068223 */ /* 0x000fe40000010006 */
[----:B------:R-:W-:Y:S02]  /*5160*/  @!P0 FFMA.FTZ R7, R48, R49, R7 ;  /* 0x0000003130078223 */ /* 0x000fe40000010007 */
[----:B------:R-:W-:Y:S02]  /*5170*/  @!P0 FFMA.FTZ R8, R50, R51, R8 ;  /* 0x0000003332088223 */ /* 0x000fe40000010008 */
[----:B------:R-:W-:Y:S03]  /*5180*/  @!P0 IMAD.MOV.U32 R24, RZ, RZ, R58 ;  /* 0x000000ffff188224 */ /* 0x000fe600078e003a */
[----:B------:R-:W-:Y:S05]  /*5190*/  @!P0 F2FP.BF16.PACK_AB R59, R8, R7 ;  /* 0x00000007083b823e */ /* 0x000fea00000010ff */
[----:B------:R-:W-:Y:S01]  /*51a0*/  @!P0 IMAD.MOV.U32 R27, RZ, RZ, R59 ;  /* 0x000000ffff1b8224 */ /* 0x000fe200078e003b */
[----:B-1----:R-:W-:Y:S02]  /*51b0*/  @!P0 F2FP.BF16.PACK_AB R57, R4, R3 ;  /* 0x000000030439823e */ /* 0x002fe400000010ff */
[----:B------:R-:W-:Y:S03]  /*51c0*/  @!P0 F2FP.BF16.PACK_AB R56, R6, R5 ;  /* 0x000000050638823e */ /* 0x000fe600000010ff */
[----:B------:R-:W-:Y:S01]  /*51d0*/  @!P0 IMAD.MOV.U32 R25, RZ, RZ, R57 ;  /* 0x000000ffff198224 */ /* 0x000fe200078e0039 */
[----:B------:R-:W-:Y:S01]  /*51e0*/  @!P0 MOV R26, R56 ;  /* 0x00000038001a8202 */ /* 0x000fe20000000f00 */
[----:B------:R-:W-:-:S05]  /*51f0*/  @P1 BRA `(.L_x_61) ;  /* 0x000001d000001947 */ /* 0x000fca0003800000 */
[----:B------:R-:W-:Y:S04]  /*5200*/  IADD3 R149, P1, P0, R166, R149, R131 ;  /* 0x00000095a6957210 */ /* 0x000fe8000783e083 */
[----:B------:R-:W-:Y:S02]  /*5210*/  IADD3.X R96, R105, R96, R120, P1, P0 ;  /* 0x0000006069607210 */ /* 0x000fe40000fe0478 */
[C---:B------:R-:W-:Y:S04]  /*5220*/  LEA R2, P0, R149.reuse, c[0x0][0x1c8], 0x1 ;  /* 0x0000720095027a11 */ /* 0x040fe800078008ff */
[----:B------:R-:W-:Y:S05]  /*5230*/  LEA.HI.X R3, R149, c[0x0][0x1cc], R96, 0x1, P0 ;  /* 0x0000730095037a11 */ /* 0x000fea00000f0c60 */
[----:B------:R1:W-:Y:S01]  /*5240*/  STG.E.128 [R2.64], R24 ;  /* 0x0000001802007986 */ /* 0x0003e2000c101d06 */
[----:B------:R-:W-:-:S05]  /*5250*/  BRA `(.L_x_61) ;  /* 0x0000017000007947 */ /* 0x000fca0003800000 */
.L_x_57:
[----:B------:R-:W-:Y:S05]  /*5260*/  IMAD R0, R141, -0x40, R150 ;  /* 0xffffffc08d007824 */ /* 0x000fea00078e0296 */
[----:B------:R-:W-:Y:S04]  /*5270*/  IMNMX R0, R0, 0x40, PT ;  /* 0x0000004000007817 */ /* 0x000fe80003800200 */
[----:B------:R-:W-:Y:S11]  /*5280*/  ISETP.GE.AND P0, PT, R145, R0, PT ;  /* 0x000000009100720c */ /* 0x000ff60003f06270 */
[----:B------:R-:W-:Y:S02]  /*5290*/  @!UPT UIADD3 URZ, URZ, URZ, URZ ;  /* 0x0000003f3f3ff290 */ /* 0x000fe4000fffe03f */
[----:B------:R-:W-:-:S05]  /*52a0*/  @P0 BRA `(.L_x_61) ;  /* 0x0000012000000947 */ /* 0x000fca0003800000 */
[----:B------:R-:W-:Y:S02]  /*52b0*/  ISETP.GE.AND P0, PT, R18, c[0x0][0x1d4], PT ;  /* 0x0000750012007a0c */ /* 0x000fe40003f06270 */
[----:B------:R-:W-:Y:S02]  /*52c0*/  ISETP.GE.AND P1, PT, R12, c[0x0][0x1d4], PT ;  /* 0x000075000c007a0c */ /* 0x000fe40003f26270 */
[----:B------:R-:W-:Y:S09]  /*52d0*/  ISETP.GE.AND P2, PT, R13, c[0x0][0x1d4], PT ;  /* 0x000075000d007a0c */ /* 0x000ff20003f46270 */
[----:B------:R-:W1:Y:S04]  /*52e0*/  @!P0 LDS.128 R4, [R135+0x6000] ;  /* 0x0060000087048984 */ /* 0x000e680000000c00 */
[----:B------:R-:W2:Y:S04]  /*52f0*/  @!P1 LDS.128 R28, [R135+0x8000] ;  /* 0x00800000871c9984 */ /* 0x000ea80000000c00 */
[----:B------:R-:W3:Y:S04]  /*5300*/  @!P2 LDS.128 R32, [R134+0x6000] ;  /* 0x006000008620a984 */ /* 0x000ee80000000c00 */
[----:B-1----:R-:W-:Y:S01]  /*5310*/  @!P0 STG.E.128 [R72.64], R4 ;  /* 0x0000000448008986 */ /* 0x002fe2000c101d06 */
[----:B------:R-:W-:Y:S03]  /*5320*/  ISETP.GE.AND P0, PT, R144, c[0x0][0x1d4], PT ;  /* 0x0000750090007a0c */ /* 0x000fe60003f06270 */
[----:B--2---:R-:W-:Y:S01]  /*5330*/  @!P1 STG.E.128 [R72.64+0x80], R28 ;  /* 0x0000801c48009986 */ /* 0x004fe2000c101d06 */
[----:B------:R-:W-:Y:S03]  /*5340*/  ISETP.GE.AND P1, PT, R143, c[0x0][0x1d4], PT ;  /* 0x000075008f007a0c */ /* 0x000fe60003f26270 */
[----:B---3--:R-:W-:Y:S06]  /*5350*/  @!P2 STG.E.128 [R72.64+0x40], R32 ;  /* 0x000040204800a986 */ /* 0x008fec000c101d06 */
[----:B------:R-:W1:Y:S04]  /*5360*/  @!P0 LDS.128 R24, [R134+0x8000] ;  /* 0x0080000086188984 */ /* 0x000e680000000c00 */
[----:B------:R-:W2:Y:S04]  /*5370*/  @!P1 LDS.128 R20, [R135+0xa000] ;  /* 0x00a0000087149984 */ /* 0x000ea80000000c00 */
[----:B-1----:R-:W-:Y:S01]  /*5380*/  @!P0 STG.E.128 [R72.64+0xc0], R24 ;  /* 0x0000c01848008986 */ /* 0x002fe2000c101d06 */
[----:B------:R-:W-:Y:S03]  /*5390*/  ISETP.GE.AND P0, PT, R142, c[0x0][0x1d4], PT ;  /* 0x000075008e007a0c */ /* 0x000fe60003f06270 */
[----:B--2---:R-:W-:Y:S10]  /*53a0*/  @!P1 STG.E.128 [R72.64+0x100], R20 ;  /* 0x0001001448009986 */ /* 0x004ff4000c101d06 */
[----:B------:R-:W1:Y:S04]  /*53b0*/  @!P0 LDS.128 R4, [R134+0xa000] ;  /* 0x00a0000086048984 */ /* 0x000e680000000c00 */
[----:B-1----:R1:W-:Y:S02]  /*53c0*/  @!P0 STG.E.128 [R72.64+0x140], R4 ;  /* 0x0001400448008986 */ /* 0x0023e4000c101d06 */
.L_x_61:
[----:B------:R-:W-:Y:S05]  /*53d0*/  BSYNC B1 ;  /* 0x0000000000017941 */ /* 0x000fea0003800000 */
.L_x_56:
[C---:B-1----:R-:W-:Y:S01]  /*53e0*/  IMAD.SHL.U32 R3, R141.reuse, 0x40, RZ ;  /* 0x000000408d037824 */ /* 0x042fe200078e00ff */
[----:B------:R-:W-:Y:S01]  /*53f0*/  SHF.L.U64.HI R89, R141, 0x6, R89 ;  /* 0x000000068d597819 */ /* 0x000fe20000010259 */
[----:B------:R-:W-:Y:S02]  /*5400*/  BSSY B0, `(.L_x_78) ;  /* 0x0000047000007945 */ /* 0x000fe40003800000 */
[----:B------:R-:W-:Y:S01]  /*5410*/  IMAD.IADD R0, R102, 0x1, -R3 ;  /* 0x0000000166007824 */ /* 0x000fe200078e0a03 */
[----:B------:R-:W-:Y:S04]  /*5420*/  IADD3 R5, P1, R3, R104, RZ ;  /* 0x0000006803057210 */ /* 0x000fe80007f3e0ff */
[C---:B------:R-:W-:Y:S01]  /*5430*/  ISETP.GE.AND P0, PT, R0.reuse, 0x21, PT ;  /* 0x000000210000780c */ /* 0x040fe20003f06270 */
[----:B------:R-:W-:Y:S11]  /*5440*/  IMAD.X R2, R89, 0x1, R103, P1 ;  /* 0x0000000159027824 */ /* 0x000ff600008e0667 */
[----:B------:R-:W-:Y:S01]  /*5450*/  @!UPT UIADD3 URZ, URZ, URZ, URZ ;  /* 0x0000003f3f3ff290 */ /* 0x000fe2000fffe03f */
[----:B------:R-:W-:Y:S04]  /*5460*/  @P0 IADD3 R7, P1, R5, 0x20, RZ ;  /* 0x0000002005070810 */ /* 0x000fe80007f3e0ff */
[----:B------:R-:W-:Y:S02]  /*5470*/  @P0 IADD3.X R4, RZ, R2, RZ, P1, !PT ;  /* 0x00000002ff040210 */ /* 0x000fe40000ffe4ff */
[----:B------:R-:W-:Y:S02]  /*5480*/  ISETP.GE.AND P1, PT, R0, 0x1, PT ;  /* 0x000000010000780c */ /* 0x000fe40003f26270 */
[----:B------:R-:W-:Y:S01]  /*5490*/  IADD3 R0, -R3, R150, RZ ;  /* 0x0000009603007210 */ /* 0x000fe20007ffe1ff */
[----:B------:R-:W-:Y:S03]  /*54a0*/  @P0 IMAD R4, R4, c[0x0][0x258], RZ ;  /* 0x0000960004040a24 */ /* 0x000fe600078e02ff */
[----:B------:R-:W-:Y:S01]  /*54b0*/  IMNMX R0, R0, 0x40, PT ;  /* 0x0000004000007817 */ /* 0x000fe20003800200 */
[----:B------:R-:W-:Y:S06]  /*54c0*/  @P0 IMAD R4, R7, c[0x0][0x25c], R4 ;  /* 0x0000970007040a24 */ /* 0x000fec00078e0204 */
[----:B------:R-:W-:Y:S02]  /*54d0*/  @P1 IMAD.MOV.U32 R100, RZ, RZ, R162 ;  /* 0x000000ffff641224 */ /* 0x000fe400078e00a2 */
[----:B------:R-:W-:Y:S02]  /*54e0*/  @P1 IMAD R2, R2, c[0x0][0x258], RZ ;  /* 0x0000960002021a24 */ /* 0x000fe400078e02ff */
[C---:B-----5:R-:W-:Y:S01]  /*54f0*/  @P1 IMAD.WIDE.U32 R20, R5.reuse, c[0x0][0x258], R100 ;  /* 0x0000960005141a25 */ /* 0x060fe200078e0064 */
[----:B------:R-:W-:Y:S03]  /*5500*/  @P0 MOV R100, R162 ;  /* 0x000000a200640202 */ /* 0x000fe60000000f00 */
[----:B------:R-:W-:Y:S01]  /*5510*/  @P1 IMAD R2, R5, c[0x0][0x25c], R2 ;  /* 0x0000970005021a24 */ /* 0x000fe200078e0202 */
[C---:B------:R-:W-:Y:S03]  /*5520*/  @P1 LEA R22, P2, R20.reuse, c[0x0][0x250], 0x1 ;  /* 0x0000940014161a11 */ /* 0x040fe600078408ff */
[----:B------:R-:W-:Y:S05]  /*5530*/  @P1 IMAD.IADD R2, R21, 0x1, R2 ;  /* 0x0000000115021824 */ /* 0x000fea00078e0202 */
[----:B------:R-:W-:Y:S01]  /*5540*/  @P1 LEA.HI.X R23, R20, c[0x0][0x254], R2, 0x1, P2 ;  /* 0x0000950014171a11 */ /* 0x000fe200010f0c02 */
[----:B------:R-:W-:Y:S04]  /*5550*/  @P0 IMAD.WIDE.U32 R20, R7, c[0x0][0x258], R100 ;  /* 0x0000960007140a25 */ /* 0x000fe800078e0064 */
[----:B------:R-:W-:Y:S01]  /*5560*/  @!PT LDS RZ, [RZ] ;  /* 0x00000000fffff984 */ /* 0x000fe20000000800 */
[----:B------:R-:W-:Y:S01]  /*5570*/  @!PT LDS RZ, [RZ] ;  /* 0x00000000fffff984 */ /* 0x000fe20000000800 */
[----:B------:R-:W-:Y:S01]  /*5580*/  @!PT LDS RZ, [RZ] ;  /* 0x00000000fffff984 */ /* 0x000fe20000000800 */
[----:B------:R1:W-:Y:S01]  /*5590*/  @P1 LDGSTS.E.BYPASS.LTC128B.128 [R140+0x100], [R22.64], !P5 ;  /* 0x00100000168c1fae */ /* 0x0003e2000e901d46 */
[----:B------:R-:W-:Y:S01]  /*55a0*/  @P0 IMAD.IADD R4, R21, 0x1, R4 ;  /* 0x0000000115040824 */ /* 0x000fe200078e0204 */
[C---:B------:R-:W-:Y:S02]  /*55b0*/  @P0 LEA R6, P2, R20.reuse, c[0x0][0x250], 0x1 ;  /* 0x0000940014060a11 */ /* 0x040fe400078408ff */
[----:B------:R1:W-:Y:S02]  /*55c0*/  @P1 LDGSTS.E.BYPASS.LTC128B.128 [R140+0x2100], [R22.64+0x80], !P4 ;  /* 0x02100080168c1fae */ /* 0x0003e4000e101d46 */
[----:B------:R-:W-:Y:S02]  /*55d0*/  @P0 LEA.HI.X R7, R20, c[0x0][0x254], R4, 0x1, P2 ;  /* 0x0000950014070a11 */ /* 0x000fe400010f0c04 */
[----:B------:R1:W-:Y:S04]  /*55e0*/  @P1 LDGSTS.E.BYPASS.LTC128B.128 [R140+0x4100], [R22.64+0x100], !P3 ;  /* 0x04100100168c1fae */ /* 0x0003e8000d901d46 */
[----:B------:R1:W-:Y:S04]  /*55f0*/  @P0 LDGSTS.E.BYPASS.LTC128B.128 [R140+0x1100], [R6.64], !P5 ;  /* 0x01100000068c0fae */ /* 0x0003e8000e901d46 */
[----:B------:R1:W-:Y:S04]  /*5600*/  @P0 LDGSTS.E.BYPASS.LTC128B.128 [R140+0x3100], [R6.64+0x80], !P4 ;  /* 0x03100080068c0fae */ /* 0x0003e8000e101d46 */
[----:B------:R1:W-:Y:S01]  /*5610*/  @P0 LDGSTS.E.BYPASS.LTC128B.128 [R140+0x5100], [R6.64+0x100], !P3 ;  /* 0x05100100068c0fae */ /* 0x0003e2000d901d46 */
[----:B------:R-:W-:Y:S03]  /*5620*/  ISETP.GE.AND P0, PT, R145, R0, PT ;  /* 0x000000009100720c */ /* 0x000fe60003f06270 */
[----:B------:R-:W0:Y:S01]  /*5630*/  LDGDEPBAR ;  /* 0x00000000000079af */ /* 0x000e220000000000 */
[----:B------:R-:W-:Y:S04]  /*5640*/  DEPBAR.LE SB0, 0x0 ;  /* 0x000080000000791a */ /* 0x000fe80000000000 */
[----:B------:R-:W-:Y:S06]  /*5650*/  BAR.SYNC.DEFER_BLOCKING 0x0 ;  /* 0x0000000000007b1d */ /* 0x000fec0000010000 */
[----:B------:R-:W-:-:S05]  /*5660*/  @P0 BRA `(.L_x_79) ;  /* 0x0000020000000947 */ /* 0x000fca0003800000 */
[----:B-1----:R-:W-:Y:S01]  /*5670*/  IADD3 R3, P0, R3, R99, RZ ;  /* 0x0000006303037210 */ /* 0x002fe20007f1e0ff */
[----:B------:R-:W-:Y:S01]  /*5680*/  IMAD.MOV.U32 R96, RZ, RZ, R160 ;  /* 0x000000ffff607224 */ /* 0x000fe200078e00a0 */
[----:B------:R-:W-:Y:S03]  /*5690*/  ISETP.GE.AND P1, PT, R18, c[0x0][0x1d4], PT ;  /* 0x0000750012007a0c */ /* 0x000fe60003f26270 */
[----:B------:R-:W-:Y:S02]  /*56a0*/  IMAD.X R0, R89, 0x1, R98, P0 ;  /* 0x0000000159007824 */ /* 0x000fe400000e0662 */
[C---:B------:R-:W-:Y:S04]  /*56b0*/  IMAD.WIDE.U32 R20, R3.reuse, c[0x0][0x208], R96 ;  /* 0x0000820003147a25 */ /* 0x040fe800078e0060 */
[----:B------:R-:W-:Y:S01]  /*56c0*/  IMAD R0, R0, c[0x0][0x208], RZ ;  /* 0x0000820000007a24 */ /* 0x000fe200078e02ff */
[C---:B------:R-:W-:Y:S03]  /*56d0*/  LEA R2, P0, R20.reuse, c[0x0][0x1f8], 0x1 ;  /* 0x00007e0014027a11 */ /* 0x040fe600078008ff */
[----:B------:R-:W1:Y:S01]  /*56e0*/  @!P1 LDS.128 R4, [R135] ;  /* 0x0000000087049984 */ /* 0x000e620000000c00 */
[----:B------:R-:W-:Y:S04]  /*56f0*/  IMAD R0, R3, c[0x0][0x20c], R0 ;  /* 0x0000830003007a24 */ /* 0x000fe800078e0200 */
[----:B------:R-:W-:Y:S05]  /*5700*/  IMAD.IADD R0, R21, 0x1, R0 ;  /* 0x0000000115007824 */ /* 0x000fea00078e0200 */
[----:B------:R-:W-:Y:S02]  /*5710*/  LEA.HI.X R3, R20, c[0x0][0x1fc], R0, 0x1, P0 ;  /* 0x00007f0014037a11 */ /* 0x000fe400000f0c00 */
[----:B------:R-:W-:Y:S11]  /*5720*/  ISETP.GE.AND P0, PT, R13, c[0x0][0x1d4], PT ;  /* 0x000075000d007a0c */ /* 0x000ff60003f06270 */
[----:B------:R-:W-:Y:S02]  /*5730*/  @!UPT UIADD3 URZ, URZ, URZ, URZ ;  /* 0x0000003f3f3ff290 */ /* 0x000fe4000fffe03f */
[----:B------:R-:W2:Y:S04]  /*5740*/  @!P0 LDS.128 R32, [R134] ;  /* 0x0000000086208984 */ /* 0x000ea80000000c00 */
[----:B-1----:R-:W-:Y:S01]  /*5750*/  @!P1 STG.E.128 [R2.64], R4 ;  /* 0x0000000402009986 */ /* 0x002fe2000c101d06 */
[----:B------:R-:W-:Y:S11]  /*5760*/  ISETP.GE.AND P1, PT, R12, c[0x0][0x1d4], PT ;  /* 0x000075000c007a0c */ /* 0x000ff60003f26270 */
[----:B------:R-:W-:Y:S02]  /*5770*/  @!UPT UIADD3 URZ, URZ, URZ, URZ ;  /* 0x0000003f3f3ff290 */ /* 0x000fe4000fffe03f */
[----:B------:R-:W1:Y:S04]  /*5780*/  @!P1 LDS.128 R28, [R135+0x2000] ;  /* 0x00200000871c9984 */ /* 0x000e680000000c00 */
[----:B--2---:R-:W-:Y:S01]  /*5790*/  @!P0 STG.E.128 [R2.64+0x40], R32 ;  /* 0x0000402002008986 */ /* 0x004fe2000c101d06 */
[----:B------:R-:W-:Y:S11]  /*57a0*/  ISETP.GE.AND P0, PT, R144, c[0x0][0x1d4], PT ;  /* 0x0000750090007a0c */ /* 0x000ff60003f06270 */
[----:B------:R-:W-:Y:S02]  /*57b0*/  @!UPT UIADD3 URZ, URZ, URZ, URZ ;  /* 0x0000003f3f3ff290 */ /* 0x000fe4000fffe03f */
[----:B------:R-:W2:Y:S04]  /*57c0*/  @!P0 LDS.128 R24, [R134+0x2000] ;  /* 0x0020000086188984 */ /* 0x000ea80000000c00 */
[----:B-1----:R-:W-:Y:S01]  /*57d0*/  @!P1 STG.E.128 [R2.64+0x80], R28 ;  /* 0x0000801c02009986 */ /* 0x002fe2000c101d06 */
[----:B------:R-:W-:Y:S11]  /*57e0*/  ISETP.GE.AND P1, PT, R143, c[0x0][0x1d4], PT ;  /* 0x000075008f007a0c */ /* 0x000ff60003f26270 */
[----:B------:R-:W-:Y:S02]  /*57f0*/  @!UPT UIADD3 URZ, URZ, URZ, URZ ;  /* 0x0000003f3f3ff290 */ /* 0x000fe4000fffe03f */
[----:B------:R-:W1:Y:S04]  /*5800*/  @!P1 LDS.128 R20, [R135+0x4000] ;  /* 0x0040000087149984 */ /* 0x000e680000000c00 */
[----:B--2---:R-:W-:Y:S01]  /*5810*/  @!P0 STG.E.128 [R2.64+0xc0], R24 ;  /* 0x0000c01802008986 */ /* 0x004fe2000c101d06 */
[----:B------:R-:W-:Y:S11]  /*5820*/  ISETP.GE.AND P0, PT, R142, c[0x0][0x1d4], PT ;  /* 0x000075008e007a0c */ /* 0x000ff60003f06270 */
[----:B------:R-:W-:Y:S02]  /*5830*/  @!UPT UIADD3 URZ, URZ, URZ, URZ ;  /* 0x0000003f3f3ff290 */ /* 0x000fe4000fffe03f */
[----:B------:R-:W2:Y:S04]  /*5840*/  @!P0 LDS.128 R4, [R134+0x4000] ;  /* 0x0040000086048984 */ /* 0x000ea80000000c00 */
[----:B-1----:R1:W-:Y:S04]  /*5850*/  @!P1 STG.E.128 [R2.64+0x100], R20 ;  /* 0x0001001402009986 */ /* 0x0023e8000c101d06 */
[----:B--2---:R1:W-:Y:S02]  /*5860*/  @!P0 STG.E.128 [R2.64+0x140], R4 ;  /* 0x0001400402008986 */ /* 0x0043e4000c101d06 */
.L_x_79:
[----:B-1----:R-:W-:Y:S05]  /*5870*/  BSYNC B0 ;  /* 0x0000000000007941 */ /* 0x002fea0003800000 */
.L_x_78:
[C---:B------:R-:W-:Y:S02]  /*5880*/  ISETP.GT.AND P0, PT, R141.reuse, R106, PT ;  /* 0x0000006a8d00720c */ /* 0x040fe40003f04270 */
[----:B------:R-:W-:Y:S11]  /*5890*/  IADD3 R141, R141, -0x1, RZ ;  /* 0xffffffff8d8d7810 */ /* 0x000ff60007ffe0ff */
[----:B------:R-:W-:Y:S01]  /*58a0*/  @P0 SHF.R.S32.HI R2, RZ, 0x1f, R141 ;  /* 0x0000001fff020819 */ /* 0x000fe2000001148d */
[----:B------:R-:W-:Y:S02]  /*58b0*/  @P0 IMAD R0, R108, R141, RZ ;  /* 0x0000008d6c000224 */ /* 0x000fe400078e02ff */
[----:B------:R-:W-:Y:S02]  /*58c0*/  @P0 IMAD.MOV.U32 R4, RZ, RZ, R164 ;  /* 0x000000ffff040224 */ /* 0x000fe400078e00a4 */
[----:B------:R-:W-:Y:S02]  /*58d0*/  @P0 IMAD.MOV.U32 R5, RZ, RZ, R171 ;  /* 0x000000ffff050224 */ /* 0x000fe400078e00ab */
[-C--:B------:R-:W-:Y:S02]  /*58e0*/  @P0 IMAD R0, R2, R109.reuse, R0 ;  /* 0x0000006d02000224 */ /* 0x080fe400078e0200 */
[----:B------:R-:W-:Y:S04]  /*58f0*/  @P0 IMAD.WIDE.U32 R4, R141, R109, R4 ;  /* 0x0000006d8d040225 */ /* 0x000fe800078e0004 */
[----:B------:R-:W-:Y:S01]  /*5900*/  @P0 IMAD.IADD R0, R5, 0x1, R0 ;  /* 0x0000000105000824 */ /* 0x000fe200078e0200 */
[C---:B------:R-:W-:Y:S04]  /*5910*/  @P0 LEA R6, P1, R4.reuse, c[0x0][0x220], 0x1 ;  /* 0x0000880004060a11 */ /* 0x040fe800078208ff */
[----:B------:R-:W-:Y:S02]  /*5920*/  @P0 LEA.HI.X R7, R4, c[0x0][0x224], R0, 0x1, P1 ;  /* 0x0000890004070a11 */ /* 0x000fe400008f0c00 */
[C---:B------:R-:W-:Y:S03]  /*5930*/  @P0 LEA R2, P1, R118.reuse, R6, 0x1 ;  /* 0x0000000676020211 */ /* 0x040fe600078208ff */
[----:B------:R-:W-:Y:S01]  /*5940*/  @!PT LDS RZ, [RZ] ;  /* 0x00000000fffff984 */ /* 0x000fe20000000800 */
[----:B------:R-:W-:Y:S01]  /*5950*/  @!PT LDS RZ, [RZ] ;  /* 0x00000000fffff984 */ /* 0x000fe20000000800 */
[----:B------:R-:W-:Y:S01]  /*5960*/  @!PT LDS RZ, [RZ] ;  /* 0x00000000fffff984 */ /* 0x000fe20000000800 */
[----:B------:R1:W-:Y:S01]  /*5970*/  @P0 LDGSTS.E.BYPASS.LTC128B.128 [R140+0x6100], [R6.64], !P5 ;  /* 0x06100000068c0fae */ /* 0x0003e2000e901d46 */
[----:B------:R-:W-:Y:S03]  /*5980*/  @P0 LEA.HI.X R3, R118, R7, R117, 0x1, P1 ;  /* 0x0000000776030211 */ /* 0x000fe600008f0c75 */
[----:B------:R1:W-:Y:S04]  /*5990*/  @P0 LDGSTS.E.BYPASS.LTC128B.128 [R140+0x8100], [R6.64+0x80], !P4 ;  /* 0x08100080068c0fae */ /* 0x0003e8000e101d46 */
[----:B------:R1:W-:Y:S04]  /*59a0*/  @P0 LDGSTS.E.BYPASS.LTC128B.128 [R140+0xa100], [R6.64+0x100], !P3 ;  /* 0x0a100100068c0fae */ /* 0x0003e8000d901d46 */
[----:B------:R1:W-:Y:S04]  /*59b0*/  @P0 LDGSTS.E.BYPASS.LTC128B.128 [R140+0x7100], [R2.64], !P5 ;  /* 0x07100000028c0fae */ /* 0x0003e8000e901d46 */
[----:B------:R1:W-:Y:S04]  /*59c0*/  @P0 LDGSTS.E.BYPASS.LTC128B.128 [R140+0x9100], [R2.64+0x80], !P4 ;  /* 0x09100080028c0fae */ /* 0x0003e8000e101d46 */
[----:B------:R1:W-:Y:S04]  /*59d0*/  @P0 LDGSTS.E.BYPASS.LTC128B.128 [R140+0xb100], [R2.64+0x100], !P3 ;  /* 0x0b100100028c0fae */ /* 0x0003e8000d901d46 */
[----:B------:R-:W0:Y:S01]  /*59e0*/  LDGDEPBAR ;  /* 0x00000000000079af */ /* 0x000e220000000000 */
[----:B------:R-:W-:-:S05]  /*59f0*/  @P0 BRA `(.L_x_80) ;  /* 0xffffbfc000000947 */ /* 0x000fca000383ffff */
[----:B------:R-:W-:Y:S06]  /*5a00*/  BAR.SYNC.DEFER_BLOCKING 0x0 ;  /* 0x0000000000007b1d */ /* 0x000fec0000010000 */
.L_x_55:
[----:B-1----:R-:W-:Y:S01]  /*5a10*/  ISETP.GE.AND P0, PT, R83, 0x1, PT ;  /* 0x000000015300780c */ /* 0x002fe20003f06270 */
[----:B------:R-:W-:Y:S01]  /*5a20*/  IMAD.IADD R147, R146, 0x1, R147 ;  /* 0x0000000192937824 */ /* 0x000fe200078e0293 */
[----:B------:R-:W-:Y:S01]  /*5a30*/  PLOP3.LUT P2, PT, PT, PT, PT, 0x80, 0x0 ;  /* 0x000000000000781c */ /* 0x000fe20003f4f070 */
        /* <DEDUP_REMOVED lines=17> */
[----:B------:R-:W-:Y:S01]  /*5b50*/  MOV R89, RZ ;  /* 0x000000ff00597202 */ /* 0x000fe20000000f00 */
[----:B------:R-:W-:Y:S01]  /*5b60*/  CS2R R8, SRZ ;  /* 0x0000000000087805 */ /* 0x000fe2000001ff00 */
[----:B------:R-:W-:Y:S01]  /*5b70*/  CS2R R10, SRZ ;  /* 0x00000000000a7805 */ /* 0x000fe2000001ff00 */
[----:B------:R-:W-:Y:S01]  /*5b80*/  IMAD.MOV.U32 R4, RZ, RZ, RZ ;  /* 0x000000ffff047224 */ /* 0x000fe200078e00ff */
[----:B------:R-:W-:Y:S01]  /*5b90*/  CS2R R6, SRZ ;  /* 0x0000000000067805 */ /* 0x000fe2000001ff00 */
[----:B------:R-:W-:Y:S01]  /*5ba0*/  MOV R82, RZ ;  /* 0x000000ff00527202 */ /* 0x000fe20000000f00 */
        /* <DEDUP_REMOVED lines=27> */
[----:B------:R-:W-:Y:S01]  /*5d60*/  IMAD.MOV.U32 R12, RZ, RZ, RZ ;  /* 0x000000ffff0c7224 */ /* 0x000fe200078e00ff */
[----:B------:R-:W-:Y:S05]  /*5d70*/  @!P0 BRA `(.L_x_81) ;  /* 0x0000c44000008947 */ /* 0x000fea0003800000 */
[----:B------:R-:W-:-:S04]  /*5d80*/  ISETP.NE.U32.AND P0, PT, RZ, c[0x0][0x340], PT ;  /* 0x0000d000ff007a0c */ /* 0x000fc80003f05070 */
[----:B------:R-:W-:-:S13]  /*5d90*/  ISETP.NE.AND.EX P1, PT, RZ, c[0x0][0x344], PT, P0 ;  /* 0x0000d100ff007a0c */ /* 0x000fda0003f25300 */
[----:B------:R-:W-:-:S04]  /*5da0*/  @P1 IMAD.MOV.U32 R7, RZ, RZ, 0x4 ;  /* 0x00000004ff071424 */ /* 0x000fc800078e00ff */
[----:B------:R-:W-:-:S05]  /*5db0*/  @P1 IMAD.WIDE R6, R200, R7, c[0x0][0x340] ;  /* 0x0000d000c8061625 */ /* 0x000fca00078e0207 */
[----:B------:R1:W2:Y:S01]  /*5dc0*/  @P1 LDG.E R0, [R6.64] ;  /* 0x0000000606001981 */ /* 0x0002a2000c1e1900 */
[----:B------:R-:W-:Y:S01]  /*5dd0*/  SHF.R.S32.HI R5, RZ, 0x1f, R148 ;  /* 0x0000001fff057819 */ /* 0x000fe20000011494 */
[C---:B------:R-:W-:Y:S01]  /*5de0*/  IMAD.WIDE.U32 R12, R148.reuse, c[0x0][0x178], RZ ;  /* 0x00005e00940c7a25 */ /* 0x040fe200078e00ff */
[----:B------:R-:W-:Y:S01]  /*5df0*/  SHF.R.S32.HI R9, RZ, 0x1f, R84 ;  /* 0x0000001fff097819 */ /* 0x000fe20000011454 */
[----:B------:R-:W-:Y:S01]  /*5e00*/  BSSY B0, `(.L_x_82) ;  /* 0x0000093000007945 */ /* 0x000fe20003800000 */
[----:B------:R-:W-:Y:S01]  /*5e10*/  ISETP.NE.U32.AND P0, PT, RZ, c[0x0][0x348], PT ;  /* 0x0000d200ff007a0c */ /* 0x000fe20003f05070 */
[----:B------:R-:W-:Y:S01]  /*5e20*/  IMAD R5, R5, c[0x0][0x178], RZ ;  /* 0x00005e0005057a24 */ /* 0x000fe200078e02ff */
[CC--:B------:R-:W-:Y:S01]  /*5e30*/  LEA.HI R3, R9.reuse, R84.reuse, RZ, 0x3 ;  /* 0x0000005409037211 */ /* 0x0c0fe200078f18ff */
[----:B------:R-:W-:Y:S01]  /*5e40*/  IMAD.MOV.U32 R2, RZ, RZ, c[0x0][0x2c4] ;  /* 0x0000b100ff027624 */ /* 0x000fe200078e00ff */
[----:B------:R-:W-:Y:S01]  /*5e50*/  LEA.HI R15, R9, R84, RZ, 0x4 ;  /* 0x00000054090f7211 */ /* 0x000fe200078f20ff */
[----:B------:R-:W-:Y:S01]  /*5e60*/  IMAD R5, R148, c[0x0][0x17c], R5 ;  /* 0x00005f0094057a24 */ /* 0x000fe200078e0205 */
[----:B------:R-:W-:Y:S01]  /*5e70*/  SHF.R.S32.HI R18, RZ, 0x3, R3 ;  /* 0x00000003ff127819 */ /* 0x000fe20000011403 */
[----:B------:R-:W-:Y:S01]  /*5e80*/  IMAD R46, R88, c[0x0][0x2c4], RZ ;  /* 0x0000b100582e7a24 */ /* 0x000fe200078e02ff */
[----:B------:R-:W-:Y:S01]  /*5e90*/  LOP3.LUT R3, R3, 0xfffffff8, RZ, 0xc0, !PT ;  /* 0xfffffff803037812 */ /* 0x000fe200078ec0ff */
[----:B------:R-:W-:Y:S01]  /*5ea0*/  IMAD.IADD R13, R13, 0x1, R5 ;  /* 0x000000010d0d7824 */ /* 0x000fe200078e0205 */
[----:B------:R-:W-:Y:S01]  /*5eb0*/  SHF.R.S32.HI R4, RZ, 0x4, R15 ;  /* 0x00000004ff047819 */ /* 0x000fe2000001140f */
[----:B------:R-:W-:Y:S01]  /*5ec0*/  IMAD.SHL.U32 R5, R18, 0x40, RZ ;  /* 0x0000004012057824 */ /* 0x000fe200078e00ff */
[----:B------:R-:W-:Y:S01]  /*5ed0*/  ISETP.NE.AND P2, PT, R2, 0x1, PT ;  /* 0x000000010200780c */ /* 0x000fe20003f45270 */
[----:B------:R-:W-:Y:S01]  /*5ee0*/  IMAD.IADD R3, R84, 0x1, -R3 ;  /* 0x0000000154037824 */ /* 0x000fe200078e0a03 */
[----:B------:R-:W-:Y:S01]  /*5ef0*/  LEA.HI R21, R15, R4, RZ, 0x1 ;  /* 0x000000040f157211 */ /* 0x000fe200078f08ff */
[----:B------:R-:W-:Y:S01]  /*5f00*/  IMAD R2, R87, c[0x0][0x1b8], RZ ;  /* 0x00006e0057027a24 */ /* 0x000fe200078e02ff */
[----:B------:R-:W-:Y:S01]  /*5f10*/  LOP3.LUT R5, R5, 0x1c0, RZ, 0xc0, !PT ;  /* 0x000001c005057812 */ /* 0x000fe200078ec0ff */
[----:B------:R-:W-:Y:S01]  /*5f20*/  IMAD.SHL.U32 R22, R3, 0x8, RZ ;  /* 0x0000000803167824 */ /* 0x000fe200078e00ff */
[----:B------:R-:W-:Y:S01]  /*5f30*/  LOP3.LUT R21, R21, 0xfffffffe, RZ, 0xc0, !PT ;  /* 0xfffffffe15157812 */ /* 0x000fe200078ec0ff */
[----:B------:R-:W-:Y:S01]  /*5f40*/  IMAD.WIDE.U32 R12, R199, c[0x0][0x1b8], R12 ;  /* 0x00006e00c70c7a25 */ /* 0x000fe200078e000c */
[----:B------:R-:W-:-:S02]  /*5f50*/  SHF.R.U32.HI R16, RZ, 0x3, R5 ;  /* 0x00000003ff107819 */ /* 0x000fc40000011605 */
[----:B-1----:R-:W-:Y:S01]  /*5f60*/  LOP3.LUT R7, R5, 0x38, R22, 0xf8, !PT ;  /* 0x0000003805077812 */ /* 0x002fe200078ef816 */
[----:B------:R-:W-:Y:S01]  /*5f70*/  IMAD R5, R199, c[0x0][0x1bc], R2 ;  /* 0x00006f00c7057a24 */ /* 0x000fe200078e0202 */
[----:B------:R-:W-:Y:S01]  /*5f80*/  IADD3 R21, R4, -R21, RZ ;  /* 0x8000001504157210 */ /* 0x000fe20007ffe0ff */
[----:B------:R-:W-:Y:S01]  /*5f90*/  IMAD R4, R3, 0x20, R18 ;  /* 0x0000002003047824 */ /* 0x000fe200078e0212 */
[----:B------:R-:W-:Y:S01]  /*5fa0*/  ISETP.NE.AND.EX P0, PT, RZ, c[0x0][0x34c], PT, P0 ;  /* 0x0000d300ff007a0c */ /* 0x000fe20003f05300 */
[----:B------:R-:W-:Y:S01]  /*5fb0*/  IMAD.IADD R13, R13, 0x1, R5 ;  /* 0x000000010d0d7824 */ /* 0x000fe200078e0205 */
[----:B------:R-:W-:Y:S01]  /*5fc0*/  SHF.R.S32.HI R5, RZ, 0x1f, R200 ;  /* 0x0000001fff057819 */ /* 0x000fe200000114c8 */
[----:B------:R-:W-:Y:S01]  /*5fd0*/  IMAD R4, R85, 0x80, R4 ;  /* 0x0000008055047824 */ /* 0x000fe200078e0204 */
[----:B------:R-:W-:Y:S02]  /*5fe0*/  LOP3.LUT R16, R7, R16, RZ, 0x3c, !PT ;  /* 0x0000001007107212 */ /* 0x000fe400078e3cff */
[----:B------:R-:W-:Y:S01]  /*5ff0*/  IADD3 R2, R22, 0x80, RZ ;  /* 0x0000008016027810 */ /* 0x000fe20007ffe0ff */
[----:B------:R-:W-:Y:S01]  /*6000*/  @P2 IMAD.HI.U32 R6, R4, c[0x0][0x2c8], RZ ;  /* 0x0000b20004062a27 */ /* 0x000fe200078e00ff */
[----:B------:R-:W-:-:S02]  /*6010*/  SEL R7, R5, RZ, !P0 ;  /* 0x000000ff05077207 */ /* 0x000fc40004000000 */
[----:B------:R-:W-:Y:S01]  /*6020*/  ISETP.GE.AND P3, PT, R2, c[0x0][0x1d4], PT ;  /* 0x0000750002007a0c */ /* 0x000fe20003f66270 */
[----:B------:R-:W-:Y:S01]  /*6030*/  IMAD.MOV.U32 R2, RZ, RZ, R4 ;  /* 0x000000ffff027224 */ /* 0x000fe200078e0004 */
[----:B------:R-:W-:Y:S01]  /*6040*/  SHF.R.S32.HI R11, RZ, 0x1f, R147 ;  /* 0x0000001fff0b7819 */ /* 0x000fe20000011493 */
[----:B------:R-:W-:Y:S01]  /*6050*/  IMAD R7, R7, c[0x0][0x1c0], RZ ;  /* 0x0000700007077a24 */ /* 0x000fe200078e02ff */
[----:B------:R-:W-:Y:S02]  /*6060*/  SEL R24, R200, RZ, !P0 ;  /* 0x000000ffc8187207 */ /* 0x000fe40004000000 */
[----:B------:R-:W-:Y:S02]  /*6070*/  IADD3 R147, P0, R18, R147, RZ ;  /* 0x0000009312937210 */ /* 0x000fe40007f1e0ff */
[----:B------:R-:W-:Y:S01]  /*6080*/  @P2 SHF.R.U32.HI R2, RZ, c[0x0][0x2cc], R6 ;  /* 0x0000b300ff022a19 */ /* 0x000fe20000011606 */
[C---:B------:R-:W-:Y:S01]  /*6090*/  IMAD R10, R24.reuse, c[0x0][0x1c4], R7 ;  /* 0x00007100180a7a24 */ /* 0x040fe200078e0207 */
[----:B------:R-:W-:Y:S01]  /*60a0*/  LOP3.LUT R15, R15, 0xfffffff0, RZ, 0xc0, !PT ;  /* 0xfffffff00f0f7812 */ /* 0x000fe200078ec0ff */
[----:B------:R-:W-:Y:S01]  /*60b0*/  IMAD.WIDE.U32 R24, R24, c[0x0][0x1c0], R12 ;  /* 0x0000700018187a25 */ /* 0x000fe200078e000c */
[----:B------:R-:W-:-:S02]  /*60c0*/  LEA.HI.X.SX32 R6, R18, R11, 0x1, P0 ;  /* 0x0000000b12067211 */ /* 0x000fc400000f0eff */
[----:B------:R-:W-:Y:S01]  /*60d0*/  LEA.HI R11, R9, R84, RZ, 0x6 ;  /* 0x00000054090b7211 */ /* 0x000fe200078f30ff */
[----:B------:R-:W-:Y:S01]  /*60e0*/  IMAD.MOV R7, RZ, RZ, -R2 ;  /* 0x000000ffff077224 */ /* 0x000fe200078e0a02 */
[----:B------:R-:W-:Y:S01]  /*60f0*/  SHF.R.S32.HI R23, RZ, 0x1f, R22 ;  /* 0x0000001fff177819 */ /* 0x000fe20000011416 */
[----:B------:R-:W-:Y:S01]  /*6100*/  IMAD.IADD R15, R84, 0x1, -R15 ;  /* 0x00000001540f7824 */ /* 0x000fe200078e0a0f */
[----:B------:R-:W-:Y:S01]  /*6110*/  SHF.L.U32 R11, R11, 0x3, RZ ;  /* 0x000000030b0b7819 */ /* 0x000fe200000006ff */
[C---:B------:R-:W-:Y:S01]  /*6120*/  IMAD R8, R6.reuse, c[0x0][0x1e0], RZ ;  /* 0x0000780006087a24 */ /* 0x040fe200078e02ff */
[----:B------:R-:W-:Y:S01]  /*6130*/  ISETP.NE.U32.AND P2, PT, RZ, c[0x0][0x350], PT ;  /* 0x0000d400ff007a0c */ /* 0x000fe20003f45070 */
[----:B------:R-:W-:Y:S01]  /*6140*/  IMAD R6, R6, c[0x0][0x208], RZ ;  /* 0x0000820006067a24 */ /* 0x000fe200078e02ff */
[----:B------:R-:W-:Y:S01]  /*6150*/  SHF.R.S32.HI R12, RZ, 0x1f, R15 ;  /* 0x0000001fff0c7819 */ /* 0x000fe2000001140f */
[----:B------:R-:W-:Y:S01]  /*6160*/  IMAD R7, R7, c[0x0][0x2c4], R4 ;  /* 0x0000b10007077a24 */ /* 0x000fe200078e0204 */
[----:B------:R-:W-:Y:S01]  /*6170*/  SHF.R.S32.HI R4, RZ, 0x1f, R2 ;  /* 0x0000001fff047819 */ /* 0x000fe20000011402 */
[C---:B------:R-:W-:Y:S01]  /*6180*/  IMAD R6, R147.reuse, c[0x0][0x20c], R6 ;  /* 0x0000830093067a24 */ /* 0x040fe200078e0206 */
[----:B------:R-:W-:Y:S01]  /*6190*/  LOP3.LUT R16, R16, 0xfffffe00, R11, 0xf8, !PT ;  /* 0xfffffe0010107812 */ /* 0x000fe200078ef80b */
[----:B------:R-:W-:Y:S01]  /*61a0*/  IMAD.WIDE.U32 R28, R147, c[0x0][0x208], R22 ;  /* 0x00008200931c7a25 */ /* 0x000fe200078e0016 */
[----:B------:R-:W-:-:S02]  /*61b0*/  LEA.HI R13, R12, R15, RZ, 0x3 ;  /* 0x0000000f0c0d7211 */ /* 0x000fc400078f18ff */
[----:B------:R-:W-:Y:S01]  /*61c0*/  P2R R203, PR, RZ, 0x8 ;  /* 0x00000008ffcb7803 */ /* 0x000fe20000000000 */
[----:B------:R-:W-:Y:S01]  /*61d0*/  IMAD.IADD R25, R25, 0x1, R10 ;  /* 0x0000000119197824 */ /* 0x000fe200078e020a */
[----:B------:R-:W-:Y:S01]  /*61e0*/  LOP3.LUT R12, R13, 0xfffffff8, RZ, 0xc0, !PT ;  /* 0xfffffff80d0c7812 */ /* 0x000fe200078ec0ff */
[----:B------:R-:W-:Y:S01]  /*61f0*/  IMAD R11, R4, c[0x0][0x1b0], RZ ;  /* 0x00006c00040b7a24 */ /* 0x000fe200078e02ff */
[----:B------:R-:W-:Y:S01]  /*6200*/  ISETP.NE.AND.EX P2, PT, RZ, c[0x0][0x354], PT, P2 ;  /* 0x0000d500ff007a0c */ /* 0x000fe20003f45320 */
[----:B------:R-:W-:Y:S01]  /*6210*/  IMAD.IADD R29, R29, 0x1, R6 ;  /* 0x000000011d1d7824 */ /* 0x000fe200078e0206 */
[----:B------:R-:W-:Y:S01]  /*6220*/  SHF.R.S32.HI R6, RZ, 0x1f, R7 ;  /* 0x0000001fff067819 */ /* 0x000fe20000011407 */
[C---:B------:R-:W-:Y:S01]  /*6230*/  IMAD R8, R147.reuse, c[0x0][0x1e4], R8 ;  /* 0x0000790093087a24 */ /* 0x040fe200078e0208 */
[----:B------:R-:W-:Y:S01]  /*6240*/  ISETP.GE.AND P6, PT, R22, c[0x0][0x1d4], PT ;  /* 0x0000750016007a0c */ /* 0x000fe20003fc6270 */
[----:B------:R-:W-:-:S03]  /*6250*/  IMAD.WIDE.U32 R26, R147, c[0x0][0x1e0], R22 ;  /* 0x00007800931a7a25 */ /* 0x000fc600078e0016 */
[----:B------:R-:W-:Y:S01]  /*6260*/  SEL R20, RZ, 0x1, P6 ;  /* 0x00000001ff147807 */ /* 0x000fe20003000000 */
[C---:B------:R-:W-:Y:S01]  /*6270*/  IMAD R11, R2.reuse, c[0x0][0x1b4], R11 ;  /* 0x00006d00020b7a24 */ /* 0x040fe200078e020b */
[----:B------:R-:W-:Y:S01]  /*6280*/  IADD3 R27, R27, R8, RZ ;  /* 0x000000081b1b7210 */ /* 0x000fe20007ffe0ff */
[----:B------:R-:W-:-:S04]  /*6290*/  IMAD.WIDE.U32 R24, R2, c[0x0][0x1b0], R24 ;  /* 0x00006c0002187a25 */ /* 0x000fc800078e0018 */
[----:B------:R-:W-:Y:S01]  /*62a0*/  IMAD.IADD R25, R25, 0x1, R11 ;  /* 0x0000000119197824 */ /* 0x000fe200078e020b */
[----:B------:R-:W-:Y:S01]  /*62b0*/  SHF.L.U32 R11, R3, 0x3, RZ ;  /* 0x00000003030b7819 */ /* 0x000fe200000006ff */
[----:B------:R-:W-:Y:S02]  /*62c0*/  IMAD R6, R6, c[0x0][0x1a8], RZ ;  /* 0x00006a0006067a24 */ /* 0x000fe400078e02ff */
[----:B------:R-:W-:Y:S02]  /*62d0*/  IMAD R4, R87, c[0x0][0x1e8], RZ ;  /* 0x00007a0057047a24 */ /* 0x000fe400078e02ff */
[----:B------:R-:W-:Y:S02]  /*62e0*/  IMAD.IADD R12, R15, 0x1, -R12 ;  /* 0x000000010f0c7824 */ /* 0x000fe400078e0a0c */
[----:B------:R-:W-:Y:S02]  /*62f0*/  IMAD R8, R87, c[0x0][0x210], RZ ;  /* 0x0000840057087a24 */ /* 0x000fe400078e02ff */
[C---:B------:R-:W-:Y:S01]  /*6300*/  IMAD R6, R7.reuse, c[0x0][0x1ac], R6 ;  /* 0x00006b0007067a24 */ /* 0x040fe200078e0206 */
[C---:B------:R-:W-:Y:S01]  /*6310*/  LOP3.LUT P5, RZ, R12.reuse, 0x4, RZ, 0xc0, !PT ;  /* 0x000000040cff7812 */ /* 0x040fe200078ac0ff */
[----:B------:R-:W-:Y:S01]  /*6320*/  IMAD.WIDE.U32 R24, R7, c[0x0][0x1a8], R24 ;  /* 0x00006a0007187a25 */ /* 0x000fe200078e0018 */
[----:B------:R-:W-:-:S03]  /*6330*/  LOP3.LUT P3, RZ, R12, 0x2, RZ, 0xc0, !PT ;  /* 0x000000020cff7812 */ /* 0x000fc6000786c0ff */
[C---:B------:R-:W-:Y:S02]  /*6340*/  IMAD R4, R199.reuse, c[0x0][0x1ec], R4 ;  /* 0x00007b00c7047a24 */ /* 0x040fe400078e0204 */
[----:B------:R-:W-:-:S04]  /*6350*/  IMAD.WIDE.U32 R208, R199, c[0x0][0x1e8], R26 ;  /* 0x00007a00c7d07a25 */ /* 0x000fc800078e001a */
[C---:B------:R-:W-:Y:S02]  /*6360*/  IMAD R8, R199.reuse, c[0x0][0x214], R8 ;  /* 0x00008500c7087a24 */ /* 0x040fe400078e0208 */
[----:B------:R-:W-:-:S04]  /*6370*/  IMAD.WIDE.U32 R26, R199, c[0x0][0x210], R28 ;  /* 0x00008400c71a7a25 */ /* 0x000fc800078e001c */
[----:B------:R-:W-:Y:S02]  /*6380*/  IMAD.SHL.U32 R12, R12, 0x40, RZ ;  /* 0x000000400c0c7824 */ /* 0x000fe400078e00ff */
[----:B------:R-:W-:Y:S02]  /*6390*/  IMAD.IADD R209, R4, 0x1, R209 ;  /* 0x0000000104d17824 */ /* 0x000fe400078e02d1 */
[----:B------:R-:W-:Y:S01]  /*63a0*/  IMAD.IADD R27, R8, 0x1, R27 ;  /* 0x00000001081b7824 */ /* 0x000fe200078e021b */
[----:B------:R-:W-:Y:S01]  /*63b0*/  LEA R8, P0, R24, c[0x0][0x160], 0x1 ;  /* 0x0000580018087a11 */ /* 0x000fe200078008ff */
[----:B------:R-:W-:Y:S01]  /*63c0*/  IMAD.IADD R4, R25, 0x1, R6 ;  /* 0x0000000119047824 */ /* 0x000fe200078e0206 */
[----:B------:R-:W-:Y:S01]  /*63d0*/  LOP3.LUT R15, R12, 0x1c0, RZ, 0xc0, !PT ;  /* 0x000001c00c0f7812 */ /* 0x000fe200078ec0ff */
[----:B------:R-:W-:Y:S02]  /*63e0*/  IMAD.SHL.U32 R10, R21, 0x8, RZ ;  /* 0x00000008150a7824 */ /* 0x000fe400078e00ff */
[----:B------:R-:W-:Y:S01]  /*63f0*/  IMAD.SHL.U32 R13, R13, 0x40, RZ ;  /* 0x000000400d0d7824 */ /* 0x000fe200078e00ff */
[----:B------:R-:W-:-:S02]  /*6400*/  LEA.HI.X R4, R24, c[0x0][0x164], R4, 0x1, P0 ;  /* 0x0000590018047a11 */ /* 0x000fc400000f0c04 */
[----:B------:R-:W-:Y:S01]  /*6410*/  LOP3.LUT R2, R15, 0x8, R10, 0xf8, !PT ;  /* 0x000000080f027812 */ /* 0x000fe200078ef80a */
[----:B------:R1:W3:Y:S01]  /*6420*/  SHFL.IDX PT, R24, R8, RZ, 0x181f ;  /* 0x00181fff08187589 */ /* 0x0002e200000e0000 */
[----:B------:R-:W-:Y:S02]  /*6430*/  SHF.R.U32.HI R15, RZ, 0x3, R15 ;  /* 0x00000003ff0f7819 */ /* 0x000fe4000001160f */
[----:B------:R-:W-:Y:S01]  /*6440*/  IADD3 R10, R11, 0x80, RZ ;  /* 0x000000800b0a7810 */ /* 0x000fe20007ffe0ff */
[----:B------:R1:W4:Y:S01]  /*6450*/  SHFL.IDX PT, R25, R4, RZ, 0x181f ;  /* 0x00181fff04197589 */ /* 0x00032200000e0000 */
[----:B------:R-:W-:Y:S02]  /*6460*/  LOP3.LUT R2, R2, R15, RZ, 0x3c, !PT ;  /* 0x0000000f02027212 */ /* 0x000fe400078e3cff */
[----:B------:R-:W-:Y:S02]  /*6470*/  IADD3 R15, R22, 0x40, RZ ;  /* 0x00000040160f7810 */ /* 0x000fe40007ffe0ff */
[----:B------:R-:W-:-:S02]  /*6480*/  ISETP.GE.AND P4, PT, R10, c[0x0][0x198], PT ;  /* 0x000066000a007a0c */ /* 0x000fc40003f86270 */
[----:B------:R-:W-:Y:S02]  /*6490*/  LOP3.LUT R2, R2, 0xfffffe00, R13, 0xf8, !PT ;  /* 0xfffffe0002027812 */ /* 0x000fe400078ef80d */
[----:B--2---:R-:W-:Y:S01]  /*64a0*/  @P1 SHF.R.S32.HI R7, RZ, 0x1f, R0 ;  /* 0x0000001fff071819 */ /* 0x004fe20000011400 */
[----:B------:R-:W-:Y:S01]  /*64b0*/  @!P1 IMAD.MOV.U32 R7, RZ, RZ, R5 ;  /* 0x000000ffff079224 */ /* 0x000fe200078e0005 */
[----:B------:R-:W-:Y:S01]  /*64c0*/  @P1 MOV R6, R0 ;  /* 0x0000000000061202 */ /* 0x000fe20000000f00 */
[----:B------:R-:W-:Y:S01]  /*64d0*/  @!P1 IMAD.MOV.U32 R6, RZ, RZ, R200 ;  /* 0x000000ffff069224 */ /* 0x000fe200078e00c8 */
[----:B------:R-:W-:Y:S01]  /*64e0*/  ISETP.GE.AND P1, PT, R11, c[0x0][0x198], PT ;  /* 0x000066000b007a0c */ /* 0x000fe20003f26270 */
[----:B------:R-:W-:Y:S01]  /*64f0*/  IMAD.MOV.U32 R0, RZ, RZ, 0x10 ;  /* 0x00000010ff007424 */ /* 0x000fe200078e00ff */
[----:B------:R-:W-:Y:S01]  /*6500*/  SEL R201, R7, RZ, !P2 ;  /* 0x000000ff07c97207 */ /* 0x000fe20005000000 */
[----:B------:R-:W-:Y:S01]  /*6510*/  IMAD R7, R85, 0x80, R18 ;  /* 0x0000008055077824 */ /* 0x000fe200078e0212 */
[----:B------:R-:W-:Y:S01]  /*6520*/  SEL R206, R6, RZ, !P2 ;  /* 0x000000ff06ce7207 */ /* 0x000fe20005000000 */
[----:B------:R-:W-:Y:S01]  /*6530*/  IMAD.MOV.U32 R5, RZ, RZ, 0x20 ;  /* 0x00000020ff057424 */ /* 0x000fe200078e00ff */
[----:B------:R-:W-:Y:S01]  /*6540*/  ISETP.GE.AND P2, PT, R15, c[0x0][0x1d4], PT ;  /* 0x000075000f007a0c */ /* 0x000fe20003f46270 */
[----:B------:R-:W-:Y:S01]  /*6550*/  IMAD R211, R201, c[0x0][0x1f0], RZ ;  /* 0x00007c00c9d37a24 */ /* 0x000fe200078e02ff */
[----:B------:R-:W-:Y:S01]  /*6560*/  ISETP.GE.AND P0, PT, R7, R46, PT ;  /* 0x0000002e0700720c */ /* 0x000fe20003f06270 */
[----:B------:R-:W-:Y:S01]  /*6570*/  IMAD R201, R201, c[0x0][0x218], RZ ;  /* 0x00008600c9c97a24 */ /* 0x000fe200078e02ff */
[----:B------:R-:W-:Y:S01]  /*6580*/  SEL R0, R0, 0xfffffff0, !P3 ;  /* 0xfffffff000007807 */ /* 0x000fe20005800000 */
[C---:B------:R-:W-:Y:S01]  /*6590*/  IMAD R211, R206.reuse, c[0x0][0x1f4], R211 ;  /* 0x00007d00ced37a24 */ /* 0x040fe200078e02d3 */
[----:B------:R-:W-:Y:S01]  /*65a0*/  P2R R204, PR, RZ, 0x4 ;  /* 0x00000004ffcc7803 */ /* 0x000fe20000000000 */
[C---:B------:R-:W-:Y:S01]  /*65b0*/  IMAD R201, R206.reuse, c[0x0][0x21c], R201 ;  /* 0x00008700cec97a24 */ /* 0x040fe200078e02c9 */
[----:B------:R-:W-:Y:S01]  /*65c0*/  SEL R5, R5, 0xffffffe0, !P5 ;  /* 0xffffffe005057807 */ /* 0x000fe20006800000 */
[----:B------:R-:W-:Y:S01]  /*65d0*/  IMAD.WIDE.U32 R208, R206, c[0x0][0x1f0], R208 ;  /* 0x00007c00ced07a25 */ /* 0x000fe200078e00d0 */
[----:B------:R-:W-:-:S02]  /*65e0*/  ISETP.GE.AND P3, PT, R15, c[0x0][0x198], PT ;  /* 0x000066000f007a0c */ /* 0x000fc40003f66270 */
[----:B------:R-:W-:Y:S01]  /*65f0*/  LEA.HI R6, R9, R84, RZ, 0x5 ;  /* 0x0000005409067211 */ /* 0x000fe200078f28ff */
[----:B------:R-:W-:-:S04]  /*6600*/  IMAD.WIDE.U32 R206, R206, c[0x0][0x218], R26 ;  /* 0x00008600cece7a25 */ /* 0x000fc800078e001a */
[----:B------:R-:W-:Y:S02]  /*6610*/  IMAD.IADD R211, R209, 0x1, R211 ;  /* 0x00000001d1d37824 */ /* 0x000fe400078e02d3 */
[----:B------:R-:W-:Y:S01]  /*6620*/  IMAD.IADD R201, R207, 0x1, R201 ;  /* 0x00000001cfc97824 */ /* 0x000fe200078e02c9 */
[----:B------:R-:W-:Y:S05]  /*6630*/  @P0 BRA `(.L_x_83) ;  /* 0x000000f000000947 */ /* 0x000fea0003800000 */
[----:B-1-34-:R-:W-:Y:S02]  /*6640*/  SHF.R.S32.HI R12, RZ, 0x1f, R15 ;  /* 0x0000001fff0c7819 */ /* 0x01afe4000001140f */
[----:B------:R-:W-:Y:S02]  /*6650*/  SHF.R.S32.HI R13, RZ, 0x1f, R10 ;  /* 0x0000001fff0d7819 */ /* 0x000fe4000001140a */
[----:B------:R-:W-:Y:S02]  /*6660*/  LEA.HI R12, R12, R15, RZ, 0x3 ;  /* 0x0000000f0c0c7211 */ /* 0x000fe400078f18ff */
[----:B------:R-:W-:Y:S01]  /*6670*/  LEA.HI R13, R13, R10, RZ, 0x3 ;  /* 0x0000000a0d0d7211 */ /* 0x000fe200078f18ff */
[----:B------:R-:W-:Y:S01]  /*6680*/  IMAD.SHL.U32 R10, R16, 0x2, RZ ;  /* 0x00000002100a7824 */ /* 0x000fe200078e00ff */
[----:B------:R-:W-:-:S02]  /*6690*/  LEA R26, P0, R11, R24, 0x1 ;  /* 0x000000180b1a7211 */ /* 0x000fc400078008ff */
[----:B------:R-:W-:Y:S02]  /*66a0*/  LOP3.LUT R12, R12, 0xfffffff8, RZ, 0xc0, !PT ;  /* 0xfffffff80c0c7812 */ /* 0x000fe400078ec0ff */
[----:B------:R-:W-:Y:S02]  /*66b0*/  LOP3.LUT R13, R13, 0xfffffff8, RZ, 0xc0, !PT ;  /* 0xfffffff80d0d7812 */ /* 0x000fe400078ec0ff */
[----:B------:R-:W-:Y:S01]  /*66c0*/  LEA.HI.X R27, R11, R25, R23, 0x1, P0 ;  /* 0x000000190b1b7211 */ /* 0x000fe200000f0c17 */
[----:B------:R-:W-:-:S04]  /*66d0*/  IMAD.WIDE R28, R12, 0x2, R24 ;  /* 0x000000020c1c7825 */ /* 0x000fc800078e0218 */
[----:B------:R-:W-:Y:S01]  /*66e0*/  IMAD.WIDE R24, R13, 0x2, R24 ;  /* 0x000000020d187825 */ /* 0x000fe200078e0218 */
[----:B------:R-:W-:Y:S01]  /*66f0*/  @!PT LDS RZ, [RZ] ;  /* 0x00000000fffff984 */ /* 0x000fe20000000800 */
[----:B------:R1:W-:Y:S04]  /*6700*/  LDGSTS.E.BYPASS.LTC128B.128 [R10+0xc100], [R26.64], !P1 ;  /* 0x0c1000001a0a7fae */ /* 0x0003e8000c901d46 */
[----:B------:R1:W-:Y:S04]  /*6710*/  LDGSTS.E.BYPASS.LTC128B.128 [R10+0x10100], [R28.64], !P3 ;  /* 0x101000001c0a7fae */ /* 0x0003e8000d901d46 */
[----:B------:R1:W-:Y:S02]  /*6720*/  LDGSTS.E.BYPASS.LTC128B.128 [R10+0x14100], [R24.64], !P4 ;  /* 0x14100000180a7fae */ /* 0x0003e4000e101d46 */
.L_x_83:
[----:B-1-34-:R-:W-:Y:S05]  /*6730*/  BSYNC B0 ;  /* 0x0000000000007941 */ /* 0x01afea0003800000 */
.L_x_82:
[----:B------:R-:W-:Y:S01]  /*6740*/  IADD3 R13, R7, 0x20, RZ ;  /* 0x00000020070d7810 */ /* 0x000fe20007ffe0ff */
[----:B------:R1:W2:Y:S01]  /*6750*/  SHFL.IDX PT, R25, R4, 0x1, 0x181f ;  /* 0x00381f0004197f89 */ /* 0x0002a200000e0000 */
[----:B------:R-:W-:Y:S02]  /*6760*/  BSSY B0, `(.L_x_84) ;  /* 0x0000014000007945 */ /* 0x000fe40003800000 */
[----:B------:R-:W-:Y:S01]  /*6770*/  ISETP.GE.AND P0, PT, R13, R46, PT ;  /* 0x0000002e0d00720c */ /* 0x000fe20003f06270 */
[----:B------:R1:W3:-:S12]  /*6780*/  SHFL.IDX PT, R24, R8, 0x1, 0x181f ;  /* 0x00381f0008187f89 */ /* 0x0002d800000e0000 */
[----:B------:R-:W-:Y:S05]  /*6790*/  @P0 BRA `(.L_x_85) ;  /* 0x0000010000000947 */ /* 0x000fea0003800000 */
[C---:B------:R-:W-:Y:S02]  /*67a0*/  IADD3 R13, R11.reuse, 0x80, RZ ;  /* 0x000000800b0d7810 */ /* 0x040fe40007ffe0ff */
[----:B------:R-:W-:Y:S02]  /*67b0*/  SHF.R.S32.HI R12, RZ, 0x1f, R15 ;  /* 0x0000001fff0c7819 */ /* 0x000fe4000001140f */
[----:B------:R-:W-:Y:S02]  /*67c0*/  SHF.R.S32.HI R10, RZ, 0x1f, R13 ;  /* 0x0000001fff0a7819 */ /* 0x000fe4000001140d */
[----:B------:R-:W-:Y:S02]  /*67d0*/  LEA.HI R12, R12, R15, RZ, 0x3 ;  /* 0x0000000f0c0c7211 */ /* 0x000fe400078f18ff */
[----:B------:R-:W-:Y:S01]  /*67e0*/  LEA.HI R10, R10, R13, RZ, 0x3 ;  /* 0x0000000d0a0a7211 */ /* 0x000fe200078f18ff */
[----:B------:R-:W-:Y:S01]  /*67f0*/  IMAD.SHL.U32 R13, R16, 0x2, RZ ;  /* 0x00000002100d7824 */ /* 0x000fe200078e00ff */
[----:B---3--:R-:W-:-:S02]  /*6800*/  LEA R26, P0, R11, R24, 0x1 ;  /* 0x000000180b1a7211 */ /* 0x008fc400078008ff */
[----:B------:R-:W-:Y:S02]  /*6810*/  LOP3.LUT R12, R12, 0xfffffff8, RZ, 0xc0, !PT ;  /* 0xfffffff80c0c7812 */ /* 0x000fe400078ec0ff */
[----:B------:R-:W-:Y:S02]  /*6820*/  LOP3.LUT R10, R10, 0xfffffff8, RZ, 0xc0, !PT ;  /* 0xfffffff80a0a7812 */ /* 0x000fe400078ec0ff */
[----:B--2---:R-:W-:Y:S01]  /*6830*/  LEA.HI.X R27, R11, R25, R23, 0x1, P0 ;  /* 0x000000190b1b7211 */ /* 0x004fe200000f0c17 */
[----:B------:R-:W-:-:S04]  /*6840*/  IMAD.WIDE R28, R12, 0x2, R24 ;  /* 0x000000020c1c7825 */ /* 0x000fc800078e0218 */
[----:B------:R-:W-:Y:S01]  /*6850*/  IMAD.WIDE R24, R10, 0x2, R24 ;  /* 0x000000020a187825 */ /* 0x000fe200078e0218 */
[----:B------:R-:W-:Y:S01]  /*6860*/  @!PT LDS RZ, [RZ] ;  /* 0x00000000fffff984 */ /* 0x000fe20000000800 */
[----:B------:R2:W-:Y:S04]  /*6870*/  LDGSTS.E.BYPASS.LTC128B.128 [R13+0xd100], [R26.64], !P1 ;  /* 0x0d1000001a0d7fae */ /* 0x0005e8000c901d46 */
[----:B------:R2:W-:Y:S04]  /*6880*/  LDGSTS.E.BYPASS.LTC128B.128 [R13+0x11100], [R28.64], !P3 ;  /* 0x111000001c0d7fae */ /* 0x0005e8000d901d46 */
[----:B------:R2:W-:Y:S02]  /*6890*/  LDGSTS.E.BYPASS.LTC128B.128 [R13+0x15100], [R24.64], !P4 ;  /* 0x15100000180d7fae */ /* 0x0005e4000e101d46 */
.L_x_85:
[----:B------:R-:W-:Y:S05]  /*68a0*/  BSYNC B0 ;  /* 0x0000000000007941 */ /* 0x000fea0003800000 */
.L_x_84:
[----:B--2---:R-:W-:Y:S01]  /*68b0*/  IADD3 R13, R7, 0x40, RZ ;  /* 0x00000040070d7810 */ /* 0x004fe20007ffe0ff */
[----:B------:R2:W4:Y:S01]  /*68c0*/  SHFL.IDX PT, R25, R4, 0x2, 0x181f ;  /* 0x00581f0004197f89 */ /* 0x00052200000e0000 */
[----:B------:R-:W-:Y:S02]  /*68d0*/  BSSY B0, `(.L_x_86) ;  /* 0x0000014000007945 */ /* 0x000fe40003800000 */
[----:B------:R-:W-:Y:S01]  /*68e0*/  ISETP.GE.AND P0, PT, R13, R46, PT ;  /* 0x0000002e0d00720c */ /* 0x000fe20003f06270 */
[----:B---3--:R2:W3:-:S12]  /*68f0*/  SHFL.IDX PT, R24, R8, 0x2, 0x181f ;  /* 0x00581f0008187f89 */ /* 0x0084d800000e0000 */
        /* <DEDUP_REMOVED lines=10> */
[----:B----4-:R-:W-:Y:S01]  /*69a0*/  LEA.HI.X R27, R11, R25, R23, 0x1, P0 ;  /* 0x000000190b1b7211 */ /* 0x010fe200000f0c17 */
[----:B------:R-:W-:-:S04]  /*69b0*/  IMAD.WIDE R28, R12, 0x2, R24 ;  /* 0x000000020c1c7825 */ /* 0x000fc800078e0218 */
[----:B------:R-:W-:Y:S01]  /*69c0*/  IMAD.WIDE R24, R10, 0x2, R24 ;  /* 0x000000020a187825 */ /* 0x000fe200078e0218 */
[----:B------:R-:W-:Y:S01]  /*69d0*/  @!PT LDS RZ, [RZ] ;  /* 0x00000000fffff984 */ /* 0x000fe20000000800 */
[----:B------:R3:W-:Y:S04]  /*69e0*/  LDGSTS.E.BYPASS.LTC128B.128 [R13+0xe100], [R26.64], !P1 ;  /* 0x0e1000001a0d7fae */ /* 0x0007e8000c901d46 */
[----:B------:R3:W-:Y:S04]  /*69f0*/  LDGSTS.E.BYPASS.LTC128B.128 [R13+0x12100], [R28.64], !P3 ;  /* 0x121000001c0d7fae */ /* 0x0007e8000d901d46 */
[----:B------:R3:W-:Y:S02]  /*6a00*/  LDGSTS.E.BYPASS.LTC128B.128 [R13+0x16100], [R24.64], !P4 ;  /* 0x16100000180d7fae */ /* 0x0007e4000e101d46 */
.L_x_87:
[----:B------:R-:W-:Y:S05]  /*6a10*/  BSYNC B0 ;  /* 0x0000000000007941 */ /* 0x000fea0003800000 */
.L_x_86:
[----:B---3--:R3:W1:Y:S01]  /*6a20*/  SHFL.IDX PT, R24, R8, 0x3, 0x181f ;  /* 0x00781f0008187f89 */ /* 0x00866200000e0000 */
[----:B------:R-:W-:Y:S01]  /*6a30*/  IADD3 R7, R7, 0x60, RZ ;  /* 0x0000006007077810 */ /* 0x000fe20007ffe0ff */
[----:B------:R-:W-:Y:S01]  /*6a40*/  IMAD.IADD R14, R83, 0x1, -R18 ;  /* 0x00000001530e7824 */ /* 0x000fe200078e0a12 */
[----:B------:R-:W-:Y:S01]  /*6a50*/  LEA.HI.SX32 R17, R133, 0xffffffff, 0x1a ;  /* 0xffffffff85117811 */ /* 0x000fe200078fd2ff */
[----:B----4-:R4:W2:Y:S01]  /*6a60*/  SHFL.IDX PT, R25, R4, 0x3, 0x181f ;  /* 0x00781f0004197f89 */ /* 0x0108a200000e0000 */
[----:B------:R-:W-:Y:S01]  /*6a70*/  ISETP.GE.AND P0, PT, R7, R46, PT ;  /* 0x0000002e0700720c */ /* 0x000fe20003f06270 */
[----:B------:R-:W-:Y:S01]  /*6a80*/  IMAD.MOV.U32 R7, RZ, RZ, c[0x0][0x1e0] ;  /* 0x00007800ff077624 */ /* 0x000fe200078e00ff */
[----:B------:R-:W-:Y:S01]  /*6a90*/  SHF.R.S32.HI R22, RZ, 0x1f, R17 ;  /* 0x0000001fff167819 */ /* 0x000fe20000011411 */
[----:B------:R-:W-:-:S02]  /*6aa0*/  IMAD.MOV.U32 R12, RZ, RZ, 0x6 ;  /* 0x00000006ff0c7424 */ /* 0x000fc400078e00ff */
[----:B------:R-:W-:Y:S02]  /*6ab0*/  IMAD.SHL.U32 R81, R7, 0x40, RZ ;  /* 0x0000004007517824 */ /* 0x000fe400078e00ff */
[----:B------:R-:W-:Y:S02]  /*6ac0*/  IMAD.MOV.U32 R210, RZ, RZ, R208 ;  /* 0x000000ffffd27224 */ /* 0x000fe400078e00d0 */
[----:B------:R-:W-:-:S04]  /*6ad0*/  IMAD.MOV.U32 R202, RZ, RZ, 0x5 ;  /* 0x00000005ffca7424 */ /* 0x000fc800078e00ff */
[----:B------:R-:W-:Y:S01]  /*6ae0*/  @!P0 IMAD.SHL.U32 R10, R16, 0x2, RZ ;  /* 0x00000002100a8824 */ /* 0x000fe200078e00ff */
[----:B------:R-:W-:Y:S01]  /*6af0*/  SHF.L.U64.HI R202, R7, R202, c[0x0][0x1e4] ;  /* 0x0000790007ca7619 */ /* 0x000fe200000102ca */
[----:B-123--:R-:W-:Y:S01]  /*6b00*/  IMAD R8, R17, -0x40, R14 ;  /* 0xffffffc011087824 */ /* 0x00efe200078e020e */
[----:B------:R-:W-:Y:S02]  /*6b10*/  @!P0 LEA R28, P2, R11, R24, 0x1 ;  /* 0x000000180b1c8211 */ /* 0x000fe400078408ff */
[----:B----4-:R-:W-:Y:S01]  /*6b20*/  SHF.L.U64.HI R4, R7, R12, c[0x0][0x1e4] ;  /* 0x0000790007047619 */ /* 0x010fe2000001020c */
[----:B------:R-:W-:Y:S01]  /*6b30*/  IMAD.WIDE.U32 R12, R17, R81, R210 ;  /* 0x00000051110c7225 */ /* 0x000fe200078e00d2 */
[C---:B------:R-:W-:Y:S02]  /*6b40*/  @!P0 LEA.HI.X R29, R11.reuse, R25, R23, 0x1, P2 ;  /* 0x000000190b1d8211 */ /* 0x040fe400010f0c17 */
[----:B------:R-:W-:Y:S01]  /*6b50*/  ISETP.GE.AND P2, PT, R8, 0x1, PT ;  /* 0x000000010800780c */ /* 0x000fe20003f46270 */
[----:B------:R-:W-:Y:S01]  /*6b60*/  IMAD R19, R4, R17, RZ ;  /* 0x0000001104137224 */ /* 0x000fe200078e02ff */
[----:B------:R-:W-:Y:S01]  /*6b70*/  @!P0 IADD3 R11, R11, 0x80, RZ ;  /* 0x000000800b0b8810 */ /* 0x000fe20007ffe0ff */
[----:B------:R-:W-:Y:S01]  /*6b80*/  @!PT LDS RZ, [RZ] ;  /* 0x00000000fffff984 */ /* 0x000fe20000000800 */
[----:B------:R1:W-:Y:S01]  /*6b90*/  @!P0 LDGSTS.E.BYPASS.LTC128B.128 [R10+0xf100], [R28.64], !P1 ;  /* 0x0f1000001c0a8fae */ /* 0x0003e2000c901d46 */
[----:B------:R-:W-:-:S02]  /*6ba0*/  IMAD.SHL.U32 R7, R7, 0x20, RZ ;  /* 0x0000002007077824 */ /* 0x000fc400078e00ff */
[----:B------:R-:W-:-:S04]  /*6bb0*/  IMAD R19, R22, R81, R19 ;  /* 0x0000005116137224 */ /* 0x000fc800078e0213 */
[----:B------:R-:W-:-:S03]  /*6bc0*/  IMAD.IADD R19, R13, 0x1, R19 ;  /* 0x000000010d137824 */ /* 0x000fc600078e0213 */
[----:B------:R-:W-:-:S04]  /*6bd0*/  @P2 LEA R26, P1, R12, c[0x0][0x1c8], 0x1 ;  /* 0x000072000c1a2a11 */ /* 0x000fc800078208ff */
[----:B------:R-:W-:Y:S02]  /*6be0*/  @P2 LEA.HI.X R27, R12, c[0x0][0x1cc], R19, 0x1, P1 ;  /* 0x000073000c1b2a11 */ /* 0x000fe400008f0c13 */
[----:B------:R-:W-:Y:S02]  /*6bf0*/  ISETP.GE.AND P1, PT, R8, 0x21, PT ;  /* 0x000000210800780c */ /* 0x000fe40003f26270 */
[----:B------:R-:W-:-:S04]  /*6c00*/  @!P0 SHF.R.S32.HI R8, RZ, 0x1f, R15 ;  /* 0x0000001fff088819 */ /* 0x000fc8000001140f */
[----:B------:R-:W-:Y:S02]  /*6c10*/  @!P0 LEA.HI R15, R8, R15, RZ, 0x3 ;  /* 0x0000000f080f8211 */ /* 0x000fe400078f18ff */
[----:B------:R-:W-:Y:S02]  /*6c20*/  @!P0 SHF.R.S32.HI R8, RZ, 0x1f, R11 ;  /* 0x0000001fff088819 */ /* 0x000fe4000001140b */
[----:B------:R-:W-:Y:S02]  /*6c30*/  @!P0 LOP3.LUT R15, R15, 0xfffffff8, RZ, 0xc0, !PT ;  /* 0xfffffff80f0f8812 */ /* 0x000fe400078ec0ff */
[----:B------:R-:W-:Y:S02]  /*6c40*/  @!P0 LEA.HI R11, R8, R11, RZ, 0x3 ;  /* 0x0000000b080b8211 */ /* 0x000fe400078f18ff */
[----:B------:R-:W-:Y:S01]  /*6c50*/  @P1 IADD3 R13, P5, R7, R12, RZ ;  /* 0x0000000c070d1210 */ /* 0x000fe20007fbe0ff */
[----:B-1----:R-:W-:Y:S01]  /*6c60*/  @!P0 IMAD.WIDE R28, R15, 0x2, R24 ;  /* 0x000000020f1c8825 */ /* 0x002fe200078e0218 */
[----:B------:R-:W-:-:S03]  /*6c70*/  @!P0 LOP3.LUT R11, R11, 0xfffffff8, RZ, 0xc0, !PT ;  /* 0xfffffff80b0b8812 */ /* 0x000fc600078ec0ff */
[----:B------:R-:W-:Y:S01]  /*6c80*/  @P1 IMAD.X R12, R202, 0x1, R19, P5 ;  /* 0x00000001ca0c1824 */ /* 0x000fe200028e0613 */
[----:B------:R1:W-:Y:S01]  /*6c90*/  @!P0 LDGSTS.E.BYPASS.LTC128B.128 [R10+0x13100], [R28.64], !P3 ;  /* 0x131000001c0a8fae */ /* 0x0003e2000d901d46 */
[----:B------:R-:W-:Y:S01]  /*6ca0*/  @!P0 IMAD.WIDE R24, R11, 0x2, R24 ;  /* 0x000000020b188825 */ /* 0x000fe200078e0218 */
[----:B------:R-:W-:Y:S02]  /*6cb0*/  ISETP.NE.AND P5, PT, R203, RZ, PT ;  /* 0x000000ffcb00720c */ /* 0x000fe40003fa5270 */
[C---:B------:R-:W-:Y:S01]  /*6cc0*/  @P1 LEA R14, P3, R13.reuse, c[0x0][0x1c8], 0x1 ;  /* 0x000072000d0e1a11 */ /* 0x040fe200078608ff */
[----:B------:R-:W-:Y:S01]  /*6cd0*/  @P1 IMAD.SHL.U32 R11, R16, 0x2, RZ ;  /* 0x00000002100b1824 */ /* 0x000fe200078e00ff */
[----:B------:R1:W-:Y:S01]  /*6ce0*/  @!P0 LDGSTS.E.BYPASS.LTC128B.128 [R10+0x17100], [R24.64], !P4 ;  /* 0x17100000180a8fae */ /* 0x0003e2000e101d46 */
[----:B------:R-:W-:Y:S02]  /*6cf0*/  ISETP.NE.AND P4, PT, R204, RZ, PT ;  /* 0x000000ffcc00720c */ /* 0x000fe40003f85270 */
[----:B------:R-:W-:Y:S01]  /*6d00*/  @P1 LEA.HI.X R15, R13, c[0x0][0x1cc], R12, 0x1, P3 ;  /* 0x000073000d0f1a11 */ /* 0x000fe200018f0c0c */
[----:B------:R-:W0:Y:S04]  /*6d10*/  LDGDEPBAR ;  /* 0x00000000000079af */ /* 0x000e280000000000 */
[----:B------:R-:W-:Y:S01]  /*6d20*/  BAR.SYNC.DEFER_BLOCKING 0x0 ;  /* 0x0000000000007b1d */ /* 0x000fe20000010000 */
[----:B------:R-:W-:Y:S01]  /*6d30*/  ISETP.LT.AND P0, PT, RZ, c[0x0][0x27c], PT ;  /* 0x00009f00ff007a0c */ /* 0x000fe20003f01270 */
[----:B------:R-:W-:Y:S01]  /*6d40*/  @P2 IMAD.SHL.U32 R13, R16, 0x2, RZ ;  /* 0x00000002100d2824 */ /* 0x000fe200078e00ff */
[----:B------:R-:W-:-:S04]  /*6d50*/  SHF.R.S32.HI R19, RZ, 0x5, R6 ;  /* 0x00000005ff137819 */ /* 0x000fc80000011406 */
[----:B------:R-:W-:Y:S01]  /*6d60*/  @!PT LDS RZ, [RZ] ;  /* 0x00000000fffff984 */ /* 0x000fe20000000800 */
[----:B------:R-:W-:Y:S01]  /*6d70*/  @!PT LDS RZ, [RZ] ;  /* 0x00000000fffff984 */ /* 0x000fe20000000800 */
[----:B------:R-:W-:Y:S01]  /*6d80*/  @!PT LDS RZ, [RZ] ;  /* 0x00000000fffff984 */ /* 0x000fe20000000800 */
[----:B------:R1:W-:Y:S04]  /*6d90*/  @P2 LDGSTS.E.BYPASS.LTC128B.128 [R13+0x6100], [R26.64], !P6 ;  /* 0x061000001a0d2fae */ /* 0x0003e8000f101d46 */
[----:B------:R1:W-:Y:S04]  /*6da0*/  @P2 LDGSTS.E.BYPASS.LTC128B.128 [R13+0x8100], [R26.64+0x80], !P4 ;  /* 0x081000801a0d2fae */ /* 0x0003e8000e101d46 */
[----:B------:R1:W-:Y:S04]  /*6db0*/  @P2 LDGSTS.E.BYPASS.LTC128B.128 [R13+0xa100], [R26.64+0x100], !P5 ;  /* 0x0a1001001a0d2fae */ /* 0x0003e8000e901d46 */
[----:B------:R1:W-:Y:S04]  /*6dc0*/  @P1 LDGSTS.E.BYPASS.LTC128B.128 [R11+0x7100], [R14.64], !P6 ;  /* 0x071000000e0b1fae */ /* 0x0003e8000f101d46 */
[----:B------:R1:W-:Y:S04]  /*6dd0*/  @P1 LDGSTS.E.BYPASS.LTC128B.128 [R11+0x9100], [R14.64+0x80], !P4 ;  /* 0x091000800e0b1fae */ /* 0x0003e8000e101d46 */
[----:B------:R1:W-:Y:S04]  /*6de0*/  @P1 LDGSTS.E.BYPASS.LTC128B.128 [R11+0xb100], [R14.64+0x100], !P5 ;  /* 0x0b1001000e0b1fae */ /* 0x0003e8000e901d46 */
[----:B------:R-:W0:Y:S01]  /*6df0*/  LDGDEPBAR ;  /* 0x00000000000079af */ /* 0x000e220000000000 */
[----:B------:R-:W-:Y:S05]  /*6e00*/  @P0 BRA `(.L_x_88) ;  /* 0x0000002000000947 */ /* 0x000fea0003800000 */
[----:B------:R-:W-:-:S04]  /*6e10*/  DEPBAR.LE SB0, 0x1 ;  /* 0x000080400000791a */ /* 0x000fc80000000000 */
[----:B------:R-:W-:Y:S05]  /*6e20*/  BRA `(.L_x_89) ;  /* 0x00005c1000007947 */ /* 0x000fea0003800000 */
.L_x_88:
[----:B-1---5:R-:W-:Y:S01]  /*6e30*/  SHF.R.S32.HI R11, RZ, 0x1f, R86 ;  /* 0x0000001fff0b7819 */ /* 0x022fe20000011456 */
[----:B------:R-:W-:Y:S01]  /*6e40*/  ULDC.U8 UR4, c[0x0][0x298] ;  /* 0x0000a60000047ab9 */ /* 0x000fe20000000000 */
[-C--:B------:R-:W-:Y:S01]  /*6e50*/  LEA.HI R9, R9, R84.reuse, RZ, 0x2 ;  /* 0x0000005409097211 */ /* 0x080fe200078f10ff */
[----:B------:R-:W-:Y:S01]  /*6e60*/  IMAD.WIDE.U32 R12, R86, c[0x0][0x280], RZ ;  /* 0x0000a000560c7a25 */ /* 0x000fe200078e00ff */
[----:B------:R-:W-:Y:S01]  /*6e70*/  ISETP.NE.AND P2, PT, RZ, UR4, PT ;  /* 0x00000004ff007c0c */ /* 0x000fe2000bf45270 */
[----:B------:R-:W-:Y:S01]  /*6e80*/  BSSY B2, `(.L_x_89) ;  /* 0x00005bb000027945 */ /* 0x000fe20003800000 */
[----:B------:R-:W-:Y:S01]  /*6e90*/  LOP3.LUT R49, R9, 0xfffffffc, RZ, 0xc0, !PT ;  /* 0xfffffffc09317812 */ /* 0x000fe200078ec0ff */
[C---:B------:R-:W-:Y:S01]  /*6ea0*/  IMAD R15, R11.reuse, c[0x0][0x280], RZ ;  /* 0x0000a0000b0f7a24 */ /* 0x040fe200078e02ff */
[----:B------:R-:W-:Y:S01]  /*6eb0*/  SHF.R.S32.HI R24, RZ, 0x2, R9 ;  /* 0x00000002ff187819 */ /* 0x000fe20000011409 */
[----:B------:R-:W-:Y:S01]  /*6ec0*/  IMAD R11, R11, c[0x0][0x290], RZ ;  /* 0x0000a4000b0b7a24 */ /* 0x000fe200078e02ff */
[----:B------:R-:W-:Y:S01]  /*6ed0*/  LEA R52, P1, R12, c[0x0][0x270], 0x1 ;  /* 0x00009c000c347a11 */ /* 0x000fe200078208ff */
[C---:B------:R-:W-:Y:S01]  /*6ee0*/  IMAD R10, R86.reuse, c[0x0][0x284], R15 ;  /* 0x0000a100560a7a24 */ /* 0x040fe200078e020f */
[----:B------:R-:W-:Y:S01]  /*6ef0*/  IADD3 R49, -R49, R84, RZ ;  /* 0x0000005431317210 */ /* 0x000fe20007ffe1ff */
[----:B------:R-:W-:-:S02]  /*6f00*/  IMAD R8, R86, c[0x0][0x294], R11 ;  /* 0x0000a50056087a24 */ /* 0x000fc400078e020b */
[----:B------:R-:W-:Y:S01]  /*6f10*/  IMAD.WIDE.U32 R86, R86, c[0x0][0x290], RZ ;  /* 0x0000a40056567a25 */ /* 0x000fe200078e00ff */
[----:B------:R-:W-:-:S03]  /*6f20*/  SHF.L.U32 R23, R49, 0x3, RZ ;  /* 0x0000000331177819 */ /* 0x000fc600000006ff */
[----:B------:R-:W-:Y:S01]  /*6f30*/  IMAD.IADD R10, R10, 0x1, R13 ;  /* 0x000000010a0a7824 */ /* 0x000fe200078e020d */
[----:B------:R-:W-:Y:S01]  /*6f40*/  LEA R44, P0, R86, c[0x0][0x288], 0x1 ;  /* 0x0000a200562c7a11 */ /* 0x000fe200078008ff */
[----:B------:R-:W-:Y:S02]  /*6f50*/  IMAD.IADD R8, R8, 0x1, R87 ;  /* 0x0000000108087824 */ /* 0x000fe400078e0257 */
[----:B------:R-:W-:Y:S01]  /*6f60*/  IMAD R9, R85, 0x80, R24 ;  /* 0x0000008055097824 */ /* 0x000fe200078e0218 */
[----:B------:R-:W-:Y:S02]  /*6f70*/  LEA.HI.X R53, R12, c[0x0][0x274], R10, 0x1, P1 ;  /* 0x00009d000c357a11 */ /* 0x000fe400008f0c0a */
[----:B------:R-:W-:Y:S01]  /*6f80*/  LEA.HI.X R45, R86, c[0x0][0x28c], R8, 0x1, P0 ;  /* 0x0000a300562d7a11 */ /* 0x000fe200000f0c08 */
[----:B------:R-:W-:Y:S05]  /*6f90*/  @!P2 BRA `(.L_x_90) ;  /* 0x00002b000000a947 */ /* 0x000fea0003800000 */
[----:B------:R-:W-:Y:S01]  /*6fa0*/  ISETP.GE.AND P0, PT, R9, R46, PT ;  /* 0x0000002e0900720c */ /* 0x000fe20003f06270 */
[----:B------:R-:W-:Y:S01]  /*6fb0*/  BSSY B0, `(.L_x_91) ;  /* 0x000004d000007945 */ /* 0x000fe20003800000 */
[----:B------:R-:W-:Y:S01]  /*6fc0*/  SHF.L.U32 R13, R49, 0x2, RZ ;  /* 0x00000002310d7819 */ /* 0x000fe200000006ff */
        /* <DEDUP_REMOVED lines=12> */
[----:B------:R-:W-:Y:S05]  /*7090*/  @P0 BRA `(.L_x_92) ;  /* 0x000003e000000947 */ /* 0x000fea0003800000 */
[C---:B------:R-:W-:Y:S01]  /*70a0*/  IADD3 R9, R13.reuse, 0x10, RZ ;  /* 0x000000100d097810 */ /* 0x040fe20007ffe0ff */
[----:B------:R-:W-:Y:S01]  /*70b0*/  CS2R R32, SRZ ;  /* 0x0000000000207805 */ /* 0x000fe2000001ff00 */
[----:B------:R-:W-:Y:S01]  /*70c0*/  ISETP.GE.AND P1, PT, R13, c[0x0][0x27c], PT ;  /* 0x00009f000d007a0c */ /* 0x000fe20003f26270 */
[----:B------:R-:W-:Y:S01]  /*70d0*/  CS2R R50, SRZ ;  /* 0x0000000000327805 */ /* 0x000fe2000001ff00 */
[----:B------:R-:W-:Y:S01]  /*70e0*/  ISETP.GE.AND P0, PT, R9, c[0x0][0x27c], PT ;  /* 0x00009f0009007a0c */ /* 0x000fe20003f06270 */
[----:B------:R-:W-:Y:S01]  /*70f0*/  CS2R R30, SRZ ;  /* 0x00000000001e7805 */ /* 0x000fe2000001ff00 */
[----:B------:R-:W-:Y:S01]  /*7100*/  CS2R R48, SRZ ;  /* 0x0000000000307805 */ /* 0x000fe2000001ff00 */
[----:B------:R-:W-:-:S02]  /*7110*/  IADD3 R25, R13, 0x20, RZ ;  /* 0x000000200d197810 */ /* 0x000fc40007ffe0ff */
[C---:B------:R-:W-:Y:S02]  /*7120*/  IADD3 R15, R13.reuse, 0x30, RZ ;  /* 0x000000300d0f7810 */ /* 0x040fe40007ffe0ff */
[----:B------:R-:W-:-:S04]  /*7130*/  IADD3 R11, R13, 0x40, RZ ;  /* 0x000000400d0b7810 */ /* 0x000fc80007ffe0ff */
[C---:B------:R-:W-:Y:S02]  /*7140*/  @!P1 IMAD.WIDE R34, R13.reuse, 0x2, R52 ;  /* 0x000000020d229825 */ /* 0x040fe400078e0234 */
[----:B------:R-:W-:Y:S02]  /*7150*/  @!P0 SHF.R.S32.HI R8, RZ, 0x1f, R9 ;  /* 0x0000001fff088819 */ /* 0x000fe40000011409 */
[----:B------:R-:W-:Y:S01]  /*7160*/  @!P1 IMAD.WIDE R28, R13, 0x2, R44 ;  /* 0x000000020d1c9825 */ /* 0x000fe200078e022c */
[----:B------:R1:W5:Y:S01]  /*7170*/  @!P1 LD.E.64 R32, [R34.64] ;  /* 0x0000000622209980 */ /* 0x000362000c101b00 */
[----:B------:R-:W-:Y:S02]  /*7180*/  @!P0 LEA.HI R9, R8, R9, RZ, 0x2 ;  /* 0x0000000908098211 */ /* 0x000fe400078f10ff */
[----:B------:R-:W-:Y:S01]  /*7190*/  ISETP.GE.AND P3, PT, R25, c[0x0][0x27c], PT ;  /* 0x00009f0019007a0c */ /* 0x000fe20003f66270 */
[----:B------:R2:W5:Y:S01]  /*71a0*/  @!P1 LD.E.64 R50, [R28.64] ;  /* 0x000000061c329980 */ /* 0x000562000c101b00 */
[----:B------:R-:W-:-:S05]  /*71b0*/  @!P0 LOP3.LUT R9, R9, 0xfffffffc, RZ, 0xc0, !PT ;  /* 0xfffffffc09098812 */ /* 0x000fca00078ec0ff */
[----:B------:R-:W-:-:S04]  /*71c0*/  @!P0 IMAD.WIDE R26, R9, 0x2, R52 ;  /* 0x00000002091a8825 */ /* 0x000fc800078e0234 */
[----:B------:R-:W-:Y:S01]  /*71d0*/  @!P0 IMAD.WIDE R36, R9, 0x2, R44 ;  /* 0x0000000209248825 */ /* 0x000fe200078e022c */
[----:B------:R-:W-:Y:S01]  /*71e0*/  IADD3 R9, R13, 0x50, RZ ;  /* 0x000000500d097810 */ /* 0x000fe20007ffe0ff */
[----:B------:R3:W5:Y:S01]  /*71f0*/  @!P0 LD.E.64 R30, [R26.64] ;  /* 0x000000061a1e8980 */ /* 0x000762000c101b00 */
[----:B------:R-:W-:Y:S02]  /*7200*/  ISETP.GE.AND P2, PT, R15, c[0x0][0x27c], PT ;  /* 0x00009f000f007a0c */ /* 0x000fe40003f46270 */
[----:B------:R-:W-:Y:S01]  /*7210*/  ISETP.GE.AND P1, PT, R11, c[0x0][0x27c], PT ;  /* 0x00009f000b007a0c */ /* 0x000fe20003f26270 */
[----:B------:R4:W5:Y:S01]  /*7220*/  @!P0 LD.E.64 R48, [R36.64] ;  /* 0x0000000624308980 */ /* 0x000962000c101b00 */
[----:B------:R-:W-:Y:S02]  /*7230*/  ISETP.GE.AND P0, PT, R9, c[0x0][0x27c], PT ;  /* 0x00009f0009007a0c */ /* 0x000fe40003f06270 */
[----:B------:R-:W-:-:S07]  /*7240*/  @!P3 SHF.R.S32.HI R14, RZ, 0x1f, R25 ;  /* 0x0000001fff0eb819 */ /* 0x000fce0000011419 */
[----:B------:R-:W-:Y:S02]  /*7250*/  @!P2 SHF.R.S32.HI R12, RZ, 0x1f, R15 ;  /* 0x0000001fff0ca819 */ /* 0x000fe4000001140f */
[----:B------:R-:W-:Y:S02]  /*7260*/  @!P1 SHF.R.S32.HI R10, RZ, 0x1f, R11 ;  /* 0x0000001fff0a9819 */ /* 0x000fe4000001140b */
[----:B------:R-:W-:Y:S02]  /*7270*/  @!P0 SHF.R.S32.HI R8, RZ, 0x1f, R9 ;  /* 0x0000001fff088819 */ /* 0x000fe40000011409 */
[----:B------:R-:W-:Y:S02]  /*7280*/  @!P3 LEA.HI R25, R14, R25, RZ, 0x2 ;  /* 0x000000190e19b211 */ /* 0x000fe400078f10ff */
[----:B------:R-:W-:Y:S02]  /*7290*/  @!P2 LEA.HI R15, R12, R15, RZ, 0x2 ;  /* 0x0000000f0c0fa211 */ /* 0x000fe400078f10ff */
[----:B------:R-:W-:-:S02]  /*72a0*/  @!P1 LEA.HI R11, R10, R11, RZ, 0x2 ;  /* 0x0000000b0a0b9211 */ /* 0x000fc400078f10ff */
[----:B------:R-:W-:Y:S02]  /*72b0*/  @!P0 LEA.HI R9, R8, R9, RZ, 0x2 ;  /* 0x0000000908098211 */ /* 0x000fe400078f10ff */
[----:B------:R-:W-:Y:S02]  /*72c0*/  @!P3 LOP3.LUT R25, R25, 0xfffffffc, RZ, 0xc0, !PT ;  /* 0xfffffffc1919b812 */ /* 0x000fe400078ec0ff */
[----:B------:R-:W-:Y:S02]  /*72d0*/  @!P2 LOP3.LUT R15, R15, 0xfffffffc, RZ, 0xc0, !PT ;  /* 0xfffffffc0f0fa812 */ /* 0x000fe400078ec0ff */
[----:B------:R-:W-:Y:S02]  /*72e0*/  @!P1 LOP3.LUT R11, R11, 0xfffffffc, RZ, 0xc0, !PT ;  /* 0xfffffffc0b0b9812 */ /* 0x000fe400078ec0ff */
[----:B------:R-:W-:Y:S01]  /*72f0*/  @!P0 LOP3.LUT R9, R9, 0xfffffffc, RZ, 0xc0, !PT ;  /* 0xfffffffc09098812 */ /* 0x000fe200078ec0ff */
[----:B------:R-:W-:Y:S01]  /*7300*/  @!P3 IMAD.WIDE R54, R25, 0x2, R52 ;  /* 0x000000021936b825 */ /* 0x000fe200078e0234 */
[----:B--2---:R-:W-:Y:S01]  /*7310*/  CS2R R28, SRZ ;  /* 0x00000000001c7805 */ /* 0x004fe2000001ff00 */
[----:B------:R-:W-:-:S02]  /*7320*/  CS2R R70, SRZ ;  /* 0x0000000000467805 */ /* 0x000fc4000001ff00 */
[--C-:B------:R-:W-:Y:S01]  /*7330*/  @!P2 IMAD.WIDE R40, R15, 0x2, R52.reuse ;  /* 0x000000020f28a825 */ /* 0x100fe200078e0234 */
[----:B---3--:R-:W-:Y:S01]  /*7340*/  CS2R R26, SRZ ;  /* 0x00000000001a7805 */ /* 0x008fe2000001ff00 */
[----:B------:R-:W-:Y:S01]  /*7350*/  CS2R R42, SRZ ;  /* 0x00000000002a7805 */ /* 0x000fe2000001ff00 */
[----:B------:R-:W-:Y:S01]  /*7360*/  CS2R R68, SRZ ;  /* 0x0000000000447805 */ /* 0x000fe2000001ff00 */
[----:B-1----:R-:W-:Y:S01]  /*7370*/  @!P1 IMAD.WIDE R34, R11, 0x2, R52 ;  /* 0x000000020b229825 */ /* 0x002fe200078e0234 */
[----:B------:R1:W5:Y:S03]  /*7380*/  @!P3 LD.E.64 R28, [R54.64] ;  /* 0x00000006361cb980 */ /* 0x000366000c101b00 */
[--C-:B------:R-:W-:Y:S01]  /*7390*/  @!P3 IMAD.WIDE R56, R25, 0x2, R44.reuse ;  /* 0x000000021938b825 */ /* 0x100fe200078e022c */
[----:B------:R1:W5:Y:S03]  /*73a0*/  @!P2 LD.E.64 R26, [R40.64] ;  /* 0x00000006281aa980 */ /* 0x000366000c101b00 */
[----:B----4-:R-:W-:Y:S01]  /*73b0*/  @!P2 IMAD.WIDE R36, R15, 0x2, R44 ;  /* 0x000000020f24a825 */ /* 0x010fe200078e022c */
[----:B------:R1:W5:Y:S01]  /*73c0*/  @!P3 LD.E.64 R70, [R56.64] ;  /* 0x000000063846b980 */ /* 0x000362000c101b00 */
[----:B------:R-:W-:-:S02]  /*73d0*/  CS2R R14, SRZ ;  /* 0x00000000000e7805 */ /* 0x000fc4000001ff00 */
[----:B------:R-:W-:Y:S02]  /*73e0*/  @!P1 IMAD.WIDE R38, R11, 0x2, R44 ;  /* 0x000000020b269825 */ /* 0x000fe400078e022c */
[----:B------:R-:W-:Y:S02]  /*73f0*/  CS2R R10, SRZ ;  /* 0x00000000000a7805 */ /* 0x000fe4000001ff00 */
[C---:B------:R-:W-:Y:S01]  /*7400*/  @!P0 IMAD.WIDE R52, R9.reuse, 0x2, R52 ;  /* 0x0000000209348825 */ /* 0x040fe200078e0234 */
[----:B------:R1:W5:Y:S03]  /*7410*/  @!P1 LD.E.64 R14, [R34.64] ;  /* 0x00000006220e9980 */ /* 0x000366000c101b00 */
[----:B------:R-:W-:Y:S01]  /*7420*/  @!P0 IMAD.WIDE R44, R9, 0x2, R44 ;  /* 0x00000002092c8825 */ /* 0x000fe200078e022c */
[----:B------:R1:W5:Y:S01]  /*7430*/  @!P2 LD.E.64 R10, [R36.64] ;  /* 0x00000006240aa980 */ /* 0x000362000c101b00 */
[----:B------:R-:W-:-:S03]  /*7440*/  CS2R R8, SRZ ;  /* 0x0000000000087805 */ /* 0x000fc6000001ff00 */
[----:B------:R1:W5:Y:S04]  /*7450*/  @!P0 LD.E.64 R42, [R52.64] ;  /* 0x00000006342a8980 */ /* 0x000368000c101b00 */
[----:B------:R1:W5:Y:S04]  /*7460*/  @!P1 LD.E.64 R8, [R38.64] ;  /* 0x0000000626089980 */ /* 0x000368000c101b00 */
[----:B------:R1:W5:Y:S02]  /*7470*/  @!P0 LD.E.64 R68, [R44.64] ;  /* 0x000000062c448980 */ /* 0x000364000c101b00 */
.L_x_92:
[----:B------:R-:W-:Y:S05]  /*7480*/  BSYNC B0 ;  /* 0x0000000000007941 */ /* 0x000fea0003800000 */
.L_x_91:
[----:B------:R-:W-:Y:S01]  /*7490*/  SHF.R.S32.HI R65, RZ, 0x1f, R24 ;  /* 0x0000001fff417819 */ /* 0x000fe20000011418 */
[--C-:B-----5:R-:W-:Y:S01]  /*74a0*/  IMAD.MOV.U32 R63, RZ, RZ, R31.reuse ;  /* 0x000000ffff3f7224 */ /* 0x120fe200078e001f */
[----:B-1----:R-:W-:Y:S01]  /*74b0*/  SHF.R.U64 R40, R30, 0x10, R31 ;  /* 0x000000101e287819 */ /* 0x002fe2000000121f */
[----:B------:R-:W-:Y:S01]  /*74c0*/  IMAD.MOV.U32 R59, RZ, RZ, R27 ;  /* 0x000000ffff3b7224 */ /* 0x000fe200078e001b */
[----:B------:R-:W-:Y:S01]  /*74d0*/  LEA.HI R65, R65, R24, RZ, 0x3 ;  /* 0x0000001841417211 */ /* 0x000fe200078f18ff */
[----:B------:R-:W-:Y:S01]  /*74e0*/  IMAD R85, R85, -0x80, R46 ;  /* 0xffffff8055557824 */ /* 0x000fe200078e022e */
[----:B------:R-:W-:Y:S01]  /*74f0*/  SHF.R.U32.HI R39, RZ, 0x10, R31 ;  /* 0x00000010ff277819 */ /* 0x000fe2000001161f */
[----:B------:R-:W-:Y:S01]  /*7500*/  IMAD.MOV.U32 R66, RZ, RZ, R32 ;  /* 0x000000ffff427224 */ /* 0x000fe200078e0020 */
[----:B------:R-:W-:Y:S01]  /*7510*/  LOP3.LUT R65, R65, 0xfffffff8, RZ, 0xc0, !PT ;  /* 0xfffffff841417812 */ /* 0x000fe200078ec0ff */
[----:B------:R-:W-:Y:S01]  /*7520*/  IMAD.MOV.U32 R62, RZ, RZ, R28 ;  /* 0x000000ffff3e7224 */ /* 0x000fe200078e001c */
[----:B------:R-:W-:Y:S01]  /*7530*/  SHF.R.U32.HI R31, RZ, 0x10, R27 ;  /* 0x00000010ff1f7819 */ /* 0x000fe2000001161b */
[----:B------:R-:W-:Y:S01]  /*7540*/  IMAD.MOV.U32 R57, RZ, RZ, R15 ;  /* 0x000000ffff397224 */ /* 0x000fe200078e000f */
[----:B------:R-:W-:Y:S01]  /*7550*/  SHF.R.U64 R45, R32, 0x10, R33 ;  /* 0x00000010202d7819 */ /* 0x000fe20000001221 */
[----:B------:R-:W-:Y:S01]  /*7560*/  IMAD.IADD R46, R24, 0x1, -R65 ;  /* 0x00000001182e7824 */ /* 0x000fe200078e0a41 */
[----:B------:R-:W-:Y:S01]  /*7570*/  SHF.R.U64 R36, R28, 0x10, R29 ;  /* 0x000000101c247819 */ /* 0x000fe2000000121d */
[----:B------:R-:W-:Y:S01]  /*7580*/  IMAD.MOV.U32 R56, RZ, RZ, R42 ;  /* 0x000000ffff387224 */ /* 0x000fe200078e002a */
[----:B------:R-:W-:Y:S01]  /*7590*/  SHF.R.U64 R32, R26, 0x10, R27 ;  /* 0x000000101a207819 */ /* 0x000fe2000000121b */
[----:B------:R-:W-:Y:S01]  /*75a0*/  IMAD.MOV.U32 R58, RZ, RZ, R14 ;  /* 0x000000ffff3a7224 */ /* 0x000fe200078e000e */
[----:B------:R-:W-:Y:S01]  /*75b0*/  SHF.R.U64 R28, R14, 0x10, R15 ;  /* 0x000000100e1c7819 */ /* 0x000fe2000000120f */
[----:B------:R-:W-:Y:S01]  /*75c0*/  IMAD.MOV.U32 R55, RZ, RZ, R43 ;  /* 0x000000ffff377224 */ /* 0x000fe200078e002b */
[----:B------:R-:W-:Y:S01]  /*75d0*/  SHF.R.U32.HI R27, RZ, 0x10, R15 ;  /* 0x00000010ff1b7819 */ /* 0x000fe2000001160f */
[----:B------:R-:W-:Y:S01]  /*75e0*/  IMAD.MOV.U32 R54, RZ, RZ, R50 ;  /* 0x000000ffff367224 */ /* 0x000fe200078e0032 */
[----:B------:R-:W-:Y:S01]  /*75f0*/  PRMT R31, R59, 0x5410, R31 ;  /* 0x000054103b1f7816 */ /* 0x000fe2000000001f */
[----:B------:R-:W-:Y:S01]  /*7600*/  IMAD.SHL.U32 R59, R46, 0x40, RZ ;  /* 0x000000402e3b7824 */ /* 0x000fe200078e00ff */
[--C-:B------:R-:W-:Y:S01]  /*7610*/  SHF.R.U64 R15, R42, 0x10, R43.reuse ;  /* 0x000000102a0f7819 */ /* 0x100fe2000000122b */
[----:B------:R-:W-:Y:S01]  /*7620*/  IMAD.MOV.U32 R47, RZ, RZ, R70 ;  /* 0x000000ffff2f7224 */ /* 0x000fe200078e0046 */
[----:B------:R-:W-:Y:S01]  /*7630*/  SHF.R.U32.HI R14, RZ, 0x10, R43 ;  /* 0x00000010ff0e7819 */ /* 0x000fe2000001162b */
[----:B------:R-:W-:Y:S01]  /*7640*/  IMAD.MOV.U32 R67, RZ, RZ, R33 ;  /* 0x000000ffff437224 */ /* 0x000fe200078e0021 */
[----:B------:R-:W-:Y:S01]  /*7650*/  SHF.R.U64 R43, R50, 0x10, R51 ;  /* 0x00000010322b7819 */ /* 0x000fe20000001233 */
[----:B------:R-:W-:Y:S01]  /*7660*/  IMAD.MOV.U32 R50, RZ, RZ, R49 ;  /* 0x000000ffff327224 */ /* 0x000fe200078e0031 */
[----:B------:R-:W-:Y:S01]  /*7670*/  PRMT R15, R56, 0x5410, R15 ;  /* 0x00005410380f7816 */ /* 0x000fe2000000000f */
[----:B------:R-:W-:Y:S01]  /*7680*/  IMAD.MOV.U32 R60, RZ, RZ, R26 ;  /* 0x000000ffff3c7224 */ /* 0x000fe200078e001a */
[----:B------:R-:W-:Y:S01]  /*7690*/  SHF.R.U64 R38, R70, 0x10, R71 ;  /* 0x0000001046267819 */ /* 0x000fe20000001247 */
[----:B------:R-:W-:Y:S01]  /*76a0*/  IMAD.MOV.U32 R53, RZ, RZ, R51 ;  /* 0x000000ffff357224 */ /* 0x000fe200078e0033 */
[----:B------:R-:W-:Y:S01]  /*76b0*/  LOP3.LUT R56, R59, 0x1c0, RZ, 0xc0, !PT ;  /* 0x000001c03b387812 */ /* 0x000fe200078ec0ff */
[----:B------:R-:W-:Y:S01]  /*76c0*/  IMAD.MOV.U32 R64, RZ, RZ, R30 ;  /* 0x000000ffff407224 */ /* 0x000fe200078e001e */
[----:B------:R-:W-:Y:S01]  /*76d0*/  PRMT R43, R54, 0x5410, R43 ;  /* 0x00005410362b7816 */ /* 0x000fe2000000002b */
[----:B------:R-:W-:Y:S01]  /*76e0*/  IMAD.MOV.U32 R61, RZ, RZ, R29 ;  /* 0x000000ffff3d7224 */ /* 0x000fe200078e001d */
[----:B------:R-:W-:Y:S01]  /*76f0*/  LOP3.LUT R54, R56, 0x18, R23, 0xf8, !PT ;  /* 0x0000001838367812 */ /* 0x000fe200078ef817 */
[----:B------:R-:W-:Y:S01]  /*7700*/  IMAD.MOV.U32 R26, RZ, RZ, R11 ;  /* 0x000000ffff1a7224 */ /* 0x000fe200078e000b */
[----:B------:R-:W-:Y:S01]  /*7710*/  PRMT R38, R47, 0x5410, R38 ;  /* 0x000054102f267816 */ /* 0x000fe20000000026 */
[----:B------:R-:W-:Y:S01]  /*7720*/  IMAD.MOV.U32 R12, RZ, RZ, R8 ;  /* 0x000000ffff0c7224 */ /* 0x000fe200078e0008 */
[----:B------:R-:W-:Y:S01]  /*7730*/  SHF.R.U32.HI R23, RZ, 0x3, R56 ;  /* 0x00000003ff177819 */ /* 0x000fe20000011638 */
[----:B------:R-:W-:-:S04]  /*7740*/  DEPBAR.LE SB0, 0x1 ;  /* 0x000080400000791a */ /* 0x000fc80000000000 */
[----:B------:R-:W-:Y:S01]  /*7750*/  IMNMX R47, R85, 0x80, PT ;  /* 0x00000080552f7817 */ /* 0x000fe20003800200 */
[----:B------:R-:W-:Y:S01]  /*7760*/  BSSY B1, `(.L_x_93) ;  /* 0x0000130000017945 */ /* 0x000fe20003800000 */
[----:B------:R-:W-:Y:S02]  /*7770*/  LOP3.LUT P1, RZ, R46, 0x4, RZ, 0xc0, !PT ;  /* 0x000000042eff7812 */ /* 0x000fe4000782c0ff */
[----:B------:R-:W-:Y:S02]  /*7780*/  LOP3.LUT R54, R54, R23, RZ, 0x3c, !PT ;  /* 0x0000001736367212 */ /* 0x000fe400078e3cff */
[----:B------:R-:W-:Y:S02]  /*7790*/  ISETP.GE.AND P0, PT, R24, R47, PT ;  /* 0x0000002f1800720c */ /* 0x000fe40003f06270 */
[--C-:B------:R-:W-:Y:S01]  /*77a0*/  SHF.R.U64 R42, R48, 0x10, R49.reuse ;  /* 0x00000010302a7819 */ /* 0x100fe20000001231 */
[----:B------:R-:W-:Y:S01]  /*77b0*/  IMAD R23, R19, 0x200, R54 ;  /* 0x0000020013177824 */ /* 0x000fe200078e0236 */
[----:B------:R-:W-:Y:S01]  /*77c0*/  SHF.R.U32.HI R41, RZ, 0x10, R49 ;  /* 0x00000010ff297819 */ /* 0x000fe20000011631 */
[--C-:B------:R-:W-:Y:S01]  /*77d0*/  IMAD.MOV.U32 R49, RZ, RZ, R71.reuse ;  /* 0x000000ffff317224 */ /* 0x100fe200078e0047 */
[----:B------:R-:W-:-:S02]  /*77e0*/  SHF.R.U32.HI R37, RZ, 0x10, R71 ;  /* 0x00000010ff257819 */ /* 0x000fc40000011647 */
[----:B------:R-:W-:Y:S02]  /*77f0*/  SHF.R.U32.HI R44, RZ, 0x10, R33 ;  /* 0x00000010ff2c7819 */ /* 0x000fe40000011621 */
[----:B------:R-:W-:Y:S01]  /*7800*/  SHF.R.U32.HI R52, RZ, 0x10, R51 ;  /* 0x00000010ff347819 */ /* 0x000fe20000011633 */
[----:B------:R-:W-:Y:S01]  /*7810*/  IMAD.MOV.U32 R51, RZ, RZ, R48 ;  /* 0x000000ffff337224 */ /* 0x000fe200078e0030 */
[----:B------:R-:W-:Y:S01]  /*7820*/  SHF.R.U32.HI R35, RZ, 0x10, R29 ;  /* 0x00000010ff237819 */ /* 0x000fe2000001161d */
[----:B------:R-:W-:Y:S01]  /*7830*/  IMAD.MOV.U32 R48, RZ, RZ, R10 ;  /* 0x000000ffff307224 */ /* 0x000fe200078e000a */
[--C-:B------:R-:W-:Y:S01]  /*7840*/  SHF.R.U64 R34, R10, 0x10, R11.reuse ;  /* 0x000000100a227819 */ /* 0x100fe2000000120b */
[----:B------:R-:W-:Y:S01]  /*7850*/  IMAD.MOV.U32 R10, RZ, RZ, R68 ;  /* 0x000000ffff0a7224 */ /* 0x000fe200078e0044 */
[----:B------:R-:W-:Y:S01]  /*7860*/  SHF.R.U32.HI R33, RZ, 0x10, R11 ;  /* 0x00000010ff217819 */ /* 0x000fe2000001160b */
[--C-:B------:R-:W-:Y:S01]  /*7870*/  IMAD.MOV.U32 R11, RZ, RZ, R9.reuse ;  /* 0x000000ffff0b7224 */ /* 0x100fe200078e0009 */
[----:B------:R-:W-:-:S02]  /*7880*/  SHF.R.U64 R30, R8, 0x10, R9 ;  /* 0x00000010081e7819 */ /* 0x000fc40000001209 */
[----:B------:R-:W-:Y:S01]  /*7890*/  SHF.R.U32.HI R29, RZ, 0x10, R9 ;  /* 0x00000010ff1d7819 */ /* 0x000fe20000011609 */
[----:B------:R-:W-:Y:S01]  /*78a0*/  IMAD.MOV.U32 R9, RZ, RZ, R69 ;  /* 0x000000ffff097224 */ /* 0x000fe200078e0045 */
[----:B------:R-:W-:Y:S02]  /*78b0*/  PRMT R37, R49, 0x5410, R37 ;  /* 0x0000541031257816 */ /* 0x000fe40000000025 */
[C---:B------:R-:W-:Y:S02]  /*78c0*/  IADD3 R49, R23.reuse, 0x20, RZ ;  /* 0x0000002017317810 */ /* 0x040fe40007ffe0ff */
[--C-:B------:R-:W-:Y:S02]  /*78d0*/  SHF.R.U64 R25, R68, 0x10, R69.reuse ;  /* 0x0000001044197819 */ /* 0x100fe40000001245 */
[----:B------:R-:W-:Y:S02]  /*78e0*/  SHF.R.U32.HI R8, RZ, 0x10, R69 ;  /* 0x00000010ff087819 */ /* 0x000fe40000011645 */
[----:B------:R-:W-:-:S02]  /*78f0*/  @P1 IADD3 R49, R23, -0x20, RZ ;  /* 0xffffffe017311810 */ /* 0x000fc40007ffe0ff */
[----:B------:R-:W-:Y:S02]  /*7900*/  PRMT R33, R26, 0x5410, R33 ;  /* 0x000054101a217816 */ /* 0x000fe40000000021 */
[----:B------:R-:W-:Y:S02]  /*7910*/  PRMT R30, R12, 0x5410, R30 ;  /* 0x000054100c1e7816 */ /* 0x000fe4000000001e */
[----:B------:R-:W-:Y:S02]  /*7920*/  LEA R26, R23, 0xc100, 0x1 ;  /* 0x0000c100171a7811 */ /* 0x000fe400078e08ff */
[----:B------:R-:W-:Y:S02]  /*7930*/  PRMT R45, R66, 0x5410, R45 ;  /* 0x00005410422d7816 */ /* 0x000fe4000000002d */
[----:B------:R-:W-:Y:S02]  /*7940*/  PRMT R44, R67, 0x5410, R44 ;  /* 0x00005410432c7816 */ /* 0x000fe4000000002c */
[----:B------:R-:W-:-:S02]  /*7950*/  PRMT R40, R64, 0x5410, R40 ;  /* 0x0000541040287816 */ /* 0x000fc40000000028 */
[----:B------:R-:W-:Y:S02]  /*7960*/  PRMT R39, R63, 0x5410, R39 ;  /* 0x000054103f277816 */ /* 0x000fe40000000027 */
[----:B------:R-:W-:Y:S02]  /*7970*/  PRMT R36, R62, 0x5410, R36 ;  /* 0x000054103e247816 */ /* 0x000fe40000000024 */
[----:B------:R-:W-:Y:S02]  /*7980*/  PRMT R35, R61, 0x5410, R35 ;  /* 0x000054103d237816 */ /* 0x000fe40000000023 */
        /* <DEDUP_REMOVED lines=9> */
[----:B------:R-:W-:Y:S02]  /*7a20*/  LEA R12, R49, 0xc100, 0x1 ;  /* 0x0000c100310c7811 */ /* 0x000fe400078e08ff */
[----:B------:R-:W-:Y:S02]  /*7a30*/  PRMT R25, R10, 0x5410, R25 ;  /* 0x000054100a197816 */ /* 0x000fe40000000019 */
[----:B------:R-:W-:Y:S01]  /*7a40*/  PRMT R23, R9, 0x5410, R8 ;  /* 0x0000541009177816 */ /* 0x000fe20000000008 */
[----:B------:R-:W-:Y:S06]  /*7a50*/  BAR.SYNC.DEFER_BLOCKING 0x0 ;  /* 0x0000000000007b1d */ /* 0x000fec0000010000 */
[----:B------:R-:W-:Y:S05]  /*7a60*/  @P0 BRA `(.L_x_94) ;  /* 0x00000ff000000947 */ /* 0x000fea0003800000 */
[----:B------:R-:W-:Y:S01]  /*7a70*/  ISETP.GE.AND P0, PT, R13, c[0x0][0x27c], PT ;  /* 0x00009f000d007a0c */ /* 0x000fe20003f06270 */
[----:B------:R-:W-:-:S12]  /*7a80*/  BSSY B0, `(.L_x_95) ;  /* 0x0000028000007945 */ /* 0x000fd80003800000 */
[----:B------:R-:W-:Y:S05]  /*7a90*/  @P0 BRA `(.L_x_96) ;  /* 0x0000026000000947 */ /* 0x000fea0003800000 */
[----:B------:R-:W1:Y:S01]  /*7aa0*/  LDS.128 R8, [R26] ;  /* 0x000000001a087984 */ /* 0x000e620000000c00 */
[----:B------:R-:W-:Y:S01]  /*7ab0*/  SHF.L.U32 R53, R45, 0x10, RZ ;  /* 0x000000102d357819 */ /* 0x000fe200000006ff */
[----:B------:R-:W-:Y:S01]  /*7ac0*/  IMAD.U32 R50, R43, 0x10000, RZ ;  /* 0x000100002b327824 */ /* 0x000fe200078e00ff */
[----:B------:R-:W-:Y:S02]  /*7ad0*/  LOP3.LUT R51, R45, 0xffff0000, RZ, 0xc0, !PT ;  /* 0xffff00002d337812 */ /* 0x000fe400078ec0ff */
[C---:B-1----:R-:W-:Y:S01]  /*7ae0*/  SHF.L.U32 R49, R8.reuse, 0x10, RZ ;  /* 0x0000001008317819 */ /* 0x042fe200000006ff */
[----:B------:R-:W-:Y:S01]  /*7af0*/  IMAD.U32 R52, R11, 0x10000, RZ ;  /* 0x000100000b347824 */ /* 0x000fe200078e00ff */
[----:B------:R-:W-:Y:S02]  /*7b00*/  LOP3.LUT R48, R8, 0xffff0000, RZ, 0xc0, !PT ;  /* 0xffff000008307812 */ /* 0x000fe400078ec0ff */
[C---:B------:R-:W-:Y:S02]  /*7b10*/  SHF.L.U32 R8, R9.reuse, 0x10, RZ ;  /* 0x0000001009087819 */ /* 0x040fe400000006ff */
[----:B------:R-:W-:-:S02]  /*7b20*/  LOP3.LUT R56, R9, 0xffff0000, RZ, 0xc0, !PT ;  /* 0xffff000009387812 */ /* 0x000fc400078ec0ff */
[----:B------:R-:W-:Y:S02]  /*7b30*/  LOP3.LUT R9, R43, 0xffff0000, RZ, 0xc0, !PT ;  /* 0xffff00002b097812 */ /* 0x000fe400078ec0ff */
[C---:B------:R-:W-:Y:S02]  /*7b40*/  SHF.L.U32 R55, R10.reuse, 0x10, RZ ;  /* 0x000000100a377819 */ /* 0x040fe400000006ff */
[----:B------:R-:W-:Y:S01]  /*7b50*/  LOP3.LUT R54, R10, 0xffff0000, RZ, 0xc0, !PT ;  /* 0xffff00000a367812 */ /* 0x000fe200078ec0ff */
[CC--:B------:R-:W-:Y:S01]  /*7b60*/  FMUL.FTZ R10, R48.reuse, R50.reuse ;  /* 0x00000032300a7220 */ /* 0x0c0fe20000410000 */
[----:B------:R-:W-:Y:S01]  /*7b70*/  LOP3.LUT R57, R11, 0xffff0000, RZ, 0xc0, !PT ;  /* 0xffff00000b397812 */ /* 0x000fe200078ec0ff */
[----:B------:R-:W-:Y:S02]  /*7b80*/  FMUL.FTZ R48, R48, R53 ;  /* 0x0000003530307220 */ /* 0x000fe40000410000 */
[----:B------:R-:W-:Y:S02]  /*7b90*/  FMUL.FTZ R11, R56, R9 ;  /* 0x00000009380b7220 */ /* 0x000fe40000410000 */
[C---:B------:R-:W-:Y:S01]  /*7ba0*/  FFMA.FTZ R10, R49.reuse, R53, -R10 ;  /* 0x00000035310a7223 */ /* 0x040fe2000001080a */
[----:B------:R-:W-:Y:S01]  /*7bb0*/  SHF.L.U32 R53, R44, 0x10, RZ ;  /* 0x000000102c357819 */ /* 0x000fe200000006ff */
[----:B------:R-:W-:Y:S01]  /*7bc0*/  FFMA.FTZ R49, R49, R50, R48 ;  /* 0x0000003231317223 */ /* 0x000fe20000010030 */
[----:B------:R-:W-:Y:S01]  /*7bd0*/  SHF.L.U32 R50, R46, 0x10, RZ ;  /* 0x000000102e327819 */ /* 0x000fe200000006ff */
[-C--:B------:R-:W-:Y:S01]  /*7be0*/  FMUL.FTZ R56, R56, R51.reuse ;  /* 0x0000003338387220 */ /* 0x080fe20000410000 */
[----:B------:R-:W-:Y:S01]  /*7bf0*/  LOP3.LUT R48, R46, 0xffff0000, RZ, 0xc0, !PT ;  /* 0xffff00002e307812 */ /* 0x000fe200078ec0ff */
[----:B------:R-:W-:Y:S01]  /*7c00*/  FFMA.FTZ R11, R8, R51, -R11 ;  /* 0x00000033080b7223 */ /* 0x000fe2000001080b */
[----:B------:R-:W-:Y:S01]  /*7c10*/  LOP3.LUT R51, R44, 0xffff0000, RZ, 0xc0, !PT ;  /* 0xffff00002c337812 */ /* 0x000fe200078ec0ff */
[----:B------:R-:W-:-:S02]  /*7c20*/  FFMA.FTZ R56, R8, R9, R56 ;  /* 0x0000000908387223 */ /* 0x000fc40000010038 */
[C---:B------:R-:W-:Y:S02]  /*7c30*/  FMUL.FTZ R8, R54.reuse, R50 ;  /* 0x0000003236087220 */ /* 0x040fe40000410000 */
[C---:B------:R-:W-:Y:S02]  /*7c40*/  FMUL.FTZ R9, R57.reuse, R48 ;  /* 0x0000003039097220 */ /* 0x040fe40000410000 */
[----:B------:R-:W-:Y:S02]  /*7c50*/  FMUL.FTZ R54, R54, R53 ;  /* 0x0000003536367220 */ /* 0x000fe40000410000 */
[----:B------:R-:W-:Y:S02]  /*7c60*/  FMUL.FTZ R57, R57, R51 ;  /* 0x0000003339397220 */ /* 0x000fe40000410000 */
[----:B------:R-:W-:Y:S01]  /*7c70*/  FFMA.FTZ R53, R55, R53, -R8 ;  /* 0x0000003537357223 */ /* 0x000fe20000010808 */
[----:B------:R-:W-:Y:S01]  /*7c80*/  F2FP.BF16.PACK_AB R8, R49, R10 ;  /* 0x0000000a3108723e */ /* 0x000fe200000010ff */
[----:B------:R-:W-:-:S02]  /*7c90*/  FFMA.FTZ R54, R55, R50, R54 ;  /* 0x0000003237367223 */ /* 0x000fc40000010036 */
[----:B------:R-:W-:Y:S01]  /*7ca0*/  FFMA.FTZ R51, R52, R51, -R9 ;  /* 0x0000003334337223 */ /* 0x000fe20000010809 */
[----:B------:R-:W-:Y:S01]  /*7cb0*/  F2FP.BF16.PACK_AB R9, R56, R11 ;  /* 0x0000000b3809723e */ /* 0x000fe200000010ff */
[----:B------:R-:W-:Y:S01]  /*7cc0*/  FFMA.FTZ R48, R52, R48, R57 ;  /* 0x0000003034307223 */ /* 0x000fe20000010039 */
[----:B------:R-:W-:-:S04]  /*7cd0*/  F2FP.BF16.PACK_AB R10, R54, R53 ;  /* 0x00000035360a723e */ /* 0x000fc800000010ff */
[----:B------:R-:W-:-:S05]  /*7ce0*/  F2FP.BF16.PACK_AB R11, R48, R51 ;  /* 0x00000033300b723e */ /* 0x000fca00000010ff */
[----:B------:R1:W-:Y:S02]  /*7cf0*/  STS.128 [R26], R8 ;  /* 0x000000081a007388 */ /* 0x0003e40000000c00 */
.L_x_96:
[----:B------:R-:W-:Y:S05]  /*7d00*/  BSYNC B0 ;  /* 0x0000000000007941 */ /* 0x000fea0003800000 */
.L_x_95:
[----:B-1----:R-:W-:Y:S01]  /*7d10*/  IADD3 R8, R13, 0x10, RZ ;  /* 0x000000100d087810 */ /* 0x002fe20007ffe0ff */
[----:B------:R-:W-:Y:S03]  /*7d20*/  BSSY B0, `(.L_x_97) ;  /* 0x0000029000007945 */ /* 0x000fe60003800000 */
[----:B------:R-:W-:-:S13]  /*7d30*/  ISETP.GE.AND P0, PT, R8, c[0x0][0x27c], PT ;  /* 0x00009f0008007a0c */ /* 0x000fda0003f06270 */
        /* <DEDUP_REMOVED lines=16> */
[C---:B------:R-:W-:Y:S02]  /*7e40*/  FMUL.FTZ R11, R56.reuse, R9 ;  /* 0x00000009380b7220 */ /* 0x040fe40000410000 */
[----:B------:R-:W-:Y:S01]  /*7e50*/  FFMA.FTZ R10, R49, R53, -R10 ;  /* 0x00000035310a7223 */ /* 0x000fe2000001080a */
[----:B------:R-:W-:Y:S01]  /*7e60*/  SHF.L.U32 R53, R39, 0x10, RZ ;  /* 0x0000001027357819 */ /* 0x000fe200000006ff */
[----:B------:R-:W-:Y:S01]  /*7e70*/  FFMA.FTZ R49, R49, R50, R48 ;  /* 0x0000003231317223 */ /* 0x000fe20000010030 */
[C---:B------:R-:W-:Y:S01]  /*7e80*/  SHF.L.U32 R50, R41.reuse, 0x10, RZ ;  /* 0x0000001029327819 */ /* 0x040fe200000006ff */
[-C--:B------:R-:W-:Y:S01]  /*7e90*/  FMUL.FTZ R56, R56, R51.reuse ;  /* 0x0000003338387220 */ /* 0x080fe20000410000 */
[----:B------:R-:W-:Y:S01]  /*7ea0*/  LOP3.LUT R48, R41, 0xffff0000, RZ, 0xc0, !PT ;  /* 0xffff000029307812 */ /* 0x000fe200078ec0ff */
[C---:B------:R-:W-:Y:S01]  /*7eb0*/  FFMA.FTZ R11, R8.reuse, R51, -R11 ;  /* 0x00000033080b7223 */ /* 0x040fe2000001080b */
        /* <DEDUP_REMOVED lines=15> */
.L_x_98:
[----:B------:R-:W-:Y:S05]  /*7fb0*/  BSYNC B0 ;  /* 0x0000000000007941 */ /* 0x000fea0003800000 */
.L_x_97:
[----:B-1----:R-:W-:Y:S01]  /*7fc0*/  IADD3 R8, R13, 0x20, RZ ;  /* 0x000000200d087810 */ /* 0x002fe20007ffe0ff */
[----:B------:R-:W-:Y:S03]  /*7fd0*/  BSSY B0, `(.L_x_99) ;  /* 0x0000029000007945 */ /* 0x000fe60003800000 */
[----:B------:R-:W-:-:S13]  /*7fe0*/  ISETP.GE.AND P0, PT, R8, c[0x0][0x27c], PT ;  /* 0x00009f0008007a0c */ /* 0x000fda0003f06270 */
[----:B------:R-:W-:Y:S05]  /*7ff0*/  @P0 BRA `(.L_x_100) ;  /* 0x0000026000000947 */ /* 0x000fea0003800000 */
[----:B------:R-:W1:Y:S01]  /*8000*/  LDS.128 R8, [R26+0x4000] ;  /* 0x004000001a087984 */ /* 0x000e620000000c00 */
        /* <DEDUP_REMOVED lines=36> */
[----:B------:R1:W-:Y:S02]  /*8250*/  STS.128 [R26+0x4000], R8 ;  /* 0x004000081a007388 */ /* 0x0003e40000000c00 */
.L_x_100:
[----:B------:R-:W-:Y:S05]  /*8260*/  BSYNC B0 ;  /* 0x0000000000007941 */ /* 0x000fea0003800000 */
.L_x_99:
        /* <DEDUP_REMOVED lines=42> */
.L_x_102:
[----:B------:R-:W-:Y:S05]  /*8510*/  BSYNC B0 ;  /* 0x0000000000007941 */ /* 0x000fea0003800000 */
.L_x_101:
        /* <DEDUP_REMOVED lines=42> */
.L_x_104:
[----:B------:R-:W-:Y:S05]  /*87c0*/  BSYNC B0 ;  /* 0x0000000000007941 */ /* 0x000fea0003800000 */
.L_x_103:
[----:B-1----:R-:W-:-:S04]  /*87d0*/  IADD3 R8, R13, 0x50, RZ ;  /* 0x000000500d087810 */ /* 0x002fc80007ffe0ff */
        /* <DEDUP_REMOVED lines=21> */
[C---:B------:R-:W-:Y:S01]  /*8930*/  SHF.L.U32 R50, R23.reuse, 0x10, RZ ;  /* 0x0000001017327819 */ /* 0x040fe200000006ff */
        /* <DEDUP_REMOVED lines=18> */
.L_x_94:
[----:B------:R-:W-:Y:S05]  /*8a60*/  BSYNC B1 ;  /* 0x0000000000017941 */ /* 0x000fea0003800000 */
.L_x_93:
[----:B------:R-:W-:-:S04]  /*8a70*/  IADD3 R24, R24, 0x40, RZ ;  /* 0x0000004018187810 */ /* 0x000fc80007ffe0ff */
[----:B------:R-:W-:-:S13]  /*8a80*/  ISETP.GE.AND P0, PT, R24, R47, PT ;  /* 0x0000002f1800720c */ /* 0x000fda0003f06270 */
[----:B------:R-:W-:Y:S05]  /*8a90*/  @P0 BRA `(.L_x_105) ;  /* 0x00003f9000000947 */ /* 0x000fea0003800000 */
[----:B------:R-:W-:Y:S01]  /*8aa0*/  ISETP.GE.AND P0, PT, R13, c[0x0][0x27c], PT ;  /* 0x00009f000d007a0c */ /* 0x000fe20003f06270 */
[----:B------:R-:W-:-:S12]  /*8ab0*/  BSSY B0, `(.L_x_106) ;  /* 0x0000028000007945 */ /* 0x000fd80003800000 */
[----:B------:R-:W-:Y:S05]  /*8ac0*/  @P0 BRA `(.L_x_107) ;  /* 0x0000026000000947 */ /* 0x000fea0003800000 */
[----:B-1----:R-:W1:Y:S01]  /*8ad0*/  LDS.128 R8, [R26+0x2000] ;  /* 0x002000001a087984 */ /* 0x002e620000000c00 */
[----:B------:R-:W-:Y:S02]  /*8ae0*/  LOP3.LUT R49, R45, 0xffff0000, RZ, 0xc0, !PT ;  /* 0xffff00002d317812 */ /* 0x000fe400078ec0ff */
[C---:B-1----:R-:W-:Y:S01]  /*8af0*/  SHF.L.U32 R47, R8.reuse, 0x10, RZ ;  /* 0x00000010082f7819 */ /* 0x042fe200000006ff */
[----:B------:R-:W-:Y:S01]  /*8b00*/  IMAD.U32 R50, R11, 0x10000, RZ ;  /* 0x000100000b327824 */ /* 0x000fe200078e00ff */
[----:B------:R-:W-:Y:S02]  /*8b10*/  LOP3.LUT R24, R8, 0xffff0000, RZ, 0xc0, !PT ;  /* 0xffff000008187812 */ /* 0x000fe400078ec0ff */
[C---:B------:R-:W-:Y:S02]  /*8b20*/  SHF.L.U32 R8, R9.reuse, 0x10, RZ ;  /* 0x0000001009087819 */ /* 0x040fe400000006ff */
[----:B------:R-:W-:Y:S02]  /*8b30*/  LOP3.LUT R48, R9, 0xffff0000, RZ, 0xc0, !PT ;  /* 0xffff000009307812 */ /* 0x000fe400078ec0ff */
[----:B------:R-:W-:Y:S01]  /*8b40*/  SHF.L.U32 R9, R45, 0x10, RZ ;  /* 0x000000102d097819 */ /* 0x000fe200000006ff */
[C---:B------:R-:W-:Y:S01]  /*8b50*/  IMAD.U32 R45, R43.reuse, 0x10000, RZ ;  /* 0x000100002b2d7824 */ /* 0x040fe200078e00ff */
[----:B------:R-:W-:-:S02]  /*8b60*/  LOP3.LUT R43, R43, 0xffff0000, RZ, 0xc0, !PT ;  /* 0xffff00002b2b7812 */ /* 0x000fc400078ec0ff */
[C---:B------:R-:W-:Y:S02]  /*8b70*/  SHF.L.U32 R52, R10.reuse, 0x10, RZ ;  /* 0x000000100a347819 */ /* 0x040fe400000006ff */
[----:B------:R-:W-:Y:S01]  /*8b80*/  LOP3.LUT R51, R10, 0xffff0000, RZ, 0xc0, !PT ;  /* 0xffff00000a337812 */ /* 0x000fe200078ec0ff */
[----:B------:R-:W-:Y:S01]  /*8b90*/  FMUL.FTZ R10, R45, R24 ;  /* 0x000000182d0a7220 */ /* 0x000fe20000410000 */
[----:B------:R-:W-:Y:S01]  /*8ba0*/  LOP3.LUT R53, R11, 0xffff0000, RZ, 0xc0, !PT ;  /* 0xffff00000b357812 */ /* 0x000fe200078ec0ff */
[----:B------:R-:W-:Y:S02]  /*8bb0*/  FMUL.FTZ R11, R43, R48 ;  /* 0x000000302b0b7220 */ /* 0x000fe40000410000 */
[C---:B------:R-:W-:Y:S02]  /*8bc0*/  FMUL.FTZ R24, R9.reuse, R24 ;  /* 0x0000001809187220 */ /* 0x040fe40000410000 */
[-C--:B------:R-:W-:Y:S02]  /*8bd0*/  FFMA.FTZ R10, R9, R47.reuse, -R10 ;  /* 0x0000002f090a7223 */ /* 0x080fe4000001080a */
[----:B------:R-:W-:Y:S01]  /*8be0*/  FFMA.FTZ R9, R49, R8, -R11 ;  /* 0x0000000831097223 */ /* 0x000fe2000001080b */
[----:B------:R-:W-:Y:S01]  /*8bf0*/  SHF.L.U32 R11, R46, 0x10, RZ ;  /* 0x000000102e0b7819 */ /* 0x000fe200000006ff */
[----:B------:R-:W-:Y:S01]  /*8c00*/  FFMA.FTZ R45, R45, R47, R24 ;  /* 0x0000002f2d2d7223 */ /* 0x000fe20000010018 */
[----:B------:R-:W-:Y:S01]  /*8c10*/  SHF.L.U32 R24, R44, 0x10, RZ ;  /* 0x000000102c187819 */ /* 0x000fe200000006ff */
[----:B------:R-:W-:Y:S01]  /*8c20*/  FMUL.FTZ R48, R49, R48 ;  /* 0x0000003031307220 */ /* 0x000fe20000410000 */
[----:B------:R-:W-:-:S02]  /*8c30*/  LOP3.LUT R46, R46, 0xffff0000, RZ, 0xc0, !PT ;  /* 0xffff00002e2e7812 */ /* 0x000fc400078ec0ff */
[----:B------:R-:W-:Y:S01]  /*8c40*/  LOP3.LUT R44, R44, 0xffff0000, RZ, 0xc0, !PT ;  /* 0xffff00002c2c7812 */ /* 0x000fe200078ec0ff */
[----:B------:R-:W-:Y:S01]  /*8c50*/  FFMA.FTZ R48, R43, R8, R48 ;  /* 0x000000082b307223 */ /* 0x000fe20000010030 */
[----:B------:R-:W-:Y:S01]  /*8c60*/  F2FP.BF16.PACK_AB R8, R45, R10 ;  /* 0x0000000a2d08723e */ /* 0x000fe200000010ff */
[-C--:B------:R-:W-:Y:S02]  /*8c70*/  FMUL.FTZ R43, R11, R51.reuse ;  /* 0x000000330b2b7220 */ /* 0x080fe40000410000 */
[----:B------:R-:W-:Y:S01]  /*8c80*/  FMUL.FTZ R51, R24, R51 ;  /* 0x0000003318337220 */ /* 0x000fe20000410000 */
[----:B------:R-:W-:Y:S01]  /*8c90*/  F2FP.BF16.PACK_AB R9, R48, R9 ;  /* 0x000000093009723e */ /* 0x000fe200000010ff */
[-C--:B------:R-:W-:Y:S02]  /*8ca0*/  FMUL.FTZ R47, R46, R53.reuse ;  /* 0x000000352e2f7220 */ /* 0x080fe40000410000 */
[----:B------:R-:W-:Y:S02]  /*8cb0*/  FMUL.FTZ R53, R44, R53 ;  /* 0x000000352c357220 */ /* 0x000fe40000410000 */
[----:B------:R-:W-:-:S02]  /*8cc0*/  FFMA.FTZ R43, R24, R52, -R43 ;  /* 0x00000034182b7223 */ /* 0x000fc4000001082b */
[----:B------:R-:W-:Y:S02]  /*8cd0*/  FFMA.FTZ R52, R11, R52, R51 ;  /* 0x000000340b347223 */ /* 0x000fe40000010033 */
[-C--:B------:R-:W-:Y:S02]  /*8ce0*/  FFMA.FTZ R11, R44, R50.reuse, -R47 ;  /* 0x000000322c0b7223 */ /* 0x080fe4000001082f */
[----:B------:R-:W-:Y:S01]  /*8cf0*/  FFMA.FTZ R46, R46, R50, R53 ;  /* 0x000000322e2e7223 */ /* 0x000fe20000010035 */
[----:B------:R-:W-:-:S04]  /*8d00*/  F2FP.BF16.PACK_AB R10, R52, R43 ;  /* 0x0000002b340a723e */ /* 0x000fc800000010ff */
[----:B------:R-:W-:-:S05]  /*8d10*/  F2FP.BF16.PACK_AB R11, R46, R11 ;  /* 0x0000000b2e0b723e */ /* 0x000fca00000010ff */
[----:B------:R1:W-:Y:S02]  /*8d20*/  STS.128 [R26+0x2000], R8 ;  /* 0x002000081a007388 */ /* 0x0003e40000000c00 */
.L_x_107:
[----:B------:R-:W-:Y:S05]  /*8d30*/  BSYNC B0 ;  /* 0x0000000000007941 */ /* 0x000fea0003800000 */
.L_x_106:
[----:B-1----:R-:W-:Y:S01]  /*8d40*/  IADD3 R8, R13, 0x10, RZ ;  /* 0x000000100d087810 */ /* 0x002fe20007ffe0ff */
[----:B------:R-:W-:Y:S03]  /*8d50*/  BSSY B0, `(.L_x_108) ;  /* 0x0000029000007945 */ /* 0x000fe60003800000 */
[----:B------:R-:W-:-:S13]  /*8d60*/  ISETP.GE.AND P0, PT, R8, c[0x0][0x27c], PT ;  /* 0x00009f0008007a0c */ /* 0x000fda0003f06270 */
[----:B------:R-:W-:Y:S05]  /*8d70*/  @P0 BRA `(.L_x_109) ;  /* 0x0000026000000947 */ /* 0x000fea0003800000 */
[----:B------:R-:W1:Y:S01]  /*8d80*/  LDS.128 R8, [R12+0x2000] ;  /* 0x002000000c087984 */ /* 0x000e620000000c00 */
[----:B------:R-:W-:Y:S02]  /*8d90*/  LOP3.LUT R45, R40, 0xffff0000, RZ, 0xc0, !PT ;  /* 0xffff0000282d7812 */ /* 0x000fe400078ec0ff */
[----:B------:R-:W-:Y:S02]  /*8da0*/  LOP3.LUT R47, R42, 0xffff0000, RZ, 0xc0, !PT ;  /* 0xffff00002a2f7812 */ /* 0x000fe400078ec0ff */
[C---:B-1----:R-:W-:Y:S02]  /*8db0*/  SHF.L.U32 R43, R8.reuse, 0x10, RZ ;  /* 0x00000010082b7819 */ /* 0x042fe400000006ff */
[----:B------:R-:W-:Y:S02]  /*8dc0*/  LOP3.LUT R24, R8, 0xffff0000, RZ, 0xc0, !PT ;  /* 0xffff000008187812 */ /* 0x000fe400078ec0ff */
[C---:B------:R-:W-:Y:S02]  /*8dd0*/  SHF.L.U32 R8, R9.reuse, 0x10, RZ ;  /* 0x0000001009087819 */ /* 0x040fe400000006ff */
[----:B------:R-:W-:-:S02]  /*8de0*/  LOP3.LUT R44, R9, 0xffff0000, RZ, 0xc0, !PT ;  /* 0xffff0000092c7812 */ /* 0x000fc400078ec0ff */
[----:B------:R-:W-:Y:S01]  /*8df0*/  SHF.L.U32 R9, R40, 0x10, RZ ;  /* 0x0000001028097819 */ /* 0x000fe200000006ff */
[----:B------:R-:W-:Y:S01]  /*8e00*/  IMAD.U32 R40, R42, 0x10000, RZ ;  /* 0x000100002a287824 */ /* 0x000fe200078e00ff */
[C---:B------:R-:W-:Y:S01]  /*8e10*/  SHF.L.U32 R48, R10.reuse, 0x10, RZ ;  /* 0x000000100a307819 */ /* 0x040fe200000006ff */
[C---:B------:R-:W-:Y:S01]  /*8e20*/  IMAD.U32 R42, R11.reuse, 0x10000, RZ ;  /* 0x000100000b2a7824 */ /* 0x040fe200078e00ff */
[----:B------:R-:W-:Y:S01]  /*8e30*/  LOP3.LUT R46, R10, 0xffff0000, RZ, 0xc0, !PT ;  /* 0xffff00000a2e7812 */ /* 0x000fe200078ec0ff */
[----:B------:R-:W-:Y:S01]  /*8e40*/  FMUL.FTZ R10, R40, R24 ;  /* 0x00000018280a7220 */ /* 0x000fe20000410000 */
[----:B------:R-:W-:Y:S01]  /*8e50*/  LOP3.LUT R49, R11, 0xffff0000, RZ, 0xc0, !PT ;  /* 0xffff00000b317812 */ /* 0x000fe200078ec0ff */
[----:B------:R-:W-:Y:S02]  /*8e60*/  FMUL.FTZ R11, R47, R44 ;  /* 0x0000002c2f0b7220 */ /* 0x000fe40000410000 */
[C---:B------:R-:W-:Y:S02]  /*8e70*/  FMUL.FTZ R24, R9.reuse, R24 ;  /* 0x0000001809187220 */ /* 0x040fe40000410000 */
[----:B------:R-:W-:-:S02]  /*8e80*/  FFMA.FTZ R10, R9, R43, -R10 ;  /* 0x0000002b090a7223 */ /* 0x000fc4000001080a */
[----:B------:R-:W-:Y:S01]  /*8e90*/  FFMA.FTZ R9, R45, R8, -R11 ;  /* 0x000000082d097223 */ /* 0x000fe2000001080b */
[----:B------:R-:W-:Y:S01]  /*8ea0*/  SHF.L.U32 R11, R41, 0x10, RZ ;  /* 0x00000010290b7819 */ /* 0x000fe200000006ff */
[----:B------:R-:W-:Y:S01]  /*8eb0*/  FMUL.FTZ R44, R45, R44 ;  /* 0x0000002c2d2c7220 */ /* 0x000fe20000410000 */
[----:B------:R-:W-:Y:S01]  /*8ec0*/  SHF.L.U32 R45, R39, 0x10, RZ ;  /* 0x00000010272d7819 */ /* 0x000fe200000006ff */
[----:B------:R-:W-:Y:S01]  /*8ed0*/  FFMA.FTZ R43, R40, R43, R24 ;  /* 0x0000002b282b7223 */ /* 0x000fe20000010018 */
[----:B------:R-:W-:Y:S01]  /*8ee0*/  LOP3.LUT R41, R41, 0xffff0000, RZ, 0xc0, !PT ;  /* 0xffff000029297812 */ /* 0x000fe200078ec0ff */
[----:B------:R-:W-:Y:S01]  /*8ef0*/  FFMA.FTZ R44, R47, R8, R44 ;  /* 0x000000082f2c7223 */ /* 0x000fe2000001002c */
[----:B------:R-:W-:Y:S01]  /*8f00*/  LOP3.LUT R39, R39, 0xffff0000, RZ, 0xc0, !PT ;  /* 0xffff000027277812 */ /* 0x000fe200078ec0ff */
[-C--:B------:R-:W-:Y:S02]  /*8f10*/  FMUL.FTZ R8, R11, R46.reuse ;  /* 0x0000002e0b087220 */ /* 0x080fe40000410000 */
[----:B------:R-:W-:Y:S01]  /*8f20*/  FMUL.FTZ R46, R45, R46 ;  /* 0x0000002e2d2e7220 */ /* 0x000fe20000410000 */
[----:B------:R-:W-:Y:S01]  /*8f30*/  F2FP.BF16.PACK_AB R9, R44, R9 ;  /* 0x000000092c09723e */ /* 0x000fe200000010ff */
[----:B------:R-:W-:-:S02]  /*8f40*/  FMUL.FTZ R24, R41, R49 ;  /* 0x0000003129187220 */ /* 0x000fc40000410000 */
[----:B------:R-:W-:Y:S02]  /*8f50*/  FMUL.FTZ R49, R39, R49 ;  /* 0x0000003127317220 */ /* 0x000fe40000410000 */
[----:B------:R-:W-:Y:S02]  /*8f60*/  FFMA.FTZ R46, R11, R48, R46 ;  /* 0x000000300b2e7223 */ /* 0x000fe4000001002e */
[----:B------:R-:W-:Y:S02]  /*8f70*/  FFMA.FTZ R11, R39, R42, -R24 ;  /* 0x0000002a270b7223 */ /* 0x000fe40000010818 */
[----:B------:R-:W-:Y:S01]  /*8f80*/  FFMA.FTZ R45, R45, R48, -R8 ;  /* 0x000000302d2d7223 */ /* 0x000fe20000010808 */
[----:B------:R-:W-:Y:S01]  /*8f90*/  F2FP.BF16.PACK_AB R8, R43, R10 ;  /* 0x0000000a2b08723e */ /* 0x000fe200000010ff */
[----:B------:R-:W-:-:S03]  /*8fa0*/  FFMA.FTZ R42, R41, R42, R49 ;  /* 0x0000002a292a7223 */ /* 0x000fc60000010031 */
[----:B------:R-:W-:Y:S02]  /*8fb0*/  F2FP.BF16.PACK_AB R10, R46, R45 ;  /* 0x0000002d2e0a723e */ /* 0x000fe400000010ff */
[----:B------:R-:W-:-:S05]  /*8fc0*/  F2FP.BF16.PACK_AB R11, R42, R11 ;  /* 0x0000000b2a0b723e */ /* 0x000fca00000010ff */
[----:B------:R1:W-:Y:S02]  /*8fd0*/  STS.128 [R12+0x2000], R8 ;  /* 0x002000080c007388 */ /* 0x0003e40000000c00 */
.L_x_109:
[----:B------:R-:W-:Y:S05]  /*8fe0*/  BSYNC B0 ;  /* 0x0000000000007941 */ /* 0x000fea0003800000 */
.L_x_108:
        /* <DEDUP_REMOVED lines=42> */
.L_x_111:
[----:B------:R-:W-:Y:S05]  /*9290*/  BSYNC B0 ;  /* 0x0000000000007941 */ /* 0x000fea0003800000 */
.L_x_110:
        /* <DEDUP_REMOVED lines=42> */
.L_x_113:
[----:B------:R-:W-:Y:S05]  /*9540*/  BSYNC B0 ;  /* 0x0000000000007941 */ /* 0x000fea0003800000 */
.L_x_112:
        /* <DEDUP_REMOVED lines=42> */
.L_x_115:
[----:B------:R-:W-:Y:S05]  /*97f0*/  BSYNC B0 ;  /* 0x0000000000007941 */ /* 0x000fea0003800000 */
.L_x_114:
[----:B------:R-:W-:-:S04]  /*9800*/  IADD3 R13, R13, 0x50, RZ ;  /* 0x000000500d0d7810 */ /* 0x000fc80007ffe0ff */
[----:B------:R-:W-:-:S13]  /*9810*/  ISETP.GE.AND P0, PT, R13, c[0x0][0x27c], PT ;  /* 0x00009f000d007a0c */ /* 0x000fda0003f06270 */
        /* <DEDUP_REMOVED lines=13> */
[-C--:B------:R-:W-:Y:S01]  /*98f0*/  FMUL.FTZ R10, R15, R13.reuse ;  /* 0x0000000d0f0a7220 */ /* 0x080fe20000410000 */
[----:B------:R-:W-:Y:S01]  /*9900*/  LOP3.LUT R31, R11, 0xffff0000, RZ, 0xc0, !PT ;  /* 0xffff00000b1f7812 */ /* 0x000fe200078ec0ff */
[----:B------:R-:W-:Y:S02]  /*9910*/  FMUL.FTZ R11, R25, R26 ;  /* 0x0000001a190b7220 */ /* 0x000fe40000410000 */
[C---:B------:R-:W-:Y:S02]  /*9920*/  FMUL.FTZ R13, R9.reuse, R13 ;  /* 0x0000000d090d7220 */ /* 0x040fe40000410000 */
[----:B------:R-:W-:Y:S02]  /*9930*/  FFMA.FTZ R10, R9, R24, -R10 ;  /* 0x00000018090a7223 */ /* 0x000fe4000001080a */
[----:B------:R-:W-:Y:S01]  /*9940*/  FFMA.FTZ R9, R27, R8, -R11 ;  /* 0x000000081b097223 */ /* 0x000fe2000001080b */
[----:B------:R-:W-:Y:S01]  /*9950*/  SHF.L.U32 R11, R23, 0x10, RZ ;  /* 0x00000010170b7819 */ /* 0x000fe200000006ff */
[----:B------:R-:W-:Y:S01]  /*9960*/  FFMA.FTZ R13, R15, R24, R13 ;  /* 0x000000180f0d7223 */ /* 0x000fe2000001000d */
[----:B------:R-:W-:Y:S01]  /*9970*/  SHF.L.U32 R15, R14, 0x10, RZ ;  /* 0x000000100e0f7819 */ /* 0x000fe200000006ff */
[----:B------:R-:W-:Y:S01]  /*9980*/  FMUL.FTZ R26, R27, R26 ;  /* 0x0000001a1b1a7220 */ /* 0x000fe20000410000 */
[----:B------:R-:W-:-:S02]  /*9990*/  LOP3.LUT R23, R23, 0xffff0000, RZ, 0xc0, !PT ;  /* 0xffff000017177812 */ /* 0x000fc400078ec0ff */
[----:B------:R-:W-:Y:S01]  /*99a0*/  LOP3.LUT R14, R14, 0xffff0000, RZ, 0xc0, !PT ;  /* 0xffff00000e0e7812 */ /* 0x000fe200078ec0ff */
[----:B------:R-:W-:Y:S02]  /*99b0*/  FFMA.FTZ R26, R25, R8, R26 ;  /* 0x00000008191a7223 */ /* 0x000fe4000001001a */
[-C--:B------:R-:W-:Y:S02]  /*99c0*/  FMUL.FTZ R8, R11, R29.reuse ;  /* 0x0000001d0b087220 */ /* 0x080fe40000410000 */
[----:B------:R-:W-:Y:S01]  /*99d0*/  FMUL.FTZ R29, R15, R29 ;  /* 0x0000001d0f1d7220 */ /* 0x000fe20000410000 */
[----:B------:R-:W-:Y:S01]  /*99e0*/  F2FP.BF16.PACK_AB R9, R26, R9 ;  /* 0x000000091a09723e */ /* 0x000fe200000010ff */
[-C--:B------:R-:W-:Y:S02]  /*99f0*/  FMUL.FTZ R25, R23, R31.reuse ;  /* 0x0000001f17197220 */ /* 0x080fe40000410000 */
[----:B------:R-:W-:Y:S02]  /*9a00*/  FMUL.FTZ R31, R14, R31 ;  /* 0x0000001f0e1f7220 */ /* 0x000fe40000410000 */
[----:B------:R-:W-:Y:S01]  /*9a10*/  FFMA.FTZ R15, R15, R30, -R8 ;  /* 0x0000001e0f0f7223 */ /* 0x000fe20000010808 */
[----:B------:R-:W-:Y:S01]  /*9a20*/  F2FP.BF16.PACK_AB R8, R13, R10 ;  /* 0x0000000a0d08723e */ /* 0x000fe200000010ff */
[----:B------:R-:W-:-:S02]  /*9a30*/  FFMA.FTZ R30, R11, R30, R29 ;  /* 0x0000001e0b1e7223 */ /* 0x000fc4000001001d */
[-C--:B------:R-:W-:Y:S02]  /*9a40*/  FFMA.FTZ R11, R14, R28.reuse, -R25 ;  /* 0x0000001c0e0b7223 */ /* 0x080fe40000010819 */
[----:B------:R-:W-:Y:S01]  /*9a50*/  FFMA.FTZ R28, R23, R28, R31 ;  /* 0x0000001c171c7223 */ /* 0x000fe2000001001f */
[----:B------:R-:W-:-:S04]  /*9a60*/  F2FP.BF16.PACK_AB R10, R30, R15 ;  /* 0x0000000f1e0a723e */ /* 0x000fc800000010ff */
[----:B------:R-:W-:-:S05]  /*9a70*/  F2FP.BF16.PACK_AB R11, R28, R11 ;  /* 0x0000000b1c0b723e */ /* 0x000fca00000010ff */
[----:B------:R1:W-:Y:S01]  /*9a80*/  STS.128 [R12+0xa000], R8 ;  /* 0x00a000080c007388 */ /* 0x0003e20000000c00 */
[----:B------:R-:W-:Y:S05]  /*9a90*/  BRA `(.L_x_105) ;  /* 0x00002f9000007947 */ /* 0x000fea0003800000 */
.L_x_90:
        /* <DEDUP_REMOVED lines=17> */
[----:B------:R-:W-:Y:S01]  /*9bb0*/  IADD3 R8, R23, 0x40, RZ ;  /* 0x0000004017087810 */ /* 0x000fe20007ffe0ff */
[----:B------:R-:W-:Y:S01]  /*9bc0*/  CS2R R36, SRZ ;  /* 0x0000000000247805 */ /* 0x000fe2000001ff00 */
[----:B------:R-:W-:-:S02]  /*9bd0*/  ISETP.GE.AND P1, PT, R9, c[0x0][0x27c], PT ;  /* 0x00009f0009007a0c */ /* 0x000fc40003f26270 */
[----:B------:R-:W-:Y:S02]  /*9be0*/  ISETP.GE.AND P0, PT, R8, c[0x0][0x27c], PT ;  /* 0x00009f0008007a0c */ /* 0x000fe40003f06270 */
[----:B------:R-:W-:-:S09]  /*9bf0*/  ISETP.GE.AND P2, PT, R23, c[0x0][0x27c], PT ;  /* 0x00009f0017007a0c */ /* 0x000fd20003f46270 */
[----:B------:R-:W-:Y:S02]  /*9c00*/  @!P1 SHF.R.S32.HI R26, RZ, 0x1f, R9 ;  /* 0x0000001fff1a9819 */ /* 0x000fe40000011409 */
[----:B------:R-:W-:Y:S02]  /*9c10*/  @!P0 SHF.R.S32.HI R25, RZ, 0x1f, R8 ;  /* 0x0000001fff198819 */ /* 0x000fe40000011408 */
[----:B------:R-:W-:Y:S01]  /*9c20*/  @!P1 LEA.HI R26, R26, R9, RZ, 0x3 ;  /* 0x000000091a1a9211 */ /* 0x000fe200078f18ff */
[--C-:B------:R-:W-:Y:S01]  /*9c30*/  @!P2 IMAD.WIDE R28, R23, 0x2, R52.reuse ;  /* 0x00000002171ca825 */ /* 0x100fe200078e0234 */
[----:B------:R-:W-:Y:S02]  /*9c40*/  @!P0 LEA.HI R25, R25, R8, RZ, 0x3 ;  /* 0x0000000819198211 */ /* 0x000fe400078f18ff */
[----:B------:R-:W-:Y:S02]  /*9c50*/  @!P1 LOP3.LUT R26, R26, 0xfffffff8, RZ, 0xc0, !PT ;  /* 0xfffffff81a1a9812 */ /* 0x000fe400078ec0ff */
[----:B------:R-:W-:Y:S01]  /*9c60*/  @!P0 LOP3.LUT R25, R25, 0xfffffff8, RZ, 0xc0, !PT ;  /* 0xfffffff819198812 */ /* 0x000fe200078ec0ff */
[----:B------:R1:W5:Y:S01]  /*9c70*/  @!P2 LD.E.128 R36, [R28.64] ;  /* 0x000000061c24a980 */ /* 0x000362000c101d00 */
[----:B------:R-:W-:Y:S01]  /*9c80*/  CS2R R10, SRZ ;  /* 0x00000000000a7805 */ /* 0x000fe2000001ff00 */
[C---:B------:R-:W-:Y:S01]  /*9c90*/  @!P1 IMAD.WIDE R50, R26.reuse, 0x2, R52 ;  /* 0x000000021a329825 */ /* 0x040fe200078e0234 */
[----:B------:R-:W-:Y:S01]  /*9ca0*/  CS2R R8, SRZ ;  /* 0x0000000000087805 */ /* 0x000fe2000001ff00 */
[----:B------:R-:W-:Y:S01]  /*9cb0*/  CS2R R42, SRZ ;  /* 0x00000000002a7805 */ /* 0x000fe2000001ff00 */
[----:B------:R-:W-:Y:S01]  /*9cc0*/  CS2R R40, SRZ ;  /* 0x0000000000287805 */ /* 0x000fe2000001ff00 */
[----:B------:R-:W-:Y:S01]  /*9cd0*/  CS2R R14, SRZ ;  /* 0x00000000000e7805 */ /* 0x000fe2000001ff00 */
[----:B------:R-:W-:Y:S01]  /*9ce0*/  CS2R R12, SRZ ;  /* 0x00000000000c7805 */ /* 0x000fe2000001ff00 */
[--C-:B------:R-:W-:Y:S01]  /*9cf0*/  @!P1 IMAD.WIDE R26, R26, 0x2, R44.reuse ;  /* 0x000000021a1a9825 */ /* 0x100fe200078e022c */
[----:B------:R-:W-:Y:S01]  /*9d00*/  CS2R R34, SRZ ;  /* 0x0000000000227805 */ /* 0x000fe2000001ff00 */
[----:B------:R-:W-:Y:S01]  /*9d10*/  CS2R R32, SRZ ;  /* 0x0000000000207805 */ /* 0x000fe2000001ff00 */
[----:B------:R-:W-:Y:S01]  /*9d20*/  CS2R R30, SRZ ;  /* 0x00000000001e7805 */ /* 0x000fe2000001ff00 */
[C---:B------:R-:W-:Y:S01]  /*9d30*/  @!P0 IMAD.WIDE R54, R25.reuse, 0x2, R44 ;  /* 0x0000000219368825 */ /* 0x040fe200078e022c */
[----:B------:R2:W5:Y:S03]  /*9d40*/  @!P1 LD.E.128 R40, [R50.64] ;  /* 0x0000000632289980 */ /* 0x000566000c101d00 */
[----:B------:R-:W-:Y:S01]  /*9d50*/  @!P0 IMAD.WIDE R52, R25, 0x2, R52 ;  /* 0x0000000219348825 */ /* 0x000fe200078e0234 */
[----:B------:R2:W5:Y:S03]  /*9d60*/  @!P1 LD.E.128 R12, [R26.64] ;  /* 0x000000061a0c9980 */ /* 0x000566000c101d00 */
[----:B------:R-:W-:Y:S01]  /*9d70*/  @!P2 IMAD.WIDE R44, R23, 0x2, R44 ;  /* 0x00000002172ca825 */ /* 0x000fe200078e022c */
[----:B------:R2:W5:Y:S01]  /*9d80*/  @!P0 LD.E.128 R32, [R52.64] ;  /* 0x0000000634208980 */ /* 0x000562000c101d00 */
[----:B-1----:R-:W-:-:S03]  /*9d90*/  CS2R R28, SRZ ;  /* 0x00000000001c7805 */ /* 0x002fc6000001ff00 */
[----:B------:R2:W5:Y:S04]  /*9da0*/  @!P2 LD.E.128 R8, [R44.64] ;  /* 0x000000062c08a980 */ /* 0x000568000c101d00 */
[----:B------:R2:W5:Y:S02]  /*9db0*/  @!P0 LD.E.128 R28, [R54.64] ;  /* 0x00000006361c8980 */ /* 0x000564000c101d00 */
.L_x_117:
[----:B------:R-:W-:Y:S05]  /*9dc0*/  BSYNC B0 ;  /* 0x0000000000007941 */ /* 0x000fea0003800000 */
.L_x_116:
[----:B--2--5:R-:W-:Y:S01]  /*9dd0*/  IMAD.MOV.U32 R51, RZ, RZ, R8 ;  /* 0x000000ffff337224 */ /* 0x024fe200078e0008 */
[----:B------:R-:W-:Y:S01]  /*9de0*/  SHF.R.U64 R44, R8, 0x10, R9 ;  /* 0x00000010082c7819 */ /* 0x000fe20000001209 */
[----:B------:R-:W-:Y:S01]  /*9df0*/  IMAD R85, R85, -0x80, R46 ;  /* 0xffffff8055557824 */ /* 0x000fe200078e022e */
[--C-:B------:R-:W-:Y:S01]  /*9e00*/  SHF.R.U64 R48, R36, 0x10, R37.reuse ;  /* 0x0000001024307819 */ /* 0x100fe20000001225 */
[----:B------:R-:W-:Y:S01]  /*9e10*/  IMAD.MOV.U32 R68, RZ, RZ, R37 ;  /* 0x000000ffff447224 */ /* 0x000fe200078e0025 */
[----:B------:R-:W-:Y:S01]  /*9e20*/  PRMT R44, R51, 0x5410, R44 ;  /* 0x00005410332c7816 */ /* 0x000fe2000000002c */
[----:B------:R-:W-:Y:S01]  /*9e30*/  IMAD.MOV.U32 R67, RZ, RZ, R38 ;  /* 0x000000ffff437224 */ /* 0x000fe200078e0026 */
[----:B------:R-:W-:Y:S01]  /*9e40*/  IMNMX R51, R85, 0x80, PT ;  /* 0x0000008055337817 */ /* 0x000fe20003800200 */
[----:B------:R-:W-:Y:S01]  /*9e50*/  IMAD.MOV.U32 R61, RZ, RZ, R43 ;  /* 0x000000ffff3d7224 */ /* 0x000fe200078e002b */
[----:B------:R-:W-:Y:S01]  /*9e60*/  SHF.R.U32.HI R47, RZ, 0x10, R37 ;  /* 0x00000010ff2f7819 */ /* 0x000fe20000011625 */
[--C-:B------:R-:W-:Y:S01]  /*9e70*/  IMAD.MOV.U32 R65, RZ, RZ, R39.reuse ;  /* 0x000000ffff417224 */ /* 0x100fe200078e0027 */
[----:B------:R-:W-:Y:S01]  /*9e80*/  ISETP.GE.AND P0, PT, R24, R51, PT ;  /* 0x000000331800720c */ /* 0x000fe20003f06270 */
[----:B------:R-:W-:Y:S01]  /*9e90*/  IMAD.MOV.U32 R64, RZ, RZ, R40 ;  /* 0x000000ffff407224 */ /* 0x000fe200078e0028 */
[----:B------:R-:W-:Y:S01]  /*9ea0*/  SHF.R.U64 R66, R38, 0x10, R39 ;  /* 0x0000001026427819 */ /* 0x000fe20000001227 */
[----:B------:R-:W-:Y:S01]  /*9eb0*/  IMAD.MOV.U32 R62, RZ, RZ, R42 ;  /* 0x000000ffff3e7224 */ /* 0x000fe200078e002a */
[----:B------:R-:W-:Y:S01]  /*9ec0*/  SHF.R.U64 R38, R42, 0x10, R43 ;  /* 0x000000102a267819 */ /* 0x000fe2000000122b */
[----:B------:R-:W-:Y:S01]  /*9ed0*/  IMAD.MOV.U32 R63, RZ, RZ, R41 ;  /* 0x000000ffff3f7224 */ /* 0x000fe200078e0029 */
[----:B------:R-:W-:Y:S01]  /*9ee0*/  SHF.R.U32.HI R37, RZ, 0x10, R43 ;  /* 0x00000010ff257819 */ /* 0x000fe2000001162b */
[----:B------:R-:W-:Y:S01]  /*9ef0*/  IMAD.MOV.U32 R43, RZ, RZ, R9 ;  /* 0x000000ffff2b7224 */ /* 0x000fe200078e0009 */
[----:B------:R-:W-:Y:S01]  /*9f00*/  SHF.R.U32.HI R45, RZ, 0x10, R39 ;  /* 0x00000010ff2d7819 */ /* 0x000fe20000011627 */
[----:B------:R-:W-:Y:S01]  /*9f10*/  IMAD.MOV.U32 R69, RZ, RZ, R36 ;  /* 0x000000ffff457224 */ /* 0x000fe200078e0024 */
[----:B------:R-:W-:Y:S01]  /*9f20*/  SHF.R.U32.HI R8, RZ, 0x10, R9 ;  /* 0x00000010ff087819 */ /* 0x000fe20000011609 */
[----:B------:R-:W-:Y:S01]  /*9f30*/  IMAD.MOV.U32 R9, RZ, RZ, R10 ;  /* 0x000000ffff097224 */ /* 0x000fe200078e000a */
[----:B------:R-:W-:Y:S01]  /*9f40*/  SHF.R.U64 R40, R40, 0x10, R41 ;  /* 0x0000001028287819 */ /* 0x000fe20000001229 */
[----:B------:R-:W-:Y:S01]  /*9f50*/  IMAD.MOV.U32 R55, RZ, RZ, R35 ;  /* 0x000000ffff377224 */ /* 0x000fe200078e0023 */
[----:B------:R-:W-:Y:S01]  /*9f60*/  SHF.R.U32.HI R39, RZ, 0x10, R41 ;  /* 0x00000010ff277819 */ /* 0x000fe20000011629 */
[--C-:B------:R-:W-:Y:S01]  /*9f70*/  IMAD.MOV.U32 R41, RZ, RZ, R11.reuse ;  /* 0x000000ffff297224 */ /* 0x100fe200078e000b */
[--C-:B------:R-:W-:Y:S01]  /*9f80*/  SHF.R.U64 R42, R10, 0x10, R11.reuse ;  /* 0x000000100a2a7819 */ /* 0x100fe2000000120b */
[----:B------:R-:W-:Y:S01]  /*9f90*/  IMAD.MOV.U32 R60, RZ, RZ, R32 ;  /* 0x000000ffff3c7224 */ /* 0x000fe200078e0020 */
[----:B------:R-:W-:Y:S01]  /*9fa0*/  SHF.R.U32.HI R10, RZ, 0x10, R11 ;  /* 0x00000010ff0a7819 */ /* 0x000fe2000001160b */
[----:B------:R-:W-:Y:S01]  /*9fb0*/  IMAD.MOV.U32 R11, RZ, RZ, R12 ;  /* 0x000000ffff0b7224 */ /* 0x000fe200078e000c */
[--C-:B------:R-:W-:Y:S01]  /*9fc0*/  SHF.R.U64 R56, R34, 0x10, R35.reuse ;  /* 0x0000001022387819 */ /* 0x100fe20000001223 */
[----:B------:R-:W-:Y:S01]  /*9fd0*/  IMAD.MOV.U32 R57, RZ, RZ, R34 ;  /* 0x000000ffff397224 */ /* 0x000fe200078e0022 */
[----:B------:R-:W-:Y:S01]  /*9fe0*/  SHF.R.U32.HI R54, RZ, 0x10, R35 ;  /* 0x00000010ff367819 */ /* 0x000fe20000011623 */
[--C-:B------:R-:W-:Y:S01]  /*9ff0*/  IMAD.MOV.U32 R35, RZ, RZ, R13.reuse ;  /* 0x000000ffff237224 */ /* 0x100fe200078e000d */
[----:B------:R-:W-:Y:S01]  /*a000*/  SHF.R.U64 R36, R12, 0x10, R13 ;  /* 0x000000100c247819 */ /* 0x000fe2000000120d */
        /* <DEDUP_REMOVED lines=11> */
[----:B------:R-:W-:Y:S01]  /*a0c0*/  SHF.R.U64 R28, R28, 0x10, R29 ;  /* 0x000000101c1c7819 */ /* 0x000fe2000000121d */
[----:B------:R-:W-:Y:S01]  /*a0d0*/  IMAD.MOV.U32 R25, RZ, RZ, R31 ;  /* 0x000000ffff197224 */ /* 0x000fe200078e001f */
[----:B------:R-:W-:Y:S01]  /*a0e0*/  SHF.R.U32.HI R50, RZ, 0x10, R29 ;  /* 0x00000010ff327819 */ /* 0x000fe2000001161d */
[----:B------:R-:W-:-:S04]  /*a0f0*/  DEPBAR.LE SB0, 0x1 ;  /* 0x000080400000791a */ /* 0x000fc80000000000 */
[--C-:B------:R-:W-:Y:S01]  /*a100*/  SHF.R.U64 R26, R30, 0x10, R31.reuse ;  /* 0x000000101e1a7819 */ /* 0x100fe2000000121f */
[----:B------:R-:W-:Y:S01]  /*a110*/  BSSY B1, `(.L_x_118) ;  /* 0x0000151000017945 */ /* 0x000fe20003800000 */
[----:B------:R-:W-:Y:S02]  /*a120*/  SHF.R.U32.HI R52, RZ, 0x10, R31 ;  /* 0x00000010ff347819 */ /* 0x000fe4000001161f */
        /* <DEDUP_REMOVED lines=22> */
[----:B------:R-:W-:Y:S01]  /*a290*/  PRMT R25, R25, 0x5410, R52 ;  /* 0x0000541019197816 */ /* 0x000fe20000000034 */
[----:B------:R-:W-:Y:S06]  /*a2a0*/  BAR.SYNC.DEFER_BLOCKING 0x0 ;  /* 0x0000000000007b1d */ /* 0x000fec0000010000 */
[----:B------:R-:W-:Y:S05]  /*a2b0*/  @P0 BRA `(.L_x_119) ;  /* 0x0000136000000947 */ /* 0x000fea0003800000 */
[----:B------:R-:W-:Y:S01]  /*a2c0*/  ISETP.GE.AND P0, PT, R23, c[0x0][0x27c], PT ;  /* 0x00009f0017007a0c */ /* 0x000fe20003f06270 */
[----:B------:R-:W-:-:S12]  /*a2d0*/  BSSY B0, `(.L_x_120) ;  /* 0x0000060000007945 */ /* 0x000fd80003800000 */
[----:B------:R-:W-:Y:S05]  /*a2e0*/  @P0 BRA `(.L_x_121) ;  /* 0x000005e000000947 */ /* 0x000fea0003800000 */
[----:B------:R-:W-:Y:S01]  /*a2f0*/  IMAD.MOV.U32 R14, RZ, RZ, c[0x0][0x27c] ;  /* 0x00009f00ff0e7624 */ /* 0x000fe200078e00ff */
[----:B------:R-:W-:Y:S01]  /*a300*/  SHF.L.U32 R10, R19, 0x9, RZ ;  /* 0x00000009130a7819 */ /* 0x000fe200000006ff */
[----:B------:R-:W-:Y:S01]  /*a310*/  IMAD.SHL.U32 R12, R24, 0x40, RZ ;  /* 0x00000040180c7824 */ /* 0x000fe200078e00ff */
[----:B------:R-:W-:Y:S01]  /*a320*/  LOP3.LUT R59, R46, 0xffff0000, RZ, 0xc0, !PT ;  /* 0xffff00002e3b7812 */ /* 0x000fe200078ec0ff */
[----:B------:R-:W-:Y:S01]  /*a330*/  IMAD.U32 R58, R42, 0x10000, RZ ;  /* 0x000100002a3a7824 */ /* 0x000fe200078e00ff */
[----:B------:R-:W-:Y:S01]  /*a340*/  LEA.HI R14, R14, R49, RZ, 0x1d ;  /* 0x000000310e0e7211 */ /* 0x000fe200078fe8ff */
[----:B------:R-:W-:Y:S01]  /*a350*/  IMAD.U32 R60, R46, 0x10000, RZ ;  /* 0x000100002e3c7824 */ /* 0x000fe200078e00ff */
[----:B------:R-:W-:Y:S01]  /*a360*/  LOP3.LUT R12, R12, 0x1c0, RZ, 0xc0, !PT ;  /* 0x000001c00c0c7812 */ /* 0x000fe200078ec0ff */
[----:B------:R-:W-:Y:S01]  /*a370*/  IMAD.U32 R68, R44, 0x10000, RZ ;  /* 0x000100002c447824 */ /* 0x000fe200078e00ff */
[----:B------:R-:W-:Y:S01]  /*a380*/  SHF.R.S32.HI R9, RZ, 0x1f, R14 ;  /* 0x0000001fff097819 */ /* 0x000fe2000001140e */
[----:B------:R-:W-:Y:S01]  /*a390*/  IMAD.SHL.U32 R8, R14, 0x8, RZ ;  /* 0x000000080e087824 */ /* 0x000fe200078e00ff */
[----:B------:R-:W-:Y:S01]  /*a3a0*/  SHF.R.U32.HI R11, RZ, 0x3, R12 ;  /* 0x00000003ff0b7819 */ /* 0x000fe2000001160c */
[----:B------:R-:W-:Y:S01]  /*a3b0*/  IMAD.U32 R63, R47, 0x10000, RZ ;  /* 0x000100002f3f7824 */ /* 0x000fe200078e00ff */
[----:B------:R-:W-:-:S02]  /*a3c0*/  LEA.HI R9, R9, R14, RZ, 0x3 ;  /* 0x0000000e09097211 */ /* 0x000fc400078f18ff */
[C---:B------:R-:W-:Y:S02]  /*a3d0*/  LOP3.LUT R8, R12.reuse, 0x38, R8, 0xf8, !PT ;  /* 0x000000380c087812 */ /* 0x040fe400078ef808 */
[----:B------:R-:W-:Y:S02]  /*a3e0*/  SHF.L.U32 R9, R9, 0xa, RZ ;  /* 0x0000000a09097819 */ /* 0x000fe400000006ff */
[----:B------:R-:W-:Y:S02]  /*a3f0*/  LOP3.LUT R52, R12, 0x38, R23, 0xf8, !PT ;  /* 0x000000380c347812 */ /* 0x000fe400078ef817 */
[----:B------:R-:W-:Y:S02]  /*a400*/  LOP3.LUT R8, R8, R11, RZ, 0x3c, !PT ;  /* 0x0000000b08087212 */ /* 0x000fe400078e3cff */
[----:B------:R-:W-:Y:S02]  /*a410*/  LOP3.LUT R9, R9, 0x7fffe000, RZ, 0xc0, !PT ;  /* 0x7fffe00009097812 */ /* 0x000fe400078ec0ff */
[----:B------:R-:W-:-:S02]  /*a420*/  LOP3.LUT R52, R10, R52, R11, 0xf6, !PT ;  /* 0x000000340a347212 */ /* 0x000fc400078ef60b */
[----:B------:R-:W-:Y:S02]  /*a430*/  IADD3 R8, R8, R9, R10 ;  /* 0x0000000908087210 */ /* 0x000fe40007ffe00a */
[----:B------:R-:W-:Y:S01]  /*a440*/  SHF.L.U32 R70, R48, 0x10, RZ ;  /* 0x0000001030467819 */ /* 0x000fe200000006ff */
[----:B------:R-:W-:Y:S01]  /*a450*/  IMAD.SHL.U32 R52, R52, 0x2, RZ ;  /* 0x0000000234347824 */ /* 0x000fe200078e00ff */
[----:B------:R-:W-:Y:S02]  /*a460*/  SHF.L.U32 R50, R8, 0x1, RZ ;  /* 0x0000000108327819 */ /* 0x000fe400000006ff */
[----:B------:R-:W-:Y:S02]  /*a470*/  LOP3.LUT R67, R47, 0xffff0000, RZ, 0xc0, !PT ;  /* 0xffff00002f437812 */ /* 0x000fe400078ec0ff */
[----:B------:R-:W1:Y:S04]  /*a480*/  LDS.128 R12, [R52+0xc100] ;  /* 0x00c10000340c7984 */ /* 0x000e680000000c00 */
[----:B------:R-:W2:Y:S01]  /*a490*/  LDS.128 R8, [R50+0xc100] ;  /* 0x00c1000032087984 */ /* 0x000ea20000000c00 */
[C---:B-1----:R-:W-:Y:S01]  /*a4a0*/  IMAD.U32 R53, R12.reuse, 0x10000, RZ ;  /* 0x000100000c357824 */ /* 0x042fe200078e00ff */
[----:B------:R-:W-:Y:S01]  /*a4b0*/  LOP3.LUT R54, R12, 0xffff0000, RZ, 0xc0, !PT ;  /* 0xffff00000c367812 */ /* 0x000fe200078ec0ff */
[----:B------:R-:W-:Y:S01]  /*a4c0*/  IMAD.U32 R57, R14, 0x10000, RZ ;  /* 0x000100000e397824 */ /* 0x000fe200078e00ff */
[----:B------:R-:W-:-:S02]  /*a4d0*/  SHF.L.U32 R56, R13, 0x10, RZ ;  /* 0x000000100d387819 */ /* 0x000fc400000006ff */
[----:B------:R-:W-:Y:S02]  /*a4e0*/  LOP3.LUT R12, R13, 0xffff0000, RZ, 0xc0, !PT ;  /* 0xffff00000d0c7812 */ /* 0x000fe400078ec0ff */
[----:B------:R-:W-:Y:S02]  /*a4f0*/  LOP3.LUT R55, R14, 0xffff0000, RZ, 0xc0, !PT ;  /* 0xffff00000e377812 */ /* 0x000fe400078ec0ff */
[----:B--2---:R-:W-:Y:S02]  /*a500*/  SHF.L.U32 R61, R10, 0x10, RZ ;  /* 0x000000100a3d7819 */ /* 0x004fe400000006ff */
[C---:B------:R-:W-:Y:S02]  /*a510*/  SHF.L.U32 R13, R15.reuse, 0x10, RZ ;  /* 0x000000100f0d7819 */ /* 0x040fe400000006ff */
[----:B------:R-:W-:Y:S01]  /*a520*/  LOP3.LUT R14, R15, 0xffff0000, RZ, 0xc0, !PT ;  /* 0xffff00000f0e7812 */ /* 0x000fe200078ec0ff */
[C---:B------:R-:W-:Y:S01]  /*a530*/  IMAD.U32 R15, R8.reuse, 0x10000, RZ ;  /* 0x00010000080f7824 */ /* 0x040fe200078e00ff */
[----:B------:R-:W-:Y:S01]  /*a540*/  LOP3.LUT R65, R8, 0xffff0000, RZ, 0xc0, !PT ;  /* 0xffff000008417812 */ /* 0x000fe200078ec0ff */
[----:B------:R-:W-:Y:S01]  /*a550*/  FMUL.FTZ R62, R61, R58 ;  /* 0x0000003a3d3e7220 */ /* 0x000fe20000410000 */
[----:B------:R-:W-:Y:S01]  /*a560*/  SHF.L.U32 R8, R9, 0x10, RZ ;  /* 0x0000001009087819 */ /* 0x000fe200000006ff */
[-C--:B------:R-:W-:Y:S01]  /*a570*/  FMUL.FTZ R61, R61, R60.reuse ;  /* 0x0000003c3d3d7220 */ /* 0x080fe20000410000 */
[----:B------:R-:W-:Y:S01]  /*a580*/  LOP3.LUT R64, R9, 0xffff0000, RZ, 0xc0, !PT ;  /* 0xffff000009407812 */ /* 0x000fe200078ec0ff */
[----:B------:R-:W-:Y:S01]  /*a590*/  FFMA.FTZ R62, R57, R60, -R62 ;  /* 0x0000003c393e7223 */ /* 0x000fe2000001083e */
[----:B------:R-:W-:Y:S01]  /*a5a0*/  SHF.L.U32 R9, R11, 0x10, RZ ;  /* 0x000000100b097819 */ /* 0x000fe200000006ff */
[----:B------:R-:W-:Y:S01]  /*a5b0*/  FFMA.FTZ R57, R57, R58, R61 ;  /* 0x0000003a39397223 */ /* 0x000fe2000001003d */
[----:B------:R-:W-:-:S02]  /*a5c0*/  LOP3.LUT R66, R11, 0xffff0000, RZ, 0xc0, !PT ;  /* 0xffff00000b427812 */ /* 0x000fc400078ec0ff */
[----:B------:R-:W-:Y:S02]  /*a5d0*/  LOP3.LUT R10, R10, 0xffff0000, RZ, 0xc0, !PT ;  /* 0xffff00000a0a7812 */ /* 0x000fe400078ec0ff */
[----:B------:R-:W-:Y:S02]  /*a5e0*/  LOP3.LUT R11, R42, 0xffff0000, RZ, 0xc0, !PT ;  /* 0xffff00002a0b7812 */ /* 0x000fe400078ec0ff */
[----:B------:R-:W-:-:S03]  /*a5f0*/  LOP3.LUT R58, R44, 0xffff0000, RZ, 0xc0, !PT ;  /* 0xffff00002c3a7812 */ /* 0x000fc600078ec0ff */
[C---:B------:R-:W-:Y:S02]  /*a600*/  FMUL.FTZ R60, R10.reuse, R11 ;  /* 0x0000000b0a3c7220 */ /* 0x040fe40000410000 */
[-C--:B------:R-:W-:Y:S02]  /*a610*/  FMUL.FTZ R10, R10, R59.reuse ;  /* 0x0000003b0a0a7220 */ /* 0x080fe40000410000 */
[----:B------:R-:W-:Y:S02]  /*a620*/  FFMA.FTZ R59, R55, R59, -R60 ;  /* 0x0000003b373b7223 */ /* 0x000fe4000001083c */
[C---:B------:R-:W-:Y:S02]  /*a630*/  FMUL.FTZ R60, R15.reuse, R68 ;  /* 0x000000440f3c7220 */ /* 0x040fe40000410000 */
[-C--:B------:R-:W-:Y:S02]  /*a640*/  FMUL.FTZ R15, R15, R70.reuse ;  /* 0x000000460f0f7220 */ /* 0x080fe40000410000 */
[----:B------:R-:W-:Y:S01]  /*a650*/  FFMA.FTZ R10, R55, R11, R10 ;  /* 0x0000000b370a7223 */ /* 0x000fe2000001000a */
[----:B------:R-:W-:Y:S01]  /*a660*/  LOP3.LUT R55, R48, 0xffff0000, RZ, 0xc0, !PT ;  /* 0xffff000030377812 */ /* 0x000fe200078ec0ff */
[----:B------:R-:W-:Y:S01]  /*a670*/  FFMA.FTZ R60, R53, R70, -R60 ;  /* 0x00000046353c7223 */ /* 0x000fe2000001083c */
[----:B------:R-:W-:Y:S01]  /*a680*/  SHF.L.U32 R11, R43, 0x10, RZ ;  /* 0x000000102b0b7819 */ /* 0x000fe200000006ff */
[----:B------:R-:W-:Y:S01]  /*a690*/  FFMA.FTZ R53, R53, R68, R15 ;  /* 0x0000004435357223 */ /* 0x000fe2000001000f */
[----:B------:R-:W-:Y:S01]  /*a6a0*/  SHF.L.U32 R70, R45, 0x10, RZ ;  /* 0x000000102d467819 */ /* 0x000fe200000006ff */
[C---:B------:R-:W-:Y:S01]  /*a6b0*/  FMUL.FTZ R15, R65.reuse, R58 ;  /* 0x0000003a410f7220 */ /* 0x040fe20000410000 */
[----:B------:R-:W-:Y:S01]  /*a6c0*/  F2FP.BF16.PACK_AB R10, R10, R57 ;  /* 0x000000390a0a723e */ /* 0x000fe200000010ff */
[----:B------:R-:W-:-:S02]  /*a6d0*/  FMUL.FTZ R65, R65, R55 ;  /* 0x0000003741417220 */ /* 0x000fc40000410000 */
[----:B------:R-:W-:Y:S02]  /*a6e0*/  FFMA.FTZ R55, R54, R55, -R15 ;  /* 0x0000003736377223 */ /* 0x000fe4000001080f */
[C---:B------:R-:W-:Y:S02]  /*a6f0*/  FMUL.FTZ R61, R8.reuse, R11 ;  /* 0x0000000b083d7220 */ /* 0x040fe40000410000 */
[-C--:B------:R-:W-:Y:S02]  /*a700*/  FMUL.FTZ R15, R8, R63.reuse ;  /* 0x0000003f080f7220 */ /* 0x080fe40000410000 */
[C---:B------:R-:W-:Y:S02]  /*a710*/  IMAD.U32 R68, R41.reuse, 0x10000, RZ ;  /* 0x0001000029447824 */ /* 0x040fe400078e00ff */
[----:B------:R-:W-:Y:S02]  /*a720*/  FFMA.FTZ R8, R54, R58, R65 ;  /* 0x0000003a36087223 */ /* 0x000fe40000010041 */
[C---:B------:R-:W-:Y:S01]  /*a730*/  FFMA.FTZ R58, R56.reuse, R63, -R61 ;  /* 0x0000003f383a7223 */ /* 0x040fe2000001083d */
[----:B------:R-:W-:Y:S01]  /*a740*/  LOP3.LUT R61, R41, 0xffff0000, RZ, 0xc0, !PT ;  /* 0xffff0000293d7812 */ /* 0x000fe200078ec0ff */
[----:B------:R-:W-:Y:S01]  /*a750*/  FFMA.FTZ R56, R56, R11, R15 ;  /* 0x0000000b38387223 */ /* 0x000fe2000001000f */
[----:B------:R-:W-:Y:S01]  /*a760*/  LOP3.LUT R15, R45, 0xffff0000, RZ, 0xc0, !PT ;  /* 0xffff00002d0f7812 */ /* 0x000fe200078ec0ff */
[C---:B------:R-:W-:Y:S01]  /*a770*/  FMUL.FTZ R54, R9.reuse, R68 ;  /* 0x0000004409367220 */ /* 0x040fe20000410000 */
[----:B------:R-:W-:Y:S01]  /*a780*/  F2FP.BF16.PACK_AB R8, R8, R53 ;  /* 0x000000350808723e */ /* 0x000fe200000010ff */
[-C--:B------:R-:W-:Y:S01]  /*a790*/  FMUL.FTZ R11, R9, R70.reuse ;  /* 0x00000046090b7220 */ /* 0x080fe20000410000 */
[----:B------:R-:W-:Y:S01]  /*a7a0*/  LOP3.LUT R9, R43, 0xffff0000, RZ, 0xc0, !PT ;  /* 0xffff00002b097812 */ /* 0x000fe200078ec0ff */
[----:B------:R-:W-:-:S02]  /*a7b0*/  FFMA.FTZ R54, R13, R70, -R54 ;  /* 0x000000460d367223 */ /* 0x000fc40000010836 */
[----:B------:R-:W-:Y:S02]  /*a7c0*/  FFMA.FTZ R11, R13, R68, R11 ;  /* 0x000000440d0b7223 */ /* 0x000fe4000001000b */
[C---:B------:R-:W-:Y:S02]  /*a7d0*/  FMUL.FTZ R13, R64.reuse, R9 ;  /* 0x00000009400d7220 */ /* 0x040fe40000410000 */
[----:B------:R-:W-:Y:S02]  /*a7e0*/  FMUL.FTZ R65, R64, R67 ;  /* 0x0000004340417220 */ /* 0x000fe40000410000 */
[C---:B------:R-:W-:Y:S02]  /*a7f0*/  FMUL.FTZ R64, R66.reuse, R61 ;  /* 0x0000003d42407220 */ /* 0x040fe40000410000 */
[----:B------:R-:W-:Y:S02]  /*a800*/  FMUL.FTZ R63, R66, R15 ;  /* 0x0000000f423f7220 */ /* 0x000fe40000410000 */
[----:B------:R-:W-:-:S02]  /*a810*/  FFMA.FTZ R13, R12, R67, -R13 ;  /* 0x000000430c0d7223 */ /* 0x000fc4000001080d */
[----:B------:R-:W-:Y:S02]  /*a820*/  FFMA.FTZ R15, R14, R15, -R64 ;  /* 0x0000000f0e0f7223 */ /* 0x000fe40000010840 */
[----:B------:R-:W-:Y:S01]  /*a830*/  FFMA.FTZ R9, R12, R9, R65 ;  /* 0x000000090c097223 */ /* 0x000fe20000010041 */
[----:B------:R-:W-:Y:S01]  /*a840*/  F2FP.BF16.PACK_AB R12, R55, R60 ;  /* 0x0000003c370c723e */ /* 0x000fe200000010ff */
[----:B------:R-:W-:Y:S01]  /*a850*/  FFMA.FTZ R64, R14, R61, R63 ;  /* 0x0000003d0e407223 */ /* 0x000fe2000001003f */
[----:B------:R-:W-:Y:S02]  /*a860*/  F2FP.BF16.PACK_AB R14, R59, R62 ;  /* 0x0000003e3b0e723e */ /* 0x000fe400000010ff */
[----:B------:R-:W-:Y:S02]  /*a870*/  F2FP.BF16.PACK_AB R13, R13, R58 ;  /* 0x0000003a0d0d723e */ /* 0x000fe400000010ff */
[----:B------:R-:W-:Y:S02]  /*a880*/  F2FP.BF16.PACK_AB R15, R15, R54 ;  /* 0x000000360f0f723e */ /* 0x000fe400000010ff */
[----:B------:R-:W-:-:S02]  /*a890*/  F2FP.BF16.PACK_AB R9, R9, R56 ;  /* 0x000000380909723e */ /* 0x000fc400000010ff */
[----:B------:R-:W-:Y:S01]  /*a8a0*/  F2FP.BF16.PACK_AB R11, R64, R11 ;  /* 0x0000000b400b723e */ /* 0x000fe200000010ff */
[----:B------:R1:W-:Y:S04]  /*a8b0*/  STS.128 [R52+0xc100], R12 ;  /* 0x00c1000c34007388 */ /* 0x0003e80000000c00 */
[----:B------:R1:W-:Y:S02]  /*a8c0*/  STS.128 [R50+0xc100], R8 ;  /* 0x00c1000832007388 */ /* 0x0003e40000000c00 */
.L_x_121:
[----:B------:R-:W-:Y:S05]  /*a8d0*/  BSYNC B0 ;  /* 0x0000000000007941 */ /* 0x000fea0003800000 */
.L_x_120:
[----:B-1----:R-:W-:Y:S01]  /*a8e0*/  IADD3 R12, R23, 0x20, RZ ;  /* 0x00000020170c7810 */ /* 0x002fe20007ffe0ff */
[----:B------:R-:W-:Y:S03]  /*a8f0*/  BSSY B0, `(.L_x_122) ;  /* 0x0000069000007945 */ /* 0x000fe60003800000 */
[----:B------:R-:W-:-:S13]  /*a900*/  ISETP.GE.AND P0, PT, R12, c[0x0][0x27c], PT ;  /* 0x00009f000c007a0c */ /* 0x000fda0003f06270 */
[----:B------:R-:W-:Y:S05]  /*a910*/  @P0 BRA `(.L_x_123) ;  /* 0x0000066000000947 */ /* 0x000fea0003800000 */
[----:B------:R-:W-:Y:S01]  /*a920*/  SHF.R.S32.HI R11, RZ, 0x1f, R12 ;  /* 0x0000001fff0b7819 */ /* 0x000fe2000001140c */
[----:B------:R-:W-:Y:S01]  /*a930*/  IMAD.MOV.U32 R8, RZ, RZ, c[0x0][0x27c] ;  /* 0x00009f00ff087624 */ /* 0x000fe200078e00ff */
[----:B------:R-:W-:Y:S01]  /*a940*/  SHF.L.U32 R58, R40, 0x10, RZ ;  /* 0x00000010283a7819 */ /* 0x000fe200000006ff */
[----:B------:R-:W-:Y:S01]  /*a950*/  IMAD.SHL.U32 R9, R24, 0x40, RZ ;  /* 0x0000004018097824 */ /* 0x000fe200078e00ff */
[CC--:B------:R-:W-:Y:S01]  /*a960*/  LEA.HI R10, R11.reuse, R12.reuse, RZ, 0x3 ;  /* 0x0000000c0b0a7211 */ /* 0x0c0fe200078f18ff */
[----:B------:R-:W-:Y:S01]  /*a970*/  IMAD.U32 R60, R36, 0x10000, RZ ;  /* 0x00010000243c7824 */ /* 0x000fe200078e00ff */
[----:B------:R-:W-:Y:S01]  /*a980*/  LEA.HI R11, R11, R12, RZ, 0x6 ;  /* 0x0000000c0b0b7211 */ /* 0x000fe200078f30ff */
[----:B------:R-:W-:Y:S01]  /*a990*/  IMAD.U32 R68, R33, 0x10000, RZ ;  /* 0x0001000021447824 */ /* 0x000fe200078e00ff */
[----:B------:R-:W-:Y:S02]  /*a9a0*/  SHF.R.S32.HI R13, RZ, 0x3, R10 ;  /* 0x00000003ff0d7819 */ /* 0x000fe4000001140a */
[----:B------:R-:W-:-:S02]  /*a9b0*/  LOP3.LUT R9, R9, 0x1c0, RZ, 0xc0, !PT ;  /* 0x000001c009097812 */ /* 0x000fc400078ec0ff */
[----:B------:R-:W-:Y:S02]  /*a9c0*/  LEA.HI R8, R8, R13, RZ, 0x1d ;  /* 0x0000000d08087211 */ /* 0x000fe400078fe8ff */
[----:B------:R-:W-:Y:S02]  /*a9d0*/  SHF.L.U32 R11, R11, 0x7, RZ ;  /* 0x000000070b0b7819 */ /* 0x000fe400000006ff */
[----:B------:R-:W-:Y:S02]  /*a9e0*/  SHF.R.S32.HI R13, RZ, 0x1f, R8 ;  /* 0x0000001fff0d7819 */ /* 0x000fe40000011408 */
[----:B------:R-:W-:Y:S02]  /*a9f0*/  LOP3.LUT R15, R9, 0x38, R10, 0xf8, !PT ;  /* 0x00000038090f7812 */ /* 0x000fe400078ef80a */
[----:B------:R-:W-:Y:S01]  /*aa00*/  LEA.HI R13, R13, R8, RZ, 0x3 ;  /* 0x000000080d0d7211 */ /* 0x000fe200078f18ff */
[----:B------:R-:W-:Y:S01]  /*aa10*/  IMAD.SHL.U32 R8, R8, 0x8, RZ ;  /* 0x0000000808087824 */ /* 0x000fe200078e00ff */
[----:B------:R-:W-:-:S02]  /*aa20*/  SHF.R.U32.HI R10, RZ, 0x3, R9 ;  /* 0x00000003ff0a7819 */ /* 0x000fc40000011609 */
[----:B------:R-:W-:Y:S02]  /*aa30*/  SHF.L.U32 R13, R13, 0xa, RZ ;  /* 0x0000000a0d0d7819 */ /* 0x000fe400000006ff */
[----:B------:R-:W-:Y:S02]  /*aa40*/  LOP3.LUT R9, R9, 0x38, R8, 0xf8, !PT ;  /* 0x0000003809097812 */ /* 0x000fe400078ef808 */
[----:B------:R-:W-:Y:S02]  /*aa50*/  LOP3.LUT R12, R11, 0x7fffe000, RZ, 0xc0, !PT ;  /* 0x7fffe0000b0c7812 */ /* 0x000fe400078ec0ff */
[----:B------:R-:W-:Y:S02]  /*aa60*/  LOP3.LUT R8, R13, 0x7fffe000, RZ, 0xc0, !PT ;  /* 0x7fffe0000d087812 */ /* 0x000fe400078ec0ff */
[-C--:B------:R-:W-:Y:S01]  /*aa70*/  LOP3.LUT R15, R15, R10.reuse, RZ, 0x3c, !PT ;  /* 0x0000000a0f0f7212 */ /* 0x080fe200078e3cff */
[----:B------:R-:W-:Y:S01]  /*aa80*/  IMAD R12, R19, 0x200, R12 ;  /* 0x00000200130c7824 */ /* 0x000fe200078e020c */
[----:B------:R-:W-:-:S02]  /*aa90*/  LOP3.LUT R9, R9, R10, RZ, 0x3c, !PT ;  /* 0x0000000a09097212 */ /* 0x000fc400078e3cff */
[----:B------:R-:W-:Y:S01]  /*aaa0*/  LEA R8, R19, R8, 0x9 ;  /* 0x0000000813087211 */ /* 0x000fe200078e48ff */
[----:B------:R-:W-:Y:S01]  /*aab0*/  IMAD.IADD R12, R12, 0x1, R15 ;  /* 0x000000010c0c7824 */ /* 0x000fe200078e020f */
[----:B------:R-:W-:Y:S02]  /*aac0*/  LOP3.LUT R59, R40, 0xffff0000, RZ, 0xc0, !PT ;  /* 0xffff0000283b7812 */ /* 0x000fe400078ec0ff */
[----:B------:R-:W-:Y:S01]  /*aad0*/  SHF.L.U32 R70, R37, 0x10, RZ ;  /* 0x0000001025467819 */ /* 0x000fe200000006ff */
[----:B------:R-:W-:Y:S01]  /*aae0*/  IMAD.IADD R50, R8, 0x1, R9 ;  /* 0x0000000108327824 */ /* 0x000fe200078e0209 */
[----:B------:R-:W-:Y:S01]  /*aaf0*/  LOP3.LUT R67, R39, 0xffff0000, RZ, 0xc0, !PT ;  /* 0xffff000027437812 */ /* 0x000fe200078ec0ff */
[----:B------:R-:W-:Y:S02]  /*ab00*/  IMAD.SHL.U32 R52, R12, 0x2, RZ ;  /* 0x000000020c347824 */ /* 0x000fe400078e00ff */
[----:B------:R-:W-:-:S03]  /*ab10*/  IMAD.SHL.U32 R50, R50, 0x2, RZ ;  /* 0x0000000232327824 */ /* 0x000fc600078e00ff */
[----:B------:R-:W1:Y:S04]  /*ab20*/  LDS.128 R12, [R52+0xc100] ;  /* 0x00c10000340c7984 */ /* 0x000e680000000c00 */
[----:B------:R-:W2:Y:S01]  /*ab30*/  LDS.128 R8, [R50+0xc100] ;  /* 0x00c1000032087984 */ /* 0x000ea20000000c00 */
[C---:B-1----:R-:W-:Y:S01]  /*ab40*/  SHF.L.U32 R53, R12.reuse, 0x10, RZ ;  /* 0x000000100c357819 */ /* 0x042fe200000006ff */
[C---:B------:R-:W-:Y:S01]  /*ab50*/  IMAD.U32 R56, R13.reuse, 0x10000, RZ ;  /* 0x000100000d387824 */ /* 0x040fe200078e00ff */
[----:B------:R-:W-:Y:S01]  /*ab60*/  LOP3.LUT R57, R12, 0xffff0000, RZ, 0xc0, !PT ;  /* 0xffff00000c397812 */ /* 0x000fe200078ec0ff */
[----:B------:R-:W-:Y:S01]  /*ab70*/  IMAD.U32 R55, R14, 0x10000, RZ ;  /* 0x000100000e377824 */ /* 0x000fe200078e00ff */
[----:B------:R-:W-:Y:S01]  /*ab80*/  LOP3.LUT R12, R13, 0xffff0000, RZ, 0xc0, !PT ;  /* 0xffff00000d0c7812 */ /* 0x000fe200078ec0ff */
[----:B--2---:R-:W-:Y:S01]  /*ab90*/  IMAD.U32 R65, R8, 0x10000, RZ ;  /* 0x0001000008417824 */ /* 0x004fe200078e00ff */
[----:B------:R-:W-:Y:S01]  /*aba0*/  LOP3.LUT R54, R14, 0xffff0000, RZ, 0xc0, !PT ;  /* 0xffff00000e367812 */ /* 0x000fe200078ec0ff */
[----:B------:R-:W-:Y:S01]  /*abb0*/  IMAD.U32 R61, R10, 0x10000, RZ ;  /* 0x000100000a3d7824 */ /* 0x000fe200078e00ff */
[----:B------:R-:W-:Y:S01]  /*abc0*/  SHF.L.U32 R13, R15, 0x10, RZ ;  /* 0x000000100f0d7819 */ /* 0x000fe200000006ff */
[----:B------:R-:W-:Y:S01]  /*abd0*/  FMUL.FTZ R62, R65, R60 ;  /* 0x0000003c413e7220 */ /* 0x000fe20000410000 */
[----:B------:R-:W-:Y:S01]  /*abe0*/  LOP3.LUT R14, R15, 0xffff0000, RZ, 0xc0, !PT ;  /* 0xffff00000f0e7812 */ /* 0x000fe200078ec0ff */
[-C--:B------:R-:W-:Y:S01]  /*abf0*/  FMUL.FTZ R65, R65, R58.reuse ;  /* 0x0000003a41417220 */ /* 0x080fe20000410000 */
[----:B------:R-:W-:Y:S01]  /*ac00*/  SHF.L.U32 R15, R9, 0x10, RZ ;  /* 0x00000010090f7819 */ /* 0x000fe200000006ff */
[----:B------:R-:W-:Y:S01]  /*ac10*/  FFMA.FTZ R62, R53, R58, -R62 ;  /* 0x0000003a353e7223 */ /* 0x000fe2000001083e */
[----:B------:R-:W-:Y:S01]  /*ac20*/  LOP3.LUT R64, R9, 0xffff0000, RZ, 0xc0, !PT ;  /* 0xffff000009407812 */ /* 0x000fe200078ec0ff */
[----:B------:R-:W-:Y:S01]  /*ac30*/  FFMA.FTZ R53, R53, R60, R65 ;  /* 0x0000003c35357223 */ /* 0x000fe20000010041 */
[C---:B------:R-:W-:Y:S01]  /*ac40*/  SHF.L.U32 R9, R11.reuse, 0x10, RZ ;  /* 0x000000100b097819 */ /* 0x040fe200000006ff */
[----:B------:R-:W-:Y:S01]  /*ac50*/  IMAD.U32 R58, R34, 0x10000, RZ ;  /* 0x00010000223a7824 */ /* 0x000fe200078e00ff */
[----:B------:R-:W-:-:S02]  /*ac60*/  LOP3.LUT R66, R11, 0xffff0000, RZ, 0xc0, !PT ;  /* 0xffff00000b427812 */ /* 0x000fc400078ec0ff */
[----:B------:R-:W-:Y:S01]  /*ac70*/  LOP3.LUT R8, R8, 0xffff0000, RZ, 0xc0, !PT ;  /* 0xffff000008087812 */ /* 0x000fe200078ec0ff */
[----:B------:R-:W-:Y:S01]  /*ac80*/  FMUL.FTZ R65, R61, R58 ;  /* 0x0000003a3d417220 */ /* 0x000fe20000410000 */
[----:B------:R-:W-:Y:S02]  /*ac90*/  LOP3.LUT R11, R36, 0xffff0000, RZ, 0xc0, !PT ;  /* 0xffff0000240b7812 */ /* 0x000fe400078ec0ff */
[----:B------:R-:W-:Y:S02]  /*aca0*/  LOP3.LUT R63, R10, 0xffff0000, RZ, 0xc0, !PT ;  /* 0xffff00000a3f7812 */ /* 0x000fe400078ec0ff */
[----:B------:R-:W-:Y:S01]  /*acb0*/  SHF.L.U32 R60, R38, 0x10, RZ ;  /* 0x00000010263c7819 */ /* 0x000fe200000006ff */
[C---:B------:R-:W-:Y:S02]  /*acc0*/  FMUL.FTZ R10, R8.reuse, R11 ;  /* 0x0000000b080a7220 */ /* 0x040fe40000410000 */
[-C--:B------:R-:W-:Y:S02]  /*acd0*/  FMUL.FTZ R8, R8, R59.reuse ;  /* 0x0000003b08087220 */ /* 0x080fe40000410000 */
[----:B------:R-:W-:Y:S01]  /*ace0*/  FFMA.FTZ R59, R57, R59, -R10 ;  /* 0x0000003b393b7223 */ /* 0x000fe2000001080a */
[----:B------:R-:W-:Y:S01]  /*acf0*/  LOP3.LUT R10, R34, 0xffff0000, RZ, 0xc0, !PT ;  /* 0xffff0000220a7812 */ /* 0x000fe200078ec0ff */
[----:B------:R-:W-:-:S02]  /*ad00*/  FMUL.FTZ R61, R61, R60 ;  /* 0x0000003c3d3d7220 */ /* 0x000fc40000410000 */
[----:B------:R-:W-:Y:S01]  /*ad10*/  FFMA.FTZ R8, R57, R11, R8 ;  /* 0x0000000b39087223 */ /* 0x000fe20000010008 */
[----:B------:R-:W-:Y:S01]  /*ad20*/  LOP3.LUT R57, R38, 0xffff0000, RZ, 0xc0, !PT ;  /* 0xffff000026397812 */ /* 0x000fe200078ec0ff */
[----:B------:R-:W-:Y:S01]  /*ad30*/  FFMA.FTZ R60, R55, R60, -R65 ;  /* 0x0000003c373c7223 */ /* 0x000fe20000010841 */
[----:B------:R-:W-:Y:S01]  /*ad40*/  SHF.L.U32 R11, R35, 0x10, RZ ;  /* 0x00000010230b7819 */ /* 0x000fe200000006ff */
[----:B------:R-:W-:Y:S01]  /*ad50*/  FFMA.FTZ R55, R55, R58, R61 ;  /* 0x0000003a37377223 */ /* 0x000fe2000001003d */
[----:B------:R-:W-:Y:S01]  /*ad60*/  F2FP.BF16.PACK_AB R8, R8, R53 ;  /* 0x000000350808723e */ /* 0x000fe200000010ff */
[----:B------:R-:W-:Y:S02]  /*ad70*/  FMUL.FTZ R61, R63, R10 ;  /* 0x0000000a3f3d7220 */ /* 0x000fe40000410000 */
[----:B------:R-:W-:Y:S02]  /*ad80*/  IMAD.U32 R58, R39, 0x10000, RZ ;  /* 0x00010000273a7824 */ /* 0x000fe400078e00ff */
[----:B------:R-:W-:-:S02]  /*ad90*/  FMUL.FTZ R63, R63, R57 ;  /* 0x000000393f3f7220 */ /* 0x000fc40000410000 */
[----:B------:R-:W-:Y:S02]  /*ada0*/  FFMA.FTZ R57, R54, R57, -R61 ;  /* 0x0000003936397223 */ /* 0x000fe4000001083d */
[CC--:B------:R-:W-:Y:S02]  /*adb0*/  FMUL.FTZ R61, R15.reuse, R11.reuse ;  /* 0x0000000b0f3d7220 */ /* 0x0c0fe40000410000 */
[-C--:B------:R-:W-:Y:S02]  /*adc0*/  FMUL.FTZ R15, R15, R58.reuse ;  /* 0x0000003a0f0f7220 */ /* 0x080fe40000410000 */
[----:B------:R-:W-:Y:S01]  /*add0*/  FFMA.FTZ R58, R56, R58, -R61 ;  /* 0x0000003a383a7223 */ /* 0x000fe2000001083d */
[----:B------:R-:W-:Y:S01]  /*ade0*/  LOP3.LUT R61, R33, 0xffff0000, RZ, 0xc0, !PT ;  /* 0xffff0000213d7812 */ /* 0x000fe200078ec0ff */
[----:B------:R-:W-:Y:S02]  /*adf0*/  FFMA.FTZ R10, R54, R10, R63 ;  /* 0x0000000a360a7223 */ /* 0x000fe4000001003f */
        /* <DEDUP_REMOVED lines=24> */
.L_x_123:
[----:B------:R-:W-:Y:S05]  /*af80*/  BSYNC B0 ;  /* 0x0000000000007941 */ /* 0x000fea0003800000 */
.L_x_122:
[----:B-1----:R-:W-:-:S04]  /*af90*/  IADD3 R12, R23, 0x40, RZ ;  /* 0x00000040170c7810 */ /* 0x002fc80007ffe0ff */
        /* <DEDUP_REMOVED lines=104> */
.L_x_119:
[----:B------:R-:W-:Y:S05]  /*b620*/  BSYNC B1 ;  /* 0x0000000000017941 */ /* 0x000fea0003800000 */
.L_x_118:
[----:B------:R-:W-:-:S04]  /*b630*/  IADD3 R24, R24, 0x40, RZ ;  /* 0x0000004018187810 */ /* 0x000fc80007ffe0ff */
[----:B------:R-:W-:-:S13]  /*b640*/  ISETP.GE.AND P0, PT, R24, R51, PT ;  /* 0x000000331800720c */ /* 0x000fda0003f06270 */
[----:B------:R-:W-:Y:S05]  /*b650*/  @P0 BRA `(.L_x_105) ;  /* 0x000013d000000947 */ /* 0x000fea0003800000 */
[----:B------:R-:W-:Y:S01]  /*b660*/  ISETP.GE.AND P0, PT, R23, c[0x0][0x27c], PT ;  /* 0x00009f0017007a0c */ /* 0x000fe20003f06270 */
[----:B------:R-:W-:-:S12]  /*b670*/  BSSY B0, `(.L_x_124) ;  /* 0x0000063000007945 */ /* 0x000fd80003800000 */
[----:B------:R-:W-:Y:S05]  /*b680*/  @P0 BRA `(.L_x_125) ;  /* 0x0000061000000947 */ /* 0x000fea0003800000 */
[----:B-1----:R-:W-:Y:S01]  /*b690*/  IMAD.MOV.U32 R12, RZ, RZ, c[0x0][0x27c] ;  /* 0x00009f00ff0c7624 */ /* 0x002fe200078e00ff */
[----:B------:R-:W-:Y:S01]  /*b6a0*/  SHF.R.S32.HI R9, RZ, 0x1f, R24 ;  /* 0x0000001fff097819 */ /* 0x000fe20000011418 */
[----:B------:R-:W-:Y:S02]  /*b6b0*/  IMAD.SHL.U32 R10, R24, 0x40, RZ ;  /* 0x00000040180a7824 */ /* 0x000fe400078e00ff */
[----:B------:R-:W-:Y:S01]  /*b6c0*/  IMAD.U32 R56, R42, 0x10000, RZ ;  /* 0x000100002a387824 */ /* 0x000fe200078e00ff */
[----:B------:R-:W-:Y:S01]  /*b6d0*/  LEA.HI R12, R12, R49, RZ, 0x1d ;  /* 0x000000310c0c7211 */ /* 0x000fe200078fe8ff */
[----:B------:R-:W-:Y:S01]  /*b6e0*/  IMAD.U32 R60, R46, 0x10000, RZ ;  /* 0x000100002e3c7824 */ /* 0x000fe200078e00ff */
[----:B------:R-:W-:Y:S02]  /*b6f0*/  LEA.HI R8, R9, R24, RZ, 0x3 ;  /* 0x0000001809087211 */ /* 0x000fe400078f18ff */
[----:B------:R-:W-:Y:S01]  /*b700*/  SHF.R.S32.HI R9, RZ, 0x1f, R12 ;  /* 0x0000001fff097819 */ /* 0x000fe2000001140c */
[----:B------:R-:W-:Y:S01]  /*b710*/  IMAD.SHL.U32 R11, R12, 0x8, RZ ;  /* 0x000000080c0b7824 */ /* 0x000fe200078e00ff */
[----:B------:R-:W-:-:S02]  /*b720*/  LOP3.LUT R10, R10, 0x1c0, RZ, 0xc0, !PT ;  /* 0x000001c00a0a7812 */ /* 0x000fc400078ec0ff */
[----:B------:R-:W-:Y:S02]  /*b730*/  LEA.HI R9, R9, R12, RZ, 0x3 ;  /* 0x0000000c09097211 */ /* 0x000fe400078f18ff */
[----:B------:R-:W-:Y:S02]  /*b740*/  SHF.L.U32 R8, R8, 0x6, RZ ;  /* 0x0000000608087819 */ /* 0x000fe400000006ff */
[C---:B------:R-:W-:Y:S01]  /*b750*/  LOP3.LUT R14, R10.reuse, 0x38, R23, 0xf8, !PT ;  /* 0x000000380a0e7812 */ /* 0x040fe200078ef817 */
[----:B------:R-:W-:Y:S01]  /*b760*/  IMAD.SHL.U32 R9, R9, 0x400, RZ ;  /* 0x0000040009097824 */ /* 0x000fe200078e00ff */
[----:B------:R-:W-:Y:S02]  /*b770*/  SHF.R.U32.HI R13, RZ, 0x3, R10 ;  /* 0x00000003ff0d7819 */ /* 0x000fe4000001160a */
[----:B------:R-:W-:Y:S02]  /*b780*/  LOP3.LUT R10, R10, 0x38, R11, 0xf8, !PT ;  /* 0x000000380a0a7812 */ /* 0x000fe400078ef80b */
[----:B------:R-:W-:-:S02]  /*b790*/  LOP3.LUT R8, R8, 0xfffffe00, RZ, 0xc0, !PT ;  /* 0xfffffe0008087812 */ /* 0x000fc400078ec0ff */
[----:B------:R-:W-:Y:S02]  /*b7a0*/  LOP3.LUT R49, R10, R13, RZ, 0x3c, !PT ;  /* 0x0000000d0a317212 */ /* 0x000fe400078e3cff */
[----:B------:R-:W-:Y:S02]  /*b7b0*/  LOP3.LUT R9, R9, 0x7fffe000, RZ, 0xc0, !PT ;  /* 0x7fffe00009097812 */ /* 0x000fe400078ec0ff */
[----:B------:R-:W-:Y:S02]  /*b7c0*/  LOP3.LUT R14, R8, R14, R13, 0xf6, !PT ;  /* 0x0000000e080e7212 */ /* 0x000fe400078ef60d */
[----:B------:R-:W-:Y:S02]  /*b7d0*/  IADD3 R49, R49, R9, R8 ;  /* 0x0000000931317210 */ /* 0x000fe40007ffe008 */
[----:B------:R-:W-:Y:S02]  /*b7e0*/  SHF.L.U32 R50, R14, 0x1, RZ ;  /* 0x000000010e327819 */ /* 0x000fe400000006ff */
[----:B------:R-:W-:Y:S01]  /*b7f0*/  LOP3.LUT R42, R42, 0xffff0000, RZ, 0xc0, !PT ;  /* 0xffff00002a2a7812 */ /* 0x000fe200078ec0ff */
[----:B------:R-:W-:-:S02]  /*b800*/  IMAD.SHL.U32 R49, R49, 0x2, RZ ;  /* 0x0000000231317824 */ /* 0x000fc400078e00ff */
[----:B------:R-:W1:Y:S04]  /*b810*/  LDS.128 R12, [R50+0xc100] ;  /* 0x00c10000320c7984 */ /* 0x000e680000000c00 */
[----:B------:R-:W2:Y:S01]  /*b820*/  LDS.128 R8, [R49+0xc100] ;  /* 0x00c1000031087984 */ /* 0x000ea20000000c00 */
[C---:B-1----:R-:W-:Y:S01]  /*b830*/  IMAD.U32 R52, R12.reuse, 0x10000, RZ ;  /* 0x000100000c347824 */ /* 0x042fe200078e00ff */
[----:B------:R-:W-:Y:S01]  /*b840*/  LOP3.LUT R51, R12, 0xffff0000, RZ, 0xc0, !PT ;  /* 0xffff00000c337812 */ /* 0x000fe200078ec0ff */
[----:B------:R-:W-:Y:S01]  /*b850*/  IMAD.U32 R53, R14, 0x10000, RZ ;  /* 0x000100000e357824 */ /* 0x000fe200078e00ff */
[C---:B------:R-:W-:Y:S01]  /*b860*/  SHF.L.U32 R12, R13.reuse, 0x10, RZ ;  /* 0x000000100d0c7819 */ /* 0x040fe200000006ff */
[----:B--2---:R-:W-:Y:S01]  /*b870*/  IMAD.U32 R57, R8, 0x10000, RZ ;  /* 0x0001000008397824 */ /* 0x004fe200078e00ff */
[----:B------:R-:W-:-:S02]  /*b880*/  LOP3.LUT R54, R13, 0xffff0000, RZ, 0xc0, !PT ;  /* 0xffff00000d367812 */ /* 0x000fc400078ec0ff */
[C---:B------:R-:W-:Y:S02]  /*b890*/  SHF.L.U32 R13, R15.reuse, 0x10, RZ ;  /* 0x000000100f0d7819 */ /* 0x040fe400000006ff */
[----:B------:R-:W-:Y:S02]  /*b8a0*/  LOP3.LUT R58, R15, 0xffff0000, RZ, 0xc0, !PT ;  /* 0xffff00000f3a7812 */ /* 0x000fe400078ec0ff */
[----:B------:R-:W-:Y:S02]  /*b8b0*/  SHF.L.U32 R15, R10, 0x10, RZ ;  /* 0x000000100a0f7819 */ /* 0x000fe400000006ff */
[----:B------:R-:W-:Y:S02]  /*b8c0*/  LOP3.LUT R55, R8, 0xffff0000, RZ, 0xc0, !PT ;  /* 0xffff000008377812 */ /* 0x000fe400078ec0ff */
[C---:B------:R-:W-:Y:S02]  /*b8d0*/  SHF.L.U32 R8, R9.reuse, 0x10, RZ ;  /* 0x0000001009087819 */ /* 0x040fe400000006ff */
[----:B------:R-:W-:Y:S01]  /*b8e0*/  LOP3.LUT R61, R9, 0xffff0000, RZ, 0xc0, !PT ;  /* 0xffff0000093d7812 */ /* 0x000fe200078ec0ff */
[-C--:B------:R-:W-:Y:S01]  /*b8f0*/  FMUL.FTZ R9, R56, R15.reuse ;  /* 0x0000000f38097220 */ /* 0x080fe20000410000 */
[----:B------:R-:W-:Y:S01]  /*b900*/  LOP3.LUT R59, R10, 0xffff0000, RZ, 0xc0, !PT ;  /* 0xffff00000a3b7812 */ /* 0x000fe200078ec0ff */
[----:B------:R-:W-:Y:S01]  /*b910*/  FMUL.FTZ R15, R60, R15 ;  /* 0x0000000f3c0f7220 */ /* 0x000fe20000410000 */
[----:B------:R-:W-:Y:S01]  /*b920*/  LOP3.LUT R14, R14, 0xffff0000, RZ, 0xc0, !PT ;  /* 0xffff00000e0e7812 */ /* 0x000fe200078ec0ff */
[-C--:B------:R-:W-:Y:S01]  /*b930*/  FFMA.FTZ R9, R60, R53.reuse, -R9 ;  /* 0x000000353c097223 */ /* 0x080fe20000010809 */
[----:B------:R-:W-:Y:S01]  /*b940*/  LOP3.LUT R60, R46, 0xffff0000, RZ, 0xc0, !PT ;  /* 0xffff00002e3c7812 */ /* 0x000fe200078ec0ff */
[----:B------:R-:W-:Y:S01]  /*b950*/  FFMA.FTZ R15, R56, R53, R15 ;  /* 0x00000035380f7223 */ /* 0x000fe2000001000f */
[----:B------:R-:W-:Y:S01]  /*b960*/  SHF.L.U32 R53, R48, 0x10, RZ ;  /* 0x0000001030357819 */ /* 0x000fe200000006ff */
[C---:B------:R-:W-:Y:S01]  /*b970*/  IMAD.U32 R46, R44.reuse, 0x10000, RZ ;  /* 0x000100002c2e7824 */ /* 0x040fe200078e00ff */
[----:B------:R-:W-:Y:S01]  /*b980*/  LOP3.LUT R44, R44, 0xffff0000, RZ, 0xc0, !PT ;  /* 0xffff00002c2c7812 */ /* 0x000fe200078ec0ff */
[----:B------:R-:W-:Y:S01]  /*b990*/  FMUL.FTZ R63, R42, R59 ;  /* 0x0000003b2a3f7220 */ /* 0x000fe20000410000 */
[----:B------:R-:W-:Y:S01]  /*b9a0*/  LOP3.LUT R48, R48, 0xffff0000, RZ, 0xc0, !PT ;  /* 0xffff000030307812 */ /* 0x000fe200078ec0ff */
[-C--:B------:R-:W-:Y:S01]  /*b9b0*/  FMUL.FTZ R56, R46, R57.reuse ;  /* 0x000000392e387220 */ /* 0x080fe20000410000 */
[----:B------:R-:W-:Y:S01]  /*b9c0*/  SHF.L.U32 R10, R11, 0x10, RZ ;  /* 0x000000100b0a7819 */ /* 0x000fe200000006ff */
[----:B------:R-:W-:Y:S01]  /*b9d0*/  FMUL.FTZ R57, R53, R57 ;  /* 0x0000003935397220 */ /* 0x000fe20000410000 */
[----:B------:R-:W-:Y:S01]  /*b9e0*/  LOP3.LUT R11, R11, 0xffff0000, RZ, 0xc0, !PT ;  /* 0xffff00000b0b7812 */ /* 0x000fe200078ec0ff */
[----:B------:R-:W-:-:S02]  /*b9f0*/  FMUL.FTZ R59, R60, R59 ;  /* 0x0000003b3c3b7220 */ /* 0x000fc40000410000 */
[----:B------:R-:W-:Y:S02]  /*ba00*/  FFMA.FTZ R57, R46, R52, R57 ;  /* 0x000000342e397223 */ /* 0x000fe40000010039 */
[-C--:B------:R-:W-:Y:S02]  /*ba10*/  FMUL.FTZ R46, R44, R55.reuse ;  /* 0x000000372c2e7220 */ /* 0x080fe40000410000 */
[-C--:B------:R-:W-:Y:S02]  /*ba20*/  FFMA.FTZ R60, R60, R14.reuse, -R63 ;  /* 0x0000000e3c3c7223 */ /* 0x080fe4000001083f */
[----:B------:R-:W-:Y:S02]  /*ba30*/  FFMA.FTZ R42, R42, R14, R59 ;  /* 0x0000000e2a2a7223 */ /* 0x000fe4000001003b */
[----:B------:R-:W-:Y:S01]  /*ba40*/  FFMA.FTZ R56, R53, R52, -R56 ;  /* 0x0000003435387223 */ /* 0x000fe20000010838 */
[C---:B------:R-:W-:Y:S01]  /*ba50*/  SHF.L.U32 R53, R43.reuse, 0x10, RZ ;  /* 0x000000102b357819 */ /* 0x040fe200000006ff */
[C---:B------:R-:W-:Y:S01]  /*ba60*/  FMUL.FTZ R14, R48.reuse, R55 ;  /* 0x00000037300e7220 */ /* 0x040fe20000410000 */
[----:B------:R-:W-:Y:S01]  /*ba70*/  LOP3.LUT R43, R43, 0xffff0000, RZ, 0xc0, !PT ;  /* 0xffff00002b2b7812 */ /* 0x000fe200078ec0ff */
[-C--:B------:R-:W-:Y:S01]  /*ba80*/  FFMA.FTZ R55, R48, R51.reuse, -R46 ;  /* 0x0000003330377223 */ /* 0x080fe2000001082e */
[----:B------:R-:W-:Y:S01]  /*ba90*/  SHF.L.U32 R48, R45, 0x10, RZ ;  /* 0x000000102d307819 */ /* 0x000fe200000006ff */
[C---:B------:R-:W-:Y:S01]  /*baa0*/  IMAD.U32 R46, R41.reuse, 0x10000, RZ ;  /* 0x00010000292e7824 */ /* 0x040fe200078e00ff */
[----:B------:R-:W-:Y:S01]  /*bab0*/  LOP3.LUT R41, R41, 0xffff0000, RZ, 0xc0, !PT ;  /* 0xffff000029297812 */ /* 0x000fe200078ec0ff */
[C---:B------:R-:W-:Y:S01]  /*bac0*/  IMAD.U32 R59, R47.reuse, 0x10000, RZ ;  /* 0x000100002f3b7824 */ /* 0x040fe200078e00ff */
[----:B------:R-:W-:Y:S01]  /*bad0*/  LOP3.LUT R47, R47, 0xffff0000, RZ, 0xc0, !PT ;  /* 0xffff00002f2f7812 */ /* 0x000fe200078ec0ff */
[----:B------:R-:W-:Y:S01]  /*bae0*/  FFMA.FTZ R44, R44, R51, R14 ;  /* 0x000000332c2c7223 */ /* 0x000fe2000001000e */
[----:B------:R-:W-:Y:S01]  /*baf0*/  LOP3.LUT R45, R45, 0xffff0000, RZ, 0xc0, !PT ;  /* 0xffff00002d2d7812 */ /* 0x000fe200078ec0ff */
[----:B------:R-:W-:-:S02]  /*bb00*/  FMUL.FTZ R52, R53, R8 ;  /* 0x0000000835347220 */ /* 0x000fc40000410000 */
[----:B------:R-:W-:Y:S02]  /*bb10*/  FMUL.FTZ R14, R46, R10 ;  /* 0x0000000a2e0e7220 */ /* 0x000fe40000410000 */
[----:B------:R-:W-:Y:S02]  /*bb20*/  FMUL.FTZ R8, R59, R8 ;  /* 0x000000083b087220 */ /* 0x000fe40000410000 */
[C---:B------:R-:W-:Y:S02]  /*bb30*/  FMUL.FTZ R10, R48.reuse, R10 ;  /* 0x0000000a300a7220 */ /* 0x040fe40000410000 */
[----:B------:R-:W-:Y:S02]  /*bb40*/  FFMA.FTZ R53, R53, R12, R8 ;  /* 0x0000000c35357223 */ /* 0x000fe40000010008 */
[----:B------:R-:W-:Y:S01]  /*bb50*/  FFMA.FTZ R48, R48, R13, -R14 ;  /* 0x0000000d30307223 */ /* 0x000fe2000001080e */
[----:B------:R-:W-:Y:S01]  /*bb60*/  F2FP.BF16.PACK_AB R14, R60, R9 ;  /* 0x000000093c0e723e */ /* 0x000fe200000010ff */
[----:B------:R-:W-:Y:S01]  /*bb70*/  FFMA.FTZ R46, R46, R13, R10 ;  /* 0x0000000d2e2e7223 */ /* 0x000fe2000001000a */
[----:B------:R-:W-:Y:S01]  /*bb80*/  F2FP.BF16.PACK_AB R10, R42, R15 ;  /* 0x0000000f2a0a723e */ /* 0x000fe200000010ff */
[----:B------:R-:W-:-:S02]  /*bb90*/  FMUL.FTZ R13, R43, R61 ;  /* 0x0000003d2b0d7220 */ /* 0x000fc40000410000 */
[----:B------:R-:W-:Y:S02]  /*bba0*/  FMUL.FTZ R8, R41, R11 ;  /* 0x0000000b29087220 */ /* 0x000fe40000410000 */
[----:B------:R-:W-:Y:S02]  /*bbb0*/  FMUL.FTZ R61, R47, R61 ;  /* 0x0000003d2f3d7220 */ /* 0x000fe40000410000 */
[----:B------:R-:W-:Y:S02]  /*bbc0*/  FMUL.FTZ R11, R45, R11 ;  /* 0x0000000b2d0b7220 */ /* 0x000fe40000410000 */
[----:B------:R-:W-:Y:S01]  /*bbd0*/  FFMA.FTZ R52, R59, R12, -R52 ;  /* 0x0000000c3b347223 */ /* 0x000fe20000010834 */
[----:B------:R-:W-:Y:S01]  /*bbe0*/  F2FP.BF16.PACK_AB R12, R55, R56 ;  /* 0x00000038370c723e */ /* 0x000fe200000010ff */
[----:B------:R-:W-:Y:S02]  /*bbf0*/  FFMA.FTZ R13, R47, R54, -R13 ;  /* 0x000000362f0d7223 */ /* 0x000fe4000001080d */
[----:B------:R-:W-:Y:S01]  /*bc00*/  FFMA.FTZ R45, R45, R58, -R8 ;  /* 0x0000003a2d2d7223 */ /* 0x000fe20000010808 */
[----:B------:R-:W-:Y:S01]  /*bc10*/  F2FP.BF16.PACK_AB R8, R44, R57 ;  /* 0x000000392c08723e */ /* 0x000fe200000010ff */
[----:B------:R-:W-:Y:S01]  /*bc20*/  FFMA.FTZ R54, R43, R54, R61 ;  /* 0x000000362b367223 */ /* 0x000fe2000001003d */
[----:B------:R-:W-:Y:S01]  /*bc30*/  F2FP.BF16.PACK_AB R13, R13, R52 ;  /* 0x000000340d0d723e */ /* 0x000fe200000010ff */
[----:B------:R-:W-:Y:S01]  /*bc40*/  FFMA.FTZ R11, R41, R58, R11 ;  /* 0x0000003a290b7223 */ /* 0x000fe2000001000b */
[----:B------:R-:W-:-:S02]  /*bc50*/  F2FP.BF16.PACK_AB R15, R45, R48 ;  /* 0x000000302d0f723e */ /* 0x000fc400000010ff */
[----:B------:R-:W-:Y:S02]  /*bc60*/  F2FP.BF16.PACK_AB R9, R54, R53 ;  /* 0x000000353609723e */ /* 0x000fe400000010ff */
[----:B------:R-:W-:Y:S01]  /*bc70*/  F2FP.BF16.PACK_AB R11, R11, R46 ;  /* 0x0000002e0b0b723e */ /* 0x000fe200000010ff */
[----:B------:R1:W-:Y:S04]  /*bc80*/  STS.128 [R50+0xc100], R12 ;  /* 0x00c1000c32007388 */ /* 0x0003e80000000c00 */
[----:B------:R1:W-:Y:S02]  /*bc90*/  STS.128 [R49+0xc100], R8 ;  /* 0x00c1000831007388 */ /* 0x0003e40000000c00 */
.L_x_125:
[----:B------:R-:W-:Y:S05]  /*bca0*/  BSYNC B0 ;  /* 0x0000000000007941 */ /* 0x000fea0003800000 */
.L_x_124:
[----:B-1----:R-:W-:Y:S01]  /*bcb0*/  IADD3 R11, R23, 0x20, RZ ;  /* 0x00000020170b7810 */ /* 0x002fe20007ffe0ff */
[----:B------:R-:W-:Y:S03]  /*bcc0*/  BSSY B0, `(.L_x_126) ;  /* 0x000006b000007945 */ /* 0x000fe60003800000 */
[----:B------:R-:W-:-:S13]  /*bcd0*/  ISETP.GE.AND P0, PT, R11, c[0x0][0x27c], PT ;  /* 0x00009f000b007a0c */ /* 0x000fda0003f06270 */
[----:B------:R-:W-:Y:S05]  /*bce0*/  @P0 BRA `(.L_x_127) ;  /* 0x0000068000000947 */ /* 0x000fea0003800000 */
[----:B------:R-:W-:Y:S01]  /*bcf0*/  SHF.R.S32.HI R12, RZ, 0x1f, R11 ;  /* 0x0000001fff0c7819 */ /* 0x000fe2000001140b */
[----:B------:R-:W-:Y:S01]  /*bd00*/  IMAD.MOV.U32 R13, RZ, RZ, c[0x0][0x27c] ;  /* 0x00009f00ff0d7624 */ /* 0x000fe200078e00ff */
[----:B------:R-:W-:Y:S01]  /*bd10*/  SHF.R.S32.HI R9, RZ, 0x1f, R24 ;  /* 0x0000001fff097819 */ /* 0x000fe20000011418 */
[----:B------:R-:W-:Y:S01]  /*bd20*/  IMAD.SHL.U32 R14, R24, 0x40, RZ ;  /* 0x00000040180e7824 */ /* 0x000fe200078e00ff */
[-C--:B------:R-:W-:Y:S01]  /*bd30*/  LEA.HI R15, R12, R11.reuse, RZ, 0x3 ;  /* 0x0000000b0c0f7211 */ /* 0x080fe200078f18ff */
[----:B------:R-:W-:Y:S01]  /*bd40*/  IMAD.U32 R49, R40, 0x10000, RZ ;  /* 0x0001000028317824 */ /* 0x000fe200078e00ff */
[----:B------:R-:W-:Y:S02]  /*bd50*/  LEA.HI R12, R12, R11, RZ, 0x6 ;  /* 0x0000000b0c0c7211 */ /* 0x000fe400078f30ff */
[----:B------:R-:W-:Y:S02]  /*bd60*/  SHF.R.S32.HI R8, RZ, 0x3, R15 ;  /* 0x00000003ff087819 */ /* 0x000fe4000001140f */
[----:B------:R-:W-:Y:S01]  /*bd70*/  LOP3.LUT R14, R14, 0x1c0, RZ, 0xc0, !PT ;  /* 0x000001c00e0e7812 */ /* 0x000fe200078ec0ff */
[----:B------:R-:W-:Y:S01]  /*bd80*/  IMAD.SHL.U32 R12, R12, 0x80, RZ ;  /* 0x000000800c0c7824 */ /* 0x000fe200078e00ff */
[----:B------:R-:W-:-:S02]  /*bd90*/  LEA.HI R13, R13, R8, RZ, 0x1d ;  /* 0x000000080d0d7211 */ /* 0x000fc400078fe8ff */
[----:B------:R-:W-:Y:S02]  /*bda0*/  LEA.HI R9, R9, R24, RZ, 0x3 ;  /* 0x0000001809097211 */ /* 0x000fe400078f18ff */
[----:B------:R-:W-:Y:S01]  /*bdb0*/  SHF.R.S32.HI R10, RZ, 0x1f, R13 ;  /* 0x0000001fff0a7819 */ /* 0x000fe2000001140d */
[----:B------:R-:W-:Y:S01]  /*bdc0*/  IMAD.SHL.U32 R11, R13, 0x8, RZ ;  /* 0x000000080d0b7824 */ /* 0x000fe200078e00ff */
[----:B------:R-:W-:Y:S02]  /*bdd0*/  LOP3.LUT R15, R14, 0x38, R15, 0xf8, !PT ;  /* 0x000000380e0f7812 */ /* 0x000fe400078ef80f */
[----:B------:R-:W-:Y:S02]  /*bde0*/  LEA.HI R10, R10, R13, RZ, 0x3 ;  /* 0x0000000d0a0a7211 */ /* 0x000fe400078f18ff */
[----:B------:R-:W-:Y:S02]  /*bdf0*/  SHF.R.U32.HI R8, RZ, 0x3, R14 ;  /* 0x00000003ff087819 */ /* 0x000fe4000001160e */
[----:B------:R-:W-:Y:S01]  /*be00*/  SHF.L.U32 R9, R9, 0x6, RZ ;  /* 0x0000000609097819 */ /* 0x000fe200000006ff */
[----:B------:R-:W-:Y:S01]  /*be10*/  IMAD.SHL.U32 R10, R10, 0x400, RZ ;  /* 0x000004000a0a7824 */ /* 0x000fe200078e00ff */
[----:B------:R-:W-:-:S02]  /*be20*/  LOP3.LUT R12, R12, 0x7fffe000, RZ, 0xc0, !PT ;  /* 0x7fffe0000c0c7812 */ /* 0x000fc400078ec0ff */
[----:B------:R-:W-:Y:S02]  /*be30*/  LOP3.LUT R15, R15, R8, RZ, 0x3c, !PT ;  /* 0x000000080f0f7212 */ /* 0x000fe400078e3cff */
[----:B------:R-:W-:Y:S02]  /*be40*/  LOP3.LUT R9, R9, 0xfffffe00, RZ, 0xc0, !PT ;  /* 0xfffffe0009097812 */ /* 0x000fe400078ec0ff */
[----:B------:R-:W-:Y:S02]  /*be50*/  LOP3.LUT R11, R14, 0x38, R11, 0xf8, !PT ;  /* 0x000000380e0b7812 */ /* 0x000fe400078ef80b */
[--C-:B------:R-:W-:Y:S02]  /*be60*/  IADD3 R12, R15, R12, R9.reuse ;  /* 0x0000000c0f0c7210 */ /* 0x100fe40007ffe009 */
[----:B------:R-:W-:Y:S02]  /*be70*/  LOP3.LUT R8, R11, R8, RZ, 0x3c, !PT ;  /* 0x000000080b087212 */ /* 0x000fe400078e3cff */
[----:B------:R-:W-:Y:S01]  /*be80*/  LOP3.LUT R10, R10, 0x7fffe000, RZ, 0xc0, !PT ;  /* 0x7fffe0000a0a7812 */ /* 0x000fe200078ec0ff */
[----:B------:R-:W-:Y:S01]  /*be90*/  IMAD.SHL.U32 R42, R12, 0x2, RZ ;  /* 0x000000020c2a7824 */ /* 0x000fe200078e00ff */
[----:B------:R-:W-:Y:S01]  /*bea0*/  LOP3.LUT R54, R40, 0xffff0000, RZ, 0xc0, !PT ;  /* 0xffff000028367812 */ /* 0x000fe200078ec0ff */
[----:B------:R-:W-:Y:S01]  /*beb0*/  IMAD.U32 R40, R34, 0x10000, RZ ;  /* 0x0001000022287824 */ /* 0x000fe200078e00ff */
[----:B------:R-:W-:-:S02]  /*bec0*/  IADD3 R41, R8, R10, R9 ;  /* 0x0000000a08297210 */ /* 0x000fc40007ffe009 */
[----:B------:R-:W1:Y:S01]  /*bed0*/  LDS.128 R12, [R42+0xc100] ;  /* 0x00c100002a0c7984 */ /* 0x000e620000000c00 */
[----:B------:R-:W-:Y:S02]  /*bee0*/  LOP3.LUT R34, R34, 0xffff0000, RZ, 0xc0, !PT ;  /* 0xffff000022227812 */ /* 0x000fe400078ec0ff */
[----:B------:R-:W-:-:S05]  /*bef0*/  SHF.L.U32 R41, R41, 0x1, RZ ;  /* 0x0000000129297819 */ /* 0x000fca00000006ff */
[----:B------:R-:W2:Y:S01]  /*bf00*/  LDS.128 R8, [R41+0xc100] ;  /* 0x00c1000029087984 */ /* 0x000ea20000000c00 */
[C---:B-1----:R-:W-:Y:S01]  /*bf10*/  IMAD.U32 R44, R12.reuse, 0x10000, RZ ;  /* 0x000100000c2c7824 */ /* 0x042fe200078e00ff */
[----:B------:R-:W-:Y:S01]  /*bf20*/  LOP3.LUT R43, R12, 0xffff0000, RZ, 0xc0, !PT ;  /* 0xffff00000c2b7812 */ /* 0x000fe200078ec0ff */
[C---:B------:R-:W-:Y:S01]  /*bf30*/  IMAD.U32 R12, R13.reuse, 0x10000, RZ ;  /* 0x000100000d0c7824 */ /* 0x040fe200078e00ff */
[----:B------:R-:W-:Y:S01]  /*bf40*/  LOP3.LUT R46, R13, 0xffff0000, RZ, 0xc0, !PT ;  /* 0xffff00000d2e7812 */ /* 0x000fe200078ec0ff */
[C---:B------:R-:W-:Y:S01]  /*bf50*/  IMAD.U32 R13, R15.reuse, 0x10000, RZ ;  /* 0x000100000f0d7824 */ /* 0x040fe200078e00ff */
[----:B------:R-:W-:Y:S02]  /*bf60*/  LOP3.LUT R48, R15, 0xffff0000, RZ, 0xc0, !PT ;  /* 0xffff00000f307812 */ /* 0x000fe400078ec0ff */
[----:B------:R-:W-:Y:S01]  /*bf70*/  SHF.L.U32 R45, R14, 0x10, RZ ;  /* 0x000000100e2d7819 */ /* 0x000fe200000006ff */
[C---:B--2---:R-:W-:Y:S01]  /*bf80*/  IMAD.U32 R47, R8.reuse, 0x10000, RZ ;  /* 0x00010000082f7824 */ /* 0x044fe200078e00ff */
[----:B------:R-:W-:Y:S01]  /*bf90*/  LOP3.LUT R15, R8, 0xffff0000, RZ, 0xc0, !PT ;  /* 0xffff0000080f7812 */ /* 0x000fe200078ec0ff */
[----:B------:R-:W-:Y:S01]  /*bfa0*/  IMAD.U32 R50, R11, 0x10000, RZ ;  /* 0x000100000b327824 */ /* 0x000fe200078e00ff */
[----:B------:R-:W-:-:S02]  /*bfb0*/  SHF.L.U32 R8, R9, 0x10, RZ ;  /* 0x0000001009087819 */ /* 0x000fc400000006ff */
[----:B------:R-:W-:Y:S01]  /*bfc0*/  LOP3.LUT R53, R9, 0xffff0000, RZ, 0xc0, !PT ;  /* 0xffff000009357812 */ /* 0x000fe200078ec0ff */
[----:B------:R-:W-:Y:S01]  /*bfd0*/  IMAD.U32 R9, R36, 0x10000, RZ ;  /* 0x0001000024097824 */ /* 0x000fe200078e00ff */
[C---:B------:R-:W-:Y:S02]  /*bfe0*/  SHF.L.U32 R52, R10.reuse, 0x10, RZ ;  /* 0x000000100a347819 */ /* 0x040fe400000006ff */
[----:B------:R-:W-:Y:S01]  /*bff0*/  LOP3.LUT R51, R10, 0xffff0000, RZ, 0xc0, !PT ;  /* 0xffff00000a337812 */ /* 0x000fe200078ec0ff */
[-C--:B------:R-:W-:Y:S01]  /*c000*/  FMUL.FTZ R10, R9, R47.reuse ;  /* 0x0000002f090a7220 */ /* 0x080fe20000410000 */
[----:B------:R-:W-:Y:S01]  /*c010*/  LOP3.LUT R36, R36, 0xffff0000, RZ, 0xc0, !PT ;  /* 0xffff000024247812 */ /* 0x000fe200078ec0ff */
[C---:B------:R-:W-:Y:S01]  /*c020*/  FMUL.FTZ R47, R49.reuse, R47 ;  /* 0x0000002f312f7220 */ /* 0x040fe20000410000 */
[----:B------:R-:W-:Y:S01]  /*c030*/  LOP3.LUT R14, R14, 0xffff0000, RZ, 0xc0, !PT ;  /* 0xffff00000e0e7812 */ /* 0x000fe200078ec0ff */
[----:B------:R-:W-:Y:S01]  /*c040*/  FFMA.FTZ R10, R49, R44, -R10 ;  /* 0x0000002c310a7223 */ /* 0x000fe2000001080a */
[----:B------:R-:W-:Y:S01]  /*c050*/  LOP3.LUT R11, R11, 0xffff0000, RZ, 0xc0, !PT ;  /* 0xffff00000b0b7812 */ /* 0x000fe200078ec0ff */
[----:B------:R-:W-:-:S02]  /*c060*/  FMUL.FTZ R49, R36, R15 ;  /* 0x0000000f24317220 */ /* 0x000fc40000410000 */
[----:B------:R-:W-:Y:S02]  /*c070*/  FMUL.FTZ R15, R54, R15 ;  /* 0x0000000f360f7220 */ /* 0x000fe40000410000 */
[----:B------:R-:W-:Y:S01]  /*c080*/  FFMA.FTZ R47, R9, R44, R47 ;  /* 0x0000002c092f7223 */ /* 0x000fe2000001002f */
[----:B------:R-:W-:Y:S01]  /*c090*/  SHF.L.U32 R9, R38, 0x10, RZ ;  /* 0x0000001026097819 */ /* 0x000fe200000006ff */
[-C--:B------:R-:W-:Y:S01]  /*c0a0*/  FFMA.FTZ R49, R54, R43.reuse, -R49 ;  /* 0x0000002b36317223 */ /* 0x080fe20000010831 */
[----:B------:R-:W-:Y:S01]  /*c0b0*/  LOP3.LUT R38, R38, 0xffff0000, RZ, 0xc0, !PT ;  /* 0xffff000026267812 */ /* 0x000fe200078ec0ff */
[----:B------:R-:W-:Y:S02]  /*c0c0*/  FFMA.FTZ R36, R36, R43, R15 ;  /* 0x0000002b24247223 */ /* 0x000fe4000001000f */
[----:B------:R-:W-:Y:S02]  /*c0d0*/  FMUL.FTZ R43, R34, R51 ;  /* 0x00000033222b7220 */ /* 0x000fe40000410000 */
[----:B------:R-:W-:-:S02]  /*c0e0*/  FMUL.FTZ R44, R40, R52 ;  /* 0x00000034282c7220 */ /* 0x000fc40000410000 */
[----:B------:R-:W-:Y:S02]  /*c0f0*/  FMUL.FTZ R52, R9, R52 ;  /* 0x0000003409347220 */ /* 0x000fe40000410000 */
[C---:B------:R-:W-:Y:S02]  /*c100*/  FMUL.FTZ R51, R38.reuse, R51 ;  /* 0x0000003326337220 */ /* 0x040fe40000410000 */
[----:B------:R-:W-:Y:S01]  /*c110*/  FFMA.FTZ R43, R38, R14, -R43 ;  /* 0x0000000e262b7223 */ /* 0x000fe2000001082b */
[C---:B------:R-:W-:Y:S01]  /*c120*/  SHF.L.U32 R38, R33.reuse, 0x10, RZ ;  /* 0x0000001021267819 */ /* 0x040fe200000006ff */
[-C--:B------:R-:W-:Y:S01]  /*c130*/  FFMA.FTZ R52, R40, R45.reuse, R52 ;  /* 0x0000002d28347223 */ /* 0x080fe20000010034 */
[----:B------:R-:W-:Y:S01]  /*c140*/  LOP3.LUT R33, R33, 0xffff0000, RZ, 0xc0, !PT ;  /* 0xffff000021217812 */ /* 0x000fe200078ec0ff */
[C---:B------:R-:W-:Y:S01]  /*c150*/  IMAD.U32 R40, R37.reuse, 0x10000, RZ ;  /* 0x0001000025287824 */ /* 0x040fe200078e00ff */
[----:B------:R-:W-:Y:S01]  /*c160*/  LOP3.LUT R37, R37, 0xffff0000, RZ, 0xc0, !PT ;  /* 0xffff000025257812 */ /* 0x000fe200078ec0ff */
[----:B------:R-:W-:-:S02]  /*c170*/  FFMA.FTZ R44, R9, R45, -R44 ;  /* 0x0000002d092c7223 */ /* 0x000fc4000001082c */
[----:B------:R-:W-:Y:S02]  /*c180*/  FFMA.FTZ R51, R34, R14, R51 ;  /* 0x0000000e22337223 */ /* 0x000fe40000010033 */
[C---:B------:R-:W-:Y:S01]  /*c190*/  IMAD.U32 R9, R35.reuse, 0x10000, RZ ;  /* 0x0001000023097824 */ /* 0x040fe200078e00ff */
[----:B------:R-:W-:Y:S01]  /*c1a0*/  LOP3.LUT R35, R35, 0xffff0000, RZ, 0xc0, !PT ;  /* 0xffff000023237812 */ /* 0x000fe200078ec0ff */
[-C--:B------:R-:W-:Y:S02]  /*c1b0*/  FMUL.FTZ R14, R38, R50.reuse ;  /* 0x00000032260e7220 */ /* 0x080fe40000410000 */
[C---:B------:R-:W-:Y:S01]  /*c1c0*/  IMAD.U32 R15, R39.reuse, 0x10000, RZ ;  /* 0x00010000270f7824 */ /* 0x040fe200078e00ff */
[----:B------:R-:W-:Y:S01]  /*c1d0*/  LOP3.LUT R39, R39, 0xffff0000, RZ, 0xc0, !PT ;  /* 0xffff000027277812 */ /* 0x000fe200078ec0ff */
[----:B------:R-:W-:Y:S02]  /*c1e0*/  FMUL.FTZ R50, R40, R50 ;  /* 0x0000003228327220 */ /* 0x000fe40000410000 */
[----:B------:R-:W-:-:S02]  /*c1f0*/  FMUL.FTZ R45, R9, R8 ;  /* 0x00000008092d7220 */ /* 0x000fc40000410000 */
[----:B------:R-:W-:Y:S02]  /*c200*/  FFMA.FTZ R50, R38, R13, R50 ;  /* 0x0000000d26327223 */ /* 0x000fe40000010032 */
[----:B------:R-:W-:Y:S02]  /*c210*/  FMUL.FTZ R34, R35, R53 ;  /* 0x0000003523227220 */ /* 0x000fe40000410000 */
[----:B------:R-:W-:Y:S02]  /*c220*/  FMUL.FTZ R38, R33, R11 ;  /* 0x0000000b21267220 */ /* 0x000fe40000410000 */
[----:B------:R-:W-:Y:S02]  /*c230*/  FMUL.FTZ R8, R15, R8 ;  /* 0x000000080f087220 */ /* 0x000fe40000410000 */
[----:B------:R-:W-:Y:S02]  /*c240*/  FMUL.FTZ R53, R39, R53 ;  /* 0x0000003527357220 */ /* 0x000fe40000410000 */
[----:B------:R-:W-:-:S02]  /*c250*/  FMUL.FTZ R11, R37, R11 ;  /* 0x0000000b250b7220 */ /* 0x000fc40000410000 */
[----:B------:R-:W-:Y:S02]  /*c260*/  FFMA.FTZ R45, R15, R12, -R45 ;  /* 0x0000000c0f2d7223 */ /* 0x000fe4000001082d */
[----:B------:R-:W-:Y:S01]  /*c270*/  FFMA.FTZ R15, R40, R13, -R14 ;  /* 0x0000000d280f7223 */ /* 0x000fe2000001080e */
[----:B------:R-:W-:Y:S01]  /*c280*/  F2FP.BF16.PACK_AB R14, R43, R44 ;  /* 0x0000002c2b0e723e */ /* 0x000fe200000010ff */
[----:B------:R-:W-:Y:S02]  /*c290*/  FFMA.FTZ R34, R39, R46, -R34 ;  /* 0x0000002e27227223 */ /* 0x000fe40000010822 */
[----:B------:R-:W-:Y:S02]  /*c2a0*/  FFMA.FTZ R38, R37, R48, -R38 ;  /* 0x0000003025267223 */ /* 0x000fe40000010826 */
[----:B------:R-:W-:Y:S01]  /*c2b0*/  FFMA.FTZ R9, R9, R12, R8 ;  /* 0x0000000c09097223 */ /* 0x000fe20000010008 */
[----:B------:R-:W-:Y:S01]  /*c2c0*/  F2FP.BF16.PACK_AB R12, R49, R10 ;  /* 0x0000000a310c723e */ /* 0x000fe200000010ff */
[----:B------:R-:W-:Y:S01]  /*c2d0*/  FFMA.FTZ R46, R35, R46, R53 ;  /* 0x0000002e232e7223 */ /* 0x000fe20000010035 */
[----:B------:R-:W-:Y:S01]  /*c2e0*/  F2FP.BF16.PACK_AB R13, R34, R45 ;  /* 0x0000002d220d723e */ /* 0x000fe200000010ff */
[----:B------:R-:W-:Y:S01]  /*c2f0*/  FFMA.FTZ R11, R33, R48, R11 ;  /* 0x00000030210b7223 */ /* 0x000fe2000001000b */
[----:B------:R-:W-:-:S02]  /*c300*/  F2FP.BF16.PACK_AB R15, R38, R15 ;  /* 0x0000000f260f723e */ /* 0x000fc400000010ff */
[----:B------:R-:W-:Y:S02]  /*c310*/  F2FP.BF16.PACK_AB R10, R51, R52 ;  /* 0x00000034330a723e */ /* 0x000fe400000010ff */
[----:B------:R-:W-:Y:S01]  /*c320*/  F2FP.BF16.PACK_AB R8, R36, R47 ;  /* 0x0000002f2408723e */ /* 0x000fe200000010ff */
[----:B------:R1:W-:Y:S01]  /*c330*/  STS.128 [R42+0xc100], R12 ;  /* 0x00c1000c2a007388 */ /* 0x0003e20000000c00 */
[----:B------:R-:W-:Y:S02]  /*c340*/  F2FP.BF16.PACK_AB R9, R46, R9 ;  /* 0x000000092e09723e */ /* 0x000fe400000010ff */
[----:B------:R-:W-:-:S05]  /*c350*/  F2FP.BF16.PACK_AB R11, R11, R50 ;  /* 0x000000320b0b723e */ /* 0x000fca00000010ff */
[----:B------:R1:W-:Y:S02]  /*c360*/  STS.128 [R41+0xc100], R8 ;  /* 0x00c1000829007388 */ /* 0x0003e40000000c00 */
.L_x_127:
[----:B------:R-:W-:Y:S05]  /*c370*/  BSYNC B0 ;  /* 0x0000000000007941 */ /* 0x000fea0003800000 */
.L_x_126:
[----:B-1----:R-:W-:-:S04]  /*c380*/  IADD3 R8, R23, 0x40, RZ ;  /* 0x0000004017087810 */ /* 0x002fc80007ffe0ff */
[----:B------:R-:W-:-:S13]  /*c390*/  ISETP.GE.AND P0, PT, R8, c[0x0][0x27c], PT ;  /* 0x00009f0008007a0c */ /* 0x000fda0003f06270 */
[----:B------:R-:W-:Y:S05]  /*c3a0*/  @P0 BRA `(.L_x_105) ;  /* 0x0000068000000947 */ /* 0x000fea0003800000 */
[----:B------:R-:W-:Y:S01]  /*c3b0*/  SHF.R.S32.HI R13, RZ, 0x1f, R8 ;  /* 0x0000001fff0d7819 */ /* 0x000fe20000011408 */
[----:B------:R-:W-:Y:S01]  /*c3c0*/  IMAD.MOV.U32 R11, RZ, RZ, c[0x0][0x27c] ;  /* 0x00009f00ff0b7624 */ /* 0x000fe200078e00ff */
[----:B------:R-:W-:Y:S01]  /*c3d0*/  SHF.R.S32.HI R15, RZ, 0x1f, R24 ;  /* 0x0000001fff0f7819 */ /* 0x000fe20000011418 */
[----:B------:R-:W-:Y:S01]  /*c3e0*/  IMAD.SHL.U32 R12, R24, 0x40, RZ ;  /* 0x00000040180c7824 */ /* 0x000fe200078e00ff */
[CC--:B------:R-:W-:Y:S01]  /*c3f0*/  LEA.HI R9, R13.reuse, R8.reuse, RZ, 0x3 ;  /* 0x000000080d097211 */ /* 0x0c0fe200078f18ff */
        /* <DEDUP_REMOVED lines=11> */
[----:B------:R-:W-:Y:S02]  /*c4b0*/  SHF.L.U32 R8, R8, 0x6, RZ ;  /* 0x0000000608087819 */ /* 0x000fe400000006ff */
[----:B------:R-:W-:Y:S01]  /*c4c0*/  SHF.R.U32.HI R9, RZ, 0x3, R12 ;  /* 0x00000003ff097819 */ /* 0x000fe2000001160c */
[----:B------:R-:W-:Y:S01]  /*c4d0*/  IMAD.SHL.U32 R11, R10, 0x400, RZ ;  /* 0x000004000a0b7824 */ /* 0x000fe200078e00ff */
[----:B------:R-:W-:-:S02]  /*c4e0*/  LOP3.LUT R12, R12, 0x38, R15, 0xf8, !PT ;  /* 0x000000380c0c7812 */ /* 0x000fc400078ef80f */
[----:B------:R-:W-:Y:S02]  /*c4f0*/  LOP3.LUT R13, R13, 0x7fffe000, RZ, 0xc0, !PT ;  /* 0x7fffe0000d0d7812 */ /* 0x000fe400078ec0ff */
[----:B------:R-:W-:Y:S02]  /*c500*/  LOP3.LUT R8, R8, 0xfffffe00, RZ, 0xc0, !PT ;  /* 0xfffffe0008087812 */ /* 0x000fe400078ec0ff */
[-C--:B------:R-:W-:Y:S02]  /*c510*/  LOP3.LUT R14, R14, R9.reuse, RZ, 0x3c, !PT ;  /* 0x000000090e0e7212 */ /* 0x080fe400078e3cff */
[----:B------:R-:W-:Y:S02]  /*c520*/  LOP3.LUT R10, R12, R9, RZ, 0x3c, !PT ;  /* 0x000000090c0a7212 */ /* 0x000fe400078e3cff */
[----:B------:R-:W-:Y:S02]  /*c530*/  IADD3 R13, R14, R13, R8 ;  /* 0x0000000d0e0d7210 */ /* 0x000fe40007ffe008 */
[----:B------:R-:W-:-:S02]  /*c540*/  LOP3.LUT R9, R11, 0x7fffe000, RZ, 0xc0, !PT ;  /* 0x7fffe0000b097812 */ /* 0x000fc400078ec0ff */
[----:B------:R-:W-:Y:S01]  /*c550*/  SHF.L.U32 R42, R30, 0x10, RZ ;  /* 0x000000101e2a7819 */ /* 0x000fe200000006ff */
[----:B------:R-:W-:Y:S01]  /*c560*/  IMAD.SHL.U32 R24, R13, 0x2, RZ ;  /* 0x000000020d187824 */ /* 0x000fe200078e00ff */
[----:B------:R-:W-:Y:S02]  /*c570*/  IADD3 R9, R10, R9, R8 ;  /* 0x000000090a097210 */ /* 0x000fe40007ffe008 */
[----:B------:R-:W-:Y:S02]  /*c580*/  LOP3.LUT R26, R26, 0xffff0000, RZ, 0xc0, !PT ;  /* 0xffff00001a1a7812 */ /* 0x000fe400078ec0ff */
[----:B------:R-:W-:Y:S01]  /*c590*/  SHF.L.U32 R23, R9, 0x1, RZ ;  /* 0x0000000109177819 */ /* 0x000fe200000006ff */
[----:B------:R-:W1:Y:S04]  /*c5a0*/  LDS.128 R12, [R24+0xc100] ;  /* 0x00c10000180c7984 */ /* 0x000e680000000c00 */
[----:B------:R-:W2:Y:S01]  /*c5b0*/  LDS.128 R8, [R23+0xc100] ;  /* 0x00c1000017087984 */ /* 0x000ea20000000c00 */
[C---:B-1----:R-:W-:Y:S01]  /*c5c0*/  IMAD.U32 R34, R12.reuse, 0x10000, RZ ;  /* 0x000100000c227824 */ /* 0x042fe200078e00ff */
[----:B------:R-:W-:Y:S01]  /*c5d0*/  LOP3.LUT R33, R12, 0xffff0000, RZ, 0xc0, !PT ;  /* 0xffff00000c217812 */ /* 0x000fe200078ec0ff */
[C---:B------:R-:W-:Y:S01]  /*c5e0*/  IMAD.U32 R12, R13.reuse, 0x10000, RZ ;  /* 0x000100000d0c7824 */ /* 0x040fe200078e00ff */
[----:B------:R-:W-:Y:S01]  /*c5f0*/  LOP3.LUT R36, R13, 0xffff0000, RZ, 0xc0, !PT ;  /* 0xffff00000d247812 */ /* 0x000fe200078ec0ff */
[C---:B------:R-:W-:Y:S01]  /*c600*/  IMAD.U32 R13, R15.reuse, 0x10000, RZ ;  /* 0x000100000f0d7824 */ /* 0x040fe200078e00ff */
[----:B------:R-:W-:Y:S01]  /*c610*/  LOP3.LUT R40, R15, 0xffff0000, RZ, 0xc0, !PT ;  /* 0xffff00000f287812 */ /* 0x000fe200078ec0ff */
[----:B--2---:R-:W-:Y:S01]  /*c620*/  IMAD.U32 R39, R8, 0x10000, RZ ;  /* 0x0001000008277824 */ /* 0x004fe200078e00ff */
[----:B------:R-:W-:-:S02]  /*c630*/  SHF.L.U32 R15, R10, 0x10, RZ ;  /* 0x000000100a0f7819 */ /* 0x000fc400000006ff */
[----:B------:R-:W-:Y:S01]  /*c640*/  LOP3.LUT R37, R8, 0xffff0000, RZ, 0xc0, !PT ;  /* 0xffff000008257812 */ /* 0x000fe200078ec0ff */
[C---:B------:R-:W-:Y:S01]  /*c650*/  IMAD.U32 R8, R9.reuse, 0x10000, RZ ;  /* 0x0001000009087824 */ /* 0x040fe200078e00ff */
[----:B------:R-:W-:Y:S02]  /*c660*/  SHF.L.U32 R35, R14, 0x10, RZ ;  /* 0x000000100e237819 */ /* 0x000fe400000006ff */
[----:B------:R-:W-:Y:S01]  /*c670*/  LOP3.LUT R43, R9, 0xffff0000, RZ, 0xc0, !PT ;  /* 0xffff0000092b7812 */ /* 0x000fe200078ec0ff */
[-C--:B------:R-:W-:Y:S01]  /*c680*/  FMUL.FTZ R9, R38, R15.reuse ;  /* 0x0000000f26097220 */ /* 0x080fe20000410000 */
[----:B------:R-:W-:Y:S01]  /*c690*/  LOP3.LUT R41, R10, 0xffff0000, RZ, 0xc0, !PT ;  /* 0xffff00000a297812 */ /* 0x000fe200078ec0ff */
[----:B------:R-:W-:Y:S01]  /*c6a0*/  FMUL.FTZ R15, R42, R15 ;  /* 0x0000000f2a0f7220 */ /* 0x000fe20000410000 */
[----:B------:R-:W-:Y:S01]  /*c6b0*/  LOP3.LUT R14, R14, 0xffff0000, RZ, 0xc0, !PT ;  /* 0xffff00000e0e7812 */ /* 0x000fe200078ec0ff */
[-C--:B------:R-:W-:Y:S01]  /*c6c0*/  FFMA.FTZ R9, R42, R35.reuse, -R9 ;  /* 0x000000232a097223 */ /* 0x080fe20000010809 */
[----:B------:R-:W-:Y:S01]  /*c6d0*/  LOP3.LUT R42, R30, 0xffff0000, RZ, 0xc0, !PT ;  /* 0xffff00001e2a7812 */ /* 0x000fe200078ec0ff */
[C---:B------:R-:W-:Y:S01]  /*c6e0*/  IMAD.U32 R30, R28.reuse, 0x10000, RZ ;  /* 0x000100001c1e7824 */ /* 0x040fe200078e00ff */
[----:B------:R-:W-:Y:S01]  /*c6f0*/  LOP3.LUT R28, R28, 0xffff0000, RZ, 0xc0, !PT ;  /* 0xffff00001c1c7812 */ /* 0x000fe200078ec0ff */
[----:B------:R-:W-:Y:S01]  /*c700*/  FFMA.FTZ R15, R38, R35, R15 ;  /* 0x00000023260f7223 */ /* 0x000fe2000001000f */
[----:B------:R-:W-:Y:S01]  /*c710*/  SHF.L.U32 R35, R32, 0x10, RZ ;  /* 0x0000001020237819 */ /* 0x000fe200000006ff */
[----:B------:R-:W-:Y:S01]  /*c720*/  FMUL.FTZ R45, R26, R41 ;  /* 0x000000291a2d7220 */ /* 0x000fe20000410000 */
[----:B------:R-:W-:Y:S01]  /*c730*/  LOP3.LUT R32, R32, 0xffff0000, RZ, 0xc0, !PT ;  /* 0xffff000020207812 */ /* 0x000fe200078ec0ff */
[----:B------:R-:W-:-:S02]  /*c740*/  FMUL.FTZ R38, R30, R39 ;  /* 0x000000271e267220 */ /* 0x000fc40000410000 */
[C---:B------:R-:W-:Y:S02]  /*c750*/  FMUL.FTZ R41, R42.reuse, R41 ;  /* 0x000000292a297220 */ /* 0x040fe40000410000 */
[----:B------:R-:W-:Y:S02]  /*c760*/  FFMA.FTZ R42, R42, R14, -R45 ;  /* 0x0000000e2a2a7223 */ /* 0x000fe4000001082d */
[C---:B------:R-:W-:Y:S02]  /*c770*/  FMUL.FTZ R39, R35.reuse, R39 ;  /* 0x0000002723277220 */ /* 0x040fe40000410000 */
[----:B------:R-:W-:Y:S02]  /*c780*/  FFMA.FTZ R38, R35, R34, -R38 ;  /* 0x0000002223267223 */ /* 0x000fe40000010826 */
[-C--:B------:R-:W-:Y:S02]  /*c790*/  FMUL.FTZ R45, R28, R37.reuse ;  /* 0x000000251c2d7220 */ /* 0x080fe40000410000 */
[----:B------:R-:W-:Y:S01]  /*c7a0*/  FFMA.FTZ R26, R26, R14, R41 ;  /* 0x0000000e1a1a7223 */ /* 0x000fe20000010029 */
[----:B------:R-:W-:Y:S01]  /*c7b0*/  SHF.L.U32 R14, R25, 0x10, RZ ;  /* 0x00000010190e7819 */ /* 0x000fe200000006ff */
[C---:B------:R-:W-:Y:S01]  /*c7c0*/  IMAD.U32 R35, R27.reuse, 0x10000, RZ ;  /* 0x000100001b237824 */ /* 0x040fe200078e00ff */
[----:B------:R-:W-:Y:S01]  /*c7d0*/  LOP3.LUT R27, R27, 0xffff0000, RZ, 0xc0, !PT ;  /* 0xffff00001b1b7812 */ /* 0x000fe200078ec0ff */
[C---:B------:R-:W-:Y:S01]  /*c7e0*/  IMAD.U32 R41, R31.reuse, 0x10000, RZ ;  /* 0x000100001f297824 */ /* 0x040fe200078e00ff */
[----:B------:R-:W-:Y:S01]  /*c7f0*/  LOP3.LUT R31, R31, 0xffff0000, RZ, 0xc0, !PT ;  /* 0xffff00001f1f7812 */ /* 0x000fe200078ec0ff */
[----:B------:R-:W-:-:S02]  /*c800*/  FMUL.FTZ R37, R32, R37 ;  /* 0x0000002520257220 */ /* 0x000fc40000410000 */
[-C--:B------:R-:W-:Y:S02]  /*c810*/  FFMA.FTZ R45, R32, R33.reuse, -R45 ;  /* 0x00000021202d7223 */ /* 0x080fe4000001082d */
[----:B------:R-:W-:Y:S02]  /*c820*/  FMUL.FTZ R32, R35, R8 ;  /* 0x0000000823207220 */ /* 0x000fe40000410000 */
[C---:B------:R-:W-:Y:S01]  /*c830*/  IMAD.U32 R10, R11.reuse, 0x10000, RZ ;  /* 0x000100000b0a7824 */ /* 0x040fe200078e00ff */
[----:B------:R-:W-:Y:S01]  /*c840*/  LOP3.LUT R11, R11, 0xffff0000, RZ, 0xc0, !PT ;  /* 0xffff00000b0b7812 */ /* 0x000fe200078ec0ff */
[----:B------:R-:W-:Y:S02]  /*c850*/  FFMA.FTZ R39, R30, R34, R39 ;  /* 0x000000221e277223 */ /* 0x000fe40000010027 */
[----:B------:R-:W-:Y:S02]  /*c860*/  FMUL.FTZ R8, R41, R8 ;  /* 0x0000000829087220 */ /* 0x000fe40000410000 */
[C---:B------:R-:W-:Y:S01]  /*c870*/  IMAD.U32 R30, R29.reuse, 0x10000, RZ ;  /* 0x000100001d1e7824 */ /* 0x040fe200078e00ff */
[----:B------:R-:W-:Y:S01]  /*c880*/  LOP3.LUT R29, R29, 0xffff0000, RZ, 0xc0, !PT ;  /* 0xffff00001d1d7812 */ /* 0x000fe200078ec0ff */
[----:B------:R-:W-:-:S02]  /*c890*/  FFMA.FTZ R28, R28, R33, R37 ;  /* 0x000000211c1c7223 */ /* 0x000fc40000010025 */
[----:B------:R-:W-:Y:S02]  /*c8a0*/  FMUL.FTZ R33, R14, R10 ;  /* 0x0000000a0e217220 */ /* 0x000fe40000410000 */
[----:B------:R-:W-:Y:S01]  /*c8b0*/  FFMA.FTZ R35, R35, R12, R8 ;  /* 0x0000000c23237223 */ /* 0x000fe20000010008 */
[----:B------:R-:W-:Y:S01]  /*c8c0*/  LOP3.LUT R8, R25, 0xffff0000, RZ, 0xc0, !PT ;  /* 0xffff000019087812 */ /* 0x000fe200078ec0ff */
[C---:B------:R-:W-:Y:S02]  /*c8d0*/  FMUL.FTZ R10, R30.reuse, R10 ;  /* 0x0000000a1e0a7220 */ /* 0x040fe40000410000 */
[-C--:B------:R-:W-:Y:S02]  /*c8e0*/  FFMA.FTZ R33, R30, R13.reuse, -R33 ;  /* 0x0000000d1e217223 */ /* 0x080fe40000010821 */
[----:B------:R-:W-:Y:S01]  /*c8f0*/  FFMA.FTZ R25, R14, R13, R10 ;  /* 0x0000000d0e197223 */ /* 0x000fe2000001000a */
[----:B------:R-:W-:Y:S01]  /*c900*/  F2FP.BF16.PACK_AB R10, R26, R15 ;  /* 0x0000000f1a0a723e */ /* 0x000fe200000010ff */
[----:B------:R-:W-:Y:S01]  /*c910*/  FMUL.FTZ R13, R27, R43 ;  /* 0x0000002b1b0d7220 */ /* 0x000fe20000410000 */
[----:B------:R-:W-:Y:S01]  /*c920*/  F2FP.BF16.PACK_AB R14, R42, R9 ;  /* 0x000000092a0e723e */ /* 0x000fe200000010ff */
[----:B------:R-:W-:-:S02]  /*c930*/  FMUL.FTZ R30, R8, R11 ;  /* 0x0000000b081e7220 */ /* 0x000fc40000410000 */
[----:B------:R-:W-:Y:S02]  /*c940*/  FMUL.FTZ R43, R31, R43 ;  /* 0x0000002b1f2b7220 */ /* 0x000fe40000410000 */
[----:B------:R-:W-:Y:S02]  /*c950*/  FMUL.FTZ R11, R29, R11 ;  /* 0x0000000b1d0b7220 */ /* 0x000fe40000410000 */
[----:B------:R-:W-:Y:S01]  /*c960*/  FFMA.FTZ R32, R41, R12, -R32 ;  /* 0x0000000c29207223 */ /* 0x000fe20000010820 */
[----:B------:R-:W-:Y:S01]  /*c970*/  F2FP.BF16.PACK_AB R12, R45, R38 ;  /* 0x000000262d0c723e */ /* 0x000fe200000010ff */
[----:B------:R-:W-:Y:S02]  /*c980*/  FFMA.FTZ R13, R31, R36, -R13 ;  /* 0x000000241f0d7223 */ /* 0x000fe4000001080d */
[----:B------:R-:W-:Y:S02]  /*c990*/  FFMA.FTZ R30, R29, R40, -R30 ;  /* 0x000000281d1e7223 */ /* 0x000fe4000001081e */
[----:B------:R-:W-:Y:S01]  /*c9a0*/  FFMA.FTZ R36, R27, R36, R43 ;  /* 0x000000241b247223 */ /* 0x000fe2000001002b */
[----:B------:R-:W-:Y:S01]  /*c9b0*/  F2FP.BF16.PACK_AB R13, R13, R32 ;  /* 0x000000200d0d723e */ /* 0x000fe200000010ff */
[----:B------:R-:W-:Y:S01]  /*c9c0*/  FFMA.FTZ R40, R8, R40, R11 ;  /* 0x0000002808287223 */ /* 0x000fe2000001000b */
[----:B------:R-:W-:-:S02]  /*c9d0*/  F2FP.BF16.PACK_AB R15, R30, R33 ;  /* 0x000000211e0f723e */ /* 0x000fc400000010ff */
[----:B------:R-:W-:Y:S02]  /*c9e0*/  F2FP.BF16.PACK_AB R8, R28, R39 ;  /* 0x000000271c08723e */ /* 0x000fe400000010ff */
[----:B------:R-:W-:Y:S01]  /*c9f0*/  F2FP.BF16.PACK_AB R9, R36, R35 ;  /* 0x000000232409723e */ /* 0x000fe200000010ff */
[----:B------:R1:W-:Y:S01]  /*ca00*/  STS.128 [R24+0xc100], R12 ;  /* 0x00c1000c18007388 */ /* 0x0003e20000000c00 */
[----:B------:R-:W-:-:S05]  /*ca10*/  F2FP.BF16.PACK_AB R11, R40, R25 ;  /* 0x00000019280b723e */ /* 0x000fca00000010ff */
[----:B------:R1:W-:Y:S02]  /*ca20*/  STS.128 [R23+0xc100], R8 ;  /* 0x00c1000817007388 */ /* 0x0003e40000000c00 */
.L_x_105:
[----:B------:R-:W-:Y:S05]  /*ca30*/  BSYNC B2 ;  /* 0x0000000000027941 */ /* 0x000fea0003800000 */
.L_x_89:
[----:B-1----:R-:W-:Y:S01]  /*ca40*/  IMAD.SHL.U32 R8, R3, 0x40, RZ ;  /* 0x0000004003087824 */ /* 0x002fe200078e00ff */
[----:B------:R-:W-:-:S04]  /*ca50*/  DEPBAR.LE SB0, 0x0 ;  /* 0x000080000000791a */ /* 0x000fc80000000000 */
[----:B------:R-:W-:Y:S01]  /*ca60*/  IMAD.SHL.U32 R9, R18, 0x8, RZ ;  /* 0x0000000812097824 */ /* 0x000fe200078e00ff */
[----:B------:R-:W-:Y:S01]  /*ca70*/  LOP3.LUT R8, R8, 0x1c0, RZ, 0xc0, !PT ;  /* 0x000001c008087812 */ /* 0x000fe200078ec0ff */
[----:B------:R-:W-:Y:S01]  /*ca80*/  IMAD R10, R22, c[0x0][0x208], RZ ;  /* 0x00008200160a7a24 */ /* 0x000fe200078e02ff */
[----:B------:R-:W-:Y:S01]  /*ca90*/  LOP3.LUT P1, RZ, R3, 0x2, RZ, 0xc0, !PT ;  /* 0x0000000203ff7812 */ /* 0x000fe2000782c0ff */
[----:B------:R-:W-:Y:S01]  /*caa0*/  IMAD R198, R19, 0x400, R2 ;  /* 0x0000040013c67824 */ /* 0x000fe200078e0202 */
[----:B------:R-:W-:Y:S01]  /*cab0*/  LOP3.LUT R9, R8, 0x8, R9, 0xf8, !PT ;  /* 0x0000000808097812 */ /* 0x000fe200078ef809 */
[----:B------:R-:W-:Y:S01]  /*cac0*/  IMAD.WIDE.U32 R12, R17, c[0x0][0x208], RZ ;  /* 0x00008200110c7a25 */ /* 0x000fe200078e00ff */
[----:B------:R-:W-:-:S03]  /*cad0*/  SHF.R.U32.HI R8, RZ, 0x3, R8 ;  /* 0x00000003ff087819 */ /* 0x000fc60000011608 */
[----:B------:R-:W-:Y:S01]  /*cae0*/  IMAD R10, R17, c[0x0][0x20c], R10 ;  /* 0x00008300110a7a24 */ /* 0x000fe200078e020a */
[----:B------:R-:W-:Y:S01]  /*caf0*/  LOP3.LUT R8, R9, R8, RZ, 0x3c, !PT ;  /* 0x0000000809087212 */ /* 0x000fe200078e3cff */
[----:B------:R-:W-:Y:S01]  /*cb00*/  IMAD.SHL.U32 R198, R198, 0x2, RZ ;  /* 0x00000002c6c67824 */ /* 0x000fe200078e00ff */
[----:B------:R-:W-:Y:S01]  /*cb10*/  BAR.SYNC.DEFER_BLOCKING 0x0 ;  /* 0x0000000000007b1d */ /* 0x000fe20000010000 */
[----:B------:R-:W-:Y:S01]  /*cb20*/  IMAD.IADD R10, R13, 0x1, R10 ;  /* 0x000000010d0a7824 */ /* 0x000fe200078e020a */
[C---:B------:R-:W-:Y:S01]  /*cb30*/  LEA R9, P0, R12.reuse, R206, 0x6 ;  /* 0x000000ce0c097211 */ /* 0x040fe200078030ff */
[----:B------:R-:W-:Y:S01]  /*cb40*/  IMAD R197, R21, 0x200, R8 ;  /* 0x0000020015c57824 */ /* 0x000fe200078e0208 */
[----:B------:R-:W-:Y:S01]  /*cb50*/  SEL R13, RZ, 0x4, P5 ;  /* 0x00000004ff0d7807 */ /* 0x000fe20002800000 */
[----:B------:R-:W-:Y:S01]  /*cb60*/  IMAD R80, R17, -0x40, R83 ;  /* 0xffffffc011507824 */ /* 0x000fe200078e0253 */
[----:B------:R-:W-:Y:S01]  /*cb70*/  LEA.HI.X R10, R12, R201, R10, 0x6, P0 ;  /* 0x000000c90c0a7211 */ /* 0x000fe200000f340a */
[----:B------:R-:W-:Y:S01]  /*cb80*/  IMAD.SHL.U32 R197, R197, 0x2, RZ ;  /* 0x00000002c5c57824 */ /* 0x000fe200078e00ff */
[----:B------:R-:W-:Y:S01]  /*cb90*/  SEL R12, RZ, 0x2, P4 ;  /* 0x00000002ff0c7807 */ /* 0x000fe20002000000 */
[----:B------:R-:W-:Y:S01]  /*cba0*/  IMAD.SHL.U32 R205, R16, 0x2, RZ ;  /* 0x0000000210cd7824 */ /* 0x000fe200078e00ff */
[----:B------:R-:W-:Y:S01]  /*cbb0*/  LEA R8, P0, R9, c[0x0][0x1f8], 0x1 ;  /* 0x00007e0009087a11 */ /* 0x000fe200078008ff */
[--C-:B------:R-:W-:Y:S01]  /*cbc0*/  IMAD R194, R0, 0x2, R198.reuse ;  /* 0x0000000200c27824 */ /* 0x100fe200078e02c6 */
[----:B------:R-:W-:Y:S01]  /*cbd0*/  IADD3 R11, R197, 0x6100, RZ ;  /* 0x00006100c50b7810 */ /* 0x000fe20007ffe0ff */
[----:B------:R-:W-:Y:S01]  /*cbe0*/  IMAD R193, R5, 0x2, R198 ;  /* 0x0000000205c17824 */ /* 0x000fe200078e02c6 */
[----:B------:R-:W-:Y:S01]  /*cbf0*/  IADD3 R20, R13, R12, R20 ;  /* 0x0000000c0d147210 */ /* 0x000fe20007ffe014 */
[----:B------:R-:W-:Y:S01]  /*cc00*/  IMAD.MOV.U32 R13, RZ, RZ, c[0x0][0x208] ;  /* 0x00008200ff0d7624 */ /* 0x000fe200078e00ff */
[----:B------:R-:W-:Y:S01]  /*cc10*/  IADD3 R196, R197, 0x6120, RZ ;  /* 0x00006120c5c47810 */ /* 0x000fe20007ffe0ff */
[----:B------:R-:W-:Y:S01]  /*cc20*/  IMAD R191, R5, 0x2, R194 ;  /* 0x0000000205bf7824 */ /* 0x000fe200078e02c2 */
[----:B------:R-:W-:Y:S01]  /*cc30*/  LEA.HI.X R9, R9, c[0x0][0x1fc], R10, 0x1, P0 ;  /* 0x00007f0009097a11 */ /* 0x000fe200000f0c0a */
[----:B------:R-:W-:Y:S01]  /*cc40*/  IMAD.IADD R10, R80, 0x1, -R18 ;  /* 0x00000001500a7824 */ /* 0x000fe200078e0a12 */
[----:B------:R-:W-:Y:S01]  /*cc50*/  @P1 IADD3 R196, R11, -0x20, RZ ;  /* 0xffffffe00bc41810 */ /* 0x000fe20007ffe0ff */
[----:B------:R-:W-:Y:S01]  /*cc60*/  IMAD.MOV.U32 R11, RZ, RZ, c[0x0][0x20c] ;  /* 0x00008300ff0b7624 */ /* 0x000fe200078e00ff */
[----:B------:R-:W-:Y:S01]  /*cc70*/  LEA R72, P2, R13, R8, 0x6 ;  /* 0x000000080d487211 */ /* 0x000fe200078430ff */
[----:B------:R-:W-:Y:S01]  /*cc80*/  IMAD.SHL.U32 R195, R2, 0x2, RZ ;  /* 0x0000000202c37824 */ /* 0x000fe200078e00ff */
[----:B------:R-:W-:Y:S01]  /*cc90*/  LDSM.16.M88.4 R52, [R198+0xc100] ;  /* 0x00c10000c634783b */ /* 0x000fe20000000200 */
[----:B------:R-:W-:-:S02]  /*cca0*/  LOP3.LUT P1, RZ, R20, 0x2, RZ, 0xc0, !PT ;  /* 0x0000000214ff7812 */ /* 0x000fc4000782c0ff */
[C---:B------:R-:W-:Y:S01]  /*ccb0*/  ISETP.LT.OR P3, PT, R10.reuse, 0x1, P6 ;  /* 0x000000010a00780c */ /* 0x040fe20003761670 */
[----:B------:R-:W1:Y:S01]  /*ccc0*/  LDSM.16.M88.4 R24, [R197+0x6100] ;  /* 0x00610000c518783b */ /* 0x000e620000000200 */
[----:B------:R-:W-:Y:S01]  /*ccd0*/  LEA.HI.X R73, R13, R9, R11, 0x6, P2 ;  /* 0x000000090d497211 */ /* 0x000fe200010f340b */
[C-C-:B------:R-:W-:Y:S01]  /*cce0*/  IMAD R189, R5.reuse, 0x2, R195.reuse ;  /* 0x0000000205bd7824 */ /* 0x140fe200078e02c3 */
[----:B------:R-:W-:Y:S01]  /*ccf0*/  ISETP.LT.OR P2, PT, R10, 0x1, !P1 ;  /* 0x000000010a00780c */ /* 0x000fe20004f41670 */
[----:B------:R-:W2:Y:S01]  /*cd00*/  LDSM.16.M88.4 R16, [R197+0x6900] ;  /* 0x00690000c510783b */ /* 0x000ea20000000200 */
[----:B------:R-:W-:Y:S01]  /*cd10*/  LOP3.LUT P0, RZ, R20, 0x4, RZ, 0xc0, !PT ;  /* 0x0000000414ff7812 */ /* 0x000fe2000780c0ff */
[----:B------:R-:W-:Y:S02]  /*cd20*/  IMAD R190, R0, 0x2, R195 ;  /* 0x0000000200be7824 */ /* 0x000fe400078e02c3 */
[----:B------:R-:W3:Y:S01]  /*cd30*/  LDSM.16.M88.4 R60, [R197+0x7100] ;  /* 0x00710000c53c783b */ /* 0x000ee20000000200 */
[----:B------:R-:W-:Y:S01]  /*cd40*/  ISETP.LT.OR P4, PT, R10, 0x1, !P0 ;  /* 0x000000010a00780c */ /* 0x000fe20004781670 */
[----:B------:R-:W-:-:S02]  /*cd50*/  IMAD R188, R5, 0x2, R190 ;  /* 0x0000000205bc7824 */ /* 0x000fc400078e02be */
[----:B------:R-:W-:Y:S04]  /*cd60*/  LDSM.16.M88.4 R40, [R194+0xc100] ;  /* 0x00c10000c228783b */ /* 0x000fe80000000200 */
[----:B------:R-:W4:Y:S04]  /*cd70*/  LDSM.16.M88.4 R12, [R196] ;  /* 0x00000000c40c783b */ /* 0x000f280000000200 */
[----:B------:R-:W3:Y:S04]  /*cd80*/  LDSM.16.M88.4 R36, [R197+0x7900] ;  /* 0x00790000c524783b */ /* 0x000ee80000000200 */
[----:B------:R-:W3:Y:S04]  /*cd90*/  LDSM.16.M88.4 R68, [R196+0x800] ;  /* 0x00080000c444783b */ /* 0x000ee80000000200 */
[----:B------:R-:W3:Y:S04]  /*cda0*/  LDSM.16.M88.4 R48, [R196+0x1000] ;  /* 0x00100000c430783b */ /* 0x000ee80000000200 */
[----:B------:R-:W-:Y:S04]  /*cdb0*/  LDSM.16.M88.4 R44, [R196+0x1800] ;  /* 0x00180000c42c783b */ /* 0x000fe80000000200 */
[----:B------:R-:W-:Y:S01]  /*cdc0*/  @!PT LDS RZ, [RZ] ;  /* 0x00000000fffff984 */ /* 0x000fe20000000800 */
[----:B------:R-:W-:Y:S01]  /*cdd0*/  @!PT LDS RZ, [RZ] ;  /* 0x00000000fffff984 */ /* 0x000fe20000000800 */
[----:B------:R-:W-:Y:S01]  /*cde0*/  @!PT LDS RZ, [RZ] ;  /* 0x00000000fffff984 */ /* 0x000fe20000000800 */
[----:B------:R3:W-:Y:S01]  /*cdf0*/  LDGSTS.E.BYPASS.LTC128B.128 [R205+0x100], [R8.64], !P3 ;  /* 0x0010000008cd7fae */ /* 0x0007e2000d901d46 */
[----:B------:R-:W-:-:S03]  /*ce00*/  ISETP.LT.OR P3, PT, R10, 0x21, P6 ;  /* 0x000000210a00780c */ /* 0x000fc60003761670 */
[----:B------:R3:W-:Y:S01]  /*ce10*/  LDGSTS.E.BYPASS.LTC128B.128 [R205+0x2100], [R8.64+0x80], !P2 ;  /* 0x0210008008cd7fae */ /* 0x0007e2000d101d46 */
[C---:B------:R-:W-:Y:S01]  /*ce20*/  ISETP.LT.OR P2, PT, R10.reuse, 0x21, !P1 ;  /* 0x000000210a00780c */ /* 0x040fe20004f41670 */
[----:B-1----:R-:W-:Y:S01]  /*ce30*/  HMMA.16816.F32.BF16 R28, R52, R24, RZ ;  /* 0x00000018341c723c */ /* 0x002fe200000418ff */
[----:B------:R-:W-:Y:S01]  /*ce40*/  ISETP.LT.OR P1, PT, R10, 0x21, !P0 ;  /* 0x000000210a00780c */ /* 0x000fe20004721670 */
[----:B------:R3:W-:Y:S01]  /*ce50*/  LDGSTS.E.BYPASS.LTC128B.128 [R205+0x4100], [R8.64+0x100], !P4 ;  /* 0x0410010008cd7fae */ /* 0x0007e2000e101d46 */
[----:B------:R-:W-:Y:S01]  /*ce60*/  LOP3.LUT P0, RZ, R3, 0x4, RZ, 0xc0, !PT ;  /* 0x0000000403ff7812 */ /* 0x000fe2000780c0ff */
[----:B------:R-:W-:Y:S01]  /*ce70*/  IMAD.MOV.U32 R3, RZ, RZ, 0x40 ;  /* 0x00000040ff037424 */ /* 0x000fe200078e00ff */
[----:B------:R-:W-:-:S03]  /*ce80*/  ISETP.NE.AND P4, PT, R204, RZ, PT ;  /* 0x000000ffcc00720c */ /* 0x000fc60003f85270 */
[C---:B------:R-:W-:Y:S01]  /*ce90*/  HMMA.16816.F32.BF16 R24, R52.reuse, R26, RZ ;  /* 0x0000001a3418723c */ /* 0x040fe200000418ff */
[----:B------:R-:W-:Y:S01]  /*cea0*/  SEL R3, R3, 0xffffffc0, !P0 ;  /* 0xffffffc003037807 */ /* 0x000fe20004000000 */
[----:B------:R1:W-:Y:S04]  /*ceb0*/  LDGSTS.E.BYPASS.LTC128B.128 [R205+0x1100], [R72.64], !P3 ;  /* 0x0110000048cd7fae */ /* 0x0003e8000d901d46 */
[----:B------:R-:W-:Y:S01]  /*cec0*/  IMAD.IADD R192, R197, 0x1, R3 ;  /* 0x00000001c5c07824 */ /* 0x000fe200078e0203 */
[----:B------:R1:W-:Y:S01]  /*ced0*/  LDGSTS.E.BYPASS.LTC128B.128 [R205+0x3100], [R72.64+0x80], !P2 ;  /* 0x0310008048cd7fae */ /* 0x0003e2000d101d46 */
[C---:B--2---:R-:W-:Y:S01]  /*cee0*/  HMMA.16816.F32.BF16 R20, R52.reuse, R16, RZ ;  /* 0x000000103414723c */ /* 0x044fe200000418ff */
[----:B------:R-:W-:Y:S01]  /*cef0*/  IMAD.IADD R184, R3, 0x1, R196 ;  /* 0x0000000103b87824 */ /* 0x000fe200078e02c4 */
[----:B------:R-:W-:Y:S01]  /*cf00*/  LOP3.LUT R3, R6, 0xffffffe0, RZ, 0xc0, !PT ;  /* 0xffffffe006037812 */ /* 0x000fe200078ec0ff */
[----:B------:R1:W-:Y:S04]  /*cf10*/  LDGSTS.E.BYPASS.LTC128B.128 [R205+0x5100], [R72.64+0x100], !P1 ;  /* 0x0510010048cd7fae */ /* 0x0003e8000c901d46 */
[----:B------:R-:W-:Y:S01]  /*cf20*/  LDSM.16.M88.4 R32, [R192+0x6100] ;  /* 0x00610000c020783b */ /* 0x000fe20000000200 */
[----:B------:R-:W-:Y:S01]  /*cf30*/  HMMA.16816.F32.BF16 R16, R52, R18, RZ ;  /* 0x000000123410723c */ /* 0x000fe200000418ff */
[----:B------:R-:W-:-:S02]  /*cf40*/  IMAD.IADD R84, R84, 0x1, -R3 ;  /* 0x0000000154547824 */ /* 0x000fc400078e0a03 */
[----:B------:R-:W-:Y:S03]  /*cf50*/  LDSM.16.M88.4 R88, [R197+0x9100] ;  /* 0x00910000c558783b */ /* 0x000fe60000000200 */
[----:B------:R-:W-:Y:S01]  /*cf60*/  SHF.R.S32.HI R3, RZ, 0x1f, R84 ;  /* 0x0000001fff037819 */ /* 0x000fe20000011454 */
[----:B---3--:R-:W2:Y:S01]  /*cf70*/  LDSM.16.M88.4 R8, [R193+0xc100] ;  /* 0x00c10000c108783b */ /* 0x008ea20000000200 */
[C---:B------:R-:W-:Y:S02]  /*cf80*/  HMMA.16816.F32.BF16 R64, R52.reuse, R60, RZ ;  /* 0x0000003c3440723c */ /* 0x040fe400000418ff */
[----:B------:R-:W-:Y:S01]  /*cf90*/  LEA.HI R3, R3, R84, RZ, 0x2 ;  /* 0x0000005403037211 */ /* 0x000fe200078f10ff */
[----:B------:R-:W-:Y:S03]  /*cfa0*/  LDSM.16.M88.4 R76, [R197+0x9900] ;  /* 0x00990000c54c783b */ /* 0x000fe60000000200 */
[----:B------:R-:W-:Y:S01]  /*cfb0*/  LOP3.LUT R3, R3, 0x7ffffffc, RZ, 0xc0, !PT ;  /* 0x7ffffffc03037812 */ /* 0x000fe200078ec0ff */
[----:B------:R-:W0:Y:S01]  /*cfc0*/  LDGDEPBAR ;  /* 0x00000000000079af */ /* 0x000e220000000000 */
[----:B------:R-:W-:Y:S03]  /*cfd0*/  HMMA.16816.F32.BF16 R60, R52, R62, RZ ;  /* 0x0000003e343c723c */ /* 0x000fe600000418ff */
[----:B------:R-:W-:Y:S01]  /*cfe0*/  IMAD.IADD R3, R84, 0x1, -R3 ;  /* 0x0000000154037824 */ /* 0x000fe200078e0a03 */
[----:B-1----:R-:W-:Y:S03]  /*cff0*/  LDSM.16.M88.4 R72, [R198+0x10100] ;  /* 0x01010000c648783b */ /* 0x002fe60000000200 */
[----:B------:R-:W-:Y:S01]  /*d000*/  IMAD R80, R3, -0x2, R80 ;  /* 0xfffffffe03507824 */ /* 0x000fe200078e0250 */
[----:B----4-:R-:W-:Y:S04]  /*d010*/  HMMA.16816.F32.BF16 R28, R40, R12, R28 ;  /* 0x0000000c281c723c */ /* 0x010fe8000004181c */
[----:B------:R-:W-:-:S02]  /*d020*/  ISETP.GT.AND P3, PT, R80, RZ, PT ;  /* 0x000000ff5000720c */ /* 0x000fc40003f64270 */
[C---:B------:R-:W-:Y:S02]  /*d030*/  ISETP.GT.AND P2, PT, R80.reuse, 0x1, PT ;  /* 0x000000015000780c */ /* 0x040fe40003f44270 */
[----:B------:R-:W-:Y:S01]  /*d040*/  HMMA.16816.F32.BF16 R24, R40, R14, R24 ;  /* 0x0000000e2818723c */ /* 0x000fe20000041818 */
[----:B------:R-:W-:Y:S01]  /*d050*/  LDSM.16.M88.4 R12, [R192+0x7100] ;  /* 0x00710000c00c783b */ /* 0x000fe20000000200 */
[C---:B------:R-:W-:Y:S02]  /*d060*/  ISETP.GT.AND P1, PT, R80.reuse, 0x8, PT ;  /* 0x000000085000780c */ /* 0x040fe40003f24270 */
[----:B------:R-:W-:-:S04]  /*d070*/  ISETP.GT.AND P0, PT, R80, 0x9, PT ;  /* 0x000000095000780c */ /* 0x000fc80003f04270 */
[C---:B------:R-:W-:Y:S08]  /*d080*/  HMMA.16816.F32.BF16 R56, R52.reuse, R36, RZ ;  /* 0x000000243438723c */ /* 0x040ff000000418ff */
[----:B------:R-:W-:Y:S01]  /*d090*/  HMMA.16816.F32.BF16 R52, R52, R38, RZ ;  /* 0x000000263434723c */ /* 0x000fe200000418ff */
[----:B------:R-:W1:Y:S07]  /*d0a0*/  LDSM.16.M88.4 R36, [R192+0x6900] ;  /* 0x00690000c024783b */ /* 0x000e6e0000000200 */
[C---:B------:R-:W-:Y:S08]  /*d0b0*/  HMMA.16816.F32.BF16 R20, R40.reuse, R68, R20 ;  /* 0x000000442814723c */ /* 0x040ff00000041814 */
[C---:B------:R-:W-:Y:S01]  /*d0c0*/  HMMA.16816.F32.BF16 R16, R40.reuse, R70, R16 ;  /* 0x000000462810723c */ /* 0x040fe20000041810 */
[----:B------:R-:W3:Y:S07]  /*d0d0*/  LDSM.16.M88.4 R68, [R192+0x7900] ;  /* 0x00790000c044783b */ /* 0x000eee0000000200 */
[C---:B------:R-:W-:Y:S08]  /*d0e0*/  HMMA.16816.F32.BF16 R64, R40.reuse, R48, R64 ;  /* 0x000000302840723c */ /* 0x040ff00000041840 */
[----:B------:R-:W-:Y:S01]  /*d0f0*/  HMMA.16816.F32.BF16 R60, R40, R50, R60 ;  /* 0x00000032283c723c */ /* 0x000fe2000004183c */
[----:B------:R-:W-:Y:S07]  /*d100*/  LDSM.16.M88.4 R48, [R184] ;  /* 0x00000000b830783b */ /* 0x000fee0000000200 */
[C---:B--2---:R-:W-:Y:S08]  /*d110*/  HMMA.16816.F32.BF16 R28, R8.reuse, R32, R28 ;  /* 0x00000020081c723c */ /* 0x044ff0000004181c */
[----:B------:R-:W-:Y:S01]  /*d120*/  HMMA.16816.F32.BF16 R24, R8, R34, R24 ;  /* 0x000000220818723c */ /* 0x000fe20000041818 */
[----:B------:R-:W2:Y:S07]  /*d130*/  LDSM.16.M88.4 R32, [R191+0xc100] ;  /* 0x00c10000bf20783b */ /* 0x000eae0000000200 */
[C---:B------:R-:W-:Y:S08]  /*d140*/  HMMA.16816.F32.BF16 R56, R40.reuse, R44, R56 ;  /* 0x0000002c2838723c */ /* 0x040ff00000041838 */
[----:B------:R-:W-:Y:S01]  /*d150*/  HMMA.16816.F32.BF16 R52, R40, R46, R52 ;  /* 0x0000002e2834723c */ /* 0x000fe20000041834 */
[----:B------:R-:W4:Y:S04]  /*d160*/  LDSM.16.M88.4 R44, [R184+0x800] ;  /* 0x00080000b82c783b */ /* 0x000f280000000200 */
[----:B------:R-:W2:Y:S03]  /*d170*/  LDSM.16.M88.4 R40, [R184+0x1000] ;  /* 0x00100000b828783b */ /* 0x000ea60000000200 */
[C---:B-1----:R-:W-:Y:S08]  /*d180*/  HMMA.16816.F32.BF16 R20, R8.reuse, R36, R20 ;  /* 0x000000240814723c */ /* 0x042ff00000041814 */
[C---:B------:R-:W-:Y:S01]  /*d190*/  HMMA.16816.F32.BF16 R16, R8.reuse, R38, R16 ;  /* 0x000000260810723c */ /* 0x040fe20000041810 */
[----:B------:R-:W1:Y:S07]  /*d1a0*/  LDSM.16.M88.4 R36, [R184+0x1800] ;  /* 0x00180000b824783b */ /* 0x000e6e0000000200 */
[C---:B------:R-:W-:Y:S08]  /*d1b0*/  HMMA.16816.F32.BF16 R64, R8.reuse, R12, R64 ;  /* 0x0000000c0840723c */ /* 0x040ff00000041840 */
[C---:B------:R-:W-:Y:S01]  /*d1c0*/  HMMA.16816.F32.BF16 R60, R8.reuse, R14, R60 ;  /* 0x0000000e083c723c */ /* 0x040fe2000004183c */
[----:B------:R-:W1:Y:S07]  /*d1d0*/  LDSM.16.M88.4 R12, [R197+0x8100] ;  /* 0x00810000c50c783b */ /* 0x000e6e0000000200 */
[C---:B---3--:R-:W-:Y:S08]  /*d1e0*/  HMMA.16816.F32.BF16 R56, R8.reuse, R68, R56 ;  /* 0x000000440838723c */ /* 0x048ff00000041838 */
[----:B------:R-:W-:Y:S01]  /*d1f0*/  HMMA.16816.F32.BF16 R52, R8, R70, R52 ;  /* 0x000000460834723c */ /* 0x000fe20000041834 */
[----:B------:R-:W3:Y:S04]  /*d200*/  LDSM.16.M88.4 R8, [R197+0x8900] ;  /* 0x00890000c508783b */ /* 0x000ee80000000200 */
[----:B------:R-:W-:Y:S03]  /*d210*/  LDSM.16.M88.4 R68, [R196+0x2000] ;  /* 0x00200000c444783b */ /* 0x000fe60000000200 */
[C---:B--2---:R-:W-:Y:S08]  /*d220*/  HMMA.16816.F32.BF16 R28, R32.reuse, R48, R28 ;  /* 0x00000030201c723c */ /* 0x044ff0000004181c */
[C---:B------:R-:W-:Y:S01]  /*d230*/  HMMA.16816.F32.BF16 R24, R32.reuse, R50, R24 ;  /* 0x000000322018723c */ /* 0x040fe20000041818 */
[----:B------:R-:W-:Y:S07]  /*d240*/  LDSM.16.M88.4 R48, [R196+0x3800] ;  /* 0x00380000c430783b */ /* 0x000fee0000000200 */
[C---:B----4-:R-:W-:Y:S08]  /*d250*/  HMMA.16816.F32.BF16 R20, R32.reuse, R44, R20 ;  /* 0x0000002c2014723c */ /* 0x050ff00000041814 */
[C---:B------:R-:W-:Y:S01]  /*d260*/  HMMA.16816.F32.BF16 R16, R32.reuse, R46, R16 ;  /* 0x0000002e2010723c */ /* 0x040fe20000041810 */
[----:B------:R-:W2:Y:S07]  /*d270*/  LDSM.16.M88.4 R44, [R194+0x10100] ;  /* 0x01010000c22c783b */ /* 0x000eae0000000200 */
[C---:B------:R-:W-:Y:S08]  /*d280*/  HMMA.16816.F32.BF16 R64, R32.reuse, R40, R64 ;  /* 0x000000282040723c */ /* 0x040ff00000041840 */
[C---:B------:R-:W-:Y:S01]  /*d290*/  HMMA.16816.F32.BF16 R60, R32.reuse, R42, R60 ;  /* 0x0000002a203c723c */ /* 0x040fe2000004183c */
[----:B------:R-:W4:Y:S07]  /*d2a0*/  LDSM.16.M88.4 R40, [R196+0x2800] ;  /* 0x00280000c428783b */ /* 0x000f2e0000000200 */
[C---:B-1----:R-:W-:Y:S08]  /*d2b0*/  HMMA.16816.F32.BF16 R56, R32.reuse, R36, R56 ;  /* 0x000000242038723c */ /* 0x042ff00000041838 */
[----:B------:R-:W-:Y:S01]  /*d2c0*/  HMMA.16816.F32.BF16 R52, R32, R38, R52 ;  /* 0x000000262034723c */ /* 0x000fe20000041834 */
[----:B------:R-:W1:Y:S04]  /*d2d0*/  LDSM.16.M88.4 R36, [R196+0x3000] ;  /* 0x00300000c424783b */ /* 0x000e680000000200 */
[----:B------:R-:W-:Y:S03]  /*d2e0*/  LDSM.16.M88.4 R32, [R193+0x10100] ;  /* 0x01010000c120783b */ /* 0x000fe60000000200 */
[C---:B------:R-:W-:Y:S08]  /*d2f0*/  HMMA.16816.F32.BF16 R28, R72.reuse, R12, R28 ;  /* 0x0000000c481c723c */ /* 0x040ff0000004181c */
[C---:B------:R-:W-:Y:S01]  /*d300*/  HMMA.16816.F32.BF16 R24, R72.reuse, R14, R24 ;  /* 0x0000000e4818723c */ /* 0x040fe20000041818 */
[----:B------:R-:W1:Y:S07]  /*d310*/  LDSM.16.M88.4 R12, [R192+0x8100] ;  /* 0x00810000c00c783b */ /* 0x000e6e0000000200 */
[C---:B---3--:R-:W-:Y:S08]  /*d320*/  HMMA.16816.F32.BF16 R20, R72.reuse, R8, R20 ;  /* 0x000000084814723c */ /* 0x048ff00000041814 */
[C---:B------:R-:W-:Y:S01]  /*d330*/  HMMA.16816.F32.BF16 R16, R72.reuse, R10, R16 ;  /* 0x0000000a4810723c */ /* 0x040fe20000041810 */
[----:B------:R-:W3:Y:S07]  /*d340*/  LDSM.16.M88.4 R8, [R192+0x8900] ;  /* 0x00890000c008783b */ /* 0x000eee0000000200 */
[C---:B------:R-:W-:Y:S08]  /*d350*/  HMMA.16816.F32.BF16 R64, R72.reuse, R88, R64 ;  /* 0x000000584840723c */ /* 0x040ff00000041840 */
[----:B------:R-:W-:Y:S08]  /*d360*/  HMMA.16816.F32.BF16 R60, R72, R90, R60 ;  /* 0x0000005a483c723c */ /* 0x000ff0000004183c */
[C---:B--2---:R-:W-:Y:S08]  /*d370*/  HMMA.16816.F32.BF16 R28, R44.reuse, R68, R28 ;  /* 0x000000442c1c723c */ /* 0x044ff0000004181c */
[----:B------:R-:W-:Y:S01]  /*d380*/  HMMA.16816.F32.BF16 R24, R44, R70, R24 ;  /* 0x000000462c18723c */ /* 0x000fe20000041818 */
[----:B------:R-:W-:Y:S07]  /*d390*/  LDSM.16.M88.4 R68, [R184+0x3800] ;  /* 0x00380000b844783b */ /* 0x000fee0000000200 */
[C---:B------:R-:W-:Y:S08]  /*d3a0*/  HMMA.16816.F32.BF16 R56, R72.reuse, R76, R56 ;  /* 0x0000004c4838723c */ /* 0x040ff00000041838 */
[----:B------:R-:W-:Y:S01]  /*d3b0*/  HMMA.16816.F32.BF16 R52, R72, R78, R52 ;  /* 0x0000004e4834723c */ /* 0x000fe20000041834 */
[----:B------:R-:W-:Y:S04]  /*d3c0*/  LDSM.16.M88.4 R76, [R191+0x10100] ;  /* 0x01010000bf4c783b */ /* 0x000fe80000000200 */
[----:B------:R-:W-:Y:S03]  /*d3d0*/  LDSM.16.M88.4 R72, [R184+0x3000] ;  /* 0x00300000b848783b */ /* 0x000fe60000000200 */
[C---:B----4-:R-:W-:Y:S08]  /*d3e0*/  HMMA.16816.F32.BF16 R20, R44.reuse, R40, R20 ;  /* 0x000000282c14723c */ /* 0x050ff00000041814 */
[C---:B------:R-:W-:Y:S01]  /*d3f0*/  HMMA.16816.F32.BF16 R16, R44.reuse, R42, R16 ;  /* 0x0000002a2c10723c */ /* 0x040fe20000041810 */
[----:B------:R-:W2:Y:S07]  /*d400*/  LDSM.16.M88.4 R40, [R192+0x9100] ;  /* 0x00910000c028783b */ /* 0x000eae0000000200 */
[C---:B-1----:R-:W-:Y:S08]  /*d410*/  HMMA.16816.F32.BF16 R64, R44.reuse, R36, R64 ;  /* 0x000000242c40723c */ /* 0x042ff00000041840 */
[----:B------:R-:W-:Y:S01]  /*d420*/  HMMA.16816.F32.BF16 R60, R44, R38, R60 ;  /* 0x000000262c3c723c */ /* 0x000fe2000004183c */
[----:B------:R-:W1:Y:S07]  /*d430*/  LDSM.16.M88.4 R36, [R192+0x9900] ;  /* 0x00990000c024783b */ /* 0x000e6e0000000200 */
[C---:B------:R-:W-:Y:S08]  /*d440*/  HMMA.16816.F32.BF16 R28, R32.reuse, R12, R28 ;  /* 0x0000000c201c723c */ /* 0x040ff0000004181c */
[----:B------:R-:W-:Y:S01]  /*d450*/  HMMA.16816.F32.BF16 R24, R32, R14, R24 ;  /* 0x0000000e2018723c */ /* 0x000fe20000041818 */
[----:B------:R-:W4:Y:S07]  /*d460*/  LDSM.16.M88.4 R12, [R184+0x2000] ;  /* 0x00200000b80c783b */ /* 0x000f2e0000000200 */
[C---:B------:R-:W-:Y:S08]  /*d470*/  HMMA.16816.F32.BF16 R56, R44.reuse, R48, R56 ;  /* 0x000000302c38723c */ /* 0x040ff00000041838 */
[----:B------:R-:W-:Y:S01]  /*d480*/  HMMA.16816.F32.BF16 R52, R44, R50, R52 ;  /* 0x000000322c34723c */ /* 0x000fe20000041834 */
[----:B------:R-:W-:Y:S04]  /*d490*/  LDSM.16.M88.4 R48, [R198+0x14100] ;  /* 0x01410000c630783b */ /* 0x000fe80000000200 */
[----:B------:R-:W-:Y:S03]  /*d4a0*/  LDSM.16.M88.4 R44, [R197+0xa100] ;  /* 0x00a10000c52c783b */ /* 0x000fe60000000200 */
[C---:B---3--:R-:W-:Y:S08]  /*d4b0*/  HMMA.16816.F32.BF16 R20, R32.reuse, R8, R20 ;  /* 0x000000082014723c */ /* 0x048ff00000041814 */
[C---:B------:R-:W-:Y:S01]  /*d4c0*/  HMMA.16816.F32.BF16 R16, R32.reuse, R10, R16 ;  /* 0x0000000a2010723c */ /* 0x040fe20000041810 */
[----:B------:R-:W3:Y:S07]  /*d4d0*/  LDSM.16.M88.4 R8, [R184+0x2800] ;  /* 0x00280000b808783b */ /* 0x000eee0000000200 */
[C---:B--2---:R-:W-:Y:S08]  /*d4e0*/  HMMA.16816.F32.BF16 R64, R32.reuse, R40, R64 ;  /* 0x000000282040723c */ /* 0x044ff00000041840 */
[C---:B------:R-:W-:Y:S01]  /*d4f0*/  HMMA.16816.F32.BF16 R60, R32.reuse, R42, R60 ;  /* 0x0000002a203c723c */ /* 0x040fe2000004183c */
[----:B------:R-:W2:Y:S07]  /*d500*/  LDSM.16.M88.4 R40, [R197+0xa900] ;  /* 0x00a90000c528783b */ /* 0x000eae0000000200 */
[C---:B-1----:R-:W-:Y:S08]  /*d510*/  HMMA.16816.F32.BF16 R56, R32.reuse, R36, R56 ;  /* 0x000000242038723c */ /* 0x042ff00000041838 */
[----:B------:R-:W-:Y:S01]  /*d520*/  HMMA.16816.F32.BF16 R52, R32, R38, R52 ;  /* 0x000000262034723c */ /* 0x000fe20000041834 */
[----:B------:R-:W1:Y:S04]  /*d530*/  LDSM.16.M88.4 R36, [R197+0xb100] ;  /* 0x00b10000c524783b */ /* 0x000e680000000200 */
[----:B------:R-:W1:Y:S03]  /*d540*/  LDSM.16.M88.4 R32, [R197+0xb900] ;  /* 0x00b90000c520783b */ /* 0x000e660000000200 */
[C---:B----4-:R-:W-:Y:S08]  /*d550*/  HMMA.16816.F32.BF16 R28, R76.reuse, R12, R28 ;  /* 0x0000000c4c1c723c */ /* 0x050ff0000004181c */
[C---:B------:R-:W-:Y:S01]  /*d560*/  HMMA.16816.F32.BF16 R24, R76.reuse, R14, R24 ;  /* 0x0000000e4c18723c */ /* 0x040fe20000041818 */
[----:B------:R-:W-:Y:S07]  /*d570*/  LDSM.16.M88.4 R12, [R194+0x14100] ;  /* 0x01410000c20c783b */ /* 0x000fee0000000200 */
[C---:B---3--:R-:W-:Y:S08]  /*d580*/  HMMA.16816.F32.BF16 R20, R76.reuse, R8, R20 ;  /* 0x000000084c14723c */ /* 0x048ff00000041814 */
[C---:B------:R-:W-:Y:S01]  /*d590*/  HMMA.16816.F32.BF16 R16, R76.reuse, R10, R16 ;  /* 0x0000000a4c10723c */ /* 0x040fe20000041810 */
[----:B------:R-:W3:Y:S07]  /*d5a0*/  LDSM.16.M88.4 R8, [R196+0x4000] ;  /* 0x00400000c408783b */ /* 0x000eee0000000200 */
[C---:B------:R-:W-:Y:S08]  /*d5b0*/  HMMA.16816.F32.BF16 R64, R76.reuse, R72, R64 ;  /* 0x000000484c40723c */ /* 0x040ff00000041840 */
[C---:B------:R-:W-:Y:S08]  /*d5c0*/  HMMA.16816.F32.BF16 R60, R76.reuse, R74, R60 ;  /* 0x0000004a4c3c723c */ /* 0x040ff0000004183c */
[C---:B------:R-:W-:Y:S08]  /*d5d0*/  HMMA.16816.F32.BF16 R56, R76.reuse, R68, R56 ;  /* 0x000000444c38723c */ /* 0x040ff00000041838 */
[----:B------:R-:W-:Y:S01]  /*d5e0*/  HMMA.16816.F32.BF16 R52, R76, R70, R52 ;  /* 0x000000464c34723c */ /* 0x000fe20000041834 */
[----:B------:R-:W-:Y:S04]  /*d5f0*/  LDSM.16.M88.4 R68, [R196+0x5000] ;  /* 0x00500000c444783b */ /* 0x000fe80000000200 */
[----:B------:R-:W-:Y:S03]  /*d600*/  LDSM.16.M88.4 R76, [R196+0x5800] ;  /* 0x00580000c44c783b */ /* 0x000fe60000000200 */
[C---:B------:R-:W-:Y:S08]  /*d610*/  HMMA.16816.F32.BF16 R28, R48.reuse, R44, R28 ;  /* 0x0000002c301c723c */ /* 0x040ff0000004181c */
[C---:B------:R-:W-:Y:S01]  /*d620*/  HMMA.16816.F32.BF16 R24, R48.reuse, R46, R24 ;  /* 0x0000002e3018723c */ /* 0x040fe20000041818 */
[----:B------:R-:W4:Y:S07]  /*d630*/  LDSM.16.M88.4 R44, [R196+0x4800] ;  /* 0x00480000c42c783b */ /* 0x000f2e0000000200 */
[C---:B--2---:R-:W-:Y:S08]  /*d640*/  HMMA.16816.F32.BF16 R20, R48.reuse, R40, R20 ;  /* 0x000000283014723c */ /* 0x044ff00000041814 */
[C---:B------:R-:W-:Y:S01]  /*d650*/  HMMA.16816.F32.BF16 R16, R48.reuse, R42, R16 ;  /* 0x0000002a3010723c */ /* 0x040fe20000041810 */
[----:B------:R-:W-:Y:S07]  /*d660*/  LDSM.16.M88.4 R40, [R192+0xa100] ;  /* 0x00a10000c028783b */ /* 0x000fee0000000200 */
[C---:B-1----:R-:W-:Y:S01]  /*d670*/  HMMA.16816.F32.BF16 R72, R48.reuse, R36, R64 ;  /* 0x000000243048723c */ /* 0x042fe20000041840 */
[----:B------:R-:W1:Y:S07]  /*d680*/  LDSM.16.M88.4 R64, [R193+0x14100] ;  /* 0x01410000c140783b */ /* 0x000e6e0000000200 */
[C---:B------:R-:W-:Y:S01]  /*d690*/  HMMA.16816.F32.BF16 R60, R48.reuse, R38, R60 ;  /* 0x00000026303c723c */ /* 0x040fe2000004183c */
[----:B------:R-:W-:Y:S07]  /*d6a0*/  LDSM.16.M88.4 R36, [R191+0x14100] ;  /* 0x01410000bf24783b */ /* 0x000fee0000000200 */
[C---:B------:R-:W-:Y:S08]  /*d6b0*/  HMMA.16816.F32.BF16 R56, R48.reuse, R32, R56 ;  /* 0x000000203038723c */ /* 0x040ff00000041838 */
[----:B------:R-:W-:Y:S01]  /*d6c0*/  HMMA.16816.F32.BF16 R52, R48, R34, R52 ;  /* 0x000000223034723c */ /* 0x000fe20000041834 */
[----:B------:R-:W2:Y:S04]  /*d6d0*/  LDSM.16.M88.4 R32, [R192+0xa900] ;  /* 0x00a90000c020783b */ /* 0x000ea80000000200 */
[----:B------:R-:W-:Y:S03]  /*d6e0*/  LDSM.16.M88.4 R48, [R184+0x5000] ;  /* 0x00500000b830783b */ /* 0x000fe60000000200 */
[C---:B---3--:R-:W-:Y:S08]  /*d6f0*/  HMMA.16816.F32.BF16 R28, R12.reuse, R8, R28 ;  /* 0x000000080c1c723c */ /* 0x048ff0000004181c */
[C---:B------:R-:W-:Y:S01]  /*d700*/  HMMA.16816.F32.BF16 R24, R12.reuse, R10, R24 ;  /* 0x0000000a0c18723c */ /* 0x040fe20000041818 */
[----:B------:R-:W3:Y:S07]  /*d710*/  LDSM.16.M88.4 R8, [R192+0xb100] ;  /* 0x00b10000c008783b */ /* 0x000eee0000000200 */
[C---:B----4-:R-:W-:Y:S08]  /*d720*/  HMMA.16816.F32.BF16 R20, R12.reuse, R44, R20 ;  /* 0x0000002c0c14723c */ /* 0x050ff00000041814 */
[C---:B------:R-:W-:Y:S01]  /*d730*/  HMMA.16816.F32.BF16 R16, R12.reuse, R46, R16 ;  /* 0x0000002e0c10723c */ /* 0x040fe20000041810 */
[----:B------:R-:W-:Y:S07]  /*d740*/  LDSM.16.M88.4 R44, [R192+0xb900] ;  /* 0x00b90000c02c783b */ /* 0x000fee0000000200 */
[C---:B------:R-:W-:Y:S08]  /*d750*/  HMMA.16816.F32.BF16 R72, R12.reuse, R68, R72 ;  /* 0x000000440c48723c */ /* 0x040ff00000041848 */
[C---:B------:R-:W-:Y:S08]  /*d760*/  HMMA.16816.F32.BF16 R60, R12.reuse, R70, R60 ;  /* 0x000000460c3c723c */ /* 0x040ff0000004183c */
[C---:B------:R-:W-:Y:S08]  /*d770*/  HMMA.16816.F32.BF16 R56, R12.reuse, R76, R56 ;  /* 0x0000004c0c38723c */ /* 0x040ff00000041838 */
[----:B------:R-:W-:Y:S01]  /*d780*/  HMMA.16816.F32.BF16 R52, R12, R78, R52 ;  /* 0x0000004e0c34723c */ /* 0x000fe20000041834 */
[----:B------:R-:W4:Y:S07]  /*d790*/  LDSM.16.M88.4 R12, [R184+0x4000] ;  /* 0x00400000b80c783b */ /* 0x000f2e0000000200 */
[C---:B-1----:R-:W-:Y:S08]  /*d7a0*/  HMMA.16816.F32.BF16 R28, R64.reuse, R40, R28 ;  /* 0x00000028401c723c */ /* 0x042ff0000004181c */
[C---:B------:R-:W-:Y:S01]  /*d7b0*/  HMMA.16816.F32.BF16 R24, R64.reuse, R42, R24 ;  /* 0x0000002a4018723c */ /* 0x040fe20000041818 */
[----:B------:R-:W1:Y:S07]  /*d7c0*/  LDSM.16.M88.4 R40, [R184+0x4800] ;  /* 0x00480000b828783b */ /* 0x000e6e0000000200 */
[C---:B--2---:R-:W-:Y:S08]  /*d7d0*/  HMMA.16816.F32.BF16 R20, R64.reuse, R32, R20 ;  /* 0x000000204014723c */ /* 0x044ff00000041814 */
[----:B------:R-:W-:Y:S01]  /*d7e0*/  HMMA.16816.F32.BF16 R16, R64, R34, R16 ;  /* 0x000000224010723c */ /* 0x000fe20000041810 */
[----:B------:R-:W2:Y:S01]  /*d7f0*/  LDSM.16.M88.4 R32, [R184+0x5800] ;  /* 0x00580000b820783b */ /* 0x000ea20000000200 */
[----:B------:R-:W-:-:S06]  /*d800*/  DEPBAR.LE SB0, 0x0 ;  /* 0x000080000000791a */ /* 0x000fcc0000000000 */
[----:B---3--:R-:W-:Y:S08]  /*d810*/  HMMA.16816.F32.BF16 R72, R64, R8, R72 ;  /* 0x000000084048723c */ /* 0x008ff00000041848 */
[C---:B----4-:R-:W-:Y:S08]  /*d820*/  HMMA.16816.F32.BF16 R28, R36.reuse, R12, R28 ;  /* 0x0000000c241c723c */ /* 0x050ff0000004181c */
[----:B------:R-:W-:Y:S08]  /*d830*/  HMMA.16816.F32.BF16 R24, R36, R14, R24 ;  /* 0x0000000e2418723c */ /* 0x000ff00000041818 */
[----:B------:R-:W-:Y:S08]  /*d840*/  HMMA.16816.F32.BF16 R60, R64, R10, R60 ;  /* 0x0000000a403c723c */ /* 0x000ff0000004183c */
[----:B-1----:R-:W-:Y:S01]  /*d850*/  HMMA.16816.F32.BF16 R20, R36, R40, R20 ;  /* 0x000000282414723c */ /* 0x002fe20000041814 */
[----:B------:R-:W-:-:S02]  /*d860*/  FSEL R3, R28, -INF , P3 ;  /* 0xff8000001c037808 */ /* 0x000fc40001800000 */
[----:B------:R-:W-:Y:S02]  /*d870*/  FSEL R29, R29, -INF , P2 ;  /* 0xff8000001d1d7808 */ /* 0x000fe40001000000 */
[----:B------:R-:W-:Y:S02]  /*d880*/  FSEL R12, R31, -INF , P2 ;  /* 0xff8000001f0c7808 */ /* 0x000fe40001000000 */
[----:B------:R-:W-:Y:S01]  /*d890*/  FMNMX.FTZ R8, R3, R29, !PT ;  /* 0x0000001d03087209 */ /* 0x000fe20007810000 */
[----:B------:R-:W-:Y:S01]  /*d8a0*/  HMMA.16816.F32.BF16 R56, R64, R44, R56 ;  /* 0x0000002c4038723c */ /* 0x000fe20000041838 */
[----:B------:R-:W-:Y:S02]  /*d8b0*/  FSEL R13, R24, -INF , P1 ;  /* 0xff800000180d7808 */ /* 0x000fe40000800000 */
[----:B------:R-:W-:Y:S02]  /*d8c0*/  FSEL R26, R26, -INF , P1 ;  /* 0xff8000001a1a7808 */ /* 0x000fe40000800000 */
[----:B------:R-:W-:-:S02]  /*d8d0*/  FSEL R25, R25, -INF , P0 ;  /* 0xff80000019197808 */ /* 0x000fc40000000000 */
[C---:B------:R-:W-:Y:S01]  /*d8e0*/  ISETP.GT.AND P1, PT, R80.reuse, 0x10, PT ;  /* 0x000000105000780c */ /* 0x040fe20003f24270 */
[----:B------:R-:W-:Y:S01]  /*d8f0*/  HMMA.16816.F32.BF16 R16, R36, R42, R16 ;  /* 0x0000002a2410723c */ /* 0x000fe20000041810 */
[----:B------:R-:W-:Y:S02]  /*d900*/  FMNMX.FTZ R8, R13, R8, !PT ;  /* 0x000000080d087209 */ /* 0x000fe40007810000 */
[----:B------:R-:W-:Y:S02]  /*d910*/  FSEL R6, R27, -INF , P0 ;  /* 0xff8000001b067808 */ /* 0x000fe40000000000 */
[----:B------:R-:W-:Y:S02]  /*d920*/  ISETP.GT.AND P0, PT, R80, 0x11, PT ;  /* 0x000000115000780c */ /* 0x000fe40003f04270 */
[----:B------:R-:W-:Y:S01]  /*d930*/  FMNMX.FTZ R8, R25, R8, !PT ;  /* 0x0000000819087209 */ /* 0x000fe20007810000 */
[----:B------:R-:W-:Y:S01]  /*d940*/  HMMA.16816.F32.BF16 R52, R64, R46, R52 ;  /* 0x0000002e4034723c */ /* 0x000fe20000041834 */
[----:B------:R-:W-:-:S02]  /*d950*/  FSEL R11, R20, -INF , P1 ;  /* 0xff800000140b7808 */ /* 0x000fc40000800000 */
[C---:B------:R-:W-:Y:S02]  /*d960*/  ISETP.GT.AND P2, PT, R80.reuse, 0x18, PT ;  /* 0x000000185000780c */ /* 0x040fe40003f44270 */
[----:B------:R-:W-:Y:S02]  /*d970*/  FSEL R21, R21, -INF , P0 ;  /* 0xff80000015157808 */ /* 0x000fe40000000000 */
[----:B------:R-:W-:Y:S01]  /*d980*/  FMNMX.FTZ R14, R11, R8, !PT ;  /* 0x000000080b0e7209 */ /* 0x000fe20007810000 */
[----:B------:R-:W-:Y:S01]  /*d990*/  HMMA.16816.F32.BF16 R72, R36, R48, R72 ;  /* 0x000000302448723c */ /* 0x000fe20000041848 */
[----:B------:R-:W-:Y:S02]  /*d9a0*/  FSEL R10, R23, -INF , P0 ;  /* 0xff800000170a7808 */ /* 0x000fe40000000000 */
[----:B------:R-:W-:Y:S02]  /*d9b0*/  ISETP.GT.AND P0, PT, R80, 0x19, PT ;  /* 0x000000195000780c */ /* 0x000fe40003f04270 */
[----:B------:R-:W-:-:S02]  /*d9c0*/  FMNMX.FTZ R14, R21, R14, !PT ;  /* 0x0000000e150e7209 */ /* 0x000fc40007810000 */
[----:B------:R-:W-:Y:S01]  /*d9d0*/  FSEL R22, R22, -INF , P1 ;  /* 0xff80000016167808 */ /* 0x000fe20000800000 */
[C---:B------:R-:W-:Y:S01]  /*d9e0*/  HMMA.16816.F32.BF16 R60, R36.reuse, R50, R60 ;  /* 0x00000032243c723c */ /* 0x040fe2000004183c */
[----:B------:R-:W-:Y:S02]  /*d9f0*/  FSEL R9, R16, -INF , P2 ;  /* 0xff80000010097808 */ /* 0x000fe40001000000 */
[----:B------:R-:W-:Y:S01]  /*da00*/  FSEL R17, R17, -INF , P0 ;  /* 0xff80000011117808 */ /* 0x000fe20000000000 */
[----:B------:R-:W-:Y:S01]  /*da10*/  BAR.SYNC.DEFER_BLOCKING 0x0 ;  /* 0x0000000000007b1d */ /* 0x000fe20000010000 */
[----:B------:R-:W-:Y:S02]  /*da20*/  ISETP.GT.AND P1, PT, R80, 0x20, PT ;  /* 0x000000205000780c */ /* 0x000fe40003f24270 */
[----:B------:R-:W-:Y:S01]  /*da30*/  FMNMX.FTZ R14, R9, R14, !PT ;  /* 0x0000000e090e7209 */ /* 0x000fe20007810000 */
[----:B--2---:R-:W-:Y:S01]  /*da40*/  HMMA.16816.F32.BF16 R56, R36, R32, R56 ;  /* 0x000000202438723c */ /* 0x004fe20000041838 */
[----:B------:R-:W-:-:S02]  /*da50*/  FSEL R30, R30, -INF , P3 ;  /* 0xff8000001e1e7808 */ /* 0x000fc40001800000 */
[----:B------:R-:W-:Y:S02]  /*da60*/  FSEL R8, R19, -INF , P0 ;  /* 0xff80000013087808 */ /* 0x000fe40000000000 */
[----:B------:R-:W-:Y:S02]  /*da70*/  ISETP.GT.AND P0, PT, R80, 0x21, PT ;  /* 0x000000215000780c */ /* 0x000fe40003f04270 */
[----:B------:R-:W-:Y:S01]  /*da80*/  FMNMX.FTZ R14, R17, R14, !PT ;  /* 0x0000000e110e7209 */ /* 0x000fe20007810000 */
[----:B------:R-:W-:Y:S01]  /*da90*/  HMMA.16816.F32.BF16 R52, R36, R34, R52 ;  /* 0x000000222434723c */ /* 0x000fe20000041834 */
[----:B------:R-:W-:Y:S02]  /*daa0*/  FSEL R167, R72, -INF , P1 ;  /* 0xff80000048a77808 */ /* 0x000fe40000800000 */
[----:B------:R-:W-:Y:S02]  /*dab0*/  FMNMX.FTZ R15, R30, R12, !PT ;  /* 0x0000000c1e0f7209 */ /* 0x000fe40007810000 */
[----:B------:R-:W-:-:S02]  /*dac0*/  FSEL R18, R18, -INF , P2 ;  /* 0xff80000012127808 */ /* 0x000fc40001000000 */
[----:B------:R-:W-:Y:S02]  /*dad0*/  ISETP.GT.AND P2, PT, R80, 0x28, PT ;  /* 0x000000285000780c */ /* 0x000fe40003f44270 */
[----:B------:R-:W-:Y:S02]  /*dae0*/  FSEL R159, R73, -INF , P0 ;  /* 0xff800000499f7808 */ /* 0x000fe40000000000 */
[----:B------:R-:W-:Y:S02]  /*daf0*/  FMNMX.FTZ R14, R167, R14, !PT ;  /* 0x0000000ea70e7209 */ /* 0x000fe40007810000 */
[----:B------:R-:W-:Y:S02]  /*db00*/  FMNMX.FTZ R15, R26, R15, !PT ;  /* 0x0000000f1a0f7209 */ /* 0x000fe40007810000 */
[----:B------:R-:W-:Y:S02]  /*db10*/  FSEL R170, R75, -INF , P0 ;  /* 0xff8000004baa7808 */ /* 0x000fe40000000000 */
[----:B------:R-:W-:-:S02]  /*db20*/  ISETP.GT.AND P0, PT, R80, 0x29, PT ;  /* 0x000000295000780c */ /* 0x000fc40003f04270 */
[----:B------:R-:W-:Y:S02]  /*db30*/  FSEL R165, R60, -INF , P2 ;  /* 0xff8000003ca57808 */ /* 0x000fe40001000000 */
[----:B------:R-:W-:Y:S02]  /*db40*/  FMNMX.FTZ R14, R159, R14, !PT ;  /* 0x0000000e9f0e7209 */ /* 0x000fe40007810000 */
[----:B------:R-:W-:Y:S02]  /*db50*/  FMNMX.FTZ R15, R6, R15, !PT ;  /* 0x0000000f060f7209 */ /* 0x000fe40007810000 */
[----:B------:R-:W-:Y:S02]  /*db60*/  FSEL R161, R61, -INF , P0 ;  /* 0xff8000003da17808 */ /* 0x000fe40000000000 */
[----:B------:R-:W-:Y:S02]  /*db70*/  ISETP.GT.AND P3, PT, R80, 0x30, PT ;  /* 0x000000305000780c */ /* 0x000fe40003f64270 */
[----:B------:R-:W-:-:S02]  /*db80*/  FMNMX.FTZ R14, R165, R14, !PT ;  /* 0x0000000ea50e7209 */ /* 0x000fc40007810000 */
[----:B------:R-:W-:Y:S02]  /*db90*/  FMNMX.FTZ R15, R22, R15, !PT ;  /* 0x0000000f160f7209 */ /* 0x000fe40007810000 */
[----:B------:R-:W-:Y:S02]  /*dba0*/  FSEL R162, R62, -INF , P2 ;  /* 0xff8000003ea27808 */ /* 0x000fe40001000000 */
[----:B------:R-:W-:Y:S02]  /*dbb0*/  ISETP.GT.AND P2, PT, R80, 0x31, PT ;  /* 0x000000315000780c */ /* 0x000fe40003f44270 */
        /* <DEDUP_REMOVED lines=14> */
[----:B------:R-:W-:-:S02]  /*dca0*/  FMNMX.FTZ R14, R143, R14, !PT ;  /* 0x0000000e8f0e7209 */ /* 0x000fc40007810000 */
[----:B------:R-:W-:Y:S02]  /*dcb0*/  FMNMX.FTZ R19, R160, R15, !PT ;  /* 0x0000000fa0137209 */ /* 0x000fe40007810000 */
[----:B------:R-:W-:Y:S02]  /*dcc0*/  FMNMX.FTZ R15, R141, R14, !PT ;  /* 0x0000000e8d0f7209 */ /* 0x000fe40007810000 */
[----:B------:R-:W-:Y:S02]  /*dcd0*/  FMNMX.FTZ R19, R170, R19, !PT ;  /* 0x00000013aa137209 */ /* 0x000fe40007810000 */
[----:B------:R-:W-:Y:S01]  /*dce0*/  FSEL R164, R58, -INF , P3 ;  /* 0xff8000003aa47808 */ /* 0x000fe20001800000 */
[----:B------:R-:W1:Y:S01]  /*dcf0*/  SHFL.BFLY PT, R14, R15, 0x2, 0x1f ;  /* 0x0c401f000f0e7f89 */ /* 0x000e6200000e0000 */
[----:B------:R-:W-:Y:S02]  /*dd00*/  FMNMX.FTZ R19, R162, R19, !PT ;  /* 0x00000013a2137209 */ /* 0x000fe40007810000 */
[----:B------:R-:W-:-:S02]  /*dd10*/  FSEL R142, R59, -INF , P2 ;  /* 0xff8000003b8e7808 */ /* 0x000fc40001000000 */
[----:B------:R-:W-:Y:S02]  /*dd20*/  FMNMX.FTZ R19, R168, R19, !PT ;  /* 0x00000013a8137209 */ /* 0x000fe40007810000 */
[----:B------:R-:W-:Y:S02]  /*dd30*/  FSEL R140, R54, -INF , P1 ;  /* 0xff800000368c7808 */ /* 0x000fe40000800000 */
[----:B------:R-:W-:Y:S02]  /*dd40*/  FMNMX.FTZ R19, R164, R19, !PT ;  /* 0x00000013a4137209 */ /* 0x000fe40007810000 */
[----:B------:R-:W-:Y:S02]  /*dd50*/  FSEL R158, R55, -INF , P0 ;  /* 0xff800000379e7808 */ /* 0x000fe40000000000 */
[----:B------:R-:W-:Y:S02]  /*dd60*/  FMNMX.FTZ R19, R142, R19, !PT ;  /* 0x000000138e137209 */ /* 0x000fe40007810000 */
[----:B------:R-:W-:-:S02]  /*dd70*/  ISETP.GE.AND P0, PT, R83, 0x41, PT ;  /* 0x000000415300780c */ /* 0x000fc40003f06270 */
[----:B------:R-:W-:-:S04]  /*dd80*/  FMNMX.FTZ R19, R140, R19, !PT ;  /* 0x000000138c137209 */ /* 0x000fc80007810000 */
[----:B------:R-:W-:Y:S02]  /*dd90*/  FMNMX.FTZ R16, R158, R19, !PT ;  /* 0x000000139e107209 */ /* 0x000fe40007810000 */
[----:B-1----:R-:W-:-:S03]  /*dda0*/  FMNMX.FTZ R19, R15, R14, !PT ;  /* 0x0000000e0f137209 */ /* 0x002fc60007810000 */
[----:B------:R-:W1:Y:S02]  /*ddb0*/  SHFL.BFLY PT, R15, R16, 0x2, 0x1f ;  /* 0x0c401f00100f7f89 */ /* 0x000e6400000e0000 */
[----:B------:R-:W-:Y:S02]  /*ddc0*/  @P0 LEA.HI.SX32 R33, R133, 0xfffffffe, 0x1a ;  /* 0xfffffffe85210811 */ /* 0x000fe400078fd2ff */
[----:B------:R-:W2:Y:S03]  /*ddd0*/  SHFL.BFLY PT, R132, R19, 0x1, 0x1f ;  /* 0x0c201f0013847f89 */ /* 0x000ea600000e0000 */
[----:B------:R-:W-:Y:S01]  /*dde0*/  @P0 IMAD R4, R4, R33, RZ ;  /* 0x0000002104040224 */ /* 0x000fe200078e02ff */
[----:B-1----:R-:W-:Y:S02]  /*ddf0*/  FMNMX.FTZ R15, R16, R15, !PT ;  /* 0x0000000f100f7209 */ /* 0x002fe40007810000 */
[----:B------:R-:W-:Y:S01]  /*de00*/  @P0 SHF.R.S32.HI R16, RZ, 0x1f, R33 ;  /* 0x0000001fff100819 */ /* 0x000fe20000011421 */
[-C--:B------:R-:W-:Y:S01]  /*de10*/  @P0 IMAD.WIDE.U32 R32, R33, R81.reuse, R210 ;  /* 0x0000005121200225 */ /* 0x080fe200078e00d2 */
[----:B--2---:R-:W-:Y:S01]  /*de20*/  FMNMX.FTZ R132, R19, R132, !PT ;  /* 0x0000008413847209 */ /* 0x004fe20007810000 */
[----:B------:R-:W1:Y:S02]  /*de30*/  SHFL.BFLY PT, R14, R15, 0x1, 0x1f ;  /* 0x0c201f000f0e7f89 */ /* 0x000e6400000e0000 */
[----:B------:R-:W-:Y:S01]  /*de40*/  @P0 IMAD R81, R16, R81, R4 ;  /* 0x0000005110510224 */ /* 0x000fe200078e0204 */
[C---:B------:R-:W-:Y:S01]  /*de50*/  FSETP.NEU.FTZ.AND P1, PT, R132.reuse, -INF , PT ;  /* 0xff8000008400780b */ /* 0x040fe20003f3d000 */
[----:B------:R-:W-:-:S02]  /*de60*/  FMUL.FTZ R166, R132, c[0x0][0x2d0] ;  /* 0x0000b40084a67a20 */ /* 0x000fc40000410000 */
[----:B------:R-:W-:-:S03]  /*de70*/  @P0 IMAD.IADD R81, R33, 0x1, R81 ;  /* 0x0000000121510824 */ /* 0x000fc600078e0251 */
[----:B------:R-:W-:Y:S02]  /*de80*/  FSEL R166, R166, RZ, P1 ;  /* 0x000000ffa6a67208 */ /* 0x000fe40000800000 */
[----:B------:R-:W-:-:S03]  /*de90*/  @P0 LEA R28, P1, R32, c[0x0][0x1c8], 0x1 ;  /* 0x00007200201c0a11 */ /* 0x000fc600078208ff */
[--C-:B------:R-:W-:Y:S01]  /*dea0*/  FFMA.FTZ R150, R29, c[0x0][0x2d0], -R166.reuse ;  /* 0x0000b4001d967a23 */ /* 0x100fe200000108a6 */
[----:B------:R-:W-:Y:S01]  /*deb0*/  @P0 LEA.HI.X R29, R32, c[0x0][0x1cc], R81, 0x1, P1 ;  /* 0x00007300201d0a11 */ /* 0x000fe200008f0c51 */
[--C-:B------:R-:W-:Y:S01]  /*dec0*/  FFMA.FTZ R153, R3, c[0x0][0x2d0], -R166.reuse ;  /* 0x0000b40003997a23 */ /* 0x100fe200000108a6 */
[----:B------:R-:W-:Y:S01]  /*ded0*/  @P0 LEA R32, P1, R7, R28, 0x1 ;  /* 0x0000001c07200211 */ /* 0x000fe200078208ff */
[----:B------:R-:W-:Y:S02]  /*dee0*/  FFMA.FTZ R151, R13, c[0x0][0x2d0], -R166 ;  /* 0x0000b4000d977a23 */ /* 0x000fe400000108a6 */
[----:B------:R2:W-:Y:S01]  /*def0*/  @P0 LDGSTS.E.BYPASS.LTC128B.128 [R205+0x6100], [R28.64], !P6 ;  /* 0x061000001ccd0fae */ /* 0x0005e2000f101d46 */
[----:B------:R-:W-:Y:S01]  /*df00*/  @P0 LEA.HI.X R33, R7, R29, R202, 0x1, P1 ;  /* 0x0000001d07210211 */ /* 0x000fe200008f0cca */
[--C-:B------:R-:W-:Y:S01]  /*df10*/  FFMA.FTZ R146, R25, c[0x0][0x2d0], -R166.reuse ;  /* 0x0000b40019927a23 */ /* 0x100fe200000108a6 */
[----:B------:R-:W-:Y:S01]  /*df20*/  MUFU.EX2 R153, R153 ;  /* 0x0000009900997308 */ /* 0x000fe20000000800 */
[----:B------:R2:W-:Y:S01]  /*df30*/  @P0 LDGSTS.E.BYPASS.LTC128B.128 [R205+0x8100], [R28.64+0x80], !P4 ;  /* 0x081000801ccd0fae */ /* 0x0005e2000e101d46 */
[----:B-1----:R-:W-:Y:S01]  /*df40*/  FMNMX.FTZ R3, R15, R14, !PT ;  /* 0x0000000e0f037209 */ /* 0x002fe20007810000 */
[----:B------:R-:W-:-:S02]  /*df50*/  FFMA.FTZ R149, R11, c[0x0][0x2d0], -R166 ;  /* 0x0000b4000b957a23 */ /* 0x000fc400000108a6 */
[----:B------:R2:W-:Y:S01]  /*df60*/  @P0 LDGSTS.E.BYPASS.LTC128B.128 [R205+0xa100], [R28.64+0x100], !P5 ;  /* 0x0a1001001ccd0fae */ /* 0x0005e2000e901d46 */
[C---:B------:R-:W-:Y:S01]  /*df70*/  FSETP.NEU.FTZ.AND P1, PT, R3.reuse, -INF , PT ;  /* 0xff8000000300780b */ /* 0x040fe20003f3d000 */
[----:B------:R-:W-:Y:S01]  /*df80*/  FMUL.FTZ R163, R3, c[0x0][0x2d0] ;  /* 0x0000b40003a37a20 */ /* 0x000fe20000410000 */
[----:B------:R-:W1:Y:S01]  /*df90*/  MUFU.EX2 R150, R150 ;  /* 0x0000009600967308 */ /* 0x000e620000000800 */
[----:B------:R3:W-:Y:S01]  /*dfa0*/  @P0 LDGSTS.E.BYPASS.LTC128B.128 [R205+0x7100], [R32.64], !P6 ;  /* 0x0710000020cd0fae */ /* 0x0007e2000f101d46 */
[--C-:B------:R-:W-:Y:S02]  /*dfb0*/  FFMA.FTZ R145, R9, c[0x0][0x2d0], -R166.reuse ;  /* 0x0000b40009917a23 */ /* 0x100fe400000108a6 */
[----:B------:R-:W-:Y:S01]  /*dfc0*/  FSEL R163, R163, RZ, P1 ;  /* 0x000000ffa3a37208 */ /* 0x000fe20000800000 */
[----:B------:R3:W-:Y:S01]  /*dfd0*/  @P0 LDGSTS.E.BYPASS.LTC128B.128 [R205+0x9100], [R32.64+0x80], !P4 ;  /* 0x0910008020cd0fae */ /* 0x0007e2000e101d46 */
[----:B------:R-:W-:Y:S02]  /*dfe0*/  FFMA.FTZ R2, R17, c[0x0][0x2d0], -R166 ;  /* 0x0000b40011027a23 */ /* 0x000fe400000108a6 */
[----:B------:R-:W-:Y:S01]  /*dff0*/  MUFU.EX2 R151, R151 ;  /* 0x0000009700977308 */ /* 0x000fe20000000800 */
[----:B------:R3:W-:Y:S01]  /*e000*/  @P0 LDGSTS.E.BYPASS.LTC128B.128 [R205+0xb100], [R32.64+0x100], !P5 ;  /* 0x0b10010020cd0fae */ /* 0x0007e2000e901d46 */
[----:B------:R-:W-:-:S02]  /*e010*/  FFMA.FTZ R152, R30, c[0x0][0x2d0], -R163 ;  /* 0x0000b4001e987a23 */ /* 0x000fc400000108a3 */
[--C-:B------:R-:W-:Y:S01]  /*e020*/  FFMA.FTZ R155, R12, c[0x0][0x2d0], -R163.reuse ;  /* 0x0000b4000c9b7a23 */ /* 0x100fe200000108a3 */
[----:B------:R-:W4:Y:S01]  /*e030*/  LDSM.16.MT88.4 R64, [R195+0x2100] ;  /* 0x00210000c340783b */ /* 0x000f220000004200 */
[--C-:B------:R-:W-:Y:S02]  /*e040*/  FFMA.FTZ R157, R26, c[0x0][0x2d0], -R163.reuse ;  /* 0x0000b4001a9d7a23 */ /* 0x100fe400000108a3 */
[--C-:B------:R-:W-:Y:S01]  /*e050*/  FFMA.FTZ R148, R6, c[0x0][0x2d0], -R163.reuse ;  /* 0x0000b40006947a23 */ /* 0x100fe200000108a3 */
[----:B------:R-:W2:Y:S01]  /*e060*/  LDSM.16.MT88.4 R80, [R189+0x2100] ;  /* 0x00210000bd50783b */ /* 0x000ea20000004200 */
[----:B------:R-:W3:Y:S01]  /*e070*/  MUFU.EX2 R146, R146 ;  /* 0x0000009200927308 */ /* 0x000ee20000000800 */
[--C-:B------:R-:W-:Y:S01]  /*e080*/  FFMA.FTZ R134, R10, c[0x0][0x2d0], -R163.reuse ;  /* 0x0000b4000a867a23 */ /* 0x100fe200000108a3 */
[----:B-1----:R-:W-:Y:S01]  /*e090*/  F2FP.BF16.PACK_AB R112, R150, R153 ;  /* 0x000000999670723e */ /* 0x002fe200000010ff */
[----:B------:R-:W1:Y:S01]  /*e0a0*/  LDSM.16.MT88.4 R124, [R195+0x100] ;  /* 0x00010000c37c783b */ /* 0x000e620000004200 */
[----:B------:R-:W-:-:S02]  /*e0b0*/  FFMA.FTZ R135, R18, c[0x0][0x2d0], -R163 ;  /* 0x0000b40012877a23 */ /* 0x000fc400000108a3 */
[--C-:B------:R-:W-:Y:S01]  /*e0c0*/  FFMA.FTZ R0, R8, c[0x0][0x2d0], -R163.reuse ;  /* 0x0000b40008007a23 */ /* 0x100fe200000108a3 */
[----:B------:R-:W1:Y:S01]  /*e0d0*/  LDSM.16.MT88.4 R40, [R190+0x100] ;  /* 0x00010000be28783b */ /* 0x000e620000004200 */
[----:B------:R-:W-:Y:S01]  /*e0e0*/  MUFU.EX2 R152, R152 ;  /* 0x0000009800987308 */ /* 0x000fe20000000800 */
[--C-:B------:R-:W-:Y:S02]  /*e0f0*/  FFMA.FTZ R144, R21, c[0x0][0x2d0], -R166.reuse ;  /* 0x0000b40015907a23 */ /* 0x100fe400000108a6 */
[----:B------:R-:W1:Y:S01]  /*e100*/  LDSM.16.MT88.4 R48, [R189+0x100] ;  /* 0x00010000bd30783b */ /* 0x000e620000004200 */
[----:B------:R-:W-:Y:S02]  /*e110*/  FFMA.FTZ R147, R22, c[0x0][0x2d0], -R163 ;  /* 0x0000b40016937a23 */ /* 0x000fe400000108a3 */
[--C-:B------:R-:W-:Y:S01]  /*e120*/  FFMA.FTZ R154, R167, c[0x0][0x2d0], -R166.reuse ;  /* 0x0000b400a79a7a23 */ /* 0x100fe200000108a6 */
[----:B------:R-:W1:Y:S01]  /*e130*/  LDSM.16.MT88.4 R56, [R188+0x100] ;  /* 0x00010000bc38783b */ /* 0x000e620000004200 */
[----:B------:R-:W4:Y:S01]  /*e140*/  MUFU.EX2 R155, R155 ;  /* 0x0000009b009b7308 */ /* 0x000f220000000800 */
[----:B---3--:R-:W-:Y:S01]  /*e150*/  F2FP.BF16.PACK_AB R114, R146, R151 ;  /* 0x000000979272723e */ /* 0x008fe200000010ff */
[--C-:B------:R-:W-:Y:S01]  /*e160*/  FFMA.FTZ R156, R165, c[0x0][0x2d0], -R166.reuse ;  /* 0x0000b400a59c7a23 */ /* 0x100fe200000108a6 */
[----:B------:R-:W3:Y:S01]  /*e170*/  LDSM.16.MT88.4 R72, [R190+0x2100] ;  /* 0x00210000be48783b */ /* 0x000ee20000004200 */
[----:B------:R-:W-:-:S02]  /*e180*/  FFMA.FTZ R159, R159, c[0x0][0x2d0], -R166 ;  /* 0x0000b4009f9f7a23 */ /* 0x000fc400000108a6 */
[--C-:B------:R-:W-:Y:S01]  /*e190*/  FFMA.FTZ R161, R161, c[0x0][0x2d0], -R166.reuse ;  /* 0x0000b400a1a17a23 */ /* 0x100fe200000108a6 */
[----:B------:R-:W1:Y:S01]  /*e1a0*/  LDSM.16.MT88.4 R88, [R188+0x2100] ;  /* 0x00210000bc58783b */ /* 0x000e620000004200 */
[----:B------:R-:W-:Y:S01]  /*e1b0*/  MUFU.EX2 R157, R157 ;  /* 0x0000009d009d7308 */ /* 0x000fe20000000800 */
[--C-:B------:R-:W-:Y:S02]  /*e1c0*/  FFMA.FTZ R160, R160, c[0x0][0x2d0], -R163.reuse ;  /* 0x0000b400a0a07a23 */ /* 0x100fe400000108a3 */
[----:B------:R-:W1:Y:S01]  /*e1d0*/  LDSM.16.MT88.4 R96, [R195+0x4100] ;  /* 0x00410000c360783b */ /* 0x000e620000004200 */
[--C-:B------:R-:W-:Y:S02]  /*e1e0*/  FFMA.FTZ R165, R170, c[0x0][0x2d0], -R163.reuse ;  /* 0x0000b400aaa57a23 */ /* 0x100fe400000108a3 */
[--C-:B------:R-:W-:Y:S01]  /*e1f0*/  FFMA.FTZ R162, R162, c[0x0][0x2d0], -R163.reuse ;  /* 0x0000b400a2a27a23 */ /* 0x100fe200000108a3 */
[----:B------:R-:W1:Y:S01]  /*e200*/  LDSM.16.MT88.4 R104, [R190+0x4100] ;  /* 0x00410000be68783b */ /* 0x000e620000004200 */
[----:B------:R-:W2:Y:S01]  /*e210*/  MUFU.EX2 R148, R148 ;  /* 0x0000009400947308 */ /* 0x000ea20000000800 */
[----:B----4-:R-:W-:Y:S01]  /*e220*/  F2FP.BF16.PACK_AB R113, R155, R152 ;  /* 0x000000989b71723e */ /* 0x010fe200000010ff */
[----:B------:R-:W-:Y:S01]  /*e230*/  FFMA.FTZ R167, R168, c[0x0][0x2d0], -R163 ;  /* 0x0000b400a8a77a23 */ /* 0x000fe200000108a3 */
[----:B------:R-:W4:Y:S01]  /*e240*/  LDSM.16.MT88.4 R108, [R189+0x4100] ;  /* 0x00410000bd6c783b */ /* 0x000f220000004200 */
        /* <DEDUP_REMOVED lines=9> */
[----:B--2---:R-:W-:Y:S01]  /*e2e0*/  F2FP.BF16.PACK_AB R115, R148, R157 ;  /* 0x0000009d9473723e */ /* 0x004fe200000010ff */
[----:B------:R-:W2:Y:S01]  /*e2f0*/  MUFU.EX2 R144, R144 ;  /* 0x0000009000907308 */ /* 0x000ea20000000800 */
[--C-:B------:R-:W-:Y:S01]  /*e300*/  FFMA.FTZ R171, R142, c[0x0][0x2d0], -R163.reuse ;  /* 0x0000b4008eab7a23 */ /* 0x100fe200000108a3 */
[----:B------:R-:W2:Y:S01]  /*e310*/  LDSM.16.MT88.4 R20, [R195+0x900] ;  /* 0x00090000c314783b */ /* 0x000ea20000004200 */
[----:B------:R-:W-:-:S02]  /*e320*/  FFMA.FTZ R166, R140, c[0x0][0x2d0], -R163 ;  /* 0x0000b4008ca67a23 */ /* 0x000fc400000108a3 */
[----:B------:R-:W-:Y:S01]  /*e330*/  FFMA.FTZ R225, R158, c[0x0][0x2d0], -R163 ;  /* 0x0000b4009ee17a23 */ /* 0x000fe200000108a3 */
[C---:B------:R-:W-:Y:S01]  /*e340*/  HMMA.16816.F32.BF16 R60, R112.reuse, R64, RZ ;  /* 0x00000040703c723c */ /* 0x040fe200000418ff */
[----:B------:R-:W2:Y:S01]  /*e350*/  LDSM.16.MT88.4 R12, [R188+0x2900] ;  /* 0x00290000bc0c783b */ /* 0x000ea20000004200 */
[----:B------:R-:W-:Y:S01]  /*e360*/  MUFU.EX2 R145, R145 ;  /* 0x0000009100917308 */ /* 0x000fe20000000800 */
[----:B------:R-:W-:Y:S02]  /*e370*/  FADD.FTZ R150, R153, R150 ;  /* 0x0000009699967221 */ /* 0x000fe40000010000 */
[----:B------:R-:W-:Y:S01]  /*e380*/  LDSM.16.MT88.4 R136, [R190+0x900] ;  /* 0x00090000be88783b */ /* 0x000fe20000004200 */
[----:B------:R-:W-:Y:S02]  /*e390*/  FADD.FTZ R152, R152, R155 ;  /* 0x0000009b98987221 */ /* 0x000fe40000010000 */
[----:B------:R-:W-:Y:S01]  /*e3a0*/  HMMA.16816.F32.BF16 R76, R112, R80, RZ ;  /* 0x00000050704c723c */ /* 0x000fe200000418ff */
[----:B------:R-:W-:Y:S01]  /*e3b0*/  LDSM.16.MT88.4 R32, [R189+0x900] ;  /* 0x00090000bd20783b */ /* 0x000fe20000004200 */
[----:B------:R-:W-:Y:S01]  /*e3c0*/  MUFU.EX2 R2, R2 ;  /* 0x0000000200027308 */ /* 0x000fe20000000800 */
[----:B------:R-:W-:-:S02]  /*e3d0*/  FADD.FTZ R151, R151, R150 ;  /* 0x0000009697977221 */ /* 0x000fc40000010000 */
[----:B------:R-:W-:Y:S01]  /*e3e0*/  LDSM.16.MT88.4 R28, [R188+0x900] ;  /* 0x00090000bc1c783b */ /* 0x000fe20000004200 */
[----:B------:R-:W-:Y:S02]  /*e3f0*/  FADD.FTZ R157, R157, R152 ;  /* 0x000000989d9d7221 */ /* 0x000fe40000010000 */
[C---:B------:R-:W-:Y:S01]  /*e400*/  HMMA.16816.F32.BF16 R64, R112.reuse, R66, RZ ;  /* 0x000000427040723c */ /* 0x040fe200000418ff */
[----:B------:R-:W-:Y:S01]  /*e410*/  LDSM.16.MT88.4 R24, [R190+0x2900] ;  /* 0x00290000be18783b */ /* 0x000fe20000004200 */
[----:B------:R-:W-:Y:S01]  /*e420*/  MUFU.EX2 R147, R147 ;  /* 0x0000009300937308 */ /* 0x000fe20000000800 */
[----:B------:R-:W-:Y:S02]  /*e430*/  FADD.FTZ R146, R146, R151 ;  /* 0x0000009792927221 */ /* 0x000fe40000010000 */
[----:B------:R-:W-:Y:S01]  /*e440*/  FADD.FTZ R148, R148, R157 ;  /* 0x0000009d94947221 */ /* 0x000fe20000010000 */
[----:B------:R-:W-:Y:S02]  /*e450*/  LDSM.16.MT88.4 R140, [R190+0x1900] ;  /* 0x00190000be8c783b */ /* 0x000fe40000004200 */
[C---:B------:R-:W-:Y:S02]  /*e460*/  HMMA.16816.F32.BF16 R80, R112.reuse, R82, RZ ;  /* 0x000000527050723c */ /* 0x040fe400000418ff */
[----:B------:R-:W2:Y:S01]  /*e470*/  MUFU.EX2 R134, R134 ;  /* 0x0000008600867308 */ /* 0x000ea20000000800 */
[----:B------:R-:W0:Y:S05]  /*e480*/  LDGDEPBAR ;  /* 0x00000000000079af */ /* 0x000e2a0000000000 */
[C---:B-1----:R-:W-:Y:S02]  /*e490*/  HMMA.16816.F32.BF16 R128, R112.reuse, R124, RZ ;  /* 0x0000007c7080723c */ /* 0x042fe400000418ff */
[----:B------:R-:W-:Y:S06]  /*e4a0*/  MUFU.EX2 R135, R135 ;  /* 0x0000008700877308 */ /* 0x000fec0000000800 */
[C---:B------:R-:W-:Y:S02]  /*e4b0*/  HMMA.16816.F32.BF16 R36, R112.reuse, R40, RZ ;  /* 0x000000287024723c */ /* 0x040fe400000418ff */
[----:B------:R-:W1:Y:S06]  /*e4c0*/  MUFU.EX2 R0, R0 ;  /* 0x0000000000007308 */ /* 0x000e6c0000000800 */
[C---:B------:R-:W-:Y:S02]  /*e4d0*/  HMMA.16816.F32.BF16 R44, R112.reuse, R48, RZ ;  /* 0x00000030702c723c */ /* 0x040fe400000418ff */
[----:B------:R-:W-:Y:S06]  /*e4e0*/  MUFU.EX2 R154, R154 ;  /* 0x0000009a009a7308 */ /* 0x000fec0000000800 */
[C---:B------:R-:W-:Y:S02]  /*e4f0*/  HMMA.16816.F32.BF16 R52, R112.reuse, R56, RZ ;  /* 0x000000387034723c */ /* 0x040fe400000418ff */
[----:B------:R-:W1:Y:S06]  /*e500*/  MUFU.EX2 R159, R159 ;  /* 0x0000009f009f7308 */ /* 0x000e6c0000000800 */
[C---:B---3--:R-:W-:Y:S02]  /*e510*/  HMMA.16816.F32.BF16 R68, R112.reuse, R72, RZ ;  /* 0x000000487044723c */ /* 0x048fe400000418ff */
[----:B------:R-:W-:Y:S06]  /*e520*/  MUFU.EX2 R156, R156 ;  /* 0x0000009c009c7308 */ /* 0x000fec0000000800 */
[C---:B-----5:R-:W-:Y:S02]  /*e530*/  HMMA.16816.F32.BF16 R84, R112.reuse, R88, RZ ;  /* 0x000000587054723c */ /* 0x060fe400000418ff */
[----:B------:R-:W3:Y:S06]  /*e540*/  MUFU.EX2 R161, R161 ;  /* 0x000000a100a17308 */ /* 0x000eec0000000800 */
[C---:B------:R-:W-:Y:S02]  /*e550*/  HMMA.16816.F32.BF16 R92, R112.reuse, R96, RZ ;  /* 0x00000060705c723c */ /* 0x040fe400000418ff */
[----:B------:R-:W-:Y:S06]  /*e560*/  MUFU.EX2 R160, R160 ;  /* 0x000000a000a07308 */ /* 0x000fec0000000800 */
[C---:B------:R-:W-:Y:S02]  /*e570*/  HMMA.16816.F32.BF16 R100, R112.reuse, R104, RZ ;  /* 0x000000687064723c */ /* 0x040fe400000418ff */
[----:B------:R-:W1:Y:S06]  /*e580*/  MUFU.EX2 R165, R165 ;  /* 0x000000a500a57308 */ /* 0x000e6c0000000800 */
[C---:B----4-:R-:W-:Y:S02]  /*e590*/  HMMA.16816.F32.BF16 R120, R112.reuse, R108, RZ ;  /* 0x0000006c7078723c */ /* 0x050fe400000418ff */
[----:B------:R-:W-:Y:S06]  /*e5a0*/  MUFU.EX2 R162, R162 ;  /* 0x000000a200a27308 */ /* 0x000fec0000000800 */
[C---:B------:R-:W-:Y:S02]  /*e5b0*/  HMMA.16816.F32.BF16 R124, R112.reuse, R126, RZ ;  /* 0x0000007e707c723c */ /* 0x040fe400000418ff */
[----:B------:R-:W4:Y:S06]  /*e5c0*/  MUFU.EX2 R167, R167 ;  /* 0x000000a700a77308 */ /* 0x000f2c0000000800 */
[C---:B------:R-:W-:Y:S02]  /*e5d0*/  HMMA.16816.F32.BF16 R40, R112.reuse, R42, RZ ;  /* 0x0000002a7028723c */ /* 0x040fe400000418ff */
[----:B------:R-:W-:Y:S06]  /*e5e0*/  MUFU.EX2 R168, R168 ;  /* 0x000000a800a87308 */ /* 0x000fec0000000800 */
[C---:B------:R-:W-:Y:S02]  /*e5f0*/  HMMA.16816.F32.BF16 R48, R112.reuse, R50, RZ ;  /* 0x000000327030723c */ /* 0x040fe400000418ff */
[----:B------:R-:W1:Y:S06]  /*e600*/  MUFU.EX2 R169, R169 ;  /* 0x000000a900a97308 */ /* 0x000e6c0000000800 */
        /* <DEDUP_REMOVED lines=12> */
[C---:B------:R-:W-:Y:S07]  /*e6d0*/  HMMA.16816.F32.BF16 R116, R112.reuse, R4, RZ ;  /* 0x000000047074723c */ /* 0x040fee00000418ff */
[----:B--2---:R-:W-:Y:S01]  /*e6e0*/  F2FP.BF16.PACK_AB R4, R144, R149 ;  /* 0x000000959004723e */ /* 0x004fe200000010ff */
[----:B------:R-:W-:Y:S01]  /*e6f0*/  HMMA.16816.F32.BF16 R112, R112, R6, RZ ;  /* 0x000000067070723c */ /* 0x000fe200000418ff */
[----:B------:R-:W-:Y:S01]  /*e700*/  F2FP.BF16.PACK_AB R5, R134, R147 ;  /* 0x000000938605723e */ /* 0x000fe200000010ff */
[----:B------:R-:W-:-:S02]  /*e710*/  FADD.FTZ R149, R149, R146 ;  /* 0x0000009295957221 */ /* 0x000fc40000010000 */
[----:B------:R-:W-:Y:S02]  /*e720*/  FADD.FTZ R147, R147, R148 ;  /* 0x0000009493937221 */ /* 0x000fe40000010000 */
[----:B------:R-:W-:Y:S01]  /*e730*/  FADD.FTZ R144, R144, R149 ;  /* 0x0000009590907221 */ /* 0x000fe20000010000 */
[----:B------:R-:W-:Y:S01]  /*e740*/  F2FP.BF16.PACK_AB R6, R2, R145 ;  /* 0x000000910206723e */ /* 0x000fe200000010ff */
[----:B------:R-:W-:Y:S01]  /*e750*/  FADD.FTZ R134, R134, R147 ;  /* 0x0000009386867221 */ /* 0x000fe20000010000 */
[----:B-1----:R-:W-:Y:S01]  /*e760*/  F2FP.BF16.PACK_AB R7, R0, R135 ;  /* 0x000000870007723e */ /* 0x002fe200000010ff */
[----:B------:R-:W-:Y:S02]  /*e770*/  FADD.FTZ R145, R145, R144 ;  /* 0x0000009091917221 */ /* 0x000fe40000010000 */
[----:B------:R-:W-:Y:S02]  /*e780*/  FADD.FTZ R135, R135, R134 ;  /* 0x0000008687877221 */ /* 0x000fe40000010000 */
[----:B------:R-:W-:-:S02]  /*e790*/  FADD.FTZ R145, R2, R145 ;  /* 0x0000009102917221 */ /* 0x000fc40000010000 */
[----:B------:R-:W-:Y:S01]  /*e7a0*/  HMMA.16816.F32.BF16 R60, R4, R8, R60 ;  /* 0x00000008043c723c */ /* 0x000fe2000004183c */
[----:B------:R-:W-:-:S07]  /*e7b0*/  FADD.FTZ R135, R0, R135 ;  /* 0x0000008700877221 */ /* 0x000fce0000010000 */
[C---:B------:R-:W-:Y:S01]  /*e7c0*/  HMMA.16816.F32.BF16 R64, R4.reuse, R10, R64 ;  /* 0x0000000a0440723c */ /* 0x040fe20000041840 */
[----:B------:R-:W1:Y:S07]  /*e7d0*/  LDSM.16.MT88.4 R8, [R190+0x4900] ;  /* 0x00490000be08783b */ /* 0x000e6e0000004200 */
[C---:B------:R-:W-:Y:S08]  /*e7e0*/  HMMA.16816.F32.BF16 R76, R4.reuse, R16, R76 ;  /* 0x00000010044c723c */ /* 0x040ff0000004184c */
[C---:B------:R-:W-:Y:S01]  /*e7f0*/  HMMA.16816.F32.BF16 R80, R4.reuse, R18, R80 ;  /* 0x000000120450723c */ /* 0x040fe20000041850 */
[----:B------:R-:W2:Y:S07]  /*e800*/  LDSM.16.MT88.4 R16, [R189+0x4900] ;  /* 0x00490000bd10783b */ /* 0x000eae0000004200 */
[C---:B------:R-:W-:Y:S08]  /*e810*/  HMMA.16816.F32.BF16 R128, R4.reuse, R20, R128 ;  /* 0x000000140480723c */ /* 0x040ff00000041880 */
[C---:B------:R-:W-:Y:S01]  /*e820*/  HMMA.16816.F32.BF16 R124, R4.reuse, R22, R124 ;  /* 0x00000016047c723c */ /* 0x040fe2000004187c */
[----:B------:R-:W3:Y:S07]  /*e830*/  LDSM.16.MT88.4 R20, [R195+0x4900] ;  /* 0x00490000c314783b */ /* 0x000eee0000004200 */
[C---:B------:R-:W-:Y:S08]  /*e840*/  HMMA.16816.F32.BF16 R84, R4.reuse, R12, R84 ;  /* 0x0000000c0454723c */ /* 0x040ff00000041854 */
        /* <DEDUP_REMOVED lines=10> */
[----:B------:R-:W-:Y:S07]  /*e8f0*/  LDSM.16.MT88.4 R136, [R189+0x1900] ;  /* 0x00190000bd88783b */ /* 0x000fee0000004200 */
        /* <DEDUP_REMOVED lines=9> */
[C---:B---3--:R-:W-:Y:S08]  /*e990*/  HMMA.16816.F32.BF16 R92, R4.reuse, R20, R92 ;  /* 0x00000014045c723c */ /* 0x048ff0000004185c */
[C---:B------:R-:W-:Y:S01]  /*e9a0*/  HMMA.16816.F32.BF16 R96, R4.reuse, R22, R96 ;  /* 0x000000160460723c */ /* 0x040fe20000041860 */
[----:B------:R-:W-:Y:S07]  /*e9b0*/  LDSM.16.MT88.4 R20, [R195+0x5100] ;  /* 0x00510000c314783b */ /* 0x000fee0000004200 */
[C---:B------:R-:W-:Y:S08]  /*e9c0*/  HMMA.16816.F32.BF16 R116, R4.reuse, R12, R116 ;  /* 0x0000000c0474723c */ /* 0x040ff00000041874 */
[----:B------:R-:W-:Y:S01]  /*e9d0*/  HMMA.16816.F32.BF16 R112, R4, R14, R112 ;  /* 0x0000000e0470723c */ /* 0x000fe20000041870 */
[----:B------:R-:W3:Y:S06]  /*e9e0*/  LDSM.16.MT88.4 R12, [R195+0x3100] ;  /* 0x00310000c30c783b */ /* 0x000eec0000004200 */
[----:B------:R-:W-:Y:S01]  /*e9f0*/  F2FP.BF16.PACK_AB R4, R159, R154 ;  /* 0x0000009a9f04723e */ /* 0x000fe200000010ff */
[----:B------:R-:W-:Y:S01]  /*ea00*/  FADD.FTZ R154, R154, R145 ;  /* 0x000000919a9a7221 */ /* 0x000fe20000010000 */
[----:B------:R-:W-:-:S02]  /*ea10*/  F2FP.BF16.PACK_AB R6, R161, R156 ;  /* 0x0000009ca106723e */ /* 0x000fc400000010ff */
[----:B------:R-:W-:Y:S01]  /*ea20*/  F2FP.BF16.PACK_AB R5, R165, R160 ;  /* 0x000000a0a505723e */ /* 0x000fe200000010ff */
[----:B------:R-:W-:Y:S01]  /*ea30*/  FADD.FTZ R160, R160, R135 ;  /* 0x00000087a0a07221 */ /* 0x000fe20000010000 */
[----:B----4-:R-:W-:Y:S01]  /*ea40*/  F2FP.BF16.PACK_AB R7, R167, R162 ;  /* 0x000000a2a707723e */ /* 0x010fe200000010ff */
[----:B------:R-:W-:Y:S02]  /*ea50*/  FADD.FTZ R159, R159, R154 ;  /* 0x0000009a9f9f7221 */ /* 0x000fe40000010000 */
[----:B------:R-:W-:Y:S02]  /*ea60*/  FADD.FTZ R165, R165, R160 ;  /* 0x000000a0a5a57221 */ /* 0x000fe40000010000 */
[----:B------:R-:W-:Y:S02]  /*ea70*/  FADD.FTZ R156, R156, R159 ;  /* 0x0000009f9c9c7221 */ /* 0x000fe40000010000 */
[----:B-1----:R-:W-:Y:S01]  /*ea80*/  HMMA.16816.F32.BF16 R128, R4, R8, R128 ;  /* 0x000000080480723c */ /* 0x002fe20000041880 */
[----:B------:R-:W-:-:S02]  /*ea90*/  FADD.FTZ R162, R162, R165 ;  /* 0x000000a5a2a27221 */ /* 0x000fc40000010000 */
[----:B------:R-:W-:Y:S02]  /*eaa0*/  FADD.FTZ R161, R161, R156 ;  /* 0x0000009ca1a17221 */ /* 0x000fe40000010000 */
[----:B------:R-:W-:-:S03]  /*eab0*/  FADD.FTZ R167, R167, R162 ;  /* 0x000000a2a7a77221 */ /* 0x000fc60000010000 */
        /* <DEDUP_REMOVED lines=8> */
[C---:B------:R-:W-:Y:S08]  /*eb40*/  HMMA.16816.F32.BF16 R92, R4.reuse, R20, R92 ;  /* 0x00000014045c723c */ /* 0x040ff0000004185c */
        /* <DEDUP_REMOVED lines=9> */
[C---:B------:R-:W-:Y:S01]  /*ebe0*/  HMMA.16816.F32.BF16 R96, R4.reuse, R22, R96 ;  /* 0x000000160460723c */ /* 0x040fe20000041860 */
[----:B------:R-:W-:Y:S07]  /*ebf0*/  LDSM.16.MT88.4 R20, [R188+0x3900] ;  /* 0x00390000bc14783b */ /* 0x000fee0000004200 */
        /* <DEDUP_REMOVED lines=10> */
[C---:B------:R-:W-:Y:S01]  /*eca0*/  HMMA.16816.F32.BF16 R56, R4.reuse, R30, R56 ;  /* 0x0000001e0438723c */ /* 0x040fe20000041838 */
[----:B------:R-:W1:Y:S07]  /*ecb0*/  LDSM.16.MT88.4 R28, [R190+0x3900] ;  /* 0x00390000be1c783b */ /* 0x000e6e0000004200 */
[C---:B------:R-:W-:Y:S08]  /*ecc0*/  HMMA.16816.F32.BF16 R68, R4.reuse, R24, R68 ;  /* 0x000000180444723c */ /* 0x040ff00000041844 */
[----:B------:R-:W-:Y:S01]  /*ecd0*/  HMMA.16816.F32.BF16 R72, R4, R26, R72 ;  /* 0x0000001a0448723c */ /* 0x000fe20000041848 */
[----:B------:R-:W2:Y:S06]  /*ece0*/  LDSM.16.MT88.4 R24, [R189+0x3900] ;  /* 0x00390000bd18783b */ /* 0x000eac0000004200 */
[----:B------:R-:W-:Y:S01]  /*ecf0*/  F2FP.BF16.PACK_AB R4, R169, R168 ;  /* 0x000000a8a904723e */ /* 0x000fe200000010ff */
[----:B------:R-:W-:Y:S01]  /*ed00*/  FADD.FTZ R168, R168, R161 ;  /* 0x000000a1a8a87221 */ /* 0x000fe20000010000 */
[----:B------:R-:W-:-:S02]  /*ed10*/  F2FP.BF16.PACK_AB R6, R227, R170 ;  /* 0x000000aae306723e */ /* 0x000fc400000010ff */
[----:B------:R-:W-:Y:S01]  /*ed20*/  F2FP.BF16.PACK_AB R5, R171, R164 ;  /* 0x000000a4ab05723e */ /* 0x000fe200000010ff */
[----:B------:R-:W-:Y:S01]  /*ed30*/  FADD.FTZ R164, R164, R167 ;  /* 0x000000a7a4a47221 */ /* 0x000fe20000010000 */
[----:B------:R-:W-:Y:S01]  /*ed40*/  F2FP.BF16.PACK_AB R7, R225, R166 ;  /* 0x000000a6e107723e */ /* 0x000fe200000010ff */
[----:B------:R-:W-:Y:S02]  /*ed50*/  FADD.FTZ R169, R169, R168 ;  /* 0x000000a8a9a97221 */ /* 0x000fe40000010000 */
[----:B------:R-:W-:Y:S02]  /*ed60*/  FADD.FTZ R171, R171, R164 ;  /* 0x000000a4abab7221 */ /* 0x000fe40000010000 */
[----:B------:R-:W-:Y:S02]  /*ed70*/  FADD.FTZ R170, R170, R169 ;  /* 0x000000a9aaaa7221 */ /* 0x000fe40000010000 */
[----:B---3--:R-:W-:Y:S01]  /*ed80*/  HMMA.16816.F32.BF16 R128, R4, R12, R128 ;  /* 0x0000000c0480723c */ /* 0x008fe20000041880 */
[----:B------:R-:W-:-:S02]  /*ed90*/  FADD.FTZ R166, R166, R171 ;  /* 0x000000aba6a67221 */ /* 0x000fc40000010000 */
[----:B------:R-:W-:Y:S02]  /*eda0*/  FADD.FTZ R227, R227, R170 ;  /* 0x000000aae3e37221 */ /* 0x000fe40000010000 */
[----:B------:R-:W-:-:S03]  /*edb0*/  FADD.FTZ R225, R225, R166 ;  /* 0x000000a6e1e17221 */ /* 0x000fc60000010000 */
        /* <DEDUP_REMOVED lines=9> */
[C---:B------:R-:W-:Y:S08]  /*ee50*/  HMMA.16816.F32.BF16 R40, R4.reuse, R142, R40 ;  /* 0x0000008e0428723c */ /* 0x040ff00000041828 */
[C---:B------:R-:W-:Y:S08]  /*ee60*/  HMMA.16816.F32.BF16 R44, R4.reuse, R136, R44 ;  /* 0x00000088042c723c */ /* 0x040ff0000004182c */
[C---:B------:R-:W-:Y:S08]  /*ee70*/  HMMA.16816.F32.BF16 R48, R4.reuse, R138, R48 ;  /* 0x0000008a0430723c */ /* 0x040ff00000041830 */
[C---:B----4-:R-:W-:Y:S08]  /*ee80*/  HMMA.16816.F32.BF16 R52, R4.reuse, R32, R52 ;  /* 0x000000200434723c */ /* 0x050ff00000041834 */
[C---:B------:R-:W-:Y:S08]  /*ee90*/  HMMA.16816.F32.BF16 R56, R4.reuse, R34, R56 ;  /* 0x000000220438723c */ /* 0x040ff00000041838 */
[C---:B------:R-:W-:Y:S08]  /*eea0*/  HMMA.16816.F32.BF16 R68, R4.reuse, R28, R68 ;  /* 0x0000001c0444723c */ /* 0x040ff00000041844 */
[C---:B------:R-:W-:Y:S08]  /*eeb0*/  HMMA.16816.F32.BF16 R72, R4.reuse, R30, R72 ;  /* 0x0000001e0448723c */ /* 0x040ff00000041848 */
        /* <DEDUP_REMOVED lines=8> */
[C---:B--2---:R-:W-:Y:S08]  /*ef40*/  HMMA.16816.F32.BF16 R116, R4.reuse, R16, R116 ;  /* 0x000000100474723c */ /* 0x044ff00000041874 */
[----:B------:R-:W-:Y:S01]  /*ef50*/  HMMA.16816.F32.BF16 R112, R4, R18, R112 ;  /* 0x000000120470723c */ /* 0x000fe20000041870 */
[----:B------:R-:W-:Y:S07]  /*ef60*/  @!P0 BRA `(.L_x_128) ;  /* 0x00002aa000008947 */ /* 0x000fee0003800000 */
[C---:B------:R-:W-:Y:S01]  /*ef70*/  IADD3 RZ, P3, R206.reuse, 0x40, RZ ;  /* 0x00000040ceff7810 */ /* 0x040fe20007f7e0ff */
[----:B------:R-:W-:Y:S01]  /*ef80*/  IMAD.MOV.U32 R216, RZ, RZ, c[0x0][0x1e0] ;  /* 0x00007800ffd87624 */ /* 0x000fe200078e00ff */
[----:B------:R-:W-:Y:S01]  /*ef90*/  IADD3 RZ, P2, R206, 0x80, RZ ;  /* 0x00000080ceff7810 */ /* 0x000fe20007f5e0ff */
[----:B------:R-:W-:Y:S01]  /*efa0*/  IMAD.MOV.U32 R0, RZ, RZ, R3 ;  /* 0x000000ffff007224 */ /* 0x000fe200078e0003 */
[C---:B------:R-:W-:Y:S01]  /*efb0*/  IADD3 RZ, P1, R208.reuse, 0x40, RZ ;  /* 0x00000040d0ff7810 */ /* 0x040fe20007f3e0ff */
[--C-:B------:R-:W-:Y:S01]  /*efc0*/  IMAD.X R222, RZ, RZ, R201.reuse, P3 ;  /* 0x000000ffffde7224 */ /* 0x100fe200018e06c9 */
[----:B------:R-:W-:Y:S01]  /*efd0*/  IADD3 RZ, P0, R208, 0x80, RZ ;  /* 0x00000080d0ff7810 */ /* 0x000fe20007f1e0ff */
[----:B------:R-:W-:Y:S01]  /*efe0*/  IMAD.X R221, RZ, RZ, R201, P2 ;  /* 0x000000ffffdd7224 */ /* 0x000fe200010e06c9 */
[----:B------:R-:W-:Y:S01]  /*eff0*/  LEA.HI.SX32 R223, R133, 0xfffffffe, 0x1a ;  /* 0xfffffffe85df7811 */ /* 0x000fe200078fd2ff */
[----:B------:R-:W-:Y:S01]  /*f000*/  IMAD.MOV.U32 R133, RZ, RZ, R132 ;  /* 0x000000ffff857224 */ /* 0x000fe200078e0084 */
[C---:B------:R-:W-:Y:S01]  /*f010*/  IADD3 R187, R196.reuse, 0x800, RZ ;  /* 0x00000800c4bb7810 */ /* 0x040fe20007ffe0ff */
[--C-:B------:R-:W-:Y:S01]  /*f020*/  IMAD.X R220, RZ, RZ, R211.reuse, P1 ;  /* 0x000000ffffdc7224 */ /* 0x100fe200008e06d3 */
[C---:B------:R-:W-:Y:S01]  /*f030*/  IADD3 R186, R196.reuse, 0x1000, RZ ;  /* 0x00001000c4ba7810 */ /* 0x040fe20007ffe0ff */
[----:B------:R-:W-:Y:S01]  /*f040*/  IMAD.X R219, RZ, RZ, R211, P0 ;  /* 0x000000ffffdb7224 */ /* 0x000fe200000e06d3 */
[C---:B------:R-:W-:Y:S01]  /*f050*/  IADD3 R185, R196.reuse, 0x1800, RZ ;  /* 0x00001800c4b97810 */ /* 0x040fe20007ffe0ff */
[----:B------:R-:W-:Y:S01]  /*f060*/  IMAD.MOV.U32 R218, RZ, RZ, c[0x0][0x208] ;  /* 0x00008200ffda7624 */ /* 0x000fe200078e00ff */
[C---:B------:R-:W-:Y:S01]  /*f070*/  IADD3 R183, R196.reuse, 0x2000, RZ ;  /* 0x00002000c4b77810 */ /* 0x040fe20007ffe0ff */
[----:B------:R-:W-:Y:S01]  /*f080*/  IMAD.MOV.U32 R217, RZ, RZ, c[0x0][0x20c] ;  /* 0x00008300ffd97624 */ /* 0x000fe200078e00ff */
[----:B------:R-:W-:Y:S01]  /*f090*/  IADD3 R182, R196, 0x2800, RZ ;  /* 0x00002800c4b67810 */ /* 0x000fe20007ffe0ff */
[----:B------:R-:W-:Y:S01]  /*f0a0*/  IMAD.SHL.U32 R216, R216, 0x20, RZ ;  /* 0x00000020d8d87824 */ /* 0x000fe200078e00ff */
[C---:B------:R-:W-:Y:S01]  /*f0b0*/  IADD3 R181, R196.reuse, 0x3000, RZ ;  /* 0x00003000c4b57810 */ /* 0x040fe20007ffe0ff */
[----:B------:R-:W-:Y:S01]  /*f0c0*/  ULDC.64 UR4, c[0x0][0x118] ;  /* 0x0000460000047ab9 */ /* 0x000fe20000000a00 */
[----:B------:R-:W-:-:S02]  /*f0d0*/  IADD3 R180, R196, 0x3800, RZ ;  /* 0x00003800c4b47810 */ /* 0x000fc40007ffe0ff */
[C---:B------:R-:W-:Y:S02]  /*f0e0*/  IADD3 R179, R196.reuse, 0x4000, RZ ;  /* 0x00004000c4b37810 */ /* 0x040fe40007ffe0ff */
[C---:B------:R-:W-:Y:S02]  /*f0f0*/  IADD3 R178, R196.reuse, 0x4800, RZ ;  /* 0x00004800c4b27810 */ /* 0x040fe40007ffe0ff */
[C---:B------:R-:W-:Y:S02]  /*f100*/  IADD3 R177, R196.reuse, 0x5000, RZ ;  /* 0x00005000c4b17810 */ /* 0x040fe40007ffe0ff */
[----:B------:R-:W-:Y:S02]  /*f110*/  IADD3 R176, R196, 0x5800, RZ ;  /* 0x00005800c4b07810 */ /* 0x000fe40007ffe0ff */
[C---:B------:R-:W-:Y:S02]  /*f120*/  IADD3 R215, R206.reuse, 0x40, RZ ;  /* 0x00000040ced77810 */ /* 0x040fe40007ffe0ff */
[----:B------:R-:W-:-:S02]  /*f130*/  IADD3 R214, R206, 0x80, RZ ;  /* 0x00000080ced67810 */ /* 0x000fc40007ffe0ff */
[C---:B------:R-:W-:Y:S02]  /*f140*/  IADD3 R213, R208.reuse, 0x40, RZ ;  /* 0x00000040d0d57810 */ /* 0x040fe40007ffe0ff */
[----:B------:R-:W-:Y:S02]  /*f150*/  IADD3 R212, R208, 0x80, RZ ;  /* 0x00000080d0d47810 */ /* 0x000fe40007ffe0ff */
.L_x_129:
[----:B------:R-:W-:Y:S04]  /*f160*/  DEPBAR.LE SB0, 0x0 ;  /* 0x000080000000791a */ /* 0x000fe80000000000 */
[----:B------:R-:W-:Y:S01]  /*f170*/  BAR.SYNC.DEFER_BLOCKING 0x0 ;  /* 0x0000000000007b1d */ /* 0x000fe20000010000 */
[----:B------:R-:W-:Y:S01]  /*f180*/  SHF.R.S32.HI R13, RZ, 0x1f, R223 ;  /* 0x0000001fff0d7819 */ /* 0x000fe200000114df */
[----:B------:R-:W-:Y:S04]  /*f190*/  IMAD.WIDE.U32 R2, R223, c[0x0][0x208], RZ ;  /* 0x00008200df027a25 */ /* 0x000fe800078e00ff */
[----:B------:R-:W-:Y:S04]  /*f1a0*/  IMAD R13, R13, c[0x0][0x208], RZ ;  /* 0x000082000d0d7a24 */ /* 0x000fe800078e02ff */
[----:B------:R-:W-:Y:S05]  /*f1b0*/  IMAD R13, R223, c[0x0][0x20c], R13 ;  /* 0x00008300df0d7a24 */ /* 0x000fea00078e020d */
[----:B------:R-:W-:Y:S02]  /*f1c0*/  IADD3 R34, R3, R13, RZ ;  /* 0x0000000d03227210 */ /* 0x000fe40007ffe0ff */
[C---:B------:R-:W-:Y:S02]  /*f1d0*/  SHF.L.U32 R3, R2.reuse, 0x6, RZ ;  /* 0x0000000602037819 */ /* 0x040fe400000006ff */
[----:B------:R-:W-:Y:S02]  /*f1e0*/  SHF.L.U64.HI R34, R2, 0x6, R34 ;  /* 0x0000000602227819 */ /* 0x000fe40000010222 */
[C---:B------:R-:W-:Y:S02]  /*f1f0*/  IADD3 R20, P0, R3.reuse, R206, RZ ;  /* 0x000000ce03147210 */ /* 0x040fe40007f1e0ff */
[----:B------:R-:W-:Y:S01]  /*f200*/  IADD3 R2, P1, R3, R215, RZ ;  /* 0x000000d703027210 */ /* 0x000fe20007f3e0ff */
[----:B------:R-:W-:Y:S01]  /*f210*/  LDSM.16.M88.4 R140, [R198+0xc100] ;  /* 0x00c10000c68c783b */ /* 0x000fe20000000200 */
[----:B------:R-:W-:Y:S02]  /*f220*/  LEA R164, P2, R20, c[0x0][0x1f8], 0x1 ;  /* 0x00007e0014a47a11 */ /* 0x000fe400078408ff */
[----:B------:R-:W-:Y:S02]  /*f230*/  IADD3.X R21, R34, R201, RZ, P0, !PT ;  /* 0x000000c922157210 */ /* 0x000fe400007fe4ff */
[----:B------:R-:W-:Y:S02]  /*f240*/  LEA R134, P0, R2, c[0x0][0x1f8], 0x1 ;  /* 0x00007e0002867a11 */ /* 0x000fe400078008ff */
[----:B------:R-:W-:Y:S01]  /*f250*/  LEA.HI.X R165, R20, c[0x0][0x1fc], R21, 0x1, P2 ;  /* 0x00007f0014a57a11 */ /* 0x000fe200010f0c15 */
[----:B------:R-:W1:Y:S01]  /*f260*/  LDSM.16.M88.4 R144, [R197+0x6100] ;  /* 0x00610000c590783b */ /* 0x000e620000000200 */
[----:B------:R-:W-:Y:S02]  /*f270*/  IADD3.X R25, R34, R222, RZ, P1, !PT ;  /* 0x000000de22197210 */ /* 0x000fe40000ffe4ff */
[----:B------:R-:W-:Y:S02]  /*f280*/  LEA R29, P1, R218, R3, 0x5 ;  /* 0x00000003da1d7211 */ /* 0x000fe400078228ff */
[----:B------:R-:W-:Y:S02]  /*f290*/  LEA.HI.X R135, R2, c[0x0][0x1fc], R25, 0x1, P0 ;  /* 0x00007f0002877a11 */ /* 0x000fe400000f0c19 */
[-C--:B------:R-:W-:Y:S01]  /*f2a0*/  IADD3 R166, P3, R29, R214.reuse, RZ ;  /* 0x000000d61da67210 */ /* 0x080fe20007f7e0ff */
[----:B------:R-:W2:Y:S01]  /*f2b0*/  LDSM.16.M88.4 R148, [R197+0x6900] ;  /* 0x00690000c594783b */ /* 0x000ea20000000200 */
[----:B------:R-:W-:Y:S02]  /*f2c0*/  IADD3 R3, P2, R3, R214, RZ ;  /* 0x000000d603037210 */ /* 0x000fe40007f5e0ff */
[----:B------:R-:W-:Y:S02]  /*f2d0*/  IADD3 R32, P0, R29, R206, RZ ;  /* 0x000000ce1d207210 */ /* 0x000fe40007f1e0ff */
[----:B------:R-:W-:Y:S02]  /*f2e0*/  LEA R172, P5, R3, c[0x0][0x1f8], 0x1 ;  /* 0x00007e0003ac7a11 */ /* 0x000fe400078a08ff */
[----:B------:R-:W-:Y:S01]  /*f2f0*/  IADD3 R33, P4, R29, R215, RZ ;  /* 0x000000d71d217210 */ /* 0x000fe20007f9e0ff */
[----:B------:R-:W3:Y:S01]  /*f300*/  LDSM.16.M88.4 R152, [R197+0x7100] ;  /* 0x00710000c598783b */ /* 0x000ee20000000200 */
[----:B------:R-:W-:Y:S02]  /*f310*/  LEA.HI.X R168, R218, R34, R217, 0x5, P1 ;  /* 0x00000022daa87211 */ /* 0x000fe400008f2cd9 */
[----:B------:R-:W-:Y:S02]  /*f320*/  LEA R170, P1, R33, c[0x0][0x1f8], 0x1 ;  /* 0x00007e0021aa7a11 */ /* 0x000fe400078208ff */
[-C--:B------:R-:W-:Y:S02]  /*f330*/  IADD3.X R167, R168, R221.reuse, RZ, P3, !PT ;  /* 0x000000dda8a77210 */ /* 0x080fe40001ffe4ff */
[----:B------:R-:W-:Y:S01]  /*f340*/  IADD3.X R34, R34, R221, RZ, P2, !PT ;  /* 0x000000dd22227210 */ /* 0x000fe200017fe4ff */
[----:B------:R-:W4:Y:S01]  /*f350*/  LDSM.16.M88.4 R156, [R197+0x7900] ;  /* 0x00790000c59c783b */ /* 0x000f220000000200 */
[----:B------:R-:W-:Y:S02]  /*f360*/  LEA R2, P2, R32, c[0x0][0x1f8], 0x1 ;  /* 0x00007e0020027a11 */ /* 0x000fe400078408ff */
[----:B------:R-:W-:Y:S02]  /*f370*/  LEA.HI.X R173, R3, c[0x0][0x1fc], R34, 0x1, P5 ;  /* 0x00007f0003ad7a11 */ /* 0x000fe400028f0c22 */
[----:B------:R-:W-:Y:S02]  /*f380*/  ISETP.NE.AND P5, PT, R203, RZ, PT ;  /* 0x000000ffcb00720c */ /* 0x000fe40003fa5270 */
[C---:B------:R-:W-:Y:S01]  /*f390*/  IADD3.X R35, R168.reuse, R201, RZ, P0, !PT ;  /* 0x000000c9a8237210 */ /* 0x040fe200007fe4ff */
[----:B------:R-:W-:Y:S01]  /*f3a0*/  LDSM.16.M88.4 R136, [R194+0xc100] ;  /* 0x00c10000c288783b */ /* 0x000fe20000000200 */
[----:B------:R-:W-:Y:S02]  /*f3b0*/  IADD3.X R132, R168, R222, RZ, P4, !PT ;  /* 0x000000dea8847210 */ /* 0x000fe400027fe4ff */
[----:B------:R-:W-:Y:S02]  /*f3c0*/  LEA.HI.X R3, R32, c[0x0][0x1fc], R35, 0x1, P2 ;  /* 0x00007f0020037a11 */ /* 0x000fe400010f0c23 */
[----:B------:R-:W-:Y:S02]  /*f3d0*/  LEA.HI.X R171, R33, c[0x0][0x1fc], R132, 0x1, P1 ;  /* 0x00007f0021ab7a11 */ /* 0x000fe400008f0c84 */
[----:B------:R-:W-:Y:S01]  /*f3e0*/  ISETP.NE.AND P4, PT, R204, RZ, PT ;  /* 0x000000ffcc00720c */ /* 0x000fe20003f85270 */
[C---:B-1----:R-:W-:Y:S01]  /*f3f0*/  HMMA.16816.F32.BF16 R4, R140.reuse, R144, RZ ;  /* 0x000000908c04723c */ /* 0x042fe200000418ff */
[----:B------:R-:W-:Y:S02]  /*f400*/  LDSM.16.M88.4 R160, [R186] ;  /* 0x00000000baa0783b */ /* 0x000fe40000000200 */
[C---:B------:R-:W-:Y:S04]  /*f410*/  LEA R168, P0, R166.reuse, c[0x0][0x1f8], 0x1 ;  /* 0x00007e00a6a87a11 */ /* 0x040fe800078008ff */
[----:B------:R-:W-:Y:S01]  /*f420*/  LEA.HI.X R169, R166, c[0x0][0x1fc], R167, 0x1, P0 ;  /* 0x00007f00a6a97a11 */ /* 0x000fe200000f0ca7 */
[C---:B------:R-:W-:Y:S01]  /*f430*/  HMMA.16816.F32.BF16 R8, R140.reuse, R146, RZ ;  /* 0x000000928c08723c */ /* 0x040fe200000418ff */
[----:B------:R-:W1:Y:S01]  /*f440*/  LDSM.16.M88.4 R144, [R196] ;  /* 0x00000000c490783b */ /* 0x000e620000000200 */
[C---:B------:R-:W-:Y:S02]  /*f450*/  ISETP.GT.AND P0, PT, R223.reuse, RZ, PT ;  /* 0x000000ffdf00720c */ /* 0x040fe40003f04270 */
[----:B------:R-:W-:Y:S04]  /*f460*/  IADD3 R223, R223, -0x1, RZ ;  /* 0xffffffffdfdf7810 */ /* 0x000fe80007ffe0ff */
[C---:B--2---:R-:W-:Y:S08]  /*f470*/  HMMA.16816.F32.BF16 R12, R140.reuse, R148, RZ ;  /* 0x000000948c0c723c */ /* 0x044ff000000418ff */
[C---:B------:R-:W-:Y:S01]  /*f480*/  HMMA.16816.F32.BF16 R16, R140.reuse, R150, RZ ;  /* 0x000000968c10723c */ /* 0x040fe200000418ff */
[----:B------:R-:W2:Y:S07]  /*f490*/  LDSM.16.M88.4 R148, [R187] ;  /* 0x00000000bb94783b */ /* 0x000eae0000000200 */
[C---:B---3--:R-:W-:Y:S08]  /*f4a0*/  HMMA.16816.F32.BF16 R20, R140.reuse, R152, RZ ;  /* 0x000000988c14723c */ /* 0x048ff000000418ff */
[C---:B------:R-:W-:Y:S08]  /*f4b0*/  HMMA.16816.F32.BF16 R24, R140.reuse, R154, RZ ;  /* 0x0000009a8c18723c */ /* 0x040ff000000418ff */
[C---:B----4-:R-:W-:Y:S08]  /*f4c0*/  HMMA.16816.F32.BF16 R28, R140.reuse, R156, RZ ;  /* 0x0000009c8c1c723c */ /* 0x050ff000000418ff */
[----:B------:R-:W-:Y:S01]  /*f4d0*/  HMMA.16816.F32.BF16 R32, R140, R158, RZ ;  /* 0x0000009e8c20723c */ /* 0x000fe200000418ff */
[----:B------:R-:W3:Y:S07]  /*f4e0*/  LDSM.16.M88.4 R140, [R185] ;  /* 0x00000000b98c783b */ /* 0x000eee0000000200 */
[C---:B-1----:R-:W-:Y:S01]  /*f4f0*/  HMMA.16816.F32.BF16 R4, R136.reuse, R144, R4 ;  /* 0x000000908804723c */ /* 0x042fe20000041804 */
[----:B------:R-:W-:Y:S01]  /*f500*/  @!PT LDS RZ, [RZ] ;  /* 0x00000000fffff984 */ /* 0x000fe20000000800 */
[----:B------:R-:W-:Y:S01]  /*f510*/  @!PT LDS RZ, [RZ] ;  /* 0x00000000fffff984 */ /* 0x000fe20000000800 */
[----:B------:R-:W-:Y:S01]  /*f520*/  @!PT LDS RZ, [RZ] ;  /* 0x00000000fffff984 */ /* 0x000fe20000000800 */
[----:B------:R1:W-:Y:S07]  /*f530*/  LDGSTS.E.BYPASS.LTC128B.128 [R205+0x100], [R164.64], !P6 ;  /* 0x00100000a4cd7fae */ /* 0x0003ee000f101d44 */
[C---:B------:R-:W-:Y:S01]  /*f540*/  HMMA.16816.F32.BF16 R8, R136.reuse, R146, R8 ;  /* 0x000000928808723c */ /* 0x040fe20000041808 */
[----:B------:R4:W-:Y:S07]  /*f550*/  LDGSTS.E.BYPASS.LTC128B.128 [R205+0x2100], [R134.64], !P4 ;  /* 0x0210000086cd7fae */ /* 0x0009ee000e101d44 */
[C---:B--2---:R-:W-:Y:S01]  /*f560*/  HMMA.16816.F32.BF16 R12, R136.reuse, R148, R12 ;  /* 0x00000094880c723c */ /* 0x044fe2000004180c */
[----:B------:R2:W-:Y:S07]  /*f570*/  LDGSTS.E.BYPASS.LTC128B.128 [R205+0x4100], [R172.64], !P5 ;  /* 0x04100000accd7fae */ /* 0x0005ee000e901d44 */
[C---:B------:R-:W-:Y:S01]  /*f580*/  HMMA.16816.F32.BF16 R16, R136.reuse, R150, R16 ;  /* 0x000000968810723c */ /* 0x040fe20000041810 */
[----:B------:R5:W-:Y:S07]  /*f590*/  LDGSTS.E.BYPASS.LTC128B.128 [R205+0x1100], [R2.64], !P6 ;  /* 0x0110000002cd7fae */ /* 0x000bee000f101d44 */
[C---:B------:R-:W-:Y:S01]  /*f5a0*/  HMMA.16816.F32.BF16 R20, R136.reuse, R160, R20 ;  /* 0x000000a08814723c */ /* 0x040fe20000041814 */
[----:B------:R1:W-:Y:S07]  /*f5b0*/  LDGSTS.E.BYPASS.LTC128B.128 [R205+0x3100], [R170.64], !P4 ;  /* 0x03100000aacd7fae */ /* 0x0003ee000e101d44 */
[C---:B------:R-:W-:Y:S01]  /*f5c0*/  HMMA.16816.F32.BF16 R24, R136.reuse, R162, R24 ;  /* 0x000000a28818723c */ /* 0x040fe20000041818 */
[----:B------:R1:W-:Y:S07]  /*f5d0*/  LDGSTS.E.BYPASS.LTC128B.128 [R205+0x5100], [R168.64], !P5 ;  /* 0x05100000a8cd7fae */ /* 0x0003ee000e901d44 */
[C---:B---3--:R-:W-:Y:S01]  /*f5e0*/  HMMA.16816.F32.BF16 R28, R136.reuse, R140, R28 ;  /* 0x0000008c881c723c */ /* 0x048fe2000004181c */
[----:B------:R-:W-:Y:S07]  /*f5f0*/  LDSM.16.M88.4 R152, [R193+0xc100] ;  /* 0x00c10000c198783b */ /* 0x000fee0000000200 */
[----:B------:R-:W-:Y:S01]  /*f600*/  HMMA.16816.F32.BF16 R32, R136, R142, R32 ;  /* 0x0000008e8820723c */ /* 0x000fe20000041820 */
[----:B------:R-:W3:Y:S08]  /*f610*/  LDSM.16.M88.4 R156, [R192+0x6100] ;  /* 0x00610000c09c783b */ /* 0x000ef00000000200 */
[----:B------:R-:W2:Y:S08]  /*f620*/  LDSM.16.M88.4 R144, [R192+0x6900] ;  /* 0x00690000c090783b */ /* 0x000eb00000000200 */
[----:B-1----:R-:W1:Y:S08]  /*f630*/  LDSM.16.M88.4 R164, [R192+0x7100] ;  /* 0x00710000c0a4783b */ /* 0x002e700000000200 */
[----:B------:R-:W0:Y:S08]  /*f640*/  LDGDEPBAR ;  /* 0x00000000000079af */ /* 0x000e300000000000 */
[----:B------:R-:W1:Y:S01]  /*f650*/  LDSM.16.M88.4 R148, [R192+0x7900] ;  /* 0x00790000c094783b */ /* 0x000e620000000200 */
[C---:B---3--:R-:W-:Y:S07]  /*f660*/  HMMA.16816.F32.BF16 R4, R152.reuse, R156, R4 ;  /* 0x0000009c9804723c */ /* 0x048fee0000041804 */
[----:B------:R-:W-:Y:S01]  /*f670*/  LDSM.16.M88.4 R160, [R191+0xc100] ;  /* 0x00c10000bfa0783b */ /* 0x000fe20000000200 */
[C---:B------:R-:W-:Y:S07]  /*f680*/  HMMA.16816.F32.BF16 R8, R152.reuse, R158, R8 ;  /* 0x0000009e9808723c */ /* 0x040fee0000041808 */
[----:B------:R-:W3:Y:S01]  /*f690*/  LDSM.16.M88.4 R168, [R184] ;  /* 0x00000000b8a8783b */ /* 0x000ee20000000200 */
[C---:B--2---:R-:W-:Y:S07]  /*f6a0*/  HMMA.16816.F32.BF16 R12, R152.reuse, R144, R12 ;  /* 0x00000090980c723c */ /* 0x044fee000004180c */
[----:B------:R-:W2:Y:S01]  /*f6b0*/  LDSM.16.M88.4 R136, [R184+0x800] ;  /* 0x00080000b888783b */ /* 0x000ea20000000200 */
[C---:B------:R-:W-:Y:S07]  /*f6c0*/  HMMA.16816.F32.BF16 R16, R152.reuse, R146, R16 ;  /* 0x000000929810723c */ /* 0x040fee0000041810 */
[----:B------:R-:W2:Y:S01]  /*f6d0*/  LDSM.16.M88.4 R140, [R184+0x1000] ;  /* 0x00100000b88c783b */ /* 0x000ea20000000200 */
[C---:B-1----:R-:W-:Y:S07]  /*f6e0*/  HMMA.16816.F32.BF16 R20, R152.reuse, R164, R20 ;  /* 0x000000a49814723c */ /* 0x042fee0000041814 */
[----:B------:R-:W1:Y:S01]  /*f6f0*/  LDSM.16.M88.4 R144, [R184+0x1800] ;  /* 0x00180000b890783b */ /* 0x000e620000000200 */
[C---:B------:R-:W-:Y:S07]  /*f700*/  HMMA.16816.F32.BF16 R24, R152.reuse, R166, R24 ;  /* 0x000000a69818723c */ /* 0x040fee0000041818 */
[----:B------:R-:W-:Y:S01]  /*f710*/  LDSM.16.M88.4 R156, [R197+0x8900] ;  /* 0x00890000c59c783b */ /* 0x000fe20000000200 */
[C---:B------:R-:W-:Y:S07]  /*f720*/  HMMA.16816.F32.BF16 R28, R152.reuse, R148, R28 ;  /* 0x00000094981c723c */ /* 0x040fee000004181c */
[----:B------:R-:W-:Y:S01]  /*f730*/  LDSM.16.M88.4 R164, [R194+0x10100] ;  /* 0x01010000c2a4783b */ /* 0x000fe20000000200 */
[----:B------:R-:W-:Y:S07]  /*f740*/  HMMA.16816.F32.BF16 R32, R152, R150, R32 ;  /* 0x000000969820723c */ /* 0x000fee0000041820 */
[----:B------:R-:W-:Y:S01]  /*f750*/  LDSM.16.M88.4 R148, [R198+0x10100] ;  /* 0x01010000c694783b */ /* 0x000fe20000000200 */
[C---:B---3--:R-:W-:Y:S07]  /*f760*/  HMMA.16816.F32.BF16 R4, R160.reuse, R168, R4 ;  /* 0x000000a8a004723c */ /* 0x048fee0000041804 */
[----:B------:R-:W3:Y:S01]  /*f770*/  LDSM.16.M88.4 R152, [R197+0x8100] ;  /* 0x00810000c598783b */ /* 0x000ee20000000200 */
[C---:B------:R-:W-:Y:S07]  /*f780*/  HMMA.16816.F32.BF16 R8, R160.reuse, R170, R8 ;  /* 0x000000aaa008723c */ /* 0x040fee0000041808 */
[----:B------:R-:W-:Y:S01]  /*f790*/  LDSM.16.M88.4 R168, [R183] ;  /* 0x00000000b7a8783b */ /* 0x000fe20000000200 */
[C---:B--2---:R-:W-:Y:S07]  /*f7a0*/  HMMA.16816.F32.BF16 R12, R160.reuse, R136, R12 ;  /* 0x00000088a00c723c */ /* 0x044fee000004180c */
[----:B------:R-:W-:Y:S01]  /*f7b0*/  LDSM.16.M88.4 R172, [R184+0x4000] ;  /* 0x00400000b8ac783b */ /* 0x000fe20000000200 */
[C---:B------:R-:W-:Y:S07]  /*f7c0*/  HMMA.16816.F32.BF16 R16, R160.reuse, R138, R16 ;  /* 0x0000008aa010723c */ /* 0x040fee0000041810 */
[----:B------:R-:W2:Y:S01]  /*f7d0*/  LDSM.16.M88.4 R136, [R197+0x9100] ;  /* 0x00910000c588783b */ /* 0x000ea20000000200 */
[C---:B------:R-:W-:Y:S08]  /*f7e0*/  HMMA.16816.F32.BF16 R20, R160.reuse, R140, R20 ;  /* 0x0000008ca014723c */ /* 0x040ff00000041814 */
[C---:B------:R-:W-:Y:S01]  /*f7f0*/  HMMA.16816.F32.BF16 R24, R160.reuse, R142, R24 ;  /* 0x0000008ea018723c */ /* 0x040fe20000041818 */
[----:B------:R-:W2:Y:S07]  /*f800*/  LDSM.16.M88.4 R140, [R197+0x9900] ;  /* 0x00990000c58c783b */ /* 0x000eae0000000200 */
[C---:B-1----:R-:W-:Y:S08]  /*f810*/  HMMA.16816.F32.BF16 R28, R160.reuse, R144, R28 ;  /* 0x00000090a01c723c */ /* 0x042ff0000004181c */
[----:B------:R-:W-:Y:S01]  /*f820*/  HMMA.16816.F32.BF16 R32, R160, R146, R32 ;  /* 0x00000092a020723c */ /* 0x000fe20000041820 */
[----:B------:R-:W1:Y:S07]  /*f830*/  LDSM.16.M88.4 R144, [R182] ;  /* 0x00000000b690783b */ /* 0x000e6e0000000200 */
[C---:B---3--:R-:W-:Y:S01]  /*f840*/  HMMA.16816.F32.BF16 R4, R148.reuse, R152, R4 ;  /* 0x000000989404723c */ /* 0x048fe20000041804 */
[----:B------:R-:W-:Y:S07]  /*f850*/  LDSM.16.M88.4 R160, [R180] ;  /* 0x00000000b4a0783b */ /* 0x000fee0000000200 */
[C---:B------:R-:W-:Y:S01]  /*f860*/  HMMA.16816.F32.BF16 R8, R148.reuse, R154, R8 ;  /* 0x0000009a9408723c */ /* 0x040fe20000041808 */
[----:B------:R-:W3:Y:S07]  /*f870*/  LDSM.16.M88.4 R152, [R181] ;  /* 0x00000000b598783b */ /* 0x000eee0000000200 */
[C---:B------:R-:W-:Y:S08]  /*f880*/  HMMA.16816.F32.BF16 R12, R148.reuse, R156, R12 ;  /* 0x0000009c940c723c */ /* 0x040ff0000004180c */
[C---:B------:R-:W-:Y:S01]  /*f890*/  HMMA.16816.F32.BF16 R16, R148.reuse, R158, R16 ;  /* 0x0000009e9410723c */ /* 0x040fe20000041810 */
[----:B------:R-:W-:Y:S07]  /*f8a0*/  LDSM.16.M88.4 R156, [R192+0x8100] ;  /* 0x00810000c09c783b */ /* 0x000fee0000000200 */
[C---:B--2---:R-:W-:Y:S08]  /*f8b0*/  HMMA.16816.F32.BF16 R20, R148.reuse, R136, R20 ;  /* 0x000000889414723c */ /* 0x044ff00000041814 */
[C---:B------:R-:W-:Y:S01]  /*f8c0*/  HMMA.16816.F32.BF16 R24, R148.reuse, R138, R24 ;  /* 0x0000008a9418723c */ /* 0x040fe20000041818 */
[----:B------:R-:W2:Y:S07]  /*f8d0*/  LDSM.16.M88.4 R136, [R193+0x10100] ;  /* 0x01010000c188783b */ /* 0x000eae0000000200 */
[C---:B------:R-:W-:Y:S08]  /*f8e0*/  HMMA.16816.F32.BF16 R28, R148.reuse, R140, R28 ;  /* 0x0000008c941c723c */ /* 0x040ff0000004181c */
[----:B------:R-:W-:Y:S01]  /*f8f0*/  HMMA.16816.F32.BF16 R32, R148, R142, R32 ;  /* 0x0000008e9420723c */ /* 0x000fe20000041820 */
[----:B------:R-:W2:Y:S07]  /*f900*/  LDSM.16.M88.4 R140, [R192+0x8900] ;  /* 0x00890000c08c783b */ /* 0x000eae0000000200 */
[C---:B------:R-:W-:Y:S01]  /*f910*/  HMMA.16816.F32.BF16 R4, R164.reuse, R168, R4 ;  /* 0x000000a8a404723c */ /* 0x040fe20000041804 */
[----:B------:R-:W-:Y:S07]  /*f920*/  LDSM.16.M88.4 R148, [R192+0x9900] ;  /* 0x00990000c094783b */ /* 0x000fee0000000200 */
        /* <DEDUP_REMOVED lines=8> */
[C---:B------:R-:W-:Y:S08]  /*f9b0*/  HMMA.16816.F32.BF16 R28, R164.reuse, R160, R28 ;  /* 0x000000a0a41c723c */ /* 0x040ff0000004181c */
[----:B------:R-:W-:Y:S01]  /*f9c0*/  HMMA.16816.F32.BF16 R32, R164, R162, R32 ;  /* 0x000000a2a420723c */ /* 0x000fe20000041820 */
[----:B------:R-:W3:Y:S07]  /*f9d0*/  LDSM.16.M88.4 R160, [R184+0x2800] ;  /* 0x00280000b8a0783b */ /* 0x000eee0000000200 */
[C---:B--2---:R-:W-:Y:S01]  /*f9e0*/  HMMA.16816.F32.BF16 R4, R136.reuse, R156, R4 ;  /* 0x0000009c8804723c */ /* 0x044fe20000041804 */
[----:B------:R-:W-:Y:S07]  /*f9f0*/  LDSM.16.M88.4 R164, [R197+0xb100] ;  /* 0x00b10000c5a4783b */ /* 0x000fee0000000200 */
[C---:B------:R-:W-:Y:S01]  /*fa00*/  HMMA.16816.F32.BF16 R8, R136.reuse, R158, R8 ;  /* 0x0000009e8808723c */ /* 0x040fe20000041808 */
[----:B------:R-:W-:Y:S07]  /*fa10*/  LDSM.16.M88.4 R156, [R197+0xa900] ;  /* 0x00a90000c59c783b */ /* 0x000fee0000000200 */
[C---:B------:R-:W-:Y:S08]  /*fa20*/  HMMA.16816.F32.BF16 R12, R136.reuse, R140, R12 ;  /* 0x0000008c880c723c */ /* 0x040ff0000004180c */
[C---:B------:R-:W-:Y:S01]  /*fa30*/  HMMA.16816.F32.BF16 R16, R136.reuse, R142, R16 ;  /* 0x0000008e8810723c */ /* 0x040fe20000041810 */
[----:B------:R-:W2:Y:S07]  /*fa40*/  LDSM.16.M88.4 R140, [R184+0x3000] ;  /* 0x00300000b88c783b */ /* 0x000eae0000000200 */
[C---:B-1----:R-:W-:Y:S08]  /*fa50*/  HMMA.16816.F32.BF16 R20, R136.reuse, R144, R20 ;  /* 0x000000908814723c */ /* 0x042ff00000041814 */
[C---:B------:R-:W-:Y:S01]  /*fa60*/  HMMA.16816.F32.BF16 R24, R136.reuse, R146, R24 ;  /* 0x000000928818723c */ /* 0x040fe20000041818 */
[----:B------:R-:W1:Y:S07]  /*fa70*/  LDSM.16.M88.4 R144, [R184+0x3800] ;  /* 0x00380000b890783b */ /* 0x000e6e0000000200 */
[C---:B------:R-:W-:Y:S08]  /*fa80*/  HMMA.16816.F32.BF16 R28, R136.reuse, R148, R28 ;  /* 0x00000094881c723c */ /* 0x040ff0000004181c */
[----:B------:R-:W-:Y:S01]  /*fa90*/  HMMA.16816.F32.BF16 R32, R136, R150, R32 ;  /* 0x000000968820723c */ /* 0x000fe20000041820 */
[----:B------:R-:W-:Y:S07]  /*faa0*/  LDSM.16.M88.4 R136, [R198+0x14100] ;  /* 0x01410000c688783b */ /* 0x000fee0000000200 */
[C---:B---3--:R-:W-:Y:S01]  /*fab0*/  HMMA.16816.F32.BF16 R4, R152.reuse, R168, R4 ;  /* 0x000000a89804723c */ /* 0x048fe20000041804 */
[----:B------:R-:W3:Y:S07]  /*fac0*/  LDSM.16.M88.4 R148, [R197+0xa100] ;  /* 0x00a10000c594783b */ /* 0x000eee0000000200 */
[C---:B------:R-:W-:Y:S01]  /*fad0*/  HMMA.16816.F32.BF16 R8, R152.reuse, R170, R8 ;  /* 0x000000aa9808723c */ /* 0x040fe20000041808 */
[----:B------:R-:W-:Y:S07]  /*fae0*/  LDSM.16.M88.4 R168, [R179] ;  /* 0x00000000b3a8783b */ /* 0x000fee0000000200 */
[C---:B------:R-:W-:Y:S08]  /*faf0*/  HMMA.16816.F32.BF16 R12, R152.reuse, R160, R12 ;  /* 0x000000a0980c723c */ /* 0x040ff0000004180c */
[C---:B------:R-:W-:Y:S01]  /*fb00*/  HMMA.16816.F32.BF16 R16, R152.reuse, R162, R16 ;  /* 0x000000a29810723c */ /* 0x040fe20000041810 */
[----:B------:R-:W4:Y:S07]  /*fb10*/  LDSM.16.M88.4 R160, [R197+0xb900] ;  /* 0x00b90000c5a0783b */ /* 0x000f2e0000000200 */
[C---:B--2---:R-:W-:Y:S08]  /*fb20*/  HMMA.16816.F32.BF16 R20, R152.reuse, R140, R20 ;  /* 0x0000008c9814723c */ /* 0x044ff00000041814 */
        /* <DEDUP_REMOVED lines=12> */
[C---:B------:R-:W-:Y:S08]  /*fbf0*/  HMMA.16816.F32.BF16 R20, R136.reuse, R164, R20 ;  /* 0x000000a48814723c */ /* 0x040ff00000041814 */
[C---:B------:R-:W-:Y:S01]  /*fc00*/  HMMA.16816.F32.BF16 R24, R136.reuse, R166, R24 ;  /* 0x000000a68818723c */ /* 0x040fe20000041818 */
[----:B------:R-:W3:Y:S07]  /*fc10*/  LDSM.16.M88.4 R164, [R192+0xa100] ;  /* 0x00a10000c0a4783b */ /* 0x000eee0000000200 */
[C---:B----4-:R-:W-:Y:S08]  /*fc20*/  HMMA.16816.F32.BF16 R28, R136.reuse, R160, R28 ;  /* 0x000000a0881c723c */ /* 0x050ff0000004181c */
[----:B------:R-:W-:Y:S01]  /*fc30*/  HMMA.16816.F32.BF16 R32, R136, R162, R32 ;  /* 0x000000a28820723c */ /* 0x000fe20000041820 */
[----:B------:R-:W4:Y:S07]  /*fc40*/  LDSM.16.M88.4 R136, [R192+0xa900] ;  /* 0x00a90000c088783b */ /* 0x000f2e0000000200 */
[C---:B--2---:R-:W-:Y:S01]  /*fc50*/  HMMA.16816.F32.BF16 R4, R140.reuse, R168, R4 ;  /* 0x000000a88c04723c */ /* 0x044fe20000041804 */
[----:B------:R-:W2:Y:S07]  /*fc60*/  LDSM.16.M88.4 R160, [R192+0xb100] ;  /* 0x00b10000c0a0783b */ /* 0x000eae0000000200 */
[C---:B------:R-:W-:Y:S01]  /*fc70*/  HMMA.16816.F32.BF16 R8, R140.reuse, R170, R8 ;  /* 0x000000aa8c08723c */ /* 0x040fe20000041808 */
[----:B------:R-:W-:Y:S07]  /*fc80*/  LDSM.16.M88.4 R168, [R191+0x14100] ;  /* 0x01410000bfa8783b */ /* 0x000fee0000000200 */
[C---:B-1----:R-:W-:Y:S08]  /*fc90*/  HMMA.16816.F32.BF16 R12, R140.reuse, R144, R12 ;  /* 0x000000908c0c723c */ /* 0x042ff0000004180c */
[C---:B------:R-:W-:Y:S01]  /*fca0*/  HMMA.16816.F32.BF16 R16, R140.reuse, R146, R16 ;  /* 0x000000928c10723c */ /* 0x040fe20000041810 */
[----:B------:R-:W1:Y:S07]  /*fcb0*/  LDSM.16.M88.4 R144, [R192+0xb900] ;  /* 0x00b90000c090783b */ /* 0x000e6e0000000200 */
[C---:B---3--:R-:W-:Y:S08]  /*fcc0*/  HMMA.16816.F32.BF16 R20, R140.reuse, R148, R20 ;  /* 0x000000948c14723c */ /* 0x048ff00000041814 */
[C---:B------:R-:W-:Y:S08]  /*fcd0*/  HMMA.16816.F32.BF16 R24, R140.reuse, R150, R24 ;  /* 0x000000968c18723c */ /* 0x040ff00000041818 */
[C---:B------:R-:W-:Y:S08]  /*fce0*/  HMMA.16816.F32.BF16 R28, R140.reuse, R152, R28 ;  /* 0x000000988c1c723c */ /* 0x040ff0000004181c */
[----:B------:R-:W-:Y:S01]  /*fcf0*/  HMMA.16816.F32.BF16 R32, R140, R154, R32 ;  /* 0x0000009a8c20723c */ /* 0x000fe20000041820 */
[----:B------:R-:W3:Y:S07]  /*fd00*/  LDSM.16.M88.4 R140, [R184+0x4800] ;  /* 0x00480000b88c783b */ /* 0x000eee0000000200 */
[C---:B------:R-:W-:Y:S08]  /*fd10*/  HMMA.16816.F32.BF16 R4, R156.reuse, R164, R4 ;  /* 0x000000a49c04723c */ /* 0x040ff00000041804 */
[C---:B------:R-:W-:Y:S08]  /*fd20*/  HMMA.16816.F32.BF16 R8, R156.reuse, R166, R8 ;  /* 0x000000a69c08723c */ /* 0x040ff00000041808 */
[C---:B----4-:R-:W-:Y:S08]  /*fd30*/  HMMA.16816.F32.BF16 R12, R156.reuse, R136, R12 ;  /* 0x000000889c0c723c */ /* 0x050ff0000004180c */
[C---:B------:R-:W-:Y:S01]  /*fd40*/  HMMA.16816.F32.BF16 R16, R156.reuse, R138, R16 ;  /* 0x0000008a9c10723c */ /* 0x040fe20000041810 */
[----:B------:R-:W4:Y:S07]  /*fd50*/  LDSM.16.M88.4 R136, [R184+0x5000] ;  /* 0x00500000b888783b */ /* 0x000f2e0000000200 */
[C---:B--2---:R-:W-:Y:S07]  /*fd60*/  HMMA.16816.F32.BF16 R20, R156.reuse, R160, R20 ;  /* 0x000000a09c14723c */ /* 0x044fee0000041814 */
[----:B------:R-:W-:Y:S01]  /*fd70*/  @P0 IMAD.WIDE.U32 R160, R223, c[0x0][0x1e0], RZ ;  /* 0x00007800dfa00a25 */ /* 0x000fe200078e00ff */
[C---:B------:R-:W-:Y:S08]  /*fd80*/  HMMA.16816.F32.BF16 R24, R156.reuse, R162, R24 ;  /* 0x000000a29c18723c */ /* 0x040ff00000041818 */
[C---:B-1----:R-:W-:Y:S08]  /*fd90*/  HMMA.16816.F32.BF16 R28, R156.reuse, R144, R28 ;  /* 0x000000909c1c723c */ /* 0x042ff0000004181c */
[----:B------:R-:W-:Y:S01]  /*fda0*/  HMMA.16816.F32.BF16 R32, R156, R146, R32 ;  /* 0x000000929c20723c */ /* 0x000fe20000041820 */
[----:B------:R-:W1:Y:S01]  /*fdb0*/  LDSM.16.M88.4 R144, [R184+0x5800] ;  /* 0x00580000b890783b */ /* 0x000e620000000200 */
[----:B------:R-:W-:Y:S06]  /*fdc0*/  DEPBAR.LE SB0, 0x0 ;  /* 0x000080000000791a */ /* 0x000fec0000000000 */
[C---:B------:R-:W-:Y:S01]  /*fdd0*/  HMMA.16816.F32.BF16 R4, R168.reuse, R172, R4 ;  /* 0x000000aca804723c */ /* 0x040fe20000041804 */
[----:B------:R-:W-:Y:S07]  /*fde0*/  BAR.SYNC.DEFER_BLOCKING 0x0 ;  /* 0x0000000000007b1d */ /* 0x000fee0000010000 */
[C---:B------:R-:W-:Y:S08]  /*fdf0*/  HMMA.16816.F32.BF16 R8, R168.reuse, R174, R8 ;  /* 0x000000aea808723c */ /* 0x040ff00000041808 */
[C---:B---3--:R-:W-:Y:S08]  /*fe00*/  HMMA.16816.F32.BF16 R12, R168.reuse, R140, R12 ;  /* 0x0000008ca80c723c */ /* 0x048ff0000004180c */
[C---:B------:R-:W-:Y:S04]  /*fe10*/  HMMA.16816.F32.BF16 R16, R168.reuse, R142, R16 ;  /* 0x0000008ea810723c */ /* 0x040fe80000041810 */
[----:B-----5:R-:W-:Y:S02]  /*fe20*/  FMNMX.FTZ R2, R4, R133, !PT ;  /* 0x0000008504027209 */ /* 0x020fe40007810000 */
[----:B------:R-:W-:Y:S02]  /*fe30*/  FMNMX.FTZ R132, R6, R0, !PT ;  /* 0x0000000006847209 */ /* 0x000fe40007810000 */
[C---:B----4-:R-:W-:Y:S04]  /*fe40*/  HMMA.16816.F32.BF16 R20, R168.reuse, R136, R20 ;  /* 0x00000088a814723c */ /* 0x050fe80000041814 */
        /* <DEDUP_REMOVED lines=31> */
[----:B------:R-:W-:Y:S03]  /*10040*/  FMNMX.FTZ R2, R34, R3, !PT ;  /* 0x0000000322027209 */ /* 0x000fe60007810000 */
[----:B------:R-:W1:Y:S01]  /*10050*/  SHFL.BFLY PT, R132, R135, 0x2, 0x1f ;  /* 0x0c401f0087847f89 */ /* 0x000e6200000e0000 */
[----:B------:R-:W-:Y:S07]  /*10060*/  FMNMX.FTZ R137, R35, R2, !PT ;  /* 0x0000000223897209 */ /* 0x000fee0007810000 */
[----:B------:R-:W2:Y:S01]  /*10070*/  SHFL.BFLY PT, R2, R137, 0x2, 0x1f ;  /* 0x0c401f0089027f89 */ /* 0x000ea200000e0000 */
[----:B-1----:R-:W-:Y:S07]  /*10080*/  FMNMX.FTZ R139, R135, R132, !PT ;  /* 0x00000084878b7209 */ /* 0x002fee0007810000 */
[----:B------:R-:W1:Y:S01]  /*10090*/  SHFL.BFLY PT, R132, R139, 0x1, 0x1f ;  /* 0x0c201f008b847f89 */ /* 0x000e6200000e0000 */
[----:B--2---:R-:W-:Y:S02]  /*100a0*/  FMNMX.FTZ R134, R137, R2, !PT ;  /* 0x0000000289867209 */ /* 0x004fe40007810000 */
[----:B------:R-:W-:Y:S05]  /*100b0*/  @P0 SHF.R.S32.HI R137, RZ, 0x1f, R223 ;  /* 0x0000001fff890819 */ /* 0x000fea00000114df */
[----:B------:R-:W2:Y:S01]  /*100c0*/  SHFL.BFLY PT, R3, R134, 0x1, 0x1f ;  /* 0x0c201f0086037f89 */ /* 0x000ea200000e0000 */
[----:B------:R-:W-:Y:S04]  /*100d0*/  @P0 IMAD R137, R137, c[0x0][0x1e0], RZ ;  /* 0x0000780089890a24 */ /* 0x000fe800078e02ff */
[----:B------:R-:W-:Y:S05]  /*100e0*/  @P0 IMAD R137, R223, c[0x0][0x1e4], R137 ;  /* 0x00007900df890a24 */ /* 0x000fea00078e0289 */
[----:B------:R-:W-:Y:S04]  /*100f0*/  @P0 IADD3 R137, R161, R137, RZ ;  /* 0x00000089a1890210 */ /* 0x000fe80007ffe0ff */
[C---:B------:R-:W-:Y:S02]  /*10100*/  @P0 SHF.L.U64.HI R137, R160.reuse, 0x6, R137 ;  /* 0x00000006a0890819 */ /* 0x040fe40000010289 */
[----:B-1----:R-:W-:Y:S02]  /*10110*/  FMNMX.FTZ R132, R139, R132, !PT ;  /* 0x000000848b847209 */ /* 0x002fe40007810000 */
[----:B------:R-:W-:Y:S03]  /*10120*/  @P0 SHF.L.U32 R139, R160, 0x6, RZ ;  /* 0x00000006a08b0819 */ /* 0x000fe600000006ff */
[C---:B------:R-:W-:Y:S01]  /*10130*/  FADD.FTZ R2, -R132.reuse, R133 ;  /* 0x0000008584027221 */ /* 0x040fe20000010100 */
[----:B------:R-:W-:Y:S01]  /*10140*/  @P0 IADD3 R136, P4, R139, R212, RZ ;  /* 0x000000d48b880210 */ /* 0x000fe20007f9e0ff */
[----:B------:R-:W-:Y:S01]  /*10150*/  FMUL.FTZ R166, R132, c[0x0][0x2d0] ;  /* 0x0000b40084a67a20 */ /* 0x000fe20000410000 */
[----:B--2---:R-:W-:Y:S01]  /*10160*/  FMNMX.FTZ R3, R134, R3, !PT ;  /* 0x0000000386037209 */ /* 0x004fe20007810000 */
[----:B------:R-:W-:Y:S02]  /*10170*/  FMUL.FTZ R135, R2, c[0x0][0x2d0] ;  /* 0x0000b40002877a20 */ /* 0x000fe40000410000 */
[----:B------:R-:W-:Y:S02]  /*10180*/  FFMA.FTZ R162, R8, c[0x0][0x2d0], -R166 ;  /* 0x0000b40008a27a23 */ /* 0x000fe400000108a6 */
[----:B------:R1:W2:Y:S01]  /*10190*/  MUFU.EX2 R2, R135 ;  /* 0x0000008700027308 */ /* 0x0002a20000000800 */
[C---:B------:R-:W-:Y:S02]  /*101a0*/  FMUL.FTZ R165, R3.reuse, c[0x0][0x2d0] ;  /* 0x0000b40003a57a20 */ /* 0x040fe40000410000 */
[----:B------:R-:W-:Y:S02]  /*101b0*/  FADD.FTZ R133, -R3, R0 ;  /* 0x0000000003857221 */ /* 0x000fe40000010100 */
[--C-:B------:R-:W-:Y:S02]  /*101c0*/  FFMA.FTZ R134, R5, c[0x0][0x2d0], -R166.reuse ;  /* 0x0000b40005867a23 */ /* 0x100fe400000108a6 */
[--C-:B------:R-:W-:Y:S02]  /*101d0*/  FFMA.FTZ R160, R9, c[0x0][0x2d0], -R166.reuse ;  /* 0x0000b40009a07a23 */ /* 0x100fe400000108a6 */
[--C-:B------:R-:W-:Y:S02]  /*101e0*/  FFMA.FTZ R164, R11, c[0x0][0x2d0], -R165.reuse ;  /* 0x0000b4000ba47a23 */ /* 0x100fe400000108a5 */
[----:B------:R-:W-:Y:S01]  /*101f0*/  FMUL.FTZ R0, R133, c[0x0][0x2d0] ;  /* 0x0000b40085007a20 */ /* 0x000fe20000410000 */
[----:B------:R-:W-:Y:S01]  /*10200*/  MUFU.EX2 R134, R134 ;  /* 0x0000008600867308 */ /* 0x000fe20000000800 */
[--C-:B------:R-:W-:Y:S02]  /*10210*/  FFMA.FTZ R133, R4, c[0x0][0x2d0], -R166.reuse ;  /* 0x0000b40004857a23 */ /* 0x100fe400000108a6 */
[--C-:B------:R-:W-:Y:S02]  /*10220*/  FFMA.FTZ R226, R24, c[0x0][0x2d0], -R166.reuse ;  /* 0x0000b40018e27a23 */ /* 0x100fe400000108a6 */
[----:B------:R-:W-:Y:S02]  /*10230*/  FFMA.FTZ R233, R27, c[0x0][0x2d0], -R165 ;  /* 0x0000b4001be97a23 */ /* 0x000fe400000108a5 */
[--C-:B------:R-:W-:Y:S02]  /*10240*/  FFMA.FTZ R232, R28, c[0x0][0x2d0], -R166.reuse ;  /* 0x0000b4001ce87a23 */ /* 0x100fe400000108a6 */
[--C-:B------:R-:W-:Y:S01]  /*10250*/  FFMA.FTZ R235, R29, c[0x0][0x2d0], -R166.reuse ;  /* 0x0000b4001deb7a23 */ /* 0x100fe200000108a6 */
[----:B------:R-:W3:Y:S01]  /*10260*/  MUFU.EX2 R0, R0 ;  /* 0x0000000000007308 */ /* 0x000ee20000000800 */
[----:B------:R-:W-:Y:S01]  /*10270*/  FFMA.FTZ R234, R32, c[0x0][0x2d0], -R166 ;  /* 0x0000b40020ea7a23 */ /* 0x000fe200000108a6 */
[----:B-1----:R-:W-:Y:S01]  /*10280*/  @P0 IADD3 R135, P1, R139, R208, RZ ;  /* 0x000000d08b870210 */ /* 0x002fe20007f3e0ff */
[C---:B--2---:R-:W-:Y:S02]  /*10290*/  FMUL.FTZ R4, R2.reuse, R128 ;  /* 0x0000008002047220 */ /* 0x044fe40000410000 */
[C---:B------:R-:W-:Y:S01]  /*102a0*/  FMUL.FTZ R5, R2.reuse, R129 ;  /* 0x0000008102057220 */ /* 0x040fe20000410000 */
[----:B------:R-:W-:Y:S01]  /*102b0*/  @P0 LEA R170, P2, R135, c[0x0][0x1c8], 0x1 ;  /* 0x0000720087aa0a11 */ /* 0x000fe200078408ff */
[C---:B------:R-:W-:Y:S01]  /*102c0*/  FMUL.FTZ R8, R2.reuse, R124 ;  /* 0x0000007c02087220 */ /* 0x040fe20000410000 */
[----:B------:R-:W-:Y:S01]  /*102d0*/  @P0 IADD3.X R138, R137, R211, RZ, P1, !PT ;  /* 0x000000d3898a0210 */ /* 0x000fe20000ffe4ff */
[C---:B------:R-:W-:Y:S01]  /*102e0*/  FMUL.FTZ R9, R2.reuse, R125 ;  /* 0x0000007d02097220 */ /* 0x040fe20000410000 */
[----:B------:R-:W-:Y:S01]  /*102f0*/  @P0 IADD3 R161, P1, R139, R213, RZ ;  /* 0x000000d58ba10210 */ /* 0x000fe20007f3e0ff */
[----:B------:R-:W1:Y:S01]  /*10300*/  MUFU.EX2 R133, R133 ;  /* 0x0000008500857308 */ /* 0x000e620000000800 */
[----:B------:R-:W-:Y:S01]  /*10310*/  @P0 LEA.HI.X R171, R135, c[0x0][0x1cc], R138, 0x1, P2 ;  /* 0x0000730087ab0a11 */ /* 0x000fe200010f0c8a */
[----:B------:R-:W-:Y:S01]  /*10320*/  FMUL.FTZ R36, R2, R36 ;  /* 0x0000002402247220 */ /* 0x000fe20000410000 */
[----:B------:R-:W-:Y:S01]  /*10330*/  @P0 LEA R168, P2, R136, c[0x0][0x1c8], 0x1 ;  /* 0x0000720088a80a11 */ /* 0x000fe200078408ff */
[----:B------:R-:W-:Y:S01]  /*10340*/  FMUL.FTZ R37, R2, R37 ;  /* 0x0000002502257220 */ /* 0x000fe20000410000 */
[----:B------:R-:W-:Y:S01]  /*10350*/  @P0 IADD3.X R135, R137, R219, RZ, P4, !PT ;  /* 0x000000db89870210 */ /* 0x000fe200027fe4ff */
[----:B------:R2:W-:Y:S01]  /*10360*/  @P0 LDGSTS.E.BYPASS.LTC128B.128 [R205+0x6100], [R170.64], !P6 ;  /* 0x06100000aacd0fae */ /* 0x0005e2000f101d44 */
[----:B------:R-:W-:Y:S01]  /*10370*/  ISETP.NE.AND P4, PT, R204, RZ, PT ;  /* 0x000000ffcc00720c */ /* 0x000fe20003f85270 */
[----:B------:R-:W-:Y:S01]  /*10380*/  FMUL.FTZ R40, R2, R40 ;  /* 0x0000002802287220 */ /* 0x000fe20000410000 */
[----:B------:R-:W-:Y:S01]  /*10390*/  @P0 LEA.HI.X R169, R136, c[0x0][0x1cc], R135, 0x1, P2 ;  /* 0x0000730088a90a11 */ /* 0x000fe200010f0c87 */
[----:B------:R-:W-:Y:S01]  /*103a0*/  MUFU.EX2 R160, R160 ;  /* 0x000000a000a07308 */ /* 0x000fe20000000800 */
[----:B------:R-:W-:Y:S01]  /*103b0*/  @P0 LEA R172, P3, R161, c[0x0][0x1c8], 0x1 ;  /* 0x00007200a1ac0a11 */ /* 0x000fe200078608ff */
[----:B------:R-:W-:Y:S01]  /*103c0*/  FMUL.FTZ R41, R2, R41 ;  /* 0x0000002902297220 */ /* 0x000fe20000410000 */
[----:B------:R-:W-:Y:S01]  /*103d0*/  @P0 IADD3.X R138, R137, R220, RZ, P1, !PT ;  /* 0x000000dc898a0210 */ /* 0x000fe20000ffe4ff */
[----:B---3--:R-:W-:Y:S01]  /*103e0*/  FMUL.FTZ R11, R0, R127 ;  /* 0x0000007f000b7220 */ /* 0x008fe20000410000 */
[----:B------:R-:W-:Y:S01]  /*103f0*/  @P0 IADD3 R139, P1, R216, R139, RZ ;  /* 0x0000008bd88b0210 */ /* 0x000fe20007f3e0ff */
[C---:B------:R-:W-:Y:S01]  /*10400*/  FMUL.FTZ R38, R0.reuse, R38 ;  /* 0x0000002600267220 */ /* 0x040fe20000410000 */
[----:B------:R-:W-:Y:S01]  /*10410*/  @P0 LEA.HI.X R173, R161, c[0x0][0x1cc], R138, 0x1, P3 ;  /* 0x00007300a1ad0a11 */ /* 0x000fe200018f0c8a */
[----:B------:R-:W-:Y:S01]  /*10420*/  FMUL.FTZ R39, R0, R39 ;  /* 0x0000002700277220 */ /* 0x000fe20000410000 */
[----:B------:R-:W-:Y:S01]  /*10430*/  @P0 IADD3.X R137, R202, R137, RZ, P1, !PT ;  /* 0x00000089ca890210 */ /* 0x000fe20000ffe4ff */
[----:B------:R3:W4:Y:S01]  /*10440*/  MUFU.EX2 R135, R162 ;  /* 0x000000a200877308 */ /* 0x0007220000000800 */
[C---:B------:R-:W-:Y:S01]  /*10450*/  @P0 IADD3 R136, P3, R139.reuse, R208, RZ ;  /* 0x000000d08b880210 */ /* 0x040fe20007f7e0ff */
[----:B------:R5:W-:Y:S01]  /*10460*/  @P0 LDGSTS.E.BYPASS.LTC128B.128 [R205+0x8100], [R172.64], !P4 ;  /* 0x08100000accd0fae */ /* 0x000be2000e101d44 */
[C---:B------:R-:W-:Y:S01]  /*10470*/  @P0 IADD3 R138, P2, R139.reuse, R213, RZ ;  /* 0x000000d58b8a0210 */ /* 0x040fe20007f5e0ff */
[C---:B------:R-:W-:Y:S01]  /*10480*/  FMUL.FTZ R42, R0.reuse, R42 ;  /* 0x0000002a002a7220 */ /* 0x040fe20000410000 */
[----:B------:R-:W-:Y:S01]  /*10490*/  @P0 IADD3 R139, P1, R139, R212, RZ ;  /* 0x000000d48b8b0210 */ /* 0x000fe20007f3e0ff */
[----:B------:R-:W-:Y:S01]  /*104a0*/  FMUL.FTZ R43, R0, R43 ;  /* 0x0000002b002b7220 */ /* 0x000fe20000410000 */
[C---:B------:R-:W-:Y:S01]  /*104b0*/  @P0 IADD3.X R161, R137.reuse, R211, RZ, P3, !PT ;  /* 0x000000d389a10210 */ /* 0x040fe20001ffe4ff */
[----:B------:R-:W-:Y:S01]  /*104c0*/  FFMA.FTZ R236, R30, c[0x0][0x2d0], -R165 ;  /* 0x0000b4001eec7a23 */ /* 0x000fe200000108a5 */
[C---:B------:R-:W-:Y:S01]  /*104d0*/  @P0 LEA R228, P3, R136.reuse, c[0x0][0x1c8], 0x1 ;  /* 0x0000720088e40a11 */ /* 0x040fe200078608ff */
[----:B------:R2:W-:Y:S01]  /*104e0*/  @P0 LDGSTS.E.BYPASS.LTC128B.128 [R205+0xa100], [R168.64], !P5 ;  /* 0x0a100000a8cd0fae */ /* 0x0005e2000e901d44 */
[----:B------:R-:W-:Y:S01]  /*104f0*/  @P0 IADD3.X R163, R137, R220, RZ, P2, !PT ;  /* 0x000000dc89a30210 */ /* 0x000fe200017fe4ff */
[----:B------:R-:W-:Y:S01]  /*10500*/  MUFU.EX2 R164, R164 ;  /* 0x000000a400a47308 */ /* 0x000fe20000000800 */
[----:B------:R-:W-:Y:S01]  /*10510*/  @P0 LEA.HI.X R229, R136, c[0x0][0x1cc], R161, 0x1, P3 ;  /* 0x0000730088e50a11 */ /* 0x000fe200018f0ca1 */
[--C-:B------:R-:W-:Y:S01]  /*10520*/  FFMA.FTZ R136, R6, c[0x0][0x2d0], -R165.reuse ;  /* 0x0000b40006887a23 */ /* 0x100fe200000108a5 */
[----:B------:R-:W-:Y:S01]  /*10530*/  @P0 LEA R174, P2, R138, c[0x0][0x1c8], 0x1 ;  /* 0x000072008aae0a11 */ /* 0x000fe200078408ff */
[----:B------:R-:W-:Y:S01]  /*10540*/  FFMA.FTZ R161, R7, c[0x0][0x2d0], -R165 ;  /* 0x0000b40007a17a23 */ /* 0x000fe200000108a5 */
[----:B-1----:R-:W-:Y:S01]  /*10550*/  F2FP.BF16.PACK_AB R128, R134, R133 ;  /* 0x000000858680723e */ /* 0x002fe200000010ff */
[----:B------:R1:W-:Y:S01]  /*10560*/  @P0 LDGSTS.E.BYPASS.LTC128B.128 [R205+0x7100], [R228.64], !P6 ;  /* 0x07100000e4cd0fae */ /* 0x0003e2000f101d44 */
[----:B------:R-:W-:Y:S01]  /*10570*/  @P0 LEA.HI.X R175, R138, c[0x0][0x1cc], R163, 0x1, P2 ;  /* 0x000073008aaf0a11 */ /* 0x000fe200010f0ca3 */
[--C-:B------:R-:W-:Y:S02]  /*10580*/  FFMA.FTZ R163, R10, c[0x0][0x2d0], -R165.reuse ;  /* 0x0000b4000aa37a23 */ /* 0x100fe400000108a5 */
[----:B------:R-:W-:Y:S01]  /*10590*/  MUFU.EX2 R161, R161 ;  /* 0x000000a100a17308 */ /* 0x000fe20000000800 */
[C---:B------:R-:W-:Y:S01]  /*105a0*/  FMUL.FTZ R6, R0.reuse, R130 ;  /* 0x0000008200067220 */ /* 0x040fe20000410000 */
[----:B---3--:R-:W-:Y:S01]  /*105b0*/  @P0 IADD3.X R162, R137, R219, RZ, P1, !PT ;  /* 0x000000db89a20210 */ /* 0x008fe20000ffe4ff */
[----:B------:R-:W-:Y:S01]  /*105c0*/  FMUL.FTZ R7, R0, R131 ;  /* 0x0000008300077220 */ /* 0x000fe20000410000 */
[C---:B------:R-:W-:Y:S01]  /*105d0*/  @P0 LEA R230, P1, R139.reuse, c[0x0][0x1c8], 0x1 ;  /* 0x000072008be60a11 */ /* 0x040fe200078208ff */
[----:B------:R3:W-:Y:S01]  /*105e0*/  @P0 LDGSTS.E.BYPASS.LTC128B.128 [R205+0x9100], [R174.64], !P4 ;  /* 0x09100000aecd0fae */ /* 0x0007e2000e101d44 */
[----:B----4-:R-:W-:Y:S01]  /*105f0*/  F2FP.BF16.PACK_AB R130, R160, R135 ;  /* 0x00000087a082723e */ /* 0x010fe200000010ff */
[----:B------:R-:W-:Y:S01]  /*10600*/  FMUL.FTZ R10, R0, R126 ;  /* 0x0000007e000a7220 */ /* 0x000fe20000410000 */
[----:B------:R-:W-:Y:S01]  /*10610*/  @P0 LEA.HI.X R231, R139, c[0x0][0x1cc], R162, 0x1, P1 ;  /* 0x000073008be70a11 */ /* 0x000fe200008f0ca2 */
[--C-:B------:R-:W-:Y:S01]  /*10620*/  FFMA.FTZ R239, R31, c[0x0][0x2d0], -R165.reuse ;  /* 0x0000b4001fef7a23 */ /* 0x100fe200000108a5 */
[----:B------:R-:W4:Y:S01]  /*10630*/  MUFU.EX2 R162, R136 ;  /* 0x0000008800a27308 */ /* 0x000f220000000800 */
[C---:B------:R-:W-:Y:S02]  /*10640*/  FMUL.FTZ R44, R2.reuse, R44 ;  /* 0x0000002c022c7220 */ /* 0x040fe40000410000 */
[----:B------:R2:W-:Y:S01]  /*10650*/  @P0 LDGSTS.E.BYPASS.LTC128B.128 [R205+0xb100], [R230.64], !P5 ;  /* 0x0b100000e6cd0fae */ /* 0x0005e2000e901d44 */
[----:B------:R-:W-:Y:S02]  /*10660*/  FMUL.FTZ R45, R2, R45 ;  /* 0x0000002d022d7220 */ /* 0x000fe40000410000 */
[C---:B------:R-:W-:Y:S02]  /*10670*/  FMUL.FTZ R46, R0.reuse, R46 ;  /* 0x0000002e002e7220 */ /* 0x040fe40000410000 */
[----:B------:R-:W-:Y:S02]  /*10680*/  FMUL.FTZ R47, R0, R47 ;  /* 0x0000002f002f7220 */ /* 0x000fe40000410000 */
[----:B------:R-:W3:Y:S01]  /*10690*/  MUFU.EX2 R163, R163 ;  /* 0x000000a300a37308 */ /* 0x000ee20000000800 */
[----:B------:R-:W-:Y:S01]  /*106a0*/  LDSM.16.MT88.4 R140, [R190+0x100] ;  /* 0x00010000be8c783b */ /* 0x000fe20000004200 */
[C---:B------:R-:W-:Y:S02]  /*106b0*/  FMUL.FTZ R48, R2.reuse, R48 ;  /* 0x0000003002307220 */ /* 0x040fe40000410000 */
[--C-:B-1----:R-:W-:Y:S02]  /*106c0*/  FFMA.FTZ R229, R25, c[0x0][0x2d0], -R166.reuse ;  /* 0x0000b40019e57a23 */ /* 0x102fe400000108a6 */
[----:B------:R-:W-:Y:S02]  /*106d0*/  FMUL.FTZ R49, R2, R49 ;  /* 0x0000003102317220 */ /* 0x000fe40000410000 */
[C---:B------:R-:W-:Y:S01]  /*106e0*/  FMUL.FTZ R50, R0.reuse, R50 ;  /* 0x0000003200327220 */ /* 0x040fe20000410000 */
[----:B------:R-:W-:Y:S01]  /*106f0*/  LDSM.16.MT88.4 R144, [R189+0x100] ;  /* 0x00010000bd90783b */ /* 0x000fe20000004200 */
[----:B------:R-:W-:Y:S01]  /*10700*/  FMUL.FTZ R51, R0, R51 ;  /* 0x0000003300337220 */ /* 0x000fe20000410000 */
[----:B------:R-:W-:Y:S01]  /*10710*/  MUFU.EX2 R226, R226 ;  /* 0x000000e200e27308 */ /* 0x000fe20000000800 */
[C---:B------:R-:W-:Y:S01]  /*10720*/  FMUL.FTZ R52, R2.reuse, R52 ;  /* 0x0000003402347220 */ /* 0x040fe20000410000 */
[----:B----4-:R-:W-:Y:S01]  /*10730*/  F2FP.BF16.PACK_AB R129, R161, R162 ;  /* 0x000000a2a181723e */ /* 0x010fe200000010ff */
[----:B------:R-:W-:Y:S03]  /*10740*/  FMUL.FTZ R53, R2, R53 ;  /* 0x0000003502357220 */ /* 0x000fe60000410000 */
[----:B------:R-:W1:Y:S01]  /*10750*/  LDSM.16.MT88.4 R136, [R195+0x100] ;  /* 0x00010000c388783b */ /* 0x000e620000004200 */
[----:B------:R-:W-:Y:S02]  /*10760*/  FMUL.FTZ R54, R0, R54 ;  /* 0x0000003600367220 */ /* 0x000fe40000410000 */
[--C-:B--2---:R-:W-:Y:S01]  /*10770*/  FFMA.FTZ R230, R26, c[0x0][0x2d0], -R165.reuse ;  /* 0x0000b4001ae67a23 */ /* 0x104fe200000108a5 */
[----:B------:R-:W-:Y:S01]  /*10780*/  MUFU.EX2 R229, R229 ;  /* 0x000000e500e57308 */ /* 0x000fe20000000800 */
[----:B------:R-:W-:Y:S01]  /*10790*/  FMUL.FTZ R55, R0, R55 ;  /* 0x0000003700377220 */ /* 0x000fe20000410000 */
[----:B---3--:R-:W-:Y:S02]  /*107a0*/  F2FP.BF16.PACK_AB R131, R164, R163 ;  /* 0x000000a3a483723e */ /* 0x008fe400000010ff */
[----:B------:R-:W2:Y:S01]  /*107b0*/  LDSM.16.MT88.4 R124, [R188+0x100] ;  /* 0x00010000bc7c783b */ /* 0x000ea20000004200 */
[C---:B------:R-:W-:Y:S02]  /*107c0*/  FMUL.FTZ R56, R2.reuse, R56 ;  /* 0x0000003802387220 */ /* 0x040fe40000410000 */
[----:B------:R-:W-:Y:S02]  /*107d0*/  FMUL.FTZ R57, R2, R57 ;  /* 0x0000003902397220 */ /* 0x000fe40000410000 */
[C---:B------:R-:W-:Y:S01]  /*107e0*/  FMUL.FTZ R58, R0.reuse, R58 ;  /* 0x0000003a003a7220 */ /* 0x040fe20000410000 */
[----:B------:R-:W-:Y:S01]  /*107f0*/  MUFU.EX2 R230, R230 ;  /* 0x000000e600e67308 */ /* 0x000fe20000000800 */
[----:B------:R-:W-:Y:S01]  /*10800*/  FMUL.FTZ R59, R0, R59 ;  /* 0x0000003b003b7220 */ /* 0x000fe20000410000 */
[----:B------:R-:W-:Y:S01]  /*10810*/  LDSM.16.MT88.4 R148, [R195+0x2900] ;  /* 0x00290000c394783b */ /* 0x000fe20000004200 */
[C---:B------:R-:W-:Y:S02]  /*10820*/  FMUL.FTZ R60, R2.reuse, R60 ;  /* 0x0000003c023c7220 */ /* 0x040fe40000410000 */
[----:B------:R-:W-:Y:S02]  /*10830*/  FMUL.FTZ R61, R2, R61 ;  /* 0x0000003d023d7220 */ /* 0x000fe40000410000 */
[C---:B------:R-:W-:Y:S02]  /*10840*/  FMUL.FTZ R62, R0.reuse, R62 ;  /* 0x0000003e003e7220 */ /* 0x040fe40000410000 */
[----:B------:R-:W-:Y:S01]  /*10850*/  FMUL.FTZ R63, R0, R63 ;  /* 0x0000003f003f7220 */ /* 0x000fe20000410000 */
[----:B------:R-:W-:Y:S01]  /*10860*/  LDSM.16.MT88.4 R152, [R190+0x2900] ;  /* 0x00290000be98783b */ /* 0x000fe20000004200 */
[C---:B------:R-:W-:Y:S01]  /*10870*/  FMUL.FTZ R64, R2.reuse, R64 ;  /* 0x0000004002407220 */ /* 0x040fe20000410000 */
[----:B------:R-:W-:Y:S01]  /*10880*/  MUFU.EX2 R233, R233 ;  /* 0x000000e900e97308 */ /* 0x000fe20000000800 */
[----:B------:R-:W-:Y:S02]  /*10890*/  FMUL.FTZ R65, R2, R65 ;  /* 0x0000004102417220 */ /* 0x000fe40000410000 */
[C---:B------:R-:W-:Y:S02]  /*108a0*/  FMUL.FTZ R66, R0.reuse, R66 ;  /* 0x0000004200427220 */ /* 0x040fe40000410000 */
[----:B------:R-:W-:Y:S01]  /*108b0*/  FMUL.FTZ R67, R0, R67 ;  /* 0x0000004300437220 */ /* 0x000fe20000410000 */
[----:B------:R-:W-:Y:S01]  /*108c0*/  LDSM.16.MT88.4 R156, [R189+0x2900] ;  /* 0x00290000bd9c783b */ /* 0x000fe20000004200 */
[C---:B------:R-:W-:Y:S02]  /*108d0*/  FMUL.FTZ R68, R2.reuse, R68 ;  /* 0x0000004402447220 */ /* 0x040fe40000410000 */
[----:B------:R-:W-:Y:S01]  /*108e0*/  FMUL.FTZ R69, R2, R69 ;  /* 0x0000004502457220 */ /* 0x000fe20000410000 */
[----:B------:R-:W-:Y:S01]  /*108f0*/  MUFU.EX2 R232, R232 ;  /* 0x000000e800e87308 */ /* 0x000fe20000000800 */
[C---:B------:R-:W-:Y:S02]  /*10900*/  FMUL.FTZ R70, R0.reuse, R70 ;  /* 0x0000004600467220 */ /* 0x040fe40000410000 */
[----:B------:R-:W-:Y:S01]  /*10910*/  FMUL.FTZ R71, R0, R71 ;  /* 0x0000004700477220 */ /* 0x000fe20000410000 */
[C---:B-1----:R-:W-:Y:S01]  /*10920*/  HMMA.16816.F32.BF16 R4, R128.reuse, R136, R4 ;  /* 0x000000888004723c */ /* 0x042fe20000041804 */
[----:B------:R-:W-:Y:S04]  /*10930*/  LDSM.16.MT88.4 R24, [R188+0x1100] ;  /* 0x00110000bc18783b */ /* 0x000fe80000004200 */
[C---:B------:R-:W-:Y:S01]  /*10940*/  FMUL.FTZ R72, R2.reuse, R72 ;  /* 0x0000004802487220 */ /* 0x040fe20000410000 */
[----:B------:R-:W-:Y:S01]  /*10950*/  MUFU.EX2 R235, R235 ;  /* 0x000000eb00eb7308 */ /* 0x000fe20000000800 */
[----:B------:R-:W-:Y:S01]  /*10960*/  FMUL.FTZ R73, R2, R73 ;  /* 0x0000004902497220 */ /* 0x000fe20000410000 */
[C---:B------:R-:W-:Y:S01]  /*10970*/  HMMA.16816.F32.BF16 R8, R128.reuse, R138, R8 ;  /* 0x0000008a8008723c */ /* 0x040fe20000041808 */
[----:B------:R-:W1:Y:S03]  /*10980*/  LDSM.16.MT88.4 R136, [R195+0x2100] ;  /* 0x00210000c388783b */ /* 0x000e660000004200 */
[C---:B------:R-:W-:Y:S02]  /*10990*/  FMUL.FTZ R74, R0.reuse, R74 ;  /* 0x0000004a004a7220 */ /* 0x040fe40000410000 */
[----:B------:R-:W-:Y:S02]  /*109a0*/  FMUL.FTZ R75, R0, R75 ;  /* 0x0000004b004b7220 */ /* 0x000fe40000410000 */
[C---:B------:R-:W-:Y:S01]  /*109b0*/  HMMA.16816.F32.BF16 R36, R128.reuse, R140, R36 ;  /* 0x0000008c8024723c */ /* 0x040fe20000041824 */
[----:B------:R-:W-:Y:S01]  /*109c0*/  LDSM.16.MT88.4 R28, [R190+0x1900] ;  /* 0x00190000be1c783b */ /* 0x000fe20000004200 */
[----:B------:R-:W-:Y:S02]  /*109d0*/  MUFU.EX2 R234, R234 ;  /* 0x000000ea00ea7308 */ /* 0x000fe40000000800 */
[C---:B------:R-:W-:Y:S02]  /*109e0*/  FMUL.FTZ R76, R2.reuse, R76 ;  /* 0x0000004c024c7220 */ /* 0x040fe40000410000 */
[----:B------:R-:W-:Y:S02]  /*109f0*/  FMUL.FTZ R77, R2, R77 ;  /* 0x0000004d024d7220 */ /* 0x000fe40000410000 */
[C---:B------:R-:W-:Y:S01]  /*10a00*/  HMMA.16816.F32.BF16 R40, R128.reuse, R142, R40 ;  /* 0x0000008e8028723c */ /* 0x040fe20000041828 */
[----:B------:R-:W3:Y:S03]  /*10a10*/  LDSM.16.MT88.4 R140, [R190+0x2100] ;  /* 0x00210000be8c783b */ /* 0x000ee60000004200 */
[C---:B------:R-:W-:Y:S01]  /*10a20*/  FMUL.FTZ R78, R0.reuse, R78 ;  /* 0x0000004e004e7220 */ /* 0x040fe20000410000 */
[----:B------:R-:W-:Y:S01]  /*10a30*/  MUFU.EX2 R236, R236 ;  /* 0x000000ec00ec7308 */ /* 0x000fe20000000800 */
[----:B------:R-:W-:Y:S02]  /*10a40*/  FMUL.FTZ R79, R0, R79 ;  /* 0x0000004f004f7220 */ /* 0x000fe40000410000 */
[C---:B------:R-:W-:Y:S01]  /*10a50*/  HMMA.16816.F32.BF16 R44, R128.reuse, R144, R44 ;  /* 0x00000090802c723c */ /* 0x040fe2000004182c */
[----:B------:R-:W0:Y:S03]  /*10a60*/  LDGDEPBAR ;  /* 0x00000000000079af */ /* 0x000e260000000000 */
[C---:B------:R-:W-:Y:S02]  /*10a70*/  FMUL.FTZ R80, R2.reuse, R80 ;  /* 0x0000005002507220 */ /* 0x040fe40000410000 */
[----:B------:R-:W-:Y:S01]  /*10a80*/  FMUL.FTZ R81, R2, R81 ;  /* 0x0000005102517220 */ /* 0x000fe20000410000 */
[----:B------:R-:W-:Y:S01]  /*10a90*/  MUFU.EX2 R239, R239 ;  /* 0x000000ef00ef7308 */ /* 0x000fe20000000800 */
[C---:B------:R-:W-:Y:S01]  /*10aa0*/  HMMA.16816.F32.BF16 R48, R128.reuse, R146, R48 ;  /* 0x000000928030723c */ /* 0x040fe20000041830 */
[----:B------:R-:W-:Y:S03]  /*10ab0*/  LDSM.16.MT88.4 R144, [R188+0x900] ;  /* 0x00090000bc90783b */ /* 0x000fe60000004200 */
        /* <DEDUP_REMOVED lines=23> */
[C---:B------:R-:W-:Y:S01]  /*10c30*/  FMUL.FTZ R96, R2.reuse, R96 ;  /* 0x0000006002607220 */ /* 0x040fe20000410000 */
[C---:B--2---:R-:W-:Y:S03]  /*10c40*/  HMMA.16816.F32.BF16 R76, R128.reuse, R124, R76 ;  /* 0x0000007c804c723c */ /* 0x044fe6000004184c */
[----:B------:R-:W-:Y:S02]  /*10c50*/  FMUL.FTZ R97, R2, R97 ;  /* 0x0000006102617220 */ /* 0x000fe40000410000 */
[C---:B------:R-:W-:Y:S02]  /*10c60*/  FMUL.FTZ R98, R0.reuse, R98 ;  /* 0x0000006200627220 */ /* 0x040fe40000410000 */
[----:B------:R-:W-:Y:S01]  /*10c70*/  FMUL.FTZ R99, R0, R99 ;  /* 0x0000006300637220 */ /* 0x000fe20000410000 */
        /* <DEDUP_REMOVED lines=16> */
[--C-:B------:R-:W-:Y:S02]  /*10d80*/  FFMA.FTZ R167, R12, c[0x0][0x2d0], -R166.reuse ;  /* 0x0000b4000ca77a23 */ /* 0x100fe400000108a6 */
[C---:B------:R-:W-:Y:S02]  /*10d90*/  FMUL.FTZ R12, R2.reuse, R120 ;  /* 0x00000078020c7220 */ /* 0x040fe40000410000 */
[--C-:B------:R-:W-:Y:S01]  /*10da0*/  FFMA.FTZ R168, R13, c[0x0][0x2d0], -R166.reuse ;  /* 0x0000b4000da87a23 */ /* 0x100fe200000108a6 */
[C---:B--2---:R-:W-:Y:S01]  /*10db0*/  HMMA.16816.F32.BF16 R100, R128.reuse, R124, R100 ;  /* 0x0000007c8064723c */ /* 0x044fe20000041864 */
[----:B------:R-:W-:Y:S02]  /*10dc0*/  MUFU.EX2 R167, R167 ;  /* 0x000000a700a77308 */ /* 0x000fe40000000800 */
[----:B------:R-:W-:Y:S02]  /*10dd0*/  FMUL.FTZ R13, R2, R121 ;  /* 0x00000079020d7220 */ /* 0x000fe40000410000 */
[--C-:B------:R-:W-:Y:S02]  /*10de0*/  FFMA.FTZ R171, R14, c[0x0][0x2d0], -R165.reuse ;  /* 0x0000b4000eab7a23 */ /* 0x100fe400000108a5 */
[C---:B------:R-:W-:Y:S01]  /*10df0*/  FMUL.FTZ R14, R0.reuse, R122 ;  /* 0x0000007a000e7220 */ /* 0x040fe20000410000 */
[C---:B------:R-:W-:Y:S01]  /*10e00*/  HMMA.16816.F32.BF16 R104, R128.reuse, R126, R104 ;  /* 0x0000007e8068723c */ /* 0x040fe20000041868 */
[----:B------:R-:W-:Y:S02]  /*10e10*/  LDSM.16.MT88.4 R124, [R190+0x900] ;  /* 0x00090000be7c783b */ /* 0x000fe40000004200 */
[----:B------:R-:W2:Y:S01]  /*10e20*/  MUFU.EX2 R168, R168 ;  /* 0x000000a800a87308 */ /* 0x000ea20000000800 */
[--C-:B-----5:R-:W-:Y:S02]  /*10e30*/  FFMA.FTZ R172, R15, c[0x0][0x2d0], -R165.reuse ;  /* 0x0000b4000fac7a23 */ /* 0x120fe400000108a5 */
[----:B------:R-:W-:Y:S02]  /*10e40*/  FMUL.FTZ R15, R0, R123 ;  /* 0x0000007b000f7220 */ /* 0x000fe40000410000 */
[--C-:B------:R-:W-:Y:S01]  /*10e50*/  FFMA.FTZ R169, R16, c[0x0][0x2d0], -R166.reuse ;  /* 0x0000b40010a97a23 */ /* 0x100fe200000108a6 */
[----:B------:R-:W4:Y:S03]  /*10e60*/  LDSM.16.MT88.4 R120, [R195+0x900] ;  /* 0x00090000c378783b */ /* 0x000f260000004200 */
[--C-:B------:R-:W-:Y:S01]  /*10e70*/  FFMA.FTZ R170, R17, c[0x0][0x2d0], -R166.reuse ;  /* 0x0000b40011aa7a23 */ /* 0x100fe200000108a6 */
[C---:B-1----:R-:W-:Y:S01]  /*10e80*/  HMMA.16816.F32.BF16 R12, R128.reuse, R136, R12 ;  /* 0x00000088800c723c */ /* 0x042fe2000004180c */
[----:B------:R-:W-:Y:S02]  /*10e90*/  MUFU.EX2 R169, R169 ;  /* 0x000000a900a97308 */ /* 0x000fe40000000800 */
[--C-:B------:R-:W-:Y:S02]  /*10ea0*/  FFMA.FTZ R173, R18, c[0x0][0x2d0], -R165.reuse ;  /* 0x0000b40012ad7a23 */ /* 0x100fe400000108a5 */
[--C-:B------:R-:W-:Y:S02]  /*10eb0*/  FFMA.FTZ R174, R19, c[0x0][0x2d0], -R165.reuse ;  /* 0x0000b40013ae7a23 */ /* 0x100fe400000108a5 */
[C---:B------:R-:W-:Y:S02]  /*10ec0*/  FMUL.FTZ R108, R2.reuse, R108 ;  /* 0x0000006c026c7220 */ /* 0x040fe40000410000 */
[----:B------:R-:W-:Y:S02]  /*10ed0*/  FMUL.FTZ R109, R2, R109 ;  /* 0x0000006d026d7220 */ /* 0x000fe40000410000 */
[----:B------:R-:W1:Y:S01]  /*10ee0*/  MUFU.EX2 R170, R170 ;  /* 0x000000aa00aa7308 */ /* 0x000e620000000800 */
[C---:B------:R-:W-:Y:S02]  /*10ef0*/  FMUL.FTZ R110, R0.reuse, R110 ;  /* 0x0000006e006e7220 */ /* 0x040fe40000410000 */
[----:B------:R-:W-:Y:S02]  /*10f00*/  FMUL.FTZ R111, R0, R111 ;  /* 0x0000006f006f7220 */ /* 0x000fe40000410000 */
[----:B------:R-:W-:Y:S01]  /*10f10*/  FMUL.FTZ R16, R2, R116 ;  /* 0x0000007402107220 */ /* 0x000fe20000410000 */
[----:B--2---:R-:W-:Y:S01]  /*10f20*/  F2FP.BF16.PACK_AB R116, R168, R167 ;  /* 0x000000a7a874723e */ /* 0x004fe200000010ff */
[----:B------:R-:W-:Y:S02]  /*10f30*/  FMUL.FTZ R17, R2, R117 ;  /* 0x0000007502117220 */ /* 0x000fe40000410000 */
[C---:B------:R-:W-:Y:S01]  /*10f40*/  FMUL.FTZ R18, R0.reuse, R118 ;  /* 0x0000007600127220 */ /* 0x040fe20000410000 */
[C---:B------:R-:W-:Y:S01]  /*10f50*/  HMMA.16816.F32.BF16 R108, R128.reuse, R138, R108 ;  /* 0x0000008a806c723c */ /* 0x040fe2000004186c */
[----:B------:R-:W-:Y:S01]  /*10f60*/  MUFU.EX2 R171, R171 ;  /* 0x000000ab00ab7308 */ /* 0x000fe20000000800 */
[----:B------:R-:W2:Y:S01]  /*10f70*/  LDSM.16.MT88.4 R136, [R189+0x900] ;  /* 0x00090000bd88783b */ /* 0x000ea20000004200 */
[----:B------:R-:W-:Y:S02]  /*10f80*/  FMUL.FTZ R19, R0, R119 ;  /* 0x0000007700137220 */ /* 0x000fe40000410000 */
[C---:B------:R-:W-:Y:S02]  /*10f90*/  FMUL.FTZ R112, R2.reuse, R112 ;  /* 0x0000007002707220 */ /* 0x040fe40000410000 */
[----:B------:R-:W-:Y:S02]  /*10fa0*/  FMUL.FTZ R113, R2, R113 ;  /* 0x0000007102717220 */ /* 0x000fe40000410000 */
[C---:B------:R-:W-:Y:S01]  /*10fb0*/  FMUL.FTZ R114, R0.reuse, R114 ;  /* 0x0000007200727220 */ /* 0x040fe20000410000 */
[C---:B---3--:R-:W-:Y:S01]  /*10fc0*/  HMMA.16816.F32.BF16 R16, R128.reuse, R140, R16 ;  /* 0x0000008c8010723c */ /* 0x048fe20000041810 */
[----:B------:R-:W3:Y:S02]  /*10fd0*/  MUFU.EX2 R172, R172 ;  /* 0x000000ac00ac7308 */ /* 0x000ee40000000800 */
[----:B------:R-:W-:Y:S01]  /*10fe0*/  FMUL.FTZ R115, R0, R115 ;  /* 0x0000007300737220 */ /* 0x000fe20000410000 */
[----:B-1----:R-:W-:Y:S01]  /*10ff0*/  F2FP.BF16.PACK_AB R118, R170, R169 ;  /* 0x000000a9aa76723e */ /* 0x002fe200000010ff */
[--C-:B------:R-:W-:Y:S02]  /*11000*/  FFMA.FTZ R175, R20, c[0x0][0x2d0], -R166.reuse ;  /* 0x0000b40014af7a23 */ /* 0x100fe400000108a6 */
[--C-:B------:R-:W-:Y:S02]  /*11010*/  FFMA.FTZ R224, R21, c[0x0][0x2d0], -R166.reuse ;  /* 0x0000b40015e07a23 */ /* 0x100fe400000108a6 */
[----:B------:R-:W-:Y:S01]  /*11020*/  FFMA.FTZ R166, R33, c[0x0][0x2d0], -R166 ;  /* 0x0000b40021a67a23 */ /* 0x000fe200000108a6 */
[----:B------:R-:W-:Y:S01]  /*11030*/  HMMA.16816.F32.BF16 R112, R128, R142, R112 ;  /* 0x0000008e8070723c */ /* 0x000fe20000041870 */
[----:B------:R-:W-:Y:S01]  /*11040*/  MUFU.EX2 R173, R173 ;  /* 0x000000ad00ad7308 */ /* 0x000fe20000000800 */
[----:B------:R-:W-:Y:S01]  /*11050*/  LDSM.16.MT88.4 R128, [R190+0x4900] ;  /* 0x00490000be80783b */ /* 0x000fe20000004200 */
[--C-:B------:R-:W-:Y:S01]  /*11060*/  FFMA.FTZ R228, R22, c[0x0][0x2d0], -R165.reuse ;  /* 0x0000b40016e47a23 */ /* 0x100fe200000108a5 */
[----:B------:R-:W-:Y:S01]  /*11070*/  F2FP.BF16.PACK_AB R22, R229, R226 ;  /* 0x000000e2e516723e */ /* 0x000fe200000010ff */
[----:B------:R-:W-:Y:S01]  /*11080*/  FFMA.FTZ R231, R23, c[0x0][0x2d0], -R165 ;  /* 0x0000b40017e77a23 */ /* 0x000fe200000108a5 */
[----:B------:R-:W-:Y:S01]  /*11090*/  F2FP.BF16.PACK_AB R23, R233, R230 ;  /* 0x000000e6e917723e */ /* 0x000fe200000010ff */
[----:B------:R-:W-:Y:S02]  /*110a0*/  FFMA.FTZ R133, R2, R227, R133 ;  /* 0x000000e302857223 */ /* 0x000fe40000010085 */
[----:B------:R-:W-:Y:S01]  /*110b0*/  FFMA.FTZ R162, R0, R225, R162 ;  /* 0x000000e100a27223 */ /* 0x000fe200000100a2 */
[----:B------:R-:W-:Y:S01]  /*110c0*/  LDSM.16.MT88.4 R140, [R190+0x1100] ;  /* 0x00110000be8c783b */ /* 0x000fe20000004200 */
[----:B------:R-:W1:Y:S01]  /*110d0*/  MUFU.EX2 R174, R174 ;  /* 0x000000ae00ae7308 */ /* 0x000e620000000800 */
[----:B------:R-:W-:Y:S01]  /*110e0*/  MOV R0, R3 ;  /* 0x0000000300007202 */ /* 0x000fe20000000f00 */
[----:B------:R-:W-:Y:S01]  /*110f0*/  FADD.FTZ R134, R134, R133 ;  /* 0x0000008586867221 */ /* 0x000fe20000010000 */
[----:B------:R-:W-:Y:S01]  /*11100*/  MOV R133, R132 ;  /* 0x0000008400857202 */ /* 0x000fe20000000f00 */
[----:B------:R-:W-:Y:S01]  /*11110*/  FADD.FTZ R162, R161, R162 ;  /* 0x000000a2a1a27221 */ /* 0x000fe20000010000 */
[----:B---3--:R-:W-:Y:S01]  /*11120*/  F2FP.BF16.PACK_AB R117, R172, R171 ;  /* 0x000000abac75723e */ /* 0x008fe200000010ff */
[----:B------:R-:W-:Y:S02]  /*11130*/  FADD.FTZ R135, R135, R134 ;  /* 0x0000008687877221 */ /* 0x000fe40000010000 */
[----:B------:R-:W-:Y:S02]  /*11140*/  FADD.FTZ R163, R163, R162 ;  /* 0x000000a2a3a37221 */ /* 0x000fe40000010000 */
[----:B------:R-:W-:Y:S01]  /*11150*/  MUFU.EX2 R175, R175 ;  /* 0x000000af00af7308 */ /* 0x000fe20000000800 */
[----:B------:R-:W-:Y:S02]  /*11160*/  FADD.FTZ R160, R160, R135 ;  /* 0x00000087a0a07221 */ /* 0x000fe40000010000 */
[----:B------:R-:W-:Y:S02]  /*11170*/  FADD.FTZ R164, R164, R163 ;  /* 0x000000a3a4a47221 */ /* 0x000fe40000010000 */
[----:B------:R-:W-:Y:S02]  /*11180*/  FADD.FTZ R167, R167, R160 ;  /* 0x000000a0a7a77221 */ /* 0x000fe40000010000 */
[----:B------:R-:W-:Y:S02]  /*11190*/  FADD.FTZ R171, R171, R164 ;  /* 0x000000a4abab7221 */ /* 0x000fe40000010000 */
[----:B------:R-:W-:Y:S01]  /*111a0*/  FADD.FTZ R168, R168, R167 ;  /* 0x000000a7a8a87221 */ /* 0x000fe20000010000 */
[----:B------:R-:W3:Y:S01]  /*111b0*/  MUFU.EX2 R224, R224 ;  /* 0x000000e000e07308 */ /* 0x000ee20000000800 */
[----:B------:R-:W-:Y:S02]  /*111c0*/  FADD.FTZ R172, R172, R171 ;  /* 0x000000abacac7221 */ /* 0x000fe40000010000 */
[----:B------:R-:W-:Y:S01]  /*111d0*/  FADD.FTZ R169, R169, R168 ;  /* 0x000000a8a9a97221 */ /* 0x000fe20000010000 */
[----:B-1----:R-:W-:Y:S03]  /*111e0*/  F2FP.BF16.PACK_AB R119, R174, R173 ;  /* 0x000000adae77723e */ /* 0x002fe600000010ff */
[----:B------:R-:W-:Y:S03]  /*111f0*/  FADD.FTZ R170, R170, R169 ;  /* 0x000000a9aaaa7221 */ /* 0x000fe60000010000 */
[----:B------:R-:W-:Y:S01]  /*11200*/  MUFU.EX2 R228, R228 ;  /* 0x000000e400e47308 */ /* 0x000fe20000000800 */
[C---:B----4-:R-:W-:Y:S08]  /*11210*/  HMMA.16816.F32.BF16 R4, R116.reuse, R120, R4 ;  /* 0x000000787404723c */ /* 0x050ff00000041804 */
[C---:B------:R-:W-:Y:S01]  /*11220*/  HMMA.16816.F32.BF16 R8, R116.reuse, R122, R8 ;  /* 0x0000007a7408723c */ /* 0x040fe20000041808 */
[----:B------:R-:W1:Y:S01]  /*11230*/  LDSM.16.MT88.4 R120, [R188+0x2900] ;  /* 0x00290000bc78783b */ /* 0x000e620000004200 */
[----:B------:R-:W4:Y:S02]  /*11240*/  MUFU.EX2 R231, R231 ;  /* 0x000000e700e77308 */ /* 0x000f240000000800 */
[----:B---3--:R-:W-:Y:S01]  /*11250*/  F2FP.BF16.PACK_AB R20, R224, R175 ;  /* 0x000000afe014723e */ /* 0x008fe200000010ff */
[----:B------:R-:W-:Y:S03]  /*11260*/  FADD.FTZ R175, R175, R170 ;  /* 0x000000aaafaf7221 */ /* 0x000fe60000010000 */
[C---:B------:R-:W-:Y:S04]  /*11270*/  HMMA.16816.F32.BF16 R36, R116.reuse, R124, R36 ;  /* 0x0000007c7424723c */ /* 0x040fe80000041824 */
[----:B------:R-:W3:Y:S04]  /*11280*/  MUFU.EX2 R237, R166 ;  /* 0x000000a600ed7308 */ /* 0x000ee80000000800 */
[C---:B------:R-:W-:Y:S01]  /*11290*/  HMMA.16816.F32.BF16 R40, R116.reuse, R126, R40 ;  /* 0x0000007e7428723c */ /* 0x040fe20000041828 */
[----:B------:R-:W5:Y:S07]  /*112a0*/  LDSM.16.MT88.4 R124, [R195+0x4900] ;  /* 0x00490000c37c783b */ /* 0x000f6e0000004200 */
[C---:B--2---:R-:W-:Y:S04]  /*112b0*/  HMMA.16816.F32.BF16 R44, R116.reuse, R136, R44 ;  /* 0x00000088742c723c */ /* 0x044fe8000004182c */
[----:B----4-:R-:W-:Y:S04]  /*112c0*/  F2FP.BF16.PACK_AB R21, R231, R228 ;  /* 0x000000e4e715723e */ /* 0x010fe800000010ff */
        /* <DEDUP_REMOVED lines=9> */
[C---:B------:R-:W-:Y:S08]  /*11360*/  HMMA.16816.F32.BF16 R72, R116.reuse, R154, R72 ;  /* 0x0000009a7448723c */ /* 0x040ff00000041848 */
[C---:B------:R-:W-:Y:S08]  /*11370*/  HMMA.16816.F32.BF16 R76, R116.reuse, R156, R76 ;  /* 0x0000009c744c723c */ /* 0x040ff0000004184c */
[C---:B------:R-:W-:Y:S08]  /*11380*/  HMMA.16816.F32.BF16 R80, R116.reuse, R158, R80 ;  /* 0x0000009e7450723c */ /* 0x040ff00000041850 */
[C---:B-1----:R-:W-:Y:S08]  /*11390*/  HMMA.16816.F32.BF16 R84, R116.reuse, R120, R84 ;  /* 0x000000787454723c */ /* 0x042ff00000041854 */
[C---:B------:R-:W-:Y:S01]  /*113a0*/  HMMA.16816.F32.BF16 R88, R116.reuse, R122, R88 ;  /* 0x0000007a7458723c */ /* 0x040fe20000041858 */
[----:B------:R-:W1:Y:S07]  /*113b0*/  LDSM.16.MT88.4 R120, [R188+0x4900] ;  /* 0x00490000bc78783b */ /* 0x000e6e0000004200 */
[C---:B-----5:R-:W-:Y:S08]  /*113c0*/  HMMA.16816.F32.BF16 R92, R116.reuse, R124, R92 ;  /* 0x0000007c745c723c */ /* 0x060ff0000004185c */
[C---:B------:R-:W-:Y:S01]  /*113d0*/  HMMA.16816.F32.BF16 R96, R116.reuse, R126, R96 ;  /* 0x0000007e7460723c */ /* 0x040fe20000041860 */
[----:B------:R-:W4:Y:S07]  /*113e0*/  LDSM.16.MT88.4 R124, [R195+0x1100] ;  /* 0x00110000c37c783b */ /* 0x000f2e0000004200 */
[C---:B------:R-:W-:Y:S08]  /*113f0*/  HMMA.16816.F32.BF16 R100, R116.reuse, R128, R100 ;  /* 0x000000807464723c */ /* 0x040ff00000041864 */
[C---:B------:R-:W-:Y:S01]  /*11400*/  HMMA.16816.F32.BF16 R104, R116.reuse, R130, R104 ;  /* 0x000000827468723c */ /* 0x040fe20000041868 */
[----:B------:R-:W5:Y:S07]  /*11410*/  LDSM.16.MT88.4 R128, [R195+0x3100] ;  /* 0x00310000c380783b */ /* 0x000f6e0000004200 */
[C---:B--2---:R-:W-:Y:S08]  /*11420*/  HMMA.16816.F32.BF16 R12, R116.reuse, R136, R12 ;  /* 0x00000088740c723c */ /* 0x044ff0000004180c */
[C---:B------:R-:W-:Y:S01]  /*11430*/  HMMA.16816.F32.BF16 R108, R116.reuse, R138, R108 ;  /* 0x0000008a746c723c */ /* 0x040fe2000004186c */
[----:B------:R-:W-:Y:S07]  /*11440*/  LDSM.16.MT88.4 R136, [R189+0x3900] ;  /* 0x00390000bd88783b */ /* 0x000fee0000004200 */
[C---:B-1----:R-:W-:Y:S08]  /*11450*/  HMMA.16816.F32.BF16 R16, R116.reuse, R120, R16 ;  /* 0x000000787410723c */ /* 0x042ff00000041810 */
[----:B------:R-:W-:Y:S01]  /*11460*/  HMMA.16816.F32.BF16 R112, R116, R122, R112 ;  /* 0x0000007a7470723c */ /* 0x000fe20000041870 */
[----:B------:R-:W1:Y:S07]  /*11470*/  LDSM.16.MT88.4 R116, [R190+0x3100] ;  /* 0x00310000be74783b */ /* 0x000e6e0000004200 */
[C---:B----4-:R-:W-:Y:S01]  /*11480*/  HMMA.16816.F32.BF16 R4, R20.reuse, R124, R4 ;  /* 0x0000007c1404723c */ /* 0x050fe20000041804 */
[----:B------:R-:W2:Y:S07]  /*11490*/  LDSM.16.MT88.4 R120, [R189+0x3100] ;  /* 0x00310000bd78783b */ /* 0x000eae0000004200 */
        /* <DEDUP_REMOVED lines=10> */
[----:B------:R-:W4:Y:S07]  /*11540*/  LDSM.16.MT88.4 R24, [R188+0x3100] ;  /* 0x00310000bc18783b */ /* 0x000f2e0000004200 */
[C---:B-----5:R-:W-:Y:S07]  /*11550*/  HMMA.16816.F32.BF16 R60, R20.reuse, R128, R60 ;  /* 0x00000080143c723c */ /* 0x060fee000004183c */
[--C-:B------:R-:W-:Y:S01]  /*11560*/  FFMA.FTZ R128, R34, c[0x0][0x2d0], -R165.reuse ;  /* 0x0000b40022807a23 */ /* 0x100fe200000108a5 */
[C---:B------:R-:W-:Y:S03]  /*11570*/  HMMA.16816.F32.BF16 R64, R20.reuse, R130, R64 ;  /* 0x000000821440723c */ /* 0x040fe60000041840 */
[----:B------:R-:W-:Y:S01]  /*11580*/  MUFU.EX2 R166, R128 ;  /* 0x0000008000a67308 */ /* 0x000fe20000000800 */
[----:B------:R-:W-:Y:S02]  /*11590*/  FFMA.FTZ R165, R35, c[0x0][0x2d0], -R165 ;  /* 0x0000b40023a57a23 */ /* 0x000fe400000108a5 */
[----:B------:R-:W-:Y:S02]  /*115a0*/  LDSM.16.MT88.4 R32, [R189+0x1900] ;  /* 0x00190000bd20783b */ /* 0x000fe40000004200 */
[C---:B-1----:R-:W-:Y:S05]  /*115b0*/  HMMA.16816.F32.BF16 R68, R20.reuse, R116, R68 ;  /* 0x000000741444723c */ /* 0x042fea0000041844 */
[----:B------:R-:W1:Y:S03]  /*115c0*/  MUFU.EX2 R165, R165 ;  /* 0x000000a500a57308 */ /* 0x000e660000000800 */
[C---:B------:R-:W-:Y:S01]  /*115d0*/  HMMA.16816.F32.BF16 R72, R20.reuse, R118, R72 ;  /* 0x000000761448723c */ /* 0x040fe20000041848 */
[----:B------:R-:W5:Y:S07]  /*115e0*/  LDSM.16.MT88.4 R116, [R190+0x5100] ;  /* 0x00510000be74783b */ /* 0x000f6e0000004200 */
[C---:B--2---:R-:W-:Y:S08]  /*115f0*/  HMMA.16816.F32.BF16 R76, R20.reuse, R120, R76 ;  /* 0x00000078144c723c */ /* 0x044ff0000004184c */
[C---:B------:R-:W-:Y:S01]  /*11600*/  HMMA.16816.F32.BF16 R80, R20.reuse, R122, R80 ;  /* 0x0000007a1450723c */ /* 0x040fe20000041850 */
[----:B------:R-:W2:Y:S07]  /*11610*/  LDSM.16.MT88.4 R120, [R189+0x5100] ;  /* 0x00510000bd78783b */ /* 0x000eae0000004200 */
[C---:B----4-:R-:W-:Y:S08]  /*11620*/  HMMA.16816.F32.BF16 R84, R20.reuse, R24, R84 ;  /* 0x000000181454723c */ /* 0x050ff00000041854 */
[C---:B------:R-:W-:Y:S01]  /*11630*/  HMMA.16816.F32.BF16 R88, R20.reuse, R26, R88 ;  /* 0x0000001a1458723c */ /* 0x040fe20000041858 */
[----:B------:R-:W4:Y:S07]  /*11640*/  LDSM.16.MT88.4 R24, [R188+0x5100] ;  /* 0x00510000bc18783b */ /* 0x000f2e0000004200 */
[C---:B------:R-:W-:Y:S08]  /*11650*/  HMMA.16816.F32.BF16 R92, R20.reuse, R124, R92 ;  /* 0x0000007c145c723c */ /* 0x040ff0000004185c */
[C---:B------:R-:W-:Y:S01]  /*11660*/  HMMA.16816.F32.BF16 R96, R20.reuse, R126, R96 ;  /* 0x0000007e1460723c */ /* 0x040fe20000041860 */
[----:B------:R-:W1:Y:S07]  /*11670*/  LDSM.16.MT88.4 R124, [R195+0x1900] ;  /* 0x00190000c37c783b */ /* 0x000e6e0000004200 */
[C---:B-----5:R-:W-:Y:S08]  /*11680*/  HMMA.16816.F32.BF16 R100, R20.reuse, R116, R100 ;  /* 0x000000741464723c */ /* 0x060ff00000041864 */
[C---:B------:R-:W-:Y:S01]  /*11690*/  HMMA.16816.F32.BF16 R104, R20.reuse, R118, R104 ;  /* 0x000000761468723c */ /* 0x040fe20000041868 */
[----:B------:R-:W5:Y:S07]  /*116a0*/  LDSM.16.MT88.4 R116, [R188+0x1900] ;  /* 0x00190000bc74783b */ /* 0x000f6e0000004200 */
[C---:B--2---:R-:W-:Y:S08]  /*116b0*/  HMMA.16816.F32.BF16 R12, R20.reuse, R120, R12 ;  /* 0x00000078140c723c */ /* 0x044ff0000004180c */
[C---:B------:R-:W-:Y:S01]  /*116c0*/  HMMA.16816.F32.BF16 R108, R20.reuse, R122, R108 ;  /* 0x0000007a146c723c */ /* 0x040fe2000004186c */
[----:B------:R-:W2:Y:S07]  /*116d0*/  LDSM.16.MT88.4 R120, [R195+0x3900] ;  /* 0x00390000c378783b */ /* 0x000eae0000004200 */
[C---:B----4-:R-:W-:Y:S08]  /*116e0*/  HMMA.16816.F32.BF16 R16, R20.reuse, R24, R16 ;  /* 0x000000181410723c */ /* 0x050ff00000041810 */
[----:B------:R-:W-:Y:S01]  /*116f0*/  HMMA.16816.F32.BF16 R112, R20, R26, R112 ;  /* 0x0000001a1470723c */ /* 0x000fe20000041870 */
[----:B------:R-:W4:Y:S06]  /*11700*/  LDSM.16.MT88.4 R24, [R190+0x3900] ;  /* 0x00390000be18783b */ /* 0x000f2c0000004200 */
[----:B------:R-:W-:Y:S02]  /*11710*/  F2FP.BF16.PACK_AB R20, R235, R232 ;  /* 0x000000e8eb14723e */ /* 0x000fe400000010ff */
[----:B---3--:R-:W-:Y:S03]  /*11720*/  F2FP.BF16.PACK_AB R22, R237, R234 ;  /* 0x000000eaed16723e */ /* 0x008fe600000010ff */
[----:B------:R-:W-:Y:S02]  /*11730*/  F2FP.BF16.PACK_AB R21, R239, R236 ;  /* 0x000000ecef15723e */ /* 0x000fe400000010ff */
[----:B-1----:R-:W-:Y:S07]  /*11740*/  F2FP.BF16.PACK_AB R23, R165, R166 ;  /* 0x000000a6a517723e */ /* 0x002fee00000010ff */
[C---:B------:R-:W-:Y:S08]  /*11750*/  HMMA.16816.F32.BF16 R128, R20.reuse, R124, R4 ;  /* 0x0000007c1480723c */ /* 0x040ff00000041804 */
[C---:B------:R-:W-:Y:S08]  /*11760*/  HMMA.16816.F32.BF16 R124, R20.reuse, R126, R8 ;  /* 0x0000007e147c723c */ /* 0x040ff00000041808 */
[C---:B------:R-:W-:Y:S08]  /*11770*/  HMMA.16816.F32.BF16 R36, R20.reuse, R28, R36 ;  /* 0x0000001c1424723c */ /* 0x040ff00000041824 */
[C---:B------:R-:W-:Y:S01]  /*11780*/  HMMA.16816.F32.BF16 R40, R20.reuse, R30, R40 ;  /* 0x0000001e1428723c */ /* 0x040fe20000041828 */
[----:B------:R-:W1:Y:S07]  /*11790*/  LDSM.16.MT88.4 R28, [R189+0x5900] ;  /* 0x00590000bd1c783b */ /* 0x000e6e0000004200 */
[C---:B------:R-:W-:Y:S08]  /*117a0*/  HMMA.16816.F32.BF16 R44, R20.reuse, R32, R44 ;  /* 0x00000020142c723c */ /* 0x040ff0000004182c */
[C---:B------:R-:W-:Y:S08]  /*117b0*/  HMMA.16816.F32.BF16 R48, R20.reuse, R34, R48 ;  /* 0x000000221430723c */ /* 0x040ff00000041830 */
[C---:B-----5:R-:W-:Y:S08]  /*117c0*/  HMMA.16816.F32.BF16 R52, R20.reuse, R116, R52 ;  /* 0x000000741434723c */ /* 0x060ff00000041834 */
[C---:B------:R-:W-:Y:S08]  /*117d0*/  HMMA.16816.F32.BF16 R56, R20.reuse, R118, R56 ;  /* 0x000000761438723c */ /* 0x040ff00000041838 */
[C---:B--2---:R-:W-:Y:S08]  /*117e0*/  HMMA.16816.F32.BF16 R60, R20.reuse, R120, R60 ;  /* 0x00000078143c723c */ /* 0x044ff0000004183c */
[C---:B------:R-:W-:Y:S08]  /*117f0*/  HMMA.16816.F32.BF16 R64, R20.reuse, R122, R64 ;  /* 0x0000007a1440723c */ /* 0x040ff00000041840 */
[C---:B----4-:R-:W-:Y:S08]  /*11800*/  HMMA.16816.F32.BF16 R68, R20.reuse, R24, R68 ;  /* 0x000000181444723c */ /* 0x050ff00000041844 */
[C---:B------:R-:W-:Y:S01]  /*11810*/  HMMA.16816.F32.BF16 R72, R20.reuse, R26, R72 ;  /* 0x0000001a1448723c */ /* 0x040fe20000041848 */
[----:B------:R-:W2:Y:S07]  /*11820*/  LDSM.16.MT88.4 R24, [R188+0x5900] ;  /* 0x00590000bc18783b */ /* 0x000eae0000004200 */
        /* <DEDUP_REMOVED lines=8> */
[C---:B-1----:R-:W-:Y:S07]  /*118b0*/  HMMA.16816.F32.BF16 R120, R20.reuse, R28, R12 ;  /* 0x0000001c1478723c */ /* 0x042fee000004180c */
[----:B------:R-:W-:Y:S01]  /*118c0*/  FADD.FTZ R13, R173, R172 ;  /* 0x000000acad0d7221 */ /* 0x000fe20000010000 */
[C---:B------:R-:W-:Y:S04]  /*118d0*/  HMMA.16816.F32.BF16 R108, R20.reuse, R30, R108 ;  /* 0x0000001e146c723c */ /* 0x040fe8000004186c */
[----:B------:R-:W-:Y:S04]  /*118e0*/  FADD.FTZ R13, R174, R13 ;  /* 0x0000000dae0d7221 */ /* 0x000fe80000010000 */
[----:B------:R-:W-:Y:S01]  /*118f0*/  FADD.FTZ R228, R228, R13 ;  /* 0x0000000de4e47221 */ /* 0x000fe20000010000 */
[C---:B--2---:R-:W-:Y:S03]  /*11900*/  HMMA.16816.F32.BF16 R116, R20.reuse, R24, R16 ;  /* 0x000000181474723c */ /* 0x044fe60000041810 */
[----:B------:R-:W-:Y:S02]  /*11910*/  FADD.FTZ R13, R224, R175 ;  /* 0x000000afe00d7221 */ /* 0x000fe40000010000 */
[----:B------:R-:W-:Y:S02]  /*11920*/  FADD.FTZ R231, R231, R228 ;  /* 0x000000e4e7e77221 */ /* 0x000fe40000010000 */
[----:B------:R-:W-:Y:S01]  /*11930*/  FADD.FTZ R226, R226, R13 ;  /* 0x0000000de2e27221 */ /* 0x000fe20000010000 */
[----:B------:R-:W-:Y:S04]  /*11940*/  HMMA.16816.F32.BF16 R112, R20, R26, R112 ;  /* 0x0000001a1470723c */ /* 0x000fe80000041870 */
[----:B------:R-:W-:Y:S02]  /*11950*/  FADD.FTZ R230, R230, R231 ;  /* 0x000000e7e6e67221 */ /* 0x000fe40000010000 */
[----:B------:R-:W-:Y:S02]  /*11960*/  FADD.FTZ R229, R229, R226 ;  /* 0x000000e2e5e57221 */ /* 0x000fe40000010000 */
[----:B------:R-:W-:Y:S04]  /*11970*/  FADD.FTZ R233, R233, R230 ;  /* 0x000000e6e9e97221 */ /* 0x000fe80000010000 */
[----:B------:R-:W-:Y:S02]  /*11980*/  FADD.FTZ R232, R232, R229 ;  /* 0x000000e5e8e87221 */ /* 0x000fe40000010000 */
[----:B------:R-:W-:Y:S02]  /*11990*/  FADD.FTZ R236, R236, R233 ;  /* 0x000000e9ecec7221 */ /* 0x000fe40000010000 */
[----:B------:R-:W-:Y:S02]  /*119a0*/  FADD.FTZ R235, R235, R232 ;  /* 0x000000e8ebeb7221 */ /* 0x000fe40000010000 */
[----:B------:R-:W-:Y:S02]  /*119b0*/  FADD.FTZ R239, R239, R236 ;  /* 0x000000ecefef7221 */ /* 0x000fe40000010000 */
[----:B------:R-:W-:Y:S02]  /*119c0*/  FADD.FTZ R234, R234, R235 ;  /* 0x000000ebeaea7221 */ /* 0x000fe40000010000 */
[----:B------:R-:W-:Y:S02]  /*119d0*/  FADD.FTZ R166, R166, R239 ;  /* 0x000000efa6a67221 */ /* 0x000fe40000010000 */
[----:B------:R-:W-:Y:S02]  /*119e0*/  FADD.FTZ R227, R237, R234 ;  /* 0x000000eaede37221 */ /* 0x000fe40000010000 */
[----:B------:R-:W-:Y:S01]  /*119f0*/  FADD.FTZ R225, R165, R166 ;  /* 0x000000a6a5e17221 */ /* 0x000fe20000010000 */
[----:B------:R-:W-:-:S05]  /*11a00*/  @P0 BRA `(.L_x_129) ;  /* 0xffffd75000000947 */ /* 0x000fca000383ffff */
.L_x_128:
[----:B------:R-:W1:Y:S01]  /*11a10*/  SHFL.BFLY PT, R0, R225, 0x2, 0x1f ;  /* 0x0c401f00e1007f89 */ /* 0x000e6200000e0000 */
[----:B------:R-:W-:-:S02]  /*11a20*/  MOV R2, RZ ;  /* 0x000000ff00027202 */ /* 0x000fc40000000f00 */
[----:B------:R-:W-:Y:S01]  /*11a30*/  MOV R4, RZ ;  /* 0x000000ff00047202 */ /* 0x000fe20000000f00 */
[----:B------:R-:W2:Y:S01]  /*11a40*/  SHFL.BFLY PT, R6, R227, 0x2, 0x1f ;  /* 0x0c401f00e3067f89 */ /* 0x000ea200000e0000 */
[----:B------:R-:W-:Y:S02]  /*11a50*/  MOV R10, 0xff800000 ;  /* 0xff800000000a7802 */ /* 0x000fe40000000f00 */
[----:B------:R-:W-:Y:S02]  /*11a60*/  MOV R12, 0xff800000 ;  /* 0xff800000000c7802 */ /* 0x000fe40000000f00 */
[----:B------:R-:W-:Y:S01]  /*11a70*/  PLOP3.LUT P2, PT, PT, PT, PT, 0x8, 0x0 ;  /* 0x000000000000781c */ /* 0x000fe20003f4e170 */
[----:B-1----:R-:W-:Y:S02]  /*11a80*/  FADD.FTZ R7, R0, R225 ;  /* 0x000000e100077221 */ /* 0x002fe40000010000 */
[----:B--2---:R-:W-:-:S03]  /*11a90*/  FADD.FTZ R6, R6, R227 ;  /* 0x000000e306067221 */ /* 0x004fc60000010000 */
[----:B------:R-:W1:Y:S04]  /*11aa0*/  SHFL.BFLY PT, R0, R7, 0x1, 0x1f ;  /* 0x0c201f0007007f89 */ /* 0x000e6800000e0000 */
[----:B------:R-:W2:Y:S01]  /*11ab0*/  SHFL.BFLY PT, R5, R6, 0x1, 0x1f ;  /* 0x0c201f0006057f89 */ /* 0x000ea200000e0000 */
[----:B-1----:R-:W-:Y:S02]  /*11ac0*/  FADD.FTZ R0, R0, R7 ;  /* 0x0000000700007221 */ /* 0x002fe40000010000 */
[----:B--2---:R-:W-:-:S03]  /*11ad0*/  FADD.FTZ R5, R6, R5 ;  /* 0x0000000506057221 */ /* 0x004fc60000010000 */
[----:B------:R-:W-:Y:S02]  /*11ae0*/  FSETP.NE.FTZ.AND P0, PT, R0, RZ, PT ;  /* 0x000000ff0000720b */ /* 0x000fe40003f15000 */
[----:B------:R-:W-:-:S11]  /*11af0*/  FSETP.NE.FTZ.AND P1, PT, R5, RZ, PT ;  /* 0x000000ff0500720b */ /* 0x000fd60003f35000 */
[----:B------:R-:W1:Y:S01]  /*11b00*/  @P0 MUFU.RCP R2, R0 ;  /* 0x0000000000020308 */ /* 0x000e620000001000 */
[----:B------:R-:W-:Y:S02]  /*11b10*/  @P0 MOV R15, 0x3f317218 ;  /* 0x3f317218000f0802 */ /* 0x000fe40000000f00 */
[----:B------:R-:W-:-:S05]  /*11b20*/  @P1 MOV R13, 0x3f317218 ;  /* 0x3f317218000d1802 */ /* 0x000fca0000000f00 */
[----:B------:R-:W2:Y:S01]  /*11b30*/  @P1 MUFU.RCP R4, R5 ;  /* 0x0000000500041308 */ /* 0x000ea20000001000 */
[----:B------:R-:W-:-:S07]  /*11b40*/  @P1 FMUL.FTZ R13, R13, c[0x0][0x2d0] ;  /* 0x0000b4000d0d1a20 */ /* 0x000fce0000410000 */
[----:B------:R-:W3:Y:S01]  /*11b50*/  @P0 MUFU.LG2 R0, R0 ;  /* 0x0000000000000308 */ /* 0x000ee20000000c00 */
[C---:B-1----:R-:W-:Y:S02]  /*11b60*/  FMUL.FTZ R130, R2.reuse, R130 ;  /* 0x0000008202827220 */ /* 0x042fe40000410000 */
[C---:B------:R-:W-:Y:S02]  /*11b70*/  FMUL.FTZ R131, R2.reuse, R131 ;  /* 0x0000008302837220 */ /* 0x040fe40000410000 */
[C---:B------:R-:W-:Y:S02]  /*11b80*/  FMUL.FTZ R126, R2.reuse, R126 ;  /* 0x0000007e027e7220 */ /* 0x040fe40000410000 */
[----:B------:R-:W-:Y:S01]  /*11b90*/  FMUL.FTZ R127, R2, R127 ;  /* 0x0000007f027f7220 */ /* 0x000fe20000410000 */
[----:B------:R-:W1:Y:S01]  /*11ba0*/  @P1 MUFU.LG2 R5, R5 ;  /* 0x0000000500051308 */ /* 0x000e620000000c00 */
[C---:B--2---:R-:W-:Y:S02]  /*11bb0*/  FMUL.FTZ R128, R4.reuse, R128 ;  /* 0x0000008004807220 */ /* 0x044fe40000410000 */
[----:B------:R-:W-:-:S02]  /*11bc0*/  FMUL.FTZ R129, R4, R129 ;  /* 0x0000008104817220 */ /* 0x000fc40000410000 */
[C---:B------:R-:W-:Y:S02]  /*11bd0*/  FMUL.FTZ R124, R4.reuse, R124 ;  /* 0x0000007c047c7220 */ /* 0x040fe40000410000 */
[----:B------:R-:W-:Y:S02]  /*11be0*/  FMUL.FTZ R125, R4, R125 ;  /* 0x0000007d047d7220 */ /* 0x000fe40000410000 */
[----:B---3--:R-:W-:Y:S02]  /*11bf0*/  @P0 FMUL.FTZ R14, R0, 0.69314718246459960938 ;  /* 0x3f317218000e0820 */ /* 0x008fe40000410000 */
[----:B------:R-:W-:Y:S02]  /*11c00*/  @P0 FMUL.FTZ R0, R15, c[0x0][0x2d0] ;  /* 0x0000b4000f000a20 */ /* 0x000fe40000410000 */
[C---:B------:R-:W-:Y:S02]  /*11c10*/  FMUL.FTZ R36, R4.reuse, R36 ;  /* 0x0000002404247220 */ /* 0x040fe40000410000 */
[----:B------:R-:W-:-:S02]  /*11c20*/  FMUL.FTZ R37, R4, R37 ;  /* 0x0000002504257220 */ /* 0x000fc40000410000 */
[----:B-1----:R-:W-:Y:S02]  /*11c30*/  @P1 FMUL.FTZ R5, R5, 0.69314718246459960938 ;  /* 0x3f31721805051820 */ /* 0x002fe40000410000 */
        /* <DEDUP_REMOVED lines=41> */
[----:B------:R-:W-:Y:S02]  /*11ed0*/  FMUL.FTZ R113, R4, R113 ;  /* 0x0000007104717220 */ /* 0x000fe40000410000 */
        /* <DEDUP_REMOVED lines=43> */
[----:B------:R-:W-:Y:S02]  /*12190*/  FMUL.FTZ R115, R2, R115 ;  /* 0x0000007302737220 */ /* 0x000fe40000410000 */
[----:B------:R-:W-:Y:S02]  /*121a0*/  @P1 FFMA.FTZ R10, R13, R132, R5 ;  /* 0x000000840d0a1223 */ /* 0x000fe40000010005 */
[----:B------:R-:W-:Y:S02]  /*121b0*/  @P0 FFMA.FTZ R12, R0, R3, R14 ;  /* 0x00000003000c0223 */ /* 0x000fe4000001000e */
.L_x_81:
[----:B------:R-:W-:Y:S01]  /*121c0*/  ULDC.64 UR4, c[0x0][0x118] ;  /* 0x0000460000047ab9 */ /* 0x000fe20000000a00 */
[----:B------:R-:W-:Y:S01]  /*121d0*/  SHF.R.S32.HI R0, RZ, 0x1f, R199 ;  /* 0x0000001fff007819 */ /* 0x000fe200000114c7 */
[----:B------:R-:W-:Y:S05]  /*121e0*/  @P2 BRA `(.L_x_130) ;  /* 0x0000168000002947 */ /* 0x000fea0003800000 */
[----:B------:R-:W1:Y:S01]  /*121f0*/  S2R R2, SR_TID.X ;  /* 0x0000000000027919 */ /* 0x000e620000002100 */
[----:B------:R-:W-:-:S02]  /*12200*/  F2FP.BF16.PACK_AB R6, R7, R6 ;  /* 0x000000060706723e */ /* 0x000fc400000010ff */
[----:B------:R-:W-:Y:S01]  /*12210*/  F2FP.BF16.PACK_AB R4, R11, R4 ;  /* 0x000000040b04723e */ /* 0x000fe200000010ff */
[----:B------:R-:W-:Y:S01]  /*12220*/  BAR.SYNC.DEFER_BLOCKING 0x1, 0x100 ;  /* 0x0044000000007b1d */ /* 0x000fe20000010000 */
        /* <DEDUP_REMOVED lines=16> */
[----:B------:R-:W-:-:S02]  /*12330*/  LOP3.LUT R5, R5, 0xfffffffc, RZ, 0xc0, !PT ;  /* 0xfffffffc05057812 */ /* 0x000fc400078ec0ff */
[----:B------:R-:W-:Y:S02]  /*12340*/  LEA.HI R13, R13, R14, RZ, 0x3 ;  /* 0x0000000e0d0d7211 */ /* 0x000fe400078f18ff */
[----:B------:R-:W-:Y:S01]  /*12350*/  SHF.R.S32.HI R11, RZ, 0x5, R7 ;  /* 0x00000005ff0b7819 */ /* 0x000fe20000011407 */
[----:B------:R-:W-:Y:S01]  /*12360*/  IMAD.IADD R16, R2, 0x1, -R5 ;  /* 0x0000000102107824 */ /* 0x000fe200078e0a05 */
[----:B------:R-:W-:Y:S02]  /*12370*/  LOP3.LUT R13, R13, 0xfffffff8, RZ, 0xc0, !PT ;  /* 0xfffffff80d0d7812 */ /* 0x000fe400078ec0ff */
[----:B------:R-:W-:Y:S01]  /*12380*/  F2FP.BF16.PACK_AB R50, R51, R50 ;  /* 0x000000323332723e */ /* 0x000fe200000010ff */
[----:B------:R-:W-:Y:S01]  /*12390*/  IMAD R5, R11, 0x200, R16 ;  /* 0x000002000b057824 */ /* 0x000fe200078e0210 */
[----:B------:R-:W-:Y:S01]  /*123a0*/  F2FP.BF16.PACK_AB R52, R53, R52 ;  /* 0x000000343534723e */ /* 0x000fe200000010ff */
[----:B------:R-:W-:Y:S01]  /*123b0*/  IMAD.IADD R13, R14, 0x1, -R13 ;  /* 0x000000010e0d7824 */ /* 0x000fe200078e0a0d */
[----:B------:R-:W-:-:S02]  /*123c0*/  F2FP.BF16.PACK_AB R54, R55, R54 ;  /* 0x000000363736723e */ /* 0x000fc400000010ff */
[----:B------:R-:W-:Y:S01]  /*123d0*/  F2FP.BF16.PACK_AB R56, R57, R56 ;  /* 0x000000383938723e */ /* 0x000fe200000010ff */
[C---:B------:R-:W-:Y:S01]  /*123e0*/  IMAD.SHL.U32 R14, R13.reuse, 0x40, RZ ;  /* 0x000000400d0e7824 */ /* 0x040fe200078e00ff */
[----:B------:R-:W-:Y:S02]  /*123f0*/  LOP3.LUT R15, R13, 0x1, RZ, 0xc0, !PT ;  /* 0x000000010d0f7812 */ /* 0x000fe400078ec0ff */
[----:B------:R-:W-:Y:S02]  /*12400*/  F2FP.BF16.PACK_AB R58, R59, R58 ;  /* 0x0000003a3b3a723e */ /* 0x000fe400000010ff */
[----:B------:R-:W-:Y:S02]  /*12410*/  LOP3.LUT R14, R14, 0x1c0, RZ, 0xc0, !PT ;  /* 0x000001c00e0e7812 */ /* 0x000fe400078ec0ff */
[----:B------:R-:W-:Y:S02]  /*12420*/  ISETP.NE.U32.AND P0, PT, R15, 0x1, PT ;  /* 0x000000010f00780c */ /* 0x000fe40003f05070 */
[----:B------:R-:W-:-:S02]  /*12430*/  LEA.HI R14, R14, R14, RZ, 0x1d ;  /* 0x0000000e0e0e7211 */ /* 0x000fc400078fe8ff */
[----:B------:R-:W-:Y:S01]  /*12440*/  R2P PR, R13, 0x6 ;  /* 0x000000060d007804 */ /* 0x000fe20000000000 */
[----:B------:R-:W-:Y:S01]  /*12450*/  IMAD.MOV.U32 R13, RZ, RZ, 0x20 ;  /* 0x00000020ff0d7424 */ /* 0x000fe200078e00ff */
[----:B------:R-:W-:Y:S01]  /*12460*/  F2FP.BF16.PACK_AB R60, R61, R60 ;  /* 0x0000003c3d3c723e */ /* 0x000fe200000010ff */
[----:B------:R-:W-:Y:S01]  /*12470*/  IMAD.U32 R5, R5, 0x2, R14 ;  /* 0x0000000205057824 */ /* 0x000fe200078e000e */
[----:B------:R-:W-:Y:S02]  /*12480*/  F2FP.BF16.PACK_AB R62, R63, R62 ;  /* 0x0000003e3f3e723e */ /* 0x000fe400000010ff */
[----:B------:R-:W-:Y:S01]  /*12490*/  F2FP.BF16.PACK_AB R64, R65, R64 ;  /* 0x000000404140723e */ /* 0x000fe200000010ff */
[----:B------:R-:W-:Y:S01]  /*124a0*/  IMAD.SHL.U32 R5, R5, 0x2, RZ ;  /* 0x0000000205057824 */ /* 0x000fe200078e00ff */
[----:B------:R-:W-:Y:S02]  /*124b0*/  F2FP.BF16.PACK_AB R66, R67, R66 ;  /* 0x000000424342723e */ /* 0x000fe400000010ff */
[----:B------:R-:W-:-:S02]  /*124c0*/  F2FP.BF16.PACK_AB R68, R69, R68 ;  /* 0x000000444544723e */ /* 0x000fc400000010ff */
[C---:B------:R-:W-:Y:S01]  /*124d0*/  IADD3 R14, R5.reuse, 0x80, RZ ;  /* 0x00000080050e7810 */ /* 0x040fe20007ffe0ff */
[----:B------:R-:W-:Y:S01]  /*124e0*/  STS [R5+0x80], R128 ;  /* 0x0000808005007388 */ /* 0x000fe20000000800 */
[----:B------:R-:W-:Y:S02]  /*124f0*/  IADD3 R15, R5, 0x70, RZ ;  /* 0x00000070050f7810 */ /* 0x000fe40007ffe0ff */
[----:B------:R-:W-:Y:S01]  /*12500*/  @P0 IADD3 R15, R14, 0x10, RZ ;  /* 0x000000100e0f0810 */ /* 0x000fe20007ffe0ff */
[----:B------:R-:W-:Y:S01]  /*12510*/  STS [R5+0x480], R130 ;  /* 0x0004808205007388 */ /* 0x000fe20000000800 */
[----:B------:R-:W-:Y:S01]  /*12520*/  SEL R14, R13, 0xffffffe0, !P1 ;  /* 0xffffffe00d0e7807 */ /* 0x000fe20004800000 */
[----:B------:R-:W-:Y:S01]  /*12530*/  IMAD.MOV.U32 R13, RZ, RZ, 0x40 ;  /* 0x00000040ff0d7424 */ /* 0x000fe200078e00ff */
[----:B------:R-:W-:Y:S01]  /*12540*/  F2FP.BF16.PACK_AB R70, R71, R70 ;  /* 0x000000464746723e */ /* 0x000fe200000010ff */
[----:B------:R-:W-:Y:S01]  /*12550*/  STS [R15], R124 ;  /* 0x0000007c0f007388 */ /* 0x000fe20000000800 */
[----:B------:R-:W-:Y:S01]  /*12560*/  F2FP.BF16.PACK_AB R72, R73, R72 ;  /* 0x000000484948723e */ /* 0x000fe200000010ff */
[----:B------:R-:W-:Y:S01]  /*12570*/  IMAD.IADD R17, R5, 0x1, R14 ;  /* 0x0000000105117824 */ /* 0x000fe200078e020e */
[----:B------:R-:W-:Y:S01]  /*12580*/  SEL R18, R13, 0xffffffc0, !P2 ;  /* 0xffffffc00d127807 */ /* 0x000fe20005000000 */
[----:B------:R-:W-:Y:S01]  /*12590*/  IMAD.IADD R13, R14, 0x1, R15 ;  /* 0x000000010e0d7824 */ /* 0x000fe200078e020f */
[----:B------:R-:W-:Y:S01]  /*125a0*/  STS [R15+0x400], R126 ;  /* 0x0004007e0f007388 */ /* 0x000fe20000000800 */
[----:B------:R-:W-:-:S02]  /*125b0*/  F2FP.BF16.PACK_AB R74, R75, R74 ;  /* 0x0000004a4b4a723e */ /* 0x000fc400000010ff */
[--C-:B------:R-:W-:Y:S01]  /*125c0*/  IMAD.IADD R19, R5, 0x1, R18.reuse ;  /* 0x0000000105137824 */ /* 0x100fe200078e0212 */
[----:B------:R-:W-:Y:S01]  /*125d0*/  STS [R17+0x80], R36 ;  /* 0x0000802411007388 */ /* 0x000fe20000000800 */
[C---:B------:R-:W-:Y:S01]  /*125e0*/  IMAD.IADD R21, R18.reuse, 0x1, R15 ;  /* 0x0000000112157824 */ /* 0x040fe200078e020f */
[----:B------:R-:W-:Y:S01]  /*125f0*/  F2FP.BF16.PACK_AB R76, R77, R76 ;  /* 0x0000004c4d4c723e */ /* 0x000fe200000010ff */
[----:B------:R-:W-:Y:S01]  /*12600*/  IMAD.IADD R23, R18, 0x1, R17 ;  /* 0x0000000112177824 */ /* 0x000fe200078e0211 */
[----:B------:R-:W-:Y:S01]  /*12610*/  STS [R17+0x480], R38 ;  /* 0x0004802611007388 */ /* 0x000fe20000000800 */
[----:B------:R-:W-:Y:S01]  /*12620*/  IMAD.IADD R25, R13, 0x1, R18 ;  /* 0x000000010d197824 */ /* 0x000fe200078e0212 */
[----:B------:R-:W-:Y:S02]  /*12630*/  F2FP.BF16.PACK_AB R78, R79, R78 ;  /* 0x0000004e4f4e723e */ /* 0x000fe400000010ff */
[----:B------:R-:W-:Y:S01]  /*12640*/  STS [R13], R40 ;  /* 0x000000280d007388 */ /* 0x000fe20000000800 */
[----:B------:R-:W-:-:S02]  /*12650*/  F2FP.BF16.PACK_AB R80, R81, R80 ;  /* 0x000000505150723e */ /* 0x000fc400000010ff */
[----:B------:R-:W-:Y:S01]  /*12660*/  F2FP.BF16.PACK_AB R9, R9, R82 ;  /* 0x000000520909723e */ /* 0x000fe200000010ff */
[----:B------:R-:W-:Y:S01]  /*12670*/  STS [R13+0x400], R42 ;  /* 0x0004002a0d007388 */ /* 0x000fe20000000800 */
        /* <DEDUP_REMOVED lines=8> */
[----:B------:R-:W-:Y:S01]  /*12700*/  STS [R21], R48 ;  /* 0x0000003015007388 */ /* 0x000fe20000000800 */
        /* <DEDUP_REMOVED lines=11> */
[----:B------:R-:W-:Y:S01]  /*127c0*/  STS [R25], R56 ;  /* 0x0000003819007388 */ /* 0x000fe20000000800 */
[----:B------:R-:W-:Y:S02]  /*127d0*/  F2FP.BF16.PACK_AB R116, R117, R116 ;  /* 0x000000747574723e */ /* 0x000fe400000010ff */
[----:B------:R-:W-:Y:S01]  /*127e0*/  F2FP.BF16.PACK_AB R118, R119, R118 ;  /* 0x000000767776723e */ /* 0x000fe200000010ff */
[----:B------:R-:W-:Y:S01]  /*127f0*/  STS [R25+0x400], R58 ;  /* 0x0004003a19007388 */ /* 0x000fe20000000800 */
[----:B------:R-:W-:-:S02]  /*12800*/  F2FP.BF16.PACK_AB R112, R113, R112 ;  /* 0x000000707170723e */ /* 0x000fc400000010ff */
[----:B------:R-:W-:Y:S01]  /*12810*/  F2FP.BF16.PACK_AB R114, R115, R114 ;  /* 0x000000727372723e */ /* 0x000fe200000010ff */
[----:B------:R-:W-:Y:S01]  /*12820*/  STS [R5+0x4080], R60 ;  /* 0x0040803c05007388 */ /* 0x000fe20000000800 */
[----:B------:R-:W-:Y:S02]  /*12830*/  ISETP.NE.U32.AND P1, PT, RZ, c[0x0][0x508], PT ;  /* 0x00014200ff007a0c */ /* 0x000fe40003f25070 */
[----:B------:R-:W-:Y:S01]  /*12840*/  ISETP.NE.U32.AND P0, PT, RZ, c[0x0][0x500], PT ;  /* 0x00014000ff007a0c */ /* 0x000fe20003f05070 */
[----:B------:R-:W-:Y:S01]  /*12850*/  STS [R5+0x4480], R62 ;  /* 0x0044803e05007388 */ /* 0x000fe20000000800 */
[----:B------:R-:W-:Y:S02]  /*12860*/  ISETP.NE.AND.EX P1, PT, RZ, c[0x0][0x50c], PT, P1 ;  /* 0x00014300ff007a0c */ /* 0x000fe40003f25310 */
[----:B------:R-:W-:Y:S01]  /*12870*/  ISETP.NE.AND.EX P0, PT, RZ, c[0x0][0x504], PT, P0 ;  /* 0x00014100ff007a0c */ /* 0x000fe20003f05300 */
        /* <DEDUP_REMOVED lines=23> */
[----:B------:R-:W-:Y:S01]  /*129f0*/  STS [R19+0x8080], R120 ;  /* 0x0080807813007388 */ /* 0x000fe20000000800 */
[----:B------:R-:W-:-:S03]  /*12a00*/  IMAD.WIDE R8, R200, R5, c[0x0][0x500] ;  /* 0x00014000c8087625 */ /* 0x000fc600078e0205 */
[----:B------:R1:W-:Y:S04]  /*12a10*/  STS [R19+0x8480], R122 ;  /* 0x0084807a13007388 */ /* 0x0003e80000000800 */
[----:B------:R2:W-:Y:S04]  /*12a20*/  STS [R21+0x8000], R108 ;  /* 0x0080006c15007388 */ /* 0x0005e80000000800 */
[----:B------:R2:W-:Y:S04]  /*12a30*/  STS [R21+0x8400], R110 ;  /* 0x0084006e15007388 */ /* 0x0005e80000000800 */
[----:B------:R2:W-:Y:S04]  /*12a40*/  STS [R23+0x8080], R116 ;  /* 0x0080807417007388 */ /* 0x0005e80000000800 */
[----:B------:R2:W-:Y:S04]  /*12a50*/  STS [R23+0x8480], R118 ;  /* 0x0084807617007388 */ /* 0x0005e80000000800 */
[----:B------:R2:W-:Y:S04]  /*12a60*/  STS [R25+0x8000], R112 ;  /* 0x0080007019007388 */ /* 0x0005e80000000800 */
[----:B------:R2:W-:Y:S04]  /*12a70*/  STS [R25+0x8400], R114 ;  /* 0x0084007219007388 */ /* 0x0005e80000000800 */
[----:B------:R-:W-:Y:S01]  /*12a80*/  BAR.SYNC.DEFER_BLOCKING 0x1, 0x100 ;  /* 0x0044000000007b1d */ /* 0x000fe20000010000 */
[----:B------:R-:W-:-:S02]  /*12a90*/  IMAD.MOV.U32 R4, RZ, RZ, c[0x0][0x388] ;  /* 0x0000e200ff047624 */ /* 0x000fc400078e00ff */
[----:B-1----:R-:W-:-:S03]  /*12aa0*/  @P1 IMAD.WIDE R18, R200, R5, c[0x0][0x508] ;  /* 0x00014200c8121625 */ /* 0x002fc600078e0205 */
[----:B------:R-:W3:Y:S04]  /*12ab0*/  @P0 LDG.E R13, [R8.64] ;  /* 0x00000004080d0981 */ /* 0x000ee8000c1e1900 */
[----:B------:R2:W5:Y:S01]  /*12ac0*/  @P1 LDG.E R4, [R18.64] ;  /* 0x0000000412041981 */ /* 0x000562000c1e1900 */
[----:B------:R-:W-:Y:S02]  /*12ad0*/  CS2R R14, SRZ ;  /* 0x00000000000e7805 */ /* 0x000fe4000001ff00 */
[--C-:B---3--:R-:W-:Y:S01]  /*12ae0*/  @P0 SHF.R.S32.HI R15, RZ, 0x1f, R13.reuse ;  /* 0x0000001fff0f0819 */ /* 0x108fe2000001140d */
[----:B------:R-:W-:Y:S01]  /*12af0*/  @P0 IMAD.MOV.U32 R14, RZ, RZ, R13 ;  /* 0x000000ffff0e0224 */ /* 0x000fe200078e000d */
[----:B------:R-:W-:Y:S05]  /*12b00*/  @P1 BRA `(.L_x_131) ;  /* 0x0000004000001947 */ /* 0x000fea0003800000 */
[----:B--2---:R-:W-:Y:S05]  /*12b10*/  @!P0 BRA `(.L_x_131) ;  /* 0x0000003000008947 */ /* 0x004fea0003800000 */
[----:B-----5:R-:W2:Y:S04]  /*12b20*/  LDG.E R4, [R8.64] ;  /* 0x0000000408047981 */ /* 0x020ea8000c1e1900 */
[----:B------:R-:W2:Y:S02]  /*12b30*/  LDG.E R5, [R8.64+0x4] ;  /* 0x0000040408057981 */ /* 0x000ea4000c1e1900 */
[----:B--2---:R-:W-:-:S02]  /*12b40*/  IADD3 R4, -R4, R5, RZ ;  /* 0x0000000504047210 */ /* 0x004fc40007ffe1ff */
.L_x_131:
[----:B--2---:R-:W-:Y:S01]  /*12b50*/  LOP3.LUT R7, R7, 0xffffffe0, RZ, 0xc0, !PT ;  /* 0xffffffe007077812 */ /* 0x004fe200078ec0ff */
[----:B------:R-:W1:Y:S01]  /*12b60*/  S2R R55, SR_CTAID.X ;  /* 0x0000000000377919 */ /* 0x000e620000002500 */
[----:B------:R-:W-:Y:S01]  /*12b70*/  SHF.R.S32.HI R18, RZ, 0x1f, R11 ;  /* 0x0000001fff127819 */ /* 0x000fe2000001140b */
[----:B------:R-:W-:Y:S01]  /*12b80*/  IMAD.MOV.U32 R19, RZ, RZ, R15 ;  /* 0x000000ffff137224 */ /* 0x000fe200078e000f */
[----:B------:R-:W-:Y:S01]  /*12b90*/  LEA.HI R8, R16, R16, RZ, 0x1 ;  /* 0x0000001010087211 */ /* 0x000fe200078f08ff */
[----:B------:R-:W-:Y:S01]  /*12ba0*/  IMAD.IADD R6, R2, 0x1, -R7 ;  /* 0x0000000102067824 */ /* 0x000fe200078e0a07 */
[----:B------:R-:W-:Y:S01]  /*12bb0*/  LEA.HI R18, R18, R11, RZ, 0x3 ;  /* 0x0000000b12127211 */ /* 0x000fe200078f18ff */
[----:B------:R-:W-:Y:S01]  /*12bc0*/  IMAD.MOV.U32 R7, RZ, RZ, c[0x0][0x4e8] ;  /* 0x00013a00ff077624 */ /* 0x000fe200078e00ff */
[----:B------:R-:W-:Y:S01]  /*12bd0*/  LOP3.LUT R9, R8, 0x1ffffffe, RZ, 0xc0, !PT ;  /* 0x1ffffffe08097812 */ /* 0x000fe200078ec0ff */
[----:B------:R-:W-:Y:S01]  /*12be0*/  BSSY B0, `(.L_x_132) ;  /* 0x0000080000007945 */ /* 0x000fe20003800000 */
[----:B------:R-:W-:-:S02]  /*12bf0*/  SHF.R.S32.HI R5, RZ, 0x1f, R6 ;  /* 0x0000001fff057819 */ /* 0x000fc40000011406 */
[----:B------:R-:W-:Y:S02]  /*12c00*/  LOP3.LUT R18, R18, 0xffffff8, RZ, 0xc0, !PT ;  /* 0x0ffffff812127812 */ /* 0x000fe400078ec0ff */
[----:B------:R-:W-:Y:S02]  /*12c10*/  LEA.HI R5, R5, R6, RZ, 0x2 ;  /* 0x0000000605057211 */ /* 0x000fe400078f10ff */
[----:B------:R-:W-:Y:S02]  /*12c20*/  IADD3 R11, -R18, R11, RZ ;  /* 0x0000000b120b7210 */ /* 0x000fe40007ffe1ff */
[----:B------:R-:W-:Y:S01]  /*12c30*/  SHF.R.S32.HI R8, RZ, 0x2, R5 ;  /* 0x00000002ff087819 */ /* 0x000fe20000011405 */
[----:B------:R-:W-:Y:S01]  /*12c40*/  IMAD.IADD R5, R16, 0x1, -R9 ;  /* 0x0000000110057824 */ /* 0x000fe200078e0a09 */
[----:B------:R-:W-:Y:S01]  /*12c50*/  LOP3.LUT P2, RZ, R6, 0x3, RZ, 0xc0, !PT ;  /* 0x0000000306ff7812 */ /* 0x000fe2000784c0ff */
[----:B------:R-:W-:Y:S01]  /*12c60*/  IMAD R16, R0, c[0x0][0x490], RZ ;  /* 0x0001240000107a24 */ /* 0x000fe200078e02ff */
[----:B------:R-:W-:Y:S01]  /*12c70*/  ISETP.NE.AND P1, PT, R7, 0x1, PT ;  /* 0x000000010700780c */ /* 0x000fe20003f25270 */
[----:B------:R-:W-:Y:S01]  /*12c80*/  IMAD R6, R11, 0x10, R8 ;  /* 0x000000100b067824 */ /* 0x000fe200078e0208 */
[----:B------:R-:W-:Y:S01]  /*12c90*/  MOV R18, R14 ;  /* 0x0000000e00127202 */ /* 0x000fe20000000f00 */
[----:B------:R-:W-:Y:S01]  /*12ca0*/  IMAD R11, R199, c[0x0][0x494], R16 ;  /* 0x00012500c70b7a24 */ /* 0x000fe200078e0210 */
[-C--:B------:R-:W-:Y:S01]  /*12cb0*/  LEA.HI R8, R3, R2.reuse, RZ, 0x3 ;  /* 0x0000000203087211 */ /* 0x080fe200078f18ff */
[----:B------:R-:W-:Y:S01]  /*12cc0*/  IMAD R16, R5, 0x8, R6 ;  /* 0x0000000805107824 */ /* 0x000fe200078e0206 */
[----:B------:R-:W-:Y:S01]  /*12cd0*/  LEA.HI R3, R3, R2, RZ, 0x6 ;  /* 0x0000000203037211 */ /* 0x000fe200078f30ff */
[----:B------:R-:W-:Y:S01]  /*12ce0*/  IMAD R7, R15, c[0x0][0x3a0], RZ ;  /* 0x0000e8000f077a24 */ /* 0x000fe200078e02ff */
[----:B------:R-:W-:Y:S01]  /*12cf0*/  LOP3.LUT R5, R8, 0xfffffff8, RZ, 0xc0, !PT ;  /* 0xfffffff808057812 */ /* 0x000fe200078ec0ff */
[----:B------:R-:W-:Y:S01]  /*12d00*/  IMAD.WIDE.U32 R18, R199, c[0x0][0x490], R18 ;  /* 0x00012400c7127a25 */ /* 0x000fe200078e0012 */
[----:B-1----:R-:W-:-:S02]  /*12d10*/  LEA R9, R55, R16, 0x7 ;  /* 0x0000001037097211 */ /* 0x002fc400078e38ff */
[----:B------:R-:W-:Y:S01]  /*12d20*/  SHF.R.S32.HI R8, RZ, 0x3, R8 ;  /* 0x00000003ff087819 */ /* 0x000fe20000011408 */
[C---:B------:R-:W-:Y:S02]  /*12d30*/  IMAD R7, R14.reuse, c[0x0][0x3a4], R7 ;  /* 0x0000e9000e077a24 */ /* 0x040fe400078e0207 */
[----:B------:R-:W-:-:S04]  /*12d40*/  IMAD.WIDE.U32 R14, R14, c[0x0][0x3a0], RZ ;  /* 0x0000e8000e0e7a25 */ /* 0x000fc800078e00ff */
[----:B------:R-:W-:Y:S01]  /*12d50*/  IMAD.IADD R19, R19, 0x1, R11 ;  /* 0x0000000113137824 */ /* 0x000fe200078e020b */
[----:B------:R-:W-:Y:S01]  /*12d60*/  IADD3 R15, R15, R7, RZ ;  /* 0x000000070f0f7210 */ /* 0x000fe20007ffe0ff */
[----:B------:R-:W-:-:S04]  /*12d70*/  @P1 IMAD.HI.U32 R11, R9, c[0x0][0x4ec], RZ ;  /* 0x00013b00090b1a27 */ /* 0x000fc800078e00ff */
[----:B------:R-:W-:Y:S01]  /*12d80*/  IMAD.IADD R5, R2, 0x1, -R5 ;  /* 0x0000000102057824 */ /* 0x000fe200078e0a05 */
[----:B------:R-:W-:Y:S01]  /*12d90*/  SHF.R.S32.HI R2, RZ, 0x1f, R200 ;  /* 0x0000001fff027819 */ /* 0x000fe200000114c8 */
[----:B------:R-:W-:Y:S01]  /*12da0*/  IMAD.MOV.U32 R7, RZ, RZ, R9 ;  /* 0x000000ffff077224 */ /* 0x000fe200078e0009 */
[----:B------:R-:W-:Y:S01]  /*12db0*/  @P1 SHF.R.U32.HI R7, RZ, c[0x0][0x4f0], R11 ;  /* 0x00013c00ff071a19 */ /* 0x000fe2000001160b */
[----:B------:R-:W-:Y:S01]  /*12dc0*/  IMAD R0, R0, c[0x0][0x3e8], RZ ;  /* 0x0000fa0000007a24 */ /* 0x000fe200078e02ff */
[----:B------:R-:W-:Y:S01]  /*12dd0*/  SEL R200, R200, RZ, !P0 ;  /* 0x000000ffc8c87207 */ /* 0x000fe20004000000 */
[----:B------:R-:W-:Y:S01]  /*12de0*/  IMAD.WIDE.U32 R14, R199, c[0x0][0x3e8], R14 ;  /* 0x0000fa00c70e7a25 */ /* 0x000fe200078e000e */
[----:B------:R-:W-:-:S03]  /*12df0*/  SEL R2, R2, RZ, !P0 ;  /* 0x000000ff02027207 */ /* 0x000fc60004000000 */
[----:B------:R-:W-:Y:S02]  /*12e00*/  IMAD.MOV R16, RZ, RZ, -R7 ;  /* 0x000000ffff107224 */ /* 0x000fe400078e0a07 */
[----:B------:R-:W-:-:S04]  /*12e10*/  IMAD.WIDE.U32 R18, R200, c[0x0][0x498], R18 ;  /* 0x00012600c8127a25 */ /* 0x000fc800078e0012 */
[----:B------:R-:W-:Y:S01]  /*12e20*/  IMAD R11, R16, c[0x0][0x4e8], R9 ;  /* 0x00013a00100b7a24 */ /* 0x000fe200078e0209 */
[----:B------:R-:W-:Y:S01]  /*12e30*/  IADD3 R20, P0, R7, R18, RZ ;  /* 0x0000001207147210 */ /* 0x000fe20007f1e0ff */
[----:B------:R-:W-:Y:S01]  /*12e40*/  IMAD R13, R2, c[0x0][0x498], RZ ;  /* 0x00012600020d7a24 */ /* 0x000fe200078e02ff */
[----:B------:R-:W-:Y:S01]  /*12e50*/  SHF.R.S32.HI R16, RZ, 0x1f, R7 ;  /* 0x0000001fff107819 */ /* 0x000fe20000011407 */
[----:B------:R-:W-:Y:S01]  /*12e60*/  IMAD R17, R199, c[0x0][0x3ec], R0 ;  /* 0x0000fb00c7117a24 */ /* 0x000fe200078e0200 */
[----:B------:R-:W-:Y:S01]  /*12e70*/  LEA R0, R5, R8, 0x5 ;  /* 0x0000000805007211 */ /* 0x000fe200078e28ff */
[----:B------:R-:W-:Y:S01]  /*12e80*/  IMAD R13, R200, c[0x0][0x49c], R13 ;  /* 0x00012700c80d7a24 */ /* 0x000fe200078e020d */
[----:B------:R-:W-:Y:S02]  /*12e90*/  SHF.R.S32.HI R18, RZ, 0x1f, R11 ;  /* 0x0000001fff127819 */ /* 0x000fe4000001140b */
[----:B------:R-:W-:Y:S01]  /*12ea0*/  IADD3 R15, R15, R17, RZ ;  /* 0x000000110f0f7210 */ /* 0x000fe20007ffe0ff */
[----:B------:R-:W-:Y:S01]  /*12eb0*/  IMAD R9, R55, 0x80, R0 ;  /* 0x0000008037097824 */ /* 0x000fe200078e0200 */
[----:B------:R-:W-:Y:S01]  /*12ec0*/  IADD3.X R21, R16, R19, R13, P0, !PT ;  /* 0x0000001310157210 */ /* 0x000fe200007fe40d */
[----:B------:R-:W-:-:S02]  /*12ed0*/  IMAD R18, R18, c[0x0][0x488], RZ ;  /* 0x0001220012127a24 */ /* 0x000fc400078e02ff */
[----:B------:R-:W-:Y:S02]  /*12ee0*/  IMAD.SHL.U32 R0, R8, 0x40, RZ ;  /* 0x0000004008007824 */ /* 0x000fe400078e00ff */
[----:B------:R-:W-:-:S03]  /*12ef0*/  @P1 IMAD.HI.U32 R17, R9, c[0x0][0x4ec], RZ ;  /* 0x00013b0009111a27 */ /* 0x000fc600078e00ff */
[----:B------:R-:W-:Y:S01]  /*12f00*/  LOP3.LUT R13, R0, 0x1c0, RZ, 0xc0, !PT ;  /* 0x000001c0000d7812 */ /* 0x000fe200078ec0ff */
[----:B------:R-:W-:-:S04]  /*12f10*/  IMAD.WIDE.U32 R20, R11, c[0x0][0x488], R20 ;  /* 0x000122000b147a25 */ /* 0x000fc800078e0014 */
[----:B------:R-:W-:Y:S01]  /*12f20*/  IMAD R18, R11, c[0x0][0x48c], R18 ;  /* 0x000123000b127a24 */ /* 0x000fe200078e0212 */
[----:B------:R-:W-:Y:S01]  /*12f30*/  LEA R11, P0, R20, c[0x0][0x450], 0x2 ;  /* 0x00011400140b7a11 */ /* 0x000fe200078010ff */
[----:B------:R-:W-:Y:S01]  /*12f40*/  IMAD.MOV.U32 R7, RZ, RZ, R9 ;  /* 0x000000ffff077224 */ /* 0x000fe200078e0009 */
[----:B------:R-:W-:Y:S01]  /*12f50*/  @P1 SHF.R.U32.HI R7, RZ, c[0x0][0x4f0], R17 ;  /* 0x00013c00ff071a19 */ /* 0x000fe20000011611 */
[----:B------:R-:W-:Y:S01]  /*12f60*/  IMAD.SHL.U32 R0, R5, 0x8, RZ ;  /* 0x0000000805007824 */ /* 0x000fe200078e00ff */
[----:B------:R-:W-:Y:S01]  /*12f70*/  IADD3 R17, R21, R18, RZ ;  /* 0x0000001215117210 */ /* 0x000fe20007ffe0ff */
[----:B------:R-:W-:Y:S01]  /*12f80*/  IMAD R5, R2, c[0x0][0x3f0], RZ ;  /* 0x0000fc0002057a24 */ /* 0x000fe200078e02ff */
[----:B------:R-:W-:Y:S01]  /*12f90*/  SHF.R.U32.HI R2, RZ, 0x3, R13 ;  /* 0x00000003ff027819 */ /* 0x000fe2000001160d */
[----:B------:R-:W-:Y:S01]  /*12fa0*/  IMAD.WIDE.U32 R14, R200, c[0x0][0x3f0], R14 ;  /* 0x0000fc00c80e7a25 */ /* 0x000fe200078e000e */
[----:B------:R-:W-:Y:S01]  /*12fb0*/  LEA.HI.X R17, R20, c[0x0][0x454], R17, 0x2, P0 ;  /* 0x0001150014117a11 */ /* 0x000fe200000f1411 */
[----:B------:R-:W-:Y:S01]  /*12fc0*/  SHFL.IDX PT, R48, R11, RZ, 0x1c1f ;  /* 0x001c1fff0b307589 */ /* 0x000fe200000e0000 */
[----:B------:R-:W-:Y:S01]  /*12fd0*/  LOP3.LUT R13, R13, 0x38, R0, 0xf8, !PT ;  /* 0x000000380d0d7812 */ /* 0x000fe200078ef800 */
[----:B------:R-:W-:Y:S01]  /*12fe0*/  IMAD R5, R200, c[0x0][0x3f4], R5 ;  /* 0x0000fd00c8057a24 */ /* 0x000fe200078e0205 */
[--C-:B------:R-:W-:Y:S01]  /*12ff0*/  SHF.R.S32.HI R16, RZ, 0x1f, R7.reuse ;  /* 0x0000001fff107819 */ /* 0x100fe20000011407 */
[----:B------:R-:W1:Y:S01]  /*13000*/  SHFL.IDX PT, R49, R17, RZ, 0x1c1f ;  /* 0x001c1fff11317589 */ /* 0x000e6200000e0000 */
[----:B------:R-:W-:Y:S01]  /*13010*/  LOP3.LUT R13, R13, R2, RZ, 0x3c, !PT ;  /* 0x000000020d0d7212 */ /* 0x000fe200078e3cff */
[----:B------:R-:W-:Y:S01]  /*13020*/  IMAD.MOV R2, RZ, RZ, -R7 ;  /* 0x000000ffff027224 */ /* 0x000fe200078e0a07 */
[----:B------:R-:W-:Y:S01]  /*13030*/  IADD3 R15, R15, R5, RZ ;  /* 0x000000050f0f7210 */ /* 0x000fe20007ffe0ff */
[----:B------:R-:W-:Y:S01]  /*13040*/  SHFL.IDX PT, R50, R11, 0x1, 0x1c1f ;  /* 0x003c1f000b327f89 */ /* 0x000fe200000e0000 */
[----:B------:R-:W-:Y:S01]  /*13050*/  IMAD R5, R55, 0x80, R6 ;  /* 0x0000008037057824 */ /* 0x000fe200078e0206 */
[----:B------:R-:W-:Y:S01]  /*13060*/  SHF.L.U32 R6, R3, 0x3, RZ ;  /* 0x0000000303067819 */ /* 0x000fe200000006ff */
[----:B------:R-:W-:Y:S01]  /*13070*/  IMAD R56, R2, c[0x0][0x4e8], R9 ;  /* 0x00013a0002387a24 */ /* 0x000fe200078e0209 */
[----:B------:R-:W2:Y:S01]  /*13080*/  SHFL.IDX PT, R51, R17, 0x1, 0x1c1f ;  /* 0x003c1f0011337f89 */ /* 0x000ea200000e0000 */
[----:B-----5:R-:W-:Y:S01]  /*13090*/  IMAD R2, R4, c[0x0][0x4e8], RZ ;  /* 0x00013a0004027a24 */ /* 0x020fe200078e02ff */
[----:B------:R-:W-:Y:S01]  /*130a0*/  IADD3 R9, R5, 0x8, RZ ;  /* 0x0000000805097810 */ /* 0x000fe20007ffe0ff */
[----:B------:R-:W-:Y:S01]  /*130b0*/  IMAD R16, R16, c[0x0][0x3e0], RZ ;  /* 0x0000f80010107a24 */ /* 0x000fe200078e02ff */
[----:B------:R-:W-:Y:S01]  /*130c0*/  LOP3.LUT R6, R13, 0x7ffffe00, R6, 0xf8, !PT ;  /* 0x7ffffe000d067812 */ /* 0x000fe200078ef806 */
[----:B------:R-:W-:Y:S01]  /*130d0*/  IMAD.WIDE.U32 R14, R7, c[0x0][0x3e0], R14 ;  /* 0x0000f800070e7a25 */ /* 0x000fe200078e000e */
[----:B------:R-:W-:-:S02]  /*130e0*/  ISETP.GE.OR P1, PT, R5, R2, P2 ;  /* 0x000000020500720c */ /* 0x000fc40001726670 */
[----:B------:R-:W-:Y:S01]  /*130f0*/  ISETP.GE.OR P0, PT, R9, R2, P2 ;  /* 0x000000020900720c */ /* 0x000fe20001706670 */
[----:B------:R-:W-:Y:S01]  /*13100*/  IMAD R16, R7, c[0x0][0x3e4], R16 ;  /* 0x0000f90007107a24 */ /* 0x000fe200078e0210 */
[----:B------:R-:W-:Y:S02]  /*13110*/  SHF.R.S32.HI R4, RZ, 0x1f, R56 ;  /* 0x0000001fff047819 */ /* 0x000fe40000011438 */
[----:B------:R-:W-:Y:S01]  /*13120*/  SHF.L.U32 R58, R6, 0x1, RZ ;  /* 0x00000001063a7819 */ /* 0x000fe200000006ff */
[----:B------:R-:W-:Y:S01]  /*13130*/  IMAD.IADD R15, R15, 0x1, R16 ;  /* 0x000000010f0f7824 */ /* 0x000fe200078e0210 */
[----:B------:R-:W-:Y:S01]  /*13140*/  LEA R55, R55, R8, 0x7 ;  /* 0x0000000837377211 */ /* 0x000fe200078e38ff */
[----:B------:R-:W-:-:S04]  /*13150*/  IMAD R3, R4, c[0x0][0x3d8], RZ ;  /* 0x0000f60004037a24 */ /* 0x000fc800078e02ff */
[----:B-1----:R1:W-:Y:S01]  /*13160*/  @!P1 ST.E [R48.64], R10 ;  /* 0x0000000a30009985 */ /* 0x0023e2000c101904 */
[C---:B------:R-:W-:Y:S02]  /*13170*/  IMAD R3, R56.reuse, c[0x0][0x3dc], R3 ;  /* 0x0000f70038037a24 */ /* 0x040fe400078e0203 */
[----:B------:R-:W-:Y:S01]  /*13180*/  IMAD.WIDE.U32 R56, R56, c[0x0][0x3d8], R14 ;  /* 0x0000f60038387a25 */ /* 0x000fe200078e000e */
[----:B--2---:R1:W-:Y:S03]  /*13190*/  @!P0 ST.E [R50.64], R12 ;  /* 0x0000000c32008985 */ /* 0x0043e6000c101904 */
[----:B------:R-:W-:Y:S01]  /*131a0*/  IMAD.IADD R3, R57, 0x1, R3 ;  /* 0x0000000139037824 */ /* 0x000fe200078e0203 */
[C---:B------:R-:W-:Y:S01]  /*131b0*/  LEA R57, P0, R56.reuse, c[0x0][0x380], 0x1 ;  /* 0x0000e00038397a11 */ /* 0x040fe200078008ff */
[----:B------:R1:W2:Y:S03]  /*131c0*/  LDS.128 R44, [R58+0x1080] ;  /* 0x001080003a2c7984 */ /* 0x0002a60000000c00 */
[----:B------:R-:W-:Y:S01]  /*131d0*/  LEA.HI.X R56, R56, c[0x0][0x384], R3, 0x1, P0 ;  /* 0x0000e10038387a11 */ /* 0x000fe200000f0c03 */
[----:B------:R1:W3:Y:S01]  /*131e0*/  LDS.128 R40, [R58+0x2080] ;  /* 0x002080003a287984 */ /* 0x0002e20000000c00 */
[----:B------:R-:W-:-:S03]  /*131f0*/  ISETP.GE.AND P0, PT, R55, R2, PT ;  /* 0x000000023700720c */ /* 0x000fc60003f06270 */
[----:B------:R1:W4:Y:S04]  /*13200*/  LDS.128 R36, [R58+0x3080] ;  /* 0x003080003a247984 */ /* 0x0003280000000c00 */
[----:B------:R1:W1:Y:S04]  /*13210*/  LDS.128 R32, [R58+0x5080] ;  /* 0x005080003a207984 */ /* 0x0002680000000c00 */
[----:B------:R1:W1:Y:S04]  /*13220*/  LDS.128 R28, [R58+0x6080] ;  /* 0x006080003a1c7984 */ /* 0x0002680000000c00 */
[----:B------:R1:W1:Y:S04]  /*13230*/  LDS.128 R24, [R58+0x7080] ;  /* 0x007080003a187984 */ /* 0x0002680000000c00 */
[----:B------:R1:W1:Y:S04]  /*13240*/  LDS.128 R20, [R58+0x9080] ;  /* 0x009080003a147984 */ /* 0x0002680000000c00 */
[----:B------:R1:W1:Y:S04]  /*13250*/  LDS.128 R16, [R58+0xa080] ;  /* 0x00a080003a107984 */ /* 0x0002680000000c00 */
[----:B------:R1:W1:Y:S04]  /*13260*/  LDS.128 R4, [R58+0xb080] ;  /* 0x00b080003a047984 */ /* 0x0002680000000c00 */
[----:B------:R1:W1:Y:S04]  /*13270*/  SHFL.IDX PT, R60, R57, RZ, 0x181f ;  /* 0x00181fff393c7589 */ /* 0x00026800000e0000 */
[----:B------:R1:W1:Y:S01]  /*13280*/  SHFL.IDX PT, R61, R56, RZ, 0x181f ;  /* 0x00181fff383d7589 */ /* 0x00026200000e0000 */
[----:B------:R-:W-:Y:S05]  /*13290*/  @P0 BRA `(.L_x_133) ;  /* 0x0000014000000947 */ /* 0x000fea0003800000 */
[----:B-12---:R-:W1:Y:S01]  /*132a0*/  LDS.128 R48, [R58+0x80] ;  /* 0x000080003a307984 */ /* 0x006e620000000c00 */
[----:B------:R-:W-:-:S02]  /*132b0*/  IADD3 R54, R0, 0x40, RZ ;  /* 0x0000004000367810 */ /* 0x000fc40007ffe0ff */
[----:B------:R-:W-:Y:S01]  /*132c0*/  IADD3 R52, R0, 0x80, RZ ;  /* 0x0000008000347810 */ /* 0x000fe20007ffe0ff */
[----:B------:R-:W2:Y:S01]  /*132d0*/  LDS.128 R12, [R58+0x4080] ;  /* 0x004080003a0c7984 */ /* 0x000ea20000000c00 */
[----:B------:R-:W-:Y:S02]  /*132e0*/  ISETP.GE.AND P1, PT, R54, c[0x0][0x3c8], PT ;  /* 0x0000f20036007a0c */ /* 0x000fe40003f26270 */
[----:B------:R-:W-:Y:S01]  /*132f0*/  ISETP.GE.AND P0, PT, R52, c[0x0][0x3c8], PT ;  /* 0x0000f20034007a0c */ /* 0x000fe20003f06270 */
[----:B------:R5:W4:Y:S01]  /*13300*/  LDS.128 R8, [R58+0x8080] ;  /* 0x008080003a087984 */ /* 0x000b220000000c00 */
[----:B------:R-:W-:-:S09]  /*13310*/  ISETP.GE.AND P2, PT, R0, c[0x0][0x3c8], PT ;  /* 0x0000f20000007a0c */ /* 0x000fd20003f46270 */
[----:B------:R-:W-:Y:S02]  /*13320*/  @!P1 SHF.R.S32.HI R53, RZ, 0x1f, R54 ;  /* 0x0000001fff359819 */ /* 0x000fe40000011436 */
[----:B------:R-:W-:Y:S02]  /*13330*/  @!P0 SHF.R.S32.HI R3, RZ, 0x1f, R52 ;  /* 0x0000001fff038819 */ /* 0x000fe40000011434 */
[----:B------:R-:W-:Y:S02]  /*13340*/  @!P1 LEA.HI R53, R53, R54, RZ, 0x3 ;  /* 0x0000003635359211 */ /* 0x000fe400078f18ff */
[----:B------:R-:W-:Y:S02]  /*13350*/  @!P0 LEA.HI R3, R3, R52, RZ, 0x3 ;  /* 0x0000003403038211 */ /* 0x000fe400078f18ff */
[----:B------:R-:W-:Y:S02]  /*13360*/  @!P1 LOP3.LUT R53, R53, 0xfffffff8, RZ, 0xc0, !PT ;  /* 0xfffffff835359812 */ /* 0x000fe400078ec0ff */
[----:B------:R-:W-:Y:S01]  /*13370*/  @!P0 LOP3.LUT R3, R3, 0xfffffff8, RZ, 0xc0, !PT ;  /* 0xfffffff803038812 */ /* 0x000fe200078ec0ff */
[----:B-----5:R-:W-:-:S04]  /*13380*/  @!P2 IMAD.WIDE R58, R0, 0x2, R60 ;  /* 0x00000002003aa825 */ /* 0x020fc800078e023c */
[----:B------:R-:W-:-:S04]  /*13390*/  @!P1 IMAD.WIDE R52, R53, 0x2, R60 ;  /* 0x0000000235349825 */ /* 0x000fc800078e023c */
[----:B------:R-:W-:Y:S01]  /*133a0*/  @!P0 IMAD.WIDE R60, R3, 0x2, R60 ;  /* 0x00000002033c8825 */ /* 0x000fe200078e023c */
[----:B-1----:R1:W-:Y:S04]  /*133b0*/  @!P2 ST.E.128 [R58.64], R48 ;  /* 0x000000303a00a985 */ /* 0x0023e8000c101d04 */
[----:B--2---:R1:W-:Y:S04]  /*133c0*/  @!P1 ST.E.128 [R52.64], R12 ;  /* 0x0000000c34009985 */ /* 0x0043e8000c101d04 */
[----:B----4-:R1:W-:Y:S02]  /*133d0*/  @!P0 ST.E.128 [R60.64], R8 ;  /* 0x000000083c008985 */ /* 0x0103e4000c101d04 */
.L_x_133:
[----:B--2---:R-:W-:Y:S05]  /*133e0*/  BSYNC B0 ;  /* 0x0000000000007941 */ /* 0x004fea0003800000 */
.L_x_132:
[----:B------:R-:W-:Y:S01]  /*133f0*/  IADD3 R3, R55, 0x20, RZ ;  /* 0x0000002037037810 */ /* 0x000fe20007ffe0ff */
[----:B-1----:R1:W2:Y:S01]  /*13400*/  SHFL.IDX PT, R13, R56, 0x1, 0x181f ;  /* 0x00381f00380d7f89 */ /* 0x0022a200000e0000 */
[----:B------:R-:W-:Y:S02]  /*13410*/  BSSY B0, `(.L_x_134) ;  /* 0x0000015000007945 */ /* 0x000fe40003800000 */
[----:B------:R-:W-:Y:S01]  /*13420*/  ISETP.GE.AND P0, PT, R3, R2, PT ;  /* 0x000000020300720c */ /* 0x000fe20003f06270 */
[----:B------:R1:W4:-:S12]  /*13430*/  SHFL.IDX PT, R12, R57, 0x1, 0x181f ;  /* 0x00381f00390c7f89 */ /* 0x00031800000e0000 */
[----:B------:R-:W-:Y:S05]  /*13440*/  @P0 BRA `(.L_x_135) ;  /* 0x0000011000000947 */ /* 0x000fea0003800000 */
[C---:B------:R-:W-:Y:S02]  /*13450*/  IADD3 R10, R0.reuse, 0x40, RZ ;  /* 0x00000040000a7810 */ /* 0x040fe40007ffe0ff */
[----:B------:R-:W-:Y:S02]  /*13460*/  IADD3 R8, R0, 0x80, RZ ;  /* 0x0000008000087810 */ /* 0x000fe40007ffe0ff */
[----:B------:R-:W-:Y:S02]  /*13470*/  ISETP.GE.AND P1, PT, R10, c[0x0][0x3c8], PT ;  /* 0x0000f2000a007a0c */ /* 0x000fe40003f26270 */
[----:B------:R-:W-:Y:S02]  /*13480*/  ISETP.GE.AND P0, PT, R8, c[0x0][0x3c8], PT ;  /* 0x0000f20008007a0c */ /* 0x000fe40003f06270 */
[----:B------:R-:W-:-:S09]  /*13490*/  ISETP.GE.AND P2, PT, R0, c[0x0][0x3c8], PT ;  /* 0x0000f20000007a0c */ /* 0x000fd20003f46270 */
[----:B------:R-:W-:Y:S02]  /*134a0*/  @!P1 SHF.R.S32.HI R9, RZ, 0x1f, R10 ;  /* 0x0000001fff099819 */ /* 0x000fe4000001140a */
[----:B------:R-:W-:Y:S02]  /*134b0*/  @!P0 SHF.R.S32.HI R3, RZ, 0x1f, R8 ;  /* 0x0000001fff038819 */ /* 0x000fe40000011408 */
[----:B------:R-:W-:Y:S01]  /*134c0*/  @!P1 LEA.HI R9, R9, R10, RZ, 0x3 ;  /* 0x0000000a09099211 */ /* 0x000fe200078f18ff */
[--C-:B--2-4-:R-:W-:Y:S01]  /*134d0*/  @!P2 IMAD.WIDE R10, R0, 0x2, R12.reuse ;  /* 0x00000002000aa825 */ /* 0x114fe200078e020c */
        /* <DEDUP_REMOVED lines=8> */
.L_x_135:
[----:B------:R-:W-:Y:S05]  /*13560*/  BSYNC B0 ;  /* 0x0000000000007941 */ /* 0x000fea0003800000 */
.L_x_134:
[----:B------:R-:W-:Y:S01]  /*13570*/  IADD3 R3, R55, 0x40, RZ ;  /* 0x0000004037037810 */ /* 0x000fe20007ffe0ff */
[----:B--2---:R2:W1:Y:S01]  /*13580*/  SHFL.IDX PT, R13, R56, 0x2, 0x181f ;  /* 0x00581f00380d7f89 */ /* 0x00446200000e0000 */
[----:B------:R-:W-:Y:S02]  /*13590*/  BSSY B0, `(.L_x_136) ;  /* 0x0000015000007945 */ /* 0x000fe40003800000 */
[----:B------:R-:W-:Y:S01]  /*135a0*/  ISETP.GE.AND P0, PT, R3, R2, PT ;  /* 0x000000020300720c */ /* 0x000fe20003f06270 */
[----:B----4-:R2:W4:-:S12]  /*135b0*/  SHFL.IDX PT, R12, R57, 0x2, 0x181f ;  /* 0x00581f00390c7f89 */ /* 0x01051800000e0000 */
        /* <DEDUP_REMOVED lines=13> */
[----:B---3--:R1:W-:Y:S02]  /*13690*/  @!P2 ST.E.128 [R10.64], R40 ;  /* 0x000000280a00a985 */ /* 0x0083e4000c101d04 */
[----:B------:R-:W-:-:S04]  /*136a0*/  @!P1 IMAD.WIDE R8, R9, 0x2, R12 ;  /* 0x0000000209089825 */ /* 0x000fc800078e020c */
[----:B------:R-:W-:Y:S01]  /*136b0*/  @!P0 IMAD.WIDE R12, R3, 0x2, R12 ;  /* 0x00000002030c8825 */ /* 0x000fe200078e020c */
[----:B------:R1:W-:Y:S04]  /*136c0*/  @!P1 ST.E.128 [R8.64], R28 ;  /* 0x0000001c08009985 */ /* 0x0003e8000c101d04 */
[----:B------:R1:W-:Y:S02]  /*136d0*/  @!P0 ST.E.128 [R12.64], R16 ;  /* 0x000000100c008985 */ /* 0x0003e4000c101d04 */
.L_x_137:
[----:B------:R-:W-:Y:S05]  /*136e0*/  BSYNC B0 ;  /* 0x0000000000007941 */ /* 0x000fea0003800000 */
.L_x_136:
[----:B------:R-:W-:Y:S01]  /*136f0*/  IADD3 R55, R55, 0x60, RZ ;  /* 0x0000006037377810 */ /* 0x000fe20007ffe0ff */
[----:B-1----:R1:W2:Y:S03]  /*13700*/  SHFL.IDX PT, R9, R56, 0x3, 0x181f ;  /* 0x00781f0038097f89 */ /* 0x0022a600000e0000 */
[----:B------:R-:W-:Y:S01]  /*13710*/  ISETP.GE.AND P0, PT, R55, R2, PT ;  /* 0x000000023700720c */ /* 0x000fe20003f06270 */
[----:B------:R1:W4:-:S12]  /*13720*/  SHFL.IDX PT, R8, R57, 0x3, 0x181f ;  /* 0x00781f0039087f89 */ /* 0x00031800000e0000 */
[----:B------:R-:W-:Y:S05]  /*13730*/  @P0 EXIT ;  /* 0x000000000000094d */ /* 0x000fea0003800000 */
[C---:B------:R-:W-:Y:S02]  /*13740*/  IADD3 R3, R0.reuse, 0x40, RZ ;  /* 0x0000004000037810 */ /* 0x040fe40007ffe0ff */
[C---:B------:R-:W-:Y:S02]  /*13750*/  ISETP.GE.AND P1, PT, R0.reuse, c[0x0][0x3c8], PT ;  /* 0x0000f20000007a0c */ /* 0x040fe40003f26270 */
[----:B------:R-:W-:Y:S02]  /*13760*/  ISETP.GE.AND P0, PT, R3, c[0x0][0x3c8], PT ;  /* 0x0000f20003007a0c */ /* 0x000fe40003f06270 */
[----:B------:R-:W-:-:S09]  /*13770*/  IADD3 R13, R0, 0x80, RZ ;  /* 0x00000080000d7810 */ /* 0x000fd20007ffe0ff */
[----:B--2-4-:R-:W-:Y:S02]  /*13780*/  @!P1 IMAD.WIDE R10, R0, 0x2, R8 ;  /* 0x00000002000a9825 */ /* 0x014fe400078e0208 */
[----:B------:R-:W-:-:S03]  /*13790*/  @!P0 SHF.R.S32.HI R2, RZ, 0x1f, R3 ;  /* 0x0000001fff028819 */ /* 0x000fc60000011403 */
[----:B------:R2:W-:Y:S01]  /*137a0*/  @!P1 ST.E.128 [R10.64], R36 ;  /* 0x000000240a009985 */ /* 0x0005e2000c101d04 */
[----:B------:R-:W-:-:S04]  /*137b0*/  @!P0 LEA.HI R2, R2, R3, RZ, 0x3 ;  /* 0x0000000302028211 */ /* 0x000fc800078f18ff */
[----:B------:R-:W-:-:S05]  /*137c0*/  @!P0 LOP3.LUT R2, R2, 0xfffffff8, RZ, 0xc0, !PT ;  /* 0xfffffff802028812 */ /* 0x000fca00078ec0ff */
[----:B------:R-:W-:-:S05]  /*137d0*/  @!P0 IMAD.WIDE R2, R2, 0x2, R8 ;  /* 0x0000000202028825 */ /* 0x000fca00078e0208 */
[----:B------:R2:W-:Y:S01]  /*137e0*/  @!P0 ST.E.128 [R2.64], R24 ;  /* 0x0000001802008985 */ /* 0x0005e2000c101d04 */
[----:B------:R-:W-:-:S13]  /*137f0*/  ISETP.GE.AND P0, PT, R13, c[0x0][0x3c8], PT ;  /* 0x0000f2000d007a0c */ /* 0x000fda0003f06270 */
[----:B------:R-:W-:Y:S05]  /*13800*/  @P0 EXIT ;  /* 0x000000000000094d */ /* 0x000fea0003800000 */
[----:B------:R-:W-:-:S04]  /*13810*/  SHF.R.S32.HI R0, RZ, 0x1f, R13 ;  /* 0x0000001fff007819 */ /* 0x000fc8000001140d */
[----:B------:R-:W-:-:S04]  /*13820*/  LEA.HI R0, R0, R13, RZ, 0x3 ;  /* 0x0000000d00007211 */ /* 0x000fc800078f18ff */
[----:B--2---:R-:W-:-:S05]  /*13830*/  LOP3.LUT R3, R0, 0xfffffff8, RZ, 0xc0, !PT ;  /* 0xfffffff800037812 */ /* 0x004fca00078ec0ff */
[----:B------:R-:W-:-:S05]  /*13840*/  IMAD.WIDE R8, R3, 0x2, R8 ;  /* 0x0000000203087825 */ /* 0x000fca00078e0208 */
[----:B------:R-:W-:Y:S01]  /*13850*/  ST.E.128 [R8.64], R4 ;  /* 0x0000000408007985 */ /* 0x000fe2000c101d04 */
[----:B------:R-:W-:Y:S05]  /*13860*/  EXIT ;  /* 0x000000000000794d */ /* 0x000fea0003800000 */
.L_x_130:
[----:B------:R-:W-:Y:S01]  /*13870*/  ISETP.NE.U32.AND P1, PT, RZ, c[0x0][0x508], PT ;  /* 0x00014200ff007a0c */ /* 0x000fe20003f25070 */
[----:B------:R-:W-:Y:S01]  /*13880*/  IMAD.MOV.U32 R9, RZ, RZ, 0x4 ;  /* 0x00000004ff097424 */ /* 0x000fe200078e00ff */
[----:B------:R-:W-:Y:S02]  /*13890*/  ISETP.NE.U32.AND P0, PT, RZ, c[0x0][0x500], PT ;  /* 0x00014000ff007a0c */ /* 0x000fe40003f05070 */
[----:B------:R-:W-:Y:S01]  /*138a0*/  ISETP.NE.AND.EX P1, PT, RZ, c[0x0][0x50c], PT, P1 ;  /* 0x00014300ff007a0c */ /* 0x000fe20003f25310 */
[----:B------:R-:W-:Y:S01]  /*138b0*/  IMAD.WIDE R6, R200, R9, c[0x0][0x500] ;  /* 0x00014000c8067625 */ /* 0x000fe200078e0209 */
[----:B------:R-:W-:-:S03]  /*138c0*/  ISETP.NE.AND.EX P0, PT, RZ, c[0x0][0x504], PT, P0 ;  /* 0x00014100ff007a0c */ /* 0x000fc60003f05300 */
[----:B------:R-:W-:-:S08]  /*138d0*/  IMAD.MOV.U32 R3, RZ, RZ, c[0x0][0x388] ;  /* 0x0000e200ff037624 */ /* 0x000fd000078e00ff */
        /* <DEDUP_REMOVED lines=8> */
[----:B-----5:R-:W2:Y:S04]  /*13960*/  LDG.E R3, [R6.64] ;  /* 0x0000000406037981 */ /* 0x020ea8000c1e1900 */
[----:B------:R-:W2:Y:S02]  /*13970*/  LDG.E R2, [R6.64+0x4] ;  /* 0x0000040406027981 */ /* 0x000ea4000c1e1900 */
[----:B--2---:R-:W-:-:S02]  /*13980*/  IADD3 R3, -R3, R2, RZ ;  /* 0x0000000203037210 */ /* 0x004fc40007ffe1ff */
.L_x_138:
        /* <DEDUP_REMOVED lines=12> */
[----:B------:R-:W-:Y:S01]  /*13a50*/  MOV R4, c[0x0][0x4e8] ;  /* 0x00013a0000047a02 */ /* 0x000fe20000000f00 */
[----:B------:R-:W-:Y:S01]  /*13a60*/  IMAD.MOV.U32 R12, RZ, RZ, R10 ;  /* 0x000000ffff0c7224 */ /* 0x000fe200078e000a */
[----:B------:R-:W-:Y:S02]  /*13a70*/  MOV R13, R11 ;  /* 0x0000000b000d7202 */ /* 0x000fe40000000f00 */
[----:B------:R-:W-:Y:S01]  /*13a80*/  ISETP.NE.AND P0, PT, R4, 0x1, PT ;  /* 0x000000010400780c */ /* 0x000fe20003f05270 */
[----:B------:R-:W-:Y:S01]  /*13a90*/  IMAD R4, R0, c[0x0][0x490], RZ ;  /* 0x0001240000047a24 */ /* 0x000fe200078e02ff */
[----:B------:R-:W-:Y:S01]  /*13aa0*/  MOV R7, R8 ;  /* 0x0000000800077202 */ /* 0x000fe20000000f00 */
[----:B------:R-:W-:-:S04]  /*13ab0*/  IMAD.WIDE.U32 R12, R199, c[0x0][0x490], R12 ;  /* 0x00012400c70c7a25 */ /* 0x000fc800078e000c */
[----:B------:R-:W-:Y:S02]  /*13ac0*/  IMAD R4, R199, c[0x0][0x494], R4 ;  /* 0x00012500c7047a24 */ /* 0x000fe400078e0204 */
[----:B------:R-:W-:Y:S02]  /*13ad0*/  IMAD.MOV.U32 R14, RZ, RZ, R12 ;  /* 0x000000ffff0e7224 */ /* 0x000fe400078e000c */
[----:B------:R-:W-:Y:S02]  /*13ae0*/  IMAD.IADD R15, R4, 0x1, R13 ;  /* 0x00000001040f7824 */ /* 0x000fe400078e020d */
[----:B------:R-:W-:-:S04]  /*13af0*/  @P0 IMAD.HI.U32 R6, R8, c[0x0][0x4ec], RZ ;  /* 0x00013b0008060a27 */ /* 0x000fc800078e00ff */
[----:B------:R-:W-:Y:S01]  /*13b00*/  IMAD R13, R5, c[0x0][0x498], RZ ;  /* 0x00012600050d7a24 */ /* 0x000fe200078e02ff */
[----:B------:R-:W-:Y:S01]  /*13b10*/  @P0 SHF.R.U32.HI R7, RZ, c[0x0][0x4f0], R6 ;  /* 0x00013c00ff070a19 */ /* 0x000fe20000011606 */
[----:B------:R-:W-:-:S03]  /*13b20*/  IMAD.WIDE.U32 R14, R200, c[0x0][0x498], R14 ;  /* 0x00012600c80e7a25 */ /* 0x000fc600078e000e */
[C---:B------:R-:W-:Y:S01]  /*13b30*/  IADD3 R9, -R7.reuse, RZ, RZ ;  /* 0x000000ff07097210 */ /* 0x040fe20007ffe1ff */
[----:B------:R-:W-:Y:S01]  /*13b40*/  IMAD R13, R200, c[0x0][0x49c], R13 ;  /* 0x00012700c80d7a24 */ /* 0x000fe200078e020d */
[----:B------:R-:W-:Y:S02]  /*13b50*/  SHF.R.S32.HI R4, RZ, 0x1f, R7 ;  /* 0x0000001fff047819 */ /* 0x000fe40000011407 */
[----:B------:R-:W-:Y:S01]  /*13b60*/  IADD3 R12, P0, R7, R14, RZ ;  /* 0x0000000e070c7210 */ /* 0x000fe20007f1e0ff */
[----:B------:R-:W-:-:S03]  /*13b70*/  IMAD R9, R9, c[0x0][0x4e8], R8 ;  /* 0x00013a0009097a24 */ /* 0x000fc600078e0208 */
[----:B------:R-:W-:Y:S02]  /*13b80*/  IADD3.X R13, R4, R15, R13, P0, !PT ;  /* 0x0000000f040d7210 */ /* 0x000fe400007fe40d */
[----:B------:R-:W-:Y:S02]  /*13b90*/  SHF.R.S32.HI R6, RZ, 0x1f, R9 ;  /* 0x0000001fff067819 */ /* 0x000fe40000011409 */
[----:B------:R-:W-:Y:S01]  /*13ba0*/  MOV R4, 0xff800000 ;  /* 0xff80000000047802 */ /* 0x000fe20000000f00 */
[----:B------:R-:W-:-:S04]  /*13bb0*/  IMAD.WIDE.U32 R12, R9, c[0x0][0x488], R12 ;  /* 0x00012200090c7a25 */ /* 0x000fc800078e000c */
[----:B------:R-:W-:-:S04]  /*13bc0*/  IMAD R6, R6, c[0x0][0x488], RZ ;  /* 0x0001220006067a24 */ /* 0x000fc800078e02ff */
[----:B------:R-:W-:Y:S01]  /*13bd0*/  IMAD R7, R9, c[0x0][0x48c], R6 ;  /* 0x0001230009077a24 */ /* 0x000fe200078e0206 */
[----:B------:R-:W-:-:S04]  /*13be0*/  LEA R6, P0, R12, c[0x0][0x450], 0x2 ;  /* 0x000114000c067a11 */ /* 0x000fc800078010ff */
[----:B------:R-:W-:-:S04]  /*13bf0*/  IADD3 R7, R13, R7, RZ ;  /* 0x000000070d077210 */ /* 0x000fc80007ffe0ff */
[----:B------:R-:W-:-:S05]  /*13c00*/  LEA.HI.X R7, R12, c[0x0][0x454], R7, 0x2, P0 ;  /* 0x000115000c077a11 */ /* 0x000fca00000f1407 */
[----:B------:R1:W-:Y:S02]  /*13c10*/  STG.E [R6.64], R4 ;  /* 0x0000000406007986 */ /* 0x0003e4000c101904 */
.L_x_140:
[----:B------:R-:W-:Y:S05]  /*13c20*/  BSYNC B0 ;  /* 0x0000000000007941 */ /* 0x000fea0003800000 */
.L_x_139:
[----:B-1----:R-:W1:Y:S01]  /*13c30*/  S2R R6, SR_CTAID.X ;  /* 0x0000000000067919 */ /* 0x002e620000002500 */
[----:B------:R-:W-:Y:S01]  /*13c40*/  SHF.R.S32.HI R9, RZ, 0x1f, R2 ;  /* 0x0000001fff097819 */ /* 0x000fe20000011402 */
[----:B------:R-:W-:Y:S01]  /*13c50*/  IMAD R7, R11, c[0x0][0x3a0], RZ ;  /* 0x0000e8000b077a24 */ /* 0x000fe200078e02ff */
[----:B------:R-:W-:Y:S01]  /*13c60*/  MOV R8, c[0x0][0x4e8] ;  /* 0x00013a0000087a02 */ /* 0x000fe20000000f00 */
[----:B------:R-:W-:Y:S01]  /*13c70*/  IMAD R0, R0, c[0x0][0x3e8], RZ ;  /* 0x0000fa0000007a24 */ /* 0x000fe200078e02ff */
[----:B------:R-:W-:Y:S01]  /*13c80*/  LEA.HI R4, R9, R2, RZ, 0x3 ;  /* 0x0000000209047211 */ /* 0x000fe200078f18ff */
[----:B------:R-:W-:Y:S01]  /*13c90*/  IMAD R7, R10, c[0x0][0x3a4], R7 ;  /* 0x0000e9000a077a24 */ /* 0x000fe200078e0207 */
[----:B------:R-:W-:Y:S01]  /*13ca0*/  ISETP.NE.AND P0, PT, R8, 0x1, PT ;  /* 0x000000010800780c */ /* 0x000fe20003f05270 */
[----:B------:R-:W-:Y:S01]  /*13cb0*/  IMAD.WIDE.U32 R10, R10, c[0x0][0x3a0], RZ ;  /* 0x0000e8000a0a7a25 */ /* 0x000fe200078e00ff */
[----:B------:R-:W-:Y:S01]  /*13cc0*/  LOP3.LUT R9, R4, 0xfffffff8, RZ, 0xc0, !PT ;  /* 0xfffffff804097812 */ /* 0x000fe200078ec0ff */
[----:B------:R-:W-:Y:S01]  /*13cd0*/  BSSY B0, `(.L_x_141) ;  /* 0x0000036000007945 */ /* 0x000fe20003800000 */
[----:B------:R-:W-:Y:S01]  /*13ce0*/  SHF.R.S32.HI R4, RZ, 0x3, R4 ;  /* 0x00000003ff047819 */ /* 0x000fe20000011404 */
[----:B------:R-:W-:Y:S01]  /*13cf0*/  IMAD R0, R199, c[0x0][0x3ec], R0 ;  /* 0x0000fb00c7007a24 */ /* 0x000fe200078e0200 */
[----:B------:R-:W-:Y:S01]  /*13d00*/  IADD3 R11, R11, R7, RZ ;  /* 0x000000070b0b7210 */ /* 0x000fe20007ffe0ff */
[----:B------:R-:W-:-:S02]  /*13d10*/  IMAD.IADD R9, R2, 0x1, -R9 ;  /* 0x0000000102097824 */ /* 0x000fc400078e0a09 */
[----:B------:R-:W-:Y:S02]  /*13d20*/  IMAD R5, R5, c[0x0][0x3f0], RZ ;  /* 0x0000fc0005057a24 */ /* 0x000fe400078e02ff */
[----:B------:R-:W-:Y:S01]  /*13d30*/  IMAD.WIDE.U32 R10, R199, c[0x0][0x3e8], R10 ;  /* 0x0000fa00c70a7a25 */ /* 0x000fe200078e000a */
[CC--:B------:R-:W-:Y:S02]  /*13d40*/  LEA R7, R9.reuse, R4.reuse, 0x5 ;  /* 0x0000000409077211 */ /* 0x0c0fe400078e28ff */
[----:B------:R-:W-:Y:S01]  /*13d50*/  SHF.L.U32 R9, R9, 0x3, RZ ;  /* 0x0000000309097819 */ /* 0x000fe200000006ff */
[----:B------:R-:W-:Y:S01]  /*13d60*/  IMAD R5, R200, c[0x0][0x3f4], R5 ;  /* 0x0000fd00c8057a24 */ /* 0x000fe200078e0205 */
[----:B------:R-:W-:Y:S01]  /*13d70*/  IADD3 R11, R0, R11, RZ ;  /* 0x0000000b000b7210 */ /* 0x000fe20007ffe0ff */
[C---:B-1----:R-:W-:Y:S01]  /*13d80*/  IMAD R7, R6.reuse, 0x80, R7 ;  /* 0x0000008006077824 */ /* 0x042fe200078e0207 */
[----:B------:R-:W-:Y:S01]  /*13d90*/  LEA R4, R6, R4, 0x7 ;  /* 0x0000000406047211 */ /* 0x000fe200078e38ff */
[----:B-----5:R-:W-:Y:S01]  /*13da0*/  IMAD R3, R3, c[0x0][0x4e8], RZ ;  /* 0x00013a0003037a24 */ /* 0x020fe200078e02ff */
[----:B------:R-:W-:Y:S01]  /*13db0*/  IADD3 R6, R9, 0x40, RZ ;  /* 0x0000004009067810 */ /* 0x000fe20007ffe0ff */
[----:B------:R-:W-:Y:S01]  /*13dc0*/  @P0 IMAD.HI.U32 R0, R7, c[0x0][0x4ec], RZ ;  /* 0x00013b0007000a27 */ /* 0x000fe200078e00ff */
[----:B------:R-:W-:-:S03]  /*13dd0*/  MOV R2, R7 ;  /* 0x0000000700027202 */ /* 0x000fc60000000f00 */
[----:B------:R-:W-:Y:S01]  /*13de0*/  IMAD.WIDE.U32 R10, R200, c[0x0][0x3f0], R10 ;  /* 0x0000fc00c80a7a25 */ /* 0x000fe200078e000a */
[----:B------:R-:W-:-:S04]  /*13df0*/  @P0 SHF.R.U32.HI R2, RZ, c[0x0][0x4f0], R0 ;  /* 0x00013c00ff020a19 */ /* 0x000fc80000011600 */
[--C-:B------:R-:W-:Y:S01]  /*13e00*/  SHF.R.S32.HI R8, RZ, 0x1f, R2.reuse ;  /* 0x0000001fff087819 */ /* 0x100fe20000011402 */
[----:B------:R-:W-:Y:S01]  /*13e10*/  IMAD.MOV R0, RZ, RZ, -R2 ;  /* 0x000000ffff007224 */ /* 0x000fe200078e0a02 */
[----:B------:R-:W-:-:S03]  /*13e20*/  IADD3 R11, R11, R5, RZ ;  /* 0x000000050b0b7210 */ /* 0x000fc60007ffe0ff */
[----:B------:R-:W-:Y:S02]  /*13e30*/  IMAD R5, R8, c[0x0][0x3e0], RZ ;  /* 0x0000f80008057a24 */ /* 0x000fe400078e02ff */
[----:B------:R-:W-:Y:S02]  /*13e40*/  IMAD R0, R0, c[0x0][0x4e8], R7 ;  /* 0x00013a0000007a24 */ /* 0x000fe400078e0207 */
[----:B------:R-:W-:-:S04]  /*13e50*/  IMAD.WIDE.U32 R10, R2, c[0x0][0x3e0], R10 ;  /* 0x0000f800020a7a25 */ /* 0x000fc800078e000a */
[----:B------:R-:W-:Y:S01]  /*13e60*/  IMAD R5, R2, c[0x0][0x3e4], R5 ;  /* 0x0000f90002057a24 */ /* 0x000fe200078e0205 */
[----:B------:R-:W-:-:S04]  /*13e70*/  SHF.R.S32.HI R2, RZ, 0x1f, R0 ;  /* 0x0000001fff027819 */ /* 0x000fc80000011400 */
        /* <DEDUP_REMOVED lines=9> */
[----:B------:R-:W-:-:S03]  /*13f10*/  IADD3 R5, R9, 0x80, RZ ;  /* 0x0000008009057810 */ /* 0x000fc60007ffe0ff */
[----:B------:R1:W3:Y:S08]  /*13f20*/  SHFL.IDX PT, R11, R0, RZ, 0x181f ;  /* 0x00181fff000b7589 */ /* 0x0002f000000e0000 */
[----:B------:R-:W-:Y:S05]  /*13f30*/  @P0 BRA `(.L_x_142) ;  /* 0x000000f000000947 */ /* 0x000fea0003800000 */
[----:B------:R-:W-:Y:S02]  /*13f40*/  ISETP.GE.AND P1, PT, R6, c[0x0][0x3c8], PT ;  /* 0x0000f20006007a0c */ /* 0x000fe40003f26270 */
[----:B------:R-:W-:-:S02]  /*13f50*/  ISETP.GE.AND P0, PT, R5, c[0x0][0x3c8], PT ;  /* 0x0000f20005007a0c */ /* 0x000fc40003f06270 */
        /* <DEDUP_REMOVED lines=13> */
.L_x_142:
[----:B------:R-:W-:Y:S05]  /*14030*/  BSYNC B0 ;  /* 0x0000000000007941 */ /* 0x000fea0003800000 */
.L_x_141:
[----:B------:R-:W-:Y:S01]  /*14040*/  IADD3 R8, R4, 0x20, RZ ;  /* 0x0000002004087810 */ /* 0x000fe20007ffe0ff */
[----:B--23--:R2:W3:Y:S01]  /*14050*/  SHFL.IDX PT, R11, R0, 0x1, 0x181f ;  /* 0x00381f00000b7f89 */ /* 0x00c4e200000e0000 */
        /* <DEDUP_REMOVED lines=9> */
[----:B------:R-:W-:Y:S02]  /*140f0*/  @!P1 LEA.HI R8, R7, R6, RZ, 0x3 ;  /* 0x0000000607089211 */ /* 0x000fe400078f18ff */
[----:B------:R-:W-:Y:S01]  /*14100*/  @!P0 LEA.HI R7, R12, R5, RZ, 0x3 ;  /* 0x000000050c078211 */ /* 0x000fe200078f18ff */
[----:B---34-:R-:W-:Y:S01]  /*14110*/  @!P2 IMAD.WIDE R12, R9, 0x2, R10 ;  /* 0x00000002090ca825 */ /* 0x018fe200078e020a */
[----:B------:R-:W-:Y:S02]  /*14120*/  @!P1 LOP3.LUT R8, R8, 0xfffffff8, RZ, 0xc0, !PT ;  /* 0xfffffff808089812 */ /* 0x000fe400078ec0ff */
[----:B------:R-:W-:-:S02]  /*14130*/  @!P0 LOP3.LUT R7, R7, 0xfffffff8, RZ, 0xc0, !PT ;  /* 0xfffffff807078812 */ /* 0x000fc400078ec0ff */
[----:B------:R3:W-:Y:S01]  /*14140*/  @!P2 ST.E.128 [R12.64], RZ ;  /* 0x000000ff0c00a985 */ /* 0x0007e2000c101d04 */
[----:B------:R-:W-:-:S04]  /*14150*/  @!P1 IMAD.WIDE R14, R8, 0x2, R10 ;  /* 0x00000002080e9825 */ /* 0x000fc800078e020a */
[----:B------:R-:W-:Y:S01]  /*14160*/  @!P0 IMAD.WIDE R10, R7, 0x2, R10 ;  /* 0x00000002070a8825 */ /* 0x000fe200078e020a */
[----:B------:R3:W-:Y:S04]  /*14170*/  @!P1 ST.E.128 [R14.64], RZ ;  /* 0x000000ff0e009985 */ /* 0x0007e8000c101d04 */
[----:B------:R3:W-:Y:S02]  /*14180*/  @!P0 ST.E.128 [R10.64], RZ ;  /* 0x000000ff0a008985 */ /* 0x0007e4000c101d04 */
.L_x_144:
[----:B------:R-:W-:Y:S05]  /*14190*/  BSYNC B0 ;  /* 0x0000000000007941 */ /* 0x000fea0003800000 */
.L_x_143:
[----:B------:R-:W-:Y:S01]  /*141a0*/  IADD3 R8, R4, 0x40, RZ ;  /* 0x0000004004087810 */ /* 0x000fe20007ffe0ff */
[----:B---3--:R3:W1:Y:S01]  /*141b0*/  SHFL.IDX PT, R11, R0, 0x2, 0x181f ;  /* 0x00581f00000b7f89 */ /* 0x00866200000e0000 */
        /* <DEDUP_REMOVED lines=11> */
[----:B-1--4-:R-:W-:Y:S01]  /*14270*/  @!P2 IMAD.WIDE R12, R9, 0x2, R10 ;  /* 0x00000002090ca825 */ /* 0x012fe200078e020a */
[----:B------:R-:W-:Y:S02]  /*14280*/  @!P1 LOP3.LUT R8, R8, 0xfffffff8, RZ, 0xc0, !PT ;  /* 0xfffffff808089812 */ /* 0x000fe400078ec0ff */
[----:B------:R-:W-:-:S02]  /*14290*/  @!P0 LOP3.LUT R7, R7, 0xfffffff8, RZ, 0xc0, !PT ;  /* 0xfffffff807078812 */ /* 0x000fc400078ec0ff */
[----:B------:R1:W-:Y:S01]  /*142a0*/  @!P2 ST.E.128 [R12.64], RZ ;  /* 0x000000ff0c00a985 */ /* 0x0003e2000c101d04 */
[----:B------:R-:W-:-:S04]  /*142b0*/  @!P1 IMAD.WIDE R14, R8, 0x2, R10 ;  /* 0x00000002080e9825 */ /* 0x000fc800078e020a */
[----:B------:R-:W-:Y:S01]  /*142c0*/  @!P0 IMAD.WIDE R10, R7, 0x2, R10 ;  /* 0x00000002070a8825 */ /* 0x000fe200078e020a */
[----:B------:R1:W-:Y:S04]  /*142d0*/  @!P1 ST.E.128 [R14.64], RZ ;  /* 0x000000ff0e009985 */ /* 0x0003e8000c101d04 */
[----:B------:R1:W-:Y:S02]  /*142e0*/  @!P0 ST.E.128 [R10.64], RZ ;  /* 0x000000ff0a008985 */ /* 0x0003e4000c101d04 */
.L_x_146:
[----:B------:R-:W-:Y:S05]  /*142f0*/  BSYNC B0 ;  /* 0x0000000000007941 */ /* 0x000fea0003800000 */
.L_x_145:
[----:B------:R-:W-:Y:S01]  /*14300*/  IADD3 R4, R4, 0x60, RZ ;  /* 0x0000006004047810 */ /* 0x000fe20007ffe0ff */
[----:B-1----:R1:W2:Y:S03]  /*14310*/  SHFL.IDX PT, R11, R0, 0x3, 0x181f ;  /* 0x00781f00000b7f89 */ /* 0x0022a600000e0000 */
[----:B------:R-:W-:Y:S01]  /*14320*/  ISETP.GE.AND P0, PT, R4, R3, PT ;  /* 0x000000030400720c */ /* 0x000fe20003f06270 */
[----:B----4-:R1:W4:-:S12]  /*14330*/  SHFL.IDX PT, R10, R2, 0x3, 0x181f ;  /* 0x00781f00020a7f89 */ /* 0x01031800000e0000 */
[----:B------:R-:W-:Y:S05]  /*14340*/  @P0 EXIT ;  /* 0x000000000000094d */ /* 0x000fea0003800000 */
[----:B------:R-:W-:Y:S02]  /*14350*/  ISETP.GE.AND P0, PT, R6, c[0x0][0x3c8], PT ;  /* 0x0000f20006007a0c */ /* 0x000fe40003f06270 */
[----:B------:R-:W-:-:S11]  /*14360*/  ISETP.GE.AND P1, PT, R9, c[0x0][0x3c8], PT ;  /* 0x0000f20009007a0c */ /* 0x000fd60003f26270 */
[----:B------:R-:W-:-:S04]  /*14370*/  @!P0 SHF.R.S32.HI R3, RZ, 0x1f, R6 ;  /* 0x0000001fff038819 */ /* 0x000fc80000011406 */
[----:B------:R-:W-:Y:S01]  /*14380*/  @!P0 LEA.HI R3, R3, R6, RZ, 0x3 ;  /* 0x0000000603038211 */ /* 0x000fe200078f18ff */
[----:B--2-4-:R-:W-:-:S03]  /*14390*/  @!P1 IMAD.WIDE R6, R9, 0x2, R10 ;  /* 0x0000000209069825 */ /* 0x014fc600078e020a */
[----:B------:R-:W-:Y:S02]  /*143a0*/  @!P0 LOP3.LUT R3, R3, 0xfffffff8, RZ, 0xc0, !PT ;  /* 0xfffffff803038812 */ /* 0x000fe400078ec0ff */
[----:B------:R2:W-:Y:S03]  /*143b0*/  @!P1 ST.E.128 [R6.64], RZ ;  /* 0x000000ff06009985 */ /* 0x0005e6000c101d04 */
[----:B-1-3--:R-:W-:-:S05]  /*143c0*/  @!P0 IMAD.WIDE R2, R3, 0x2, R10 ;  /* 0x0000000203028825 */ /* 0x00afca00078e020a */
[----:B------:R2:W-:Y:S01]  /*143d0*/  @!P0 ST.E.128 [R2.64], RZ ;  /* 0x000000ff02008985 */ /* 0x0005e2000c101d04 */
[----:B------:R-:W-:-:S13]  /*143e0*/  ISETP.GE.AND P0, PT, R5, c[0x0][0x3c8], PT ;  /* 0x0000f20005007a0c */ /* 0x000fda0003f06270 */
[----:B------:R-:W-:Y:S05]  /*143f0*/  @P0 EXIT ;  /* 0x000000000000094d */ /* 0x000fea0003800000 */
[----:B------:R-:W-:-:S04]  /*14400*/  SHF.R.S32.HI R0, RZ, 0x1f, R5 ;  /* 0x0000001fff007819 */ /* 0x000fc80000011405 */
[----:B------:R-:W-:-:S04]  /*14410*/  LEA.HI R0, R0, R5, RZ, 0x3 ;  /* 0x0000000500007211 */ /* 0x000fc800078f18ff */
[----:B--2---:R-:W-:-:S05]  /*14420*/  LOP3.LUT R3, R0, 0xfffffff8, RZ, 0xc0, !PT ;  /* 0xfffffff800037812 */ /* 0x004fca00078ec0ff */
[----:B------:R-:W-:-:S05]  /*14430*/  IMAD.WIDE R10, R3, 0x2, R10 ;  /* 0x00000002030a7825 */ /* 0x000fca00078e020a */
[----:B------:R-:W-:Y:S01]  /*14440*/  ST.E.128 [R10.64], RZ ;  /* 0x000000ff0a007985 */ /* 0x000fe2000c101d04 */
[----:B------:R-:W-:Y:S05]  /*14450*/  EXIT ;  /* 0x000000000000794d */ /* 0x000fea0003800000 */
.L_x_147:
        /* <DEDUP_REMOVED lines=10> */
.L_x_1285:


//--------------------- .text._ZN7cutlass13device_kernelIN5flash19enable_sm80_to_sm89INS1_16FlashAttnFwdSm80INS1_25CollectiveMainloopFwdSm80ILi8ELi1ELb0EN4cute5tupleIJNS5_1CILi128EEENS7_ILi64EEENS7_ILi192EEEEEELi192ENS_10bfloat16_tEfNS_4arch4Sm80ELb0ELb1ELb0ELb0ELb0ELb0ELb1ELb0EEENS1_21CollectiveEpilogueFwdINS6_IJS8_SA_S9_EEENS6_IJNS7_ILi1EEESI_SI_EEESC_SE_Li256ELb0ELb1ELb0ELb0EEENS1_19SingleTileSchedulerILb0ELb0ELb1ELi128EEEEEEEEEvNT_6ParamsE --------------------------
	.section	.text._ZN7cutlass13device_kernelIN5flash19enable_sm80_to_sm89INS1_16FlashAttnFwdSm80INS1_25CollectiveMainloopFwdSm80ILi8ELi1ELb0EN4cute5tupleIJNS5_1CILi128EEENS7_ILi64EEENS7_ILi192EEEEEELi192ENS_10bfloat16_tEfNS_4arch4Sm80ELb0ELb1ELb0ELb0ELb0ELb0ELb1ELb0EEENS1_21CollectiveEpilogueFwdINS6_IJS8_SA_S9_EEENS6_IJNS7_ILi1EEESI_SI_EEESC_SE_Li256ELb0ELb1ELb0ELb0EEENS1_19SingleTileSchedulerILb0ELb0ELb1ELi128EEEEEEEEEvNT_6ParamsE,"ax",@progbits
	.sectioninfo	@"SHI_REGISTERS=240"
	.align	128
.text._ZN7cutlass13device_kernelIN5flash19enable_sm80_to_sm89INS1_16FlashAttnFwdSm80INS1_25CollectiveMainloopFwdSm80ILi8ELi1ELb0EN4cute5tupleIJNS5_1CILi128EEENS7_ILi64EEENS7_ILi192EEEEEELi192ENS_10bfloat16_tEfNS_4arch4Sm80ELb0ELb1ELb0ELb0ELb0ELb0ELb1ELb0EEENS1_21CollectiveEpilogueFwdINS6_IJS8_SA_S9_EEENS6_IJNS7_ILi1EEESI_SI_EEESC_SE_Li256ELb0ELb1ELb0ELb0EEENS1_19SingleTileSchedulerILb0ELb0ELb1ELi128EEEEEEEEEvNT_6ParamsE:
        .type           _ZN7cutlass13device_kernelIN5flash19enable_sm80_to_sm89INS1_16FlashAttnFwdSm80INS1_25CollectiveMainloopFwdSm80ILi8ELi1ELb0EN4cute5tupleIJNS5_1CILi128EEENS7_ILi64EEENS7_ILi192EEEEEELi192ENS_10bfloat16_tEfNS_4arch4Sm80ELb0ELb1ELb0ELb0ELb0ELb0ELb1ELb0EEENS1_21CollectiveEpilogueFwdINS6_IJS8_SA_S9_EEENS6_IJNS7_ILi1EEESI_SI_EEESC_SE_Li256ELb0ELb1ELb0ELb0EEENS1_19SingleTileSchedulerILb0ELb0ELb1ELi128EEEEEEEEEvNT_6ParamsE,@function
        .size           _ZN7cutlass13device_kernelIN5flash19enable_sm80_to_sm89INS1_16FlashAttnFwdSm80INS1_25CollectiveMainloopFwdSm80ILi8ELi1ELb0EN4cute5tupleIJNS5_1CILi128EEENS7_ILi64EEENS7_ILi192EEEEEELi192ENS_10bfloat16_tEfNS_4arch4Sm80ELb0ELb1ELb0ELb0ELb0ELb0ELb1ELb0EEENS1_21CollectiveEpilogueFwdINS6_IJS8_SA_S9_EEENS6_IJNS7_ILi1EEESI_SI_EEESC_SE_Li256ELb0ELb1ELb0ELb0EEENS1_19SingleTileSchedulerILb0ELb0ELb1ELi128EEEEEEEEEvNT_6ParamsE,(.L_x_1286 - _ZN7cutlass13device_kernelIN5flash19enable_sm80_to_sm89INS1_16FlashAttnFwdSm80INS1_25CollectiveMainloopFwdSm80ILi8ELi1ELb0EN4cute5tupleIJNS5_1CILi128EEENS7_ILi64EEENS7_ILi192EEEEEELi192ENS_10bfloat16_tEfNS_4arch4Sm80ELb0ELb1ELb0ELb0ELb0ELb0ELb1ELb0EEENS1_21CollectiveEpilogueFwdINS6_IJS8_SA_S9_EEENS6_IJNS7_ILi1EEESI_SI_EEESC_SE_Li256ELb0ELb1ELb0ELb0EEENS1_19SingleTileSchedulerILb0ELb0ELb1ELi128EEEEEEEEEvNT_6ParamsE)
        .other          _ZN7cutlass13device_kernelIN5flash19enable_sm80_to_sm89INS1_16FlashAttnFwdSm80INS1_25CollectiveMainloopFwdSm80ILi8ELi1ELb0EN4cute5tupleIJNS5_1CILi128EEENS7_ILi64EEENS7_ILi192EEEEEELi192ENS_10bfloat16_tEfNS_4arch4Sm80ELb0ELb1ELb0ELb0ELb0ELb0ELb1ELb0EEENS1_21CollectiveEpilogueFwdINS6_IJS8_SA_S9_EEENS6_IJNS7_ILi1EEESI_SI_EEESC_SE_Li256ELb0ELb1ELb0ELb0EEENS1_19SingleTileSchedulerILb0ELb0ELb1ELi128EEEEEEEEEvNT_6ParamsE,@"STO_CUDA_ENTRY STV_DEFAULT"
_ZN7cutlass13device_kernelIN5flash19enable_sm80_to_sm89INS1_16FlashAttnFwdSm80INS1_25CollectiveMainloopFwdSm80ILi8ELi1ELb0EN4cute5tupleIJNS5_1CILi128EEENS7_ILi64EEENS7_ILi192EEEEEELi192ENS_10bfloat16_tEfNS_4arch4Sm80ELb0ELb1ELb0ELb0ELb0ELb0ELb1ELb0EEENS1_21CollectiveEpilogueFwdINS6_IJS8_SA_S9_EEENS6_IJNS7_ILi1EEESI_SI_EEESC_SE_Li256ELb0ELb1ELb0ELb0EEENS1_19SingleTileSchedulerILb0ELb0ELb1ELi128EEEEEEEEEvNT_6ParamsE:
[----:B------:R-:W-:Y:S02]  /*0000*/  MOV R1, c[0x0][0x28] ;  /* 0x00000a0000017a02 */ /* 0x000fe40000000f00 */
[----:B------:R-:W1:Y:S02]  /*0010*/  S2R R0, SR_CTAID.Z ;  /* 0x0000000000007919 */ /* 0x000e640000002700 */
[----:B-1----:R-:W-:-:S13]  /*0020*/  ISETP.GE.AND P0, PT, R0, RZ, PT ;  /* 0x000000ff0000720c */ /* 0x002fda0003f06270 */
[----:B------:R-:W-:Y:S05]  /*0030*/  @!P0 EXIT ;  /* 0x000000000000894d */ /* 0x000fea0003800000 */
[----:B------:R-:W1:Y:S01]  /*0040*/  S2UR UR15, SR_CTAID.X ;  /* 0x00000000000f79c3 */ /* 0x000e620000002500 */
[----:B------:R-:W-:Y:S01]  /*0050*/  ULDC UR9, c[0x0][0x2c4] ;  /* 0x0000b10000097ab9 */ /* 0x000fe20000000800 */
[----:B------:R-:W2:Y:S01]  /*0060*/  S2R R80, SR_TID.X ;  /* 0x0000000000507919 */ /* 0x000ea20000002100 */
[----:B------:R-:W-:Y:S02]  /*0070*/  UISETP.NE.AND UP2, UPT, UR9, 0x1, UPT ;  /* 0x000000010900788c */ /* 0x000fe4000bf45270 */
[----:B------:R-:W-:Y:S02]  /*0080*/  ULDC.64 UR4, c[0x0][0x2c8] ;  /* 0x0000b20000047ab9 */ /* 0x000fe40000000a00 */
[----:B------:R-:W-:Y:S02]  /*0090*/  UMOV UR6, 0x1 ;  /* 0x0000000100067882 */ /* 0x000fe40000000000 */
[----:B------:R-:W-:Y:S02]  /*00a0*/  ULDC UR8, c[0x0][0x168] ;  /* 0x00005a0000087ab9 */ /* 0x000fe40000000800 */
[----:B------:R-:W-:-:S02]  /*00b0*/  UIADD3 UR8, UR6, -UR8, URZ ;  /* 0x8000000806087290 */ /* 0x000fc4000fffe03f */
[----:B-1----:R-:W-:-:S04]  /*00c0*/  USHF.L.U32 UR15, UR15, 0x7, URZ ;  /* 0x000000070f0f7899 */ /* 0x002fc8000800063f */
[----:B------:R-:W-:Y:S02]  /*00d0*/  @UP2 UIADD3 UR10, UR15, 0x7f, URZ ;  /* 0x0000007f0f0a2890 */ /* 0x000fe4000fffe03f */
[----:B------:R-:W-:Y:S02]  /*00e0*/  UIADD3 UR7, UR15, 0x7f, URZ ;  /* 0x0000007f0f077890 */ /* 0x000fe4000fffe03f */
[----:B------:R-:W-:-:S04]  /*00f0*/  UIMAD.WIDE.U32 UR10, UR10, UR4, URZ ;  /* 0x000000040a0a72a5 */ /* 0x000fc8000f8e003f */
[----:B------:R-:W-:-:S03]  /*0100*/  @UP2 USHF.R.U32.HI UR7, URZ, UR5, UR11 ;  /* 0x000000053f072299 */ /* 0x000fc6000801160b */
[----:B------:R-:W-:Y:S02]  /*0110*/  ULDC.64 UR4, c[0x0][0x328] ;  /* 0x0000ca0000047ab9 */ /* 0x000fe40000000a00 */
[----:B------:R-:W-:-:S03]  /*0120*/  UISETP.LE.AND UP1, UPT, UR6, UR5, UPT ;  /* 0x000000050600728c */ /* 0x000fc6000bf23270 */
[----:B------:R-:W-:Y:S02]  /*0130*/  ULDC UR5, c[0x0][0x1d0] ;  /* 0x0000740000057ab9 */ /* 0x000fe40000000800 */
[----:B------:R-:W-:Y:S01]  /*0140*/  UIADD3 UR5, UR7, UR5, UR8 ;  /* 0x0000000507057290 */ /* 0x000fe2000fffe008 */
[----:B------:R-:W-:-:S03]  /*0150*/  PLOP3.LUT P0, PT, PT, PT, UP1, 0x40, 0x0 ;  /* 0x000000000000781c */ /* 0x000fc60003f0e818 */
[----:B------:R-:W-:-:S10]  /*0160*/  UIADD3 UR7, UR5, UR4, URZ ;  /* 0x0000000405077290 */ /* 0x000fd4000fffe03f */
[----:B------:R-:W-:Y:S05]  /*0170*/  @P0 BRA `(.L_x_148) ;  /* 0x0000014000000947 */ /* 0x000fea0003800000 */
[----:B--2---:R-:W-:Y:S01]  /*0180*/  ISETP.LT.AND P0, PT, RZ, UR5, PT ;  /* 0x00000005ff007c0c */ /* 0x004fe2000bf01270 */
[----:B------:R-:W-:-:S12]  /*0190*/  UIADD3 UR8, UR5, -0x1, URZ ;  /* 0xffffffff05087890 */ /* 0x000fd8000fffe03f */
[----:B------:R-:W-:Y:S05]  /*01a0*/  @P0 BRA `(.L_x_149) ;  /* 0x0000008000000947 */ /* 0x000fea0003800000 */
[----:B------:R-:W-:Y:S02]  /*01b0*/  ULDC UR4, c[0x0][0x32c] ;  /* 0x0000cb0000047ab9 */ /* 0x000fe40000000800 */
[----:B------:R-:W-:Y:S02]  /*01c0*/  UISETP.NE.AND UP0, UPT, UR6, UR4, UPT ;  /* 0x000000040600728c */ /* 0x000fe4000bf05270 */
[----:B------:R-:W-:-:S03]  /*01d0*/  UIADD3 UR8, -UR5, URZ, URZ ;  /* 0x0000003f05087290 */ /* 0x000fc6000fffe13f */
[----:B------:R-:W-:Y:S02]  /*01e0*/  ULDC.64 UR4, c[0x0][0x330] ;  /* 0x0000cc0000047ab9 */ /* 0x000fe40000000a00 */
[----:B------:R-:W-:-:S04]  /*01f0*/  UIMAD.WIDE.U32 UR10, UR8, UR4, URZ ;  /* 0x00000004080a72a5 */ /* 0x000fc8000f8e003f */
[----:B------:R-:W-:-:S04]  /*0200*/  @UP0 USHF.R.U32.HI UR8, URZ, UR5, UR11 ;  /* 0x000000053f080299 */ /* 0x000fc8000801160b */
[----:B------:R-:W-:Y:S01]  /*0210*/  ULOP3.LUT UR8, URZ, UR8, URZ, 0x33, !UPT ;  /* 0x000000083f087292 */ /* 0x000fe2000f8e333f */
[----:B------:R-:W-:Y:S05]  /*0220*/  BRA `(.L_x_150) ;  /* 0x0000005000007947 */ /* 0x000fea0003800000 */
.L_x_149:
[----:B------:R-:W-:Y:S02]  /*0230*/  ULDC UR4, c[0x0][0x32c] ;  /* 0x0000cb0000047ab9 */ /* 0x000fe40000000800 */
[----:B------:R-:W-:-:S03]  /*0240*/  UISETP.NE.AND UP0, UPT, UR6, UR4, UPT ;  /* 0x000000040600728c */ /* 0x000fc6000bf05270 */
[----:B------:R-:W-:Y:S02]  /*0250*/  ULDC.64 UR4, c[0x0][0x330] ;  /* 0x0000cc0000047ab9 */ /* 0x000fe40000000a00 */
[----:B------:R-:W-:-:S06]  /*0260*/  UIMAD.WIDE.U32 UR10, UR8, UR4, URZ ;  /* 0x00000004080a72a5 */ /* 0x000fcc000f8e003f */
[----:B------:R-:W-:Y:S02]  /*0270*/  @UP0 USHF.R.U32.HI UR8, URZ, UR5, UR11 ;  /* 0x000000053f080299 */ /* 0x000fe4000801160b */
.L_x_150:
[----:B------:R-:W-:Y:S02]  /*0280*/  ULDC UR4, c[0x0][0x32c] ;  /* 0x0000cb0000047ab9 */ /* 0x000fe40000000800 */
[----:B------:R-:W-:-:S04]  /*0290*/  UIMAD UR4, UR8, UR4, UR4 ;  /* 0x00000004080472a4 */ /* 0x000fc8000f8e0204 */
[----:B------:R-:W-:-:S04]  /*02a0*/  UISETP.LT.AND UP0, UPT, UR7, UR4, UPT ;  /* 0x000000040700728c */ /* 0x000fc8000bf01270 */
[----:B------:R-:W-:-:S03]  /*02b0*/  USEL UR7, UR7, UR4, UP0 ;  /* 0x0000000407077287 */ /* 0x000fc60008000000 */
.L_x_148:
[----:B--2---:R-:W-:Y:S01]  /*02c0*/  ULDC.64 UR4, c[0x0][0x2c8] ;  /* 0x0000b20000047ab9 */ /* 0x004fe20000000a00 */
[----:B------:R-:W-:Y:S01]  /*02d0*/  PLOP3.LUT P0, PT, PT, PT, UP1, 0x40, 0x0 ;  /* 0x000000000000781c */ /* 0x000fe20003f0e818 */
[----:B------:R-:W-:Y:S02]  /*02e0*/  UIMAD.WIDE.U32 UR12, UR15, UR4, URZ ;  /* 0x000000040f0c72a5 */ /* 0x000fe4000f8e003f */
[----:B------:R-:W-:Y:S02]  /*02f0*/  UMOV UR8, 0x3f ;  /* 0x0000003f00087882 */ /* 0x000fe40000000000 */
[----:B------:R-:W-:Y:S02]  /*0300*/  ULDC UR4, c[0x0][0x1d0] ;  /* 0x0000740000047ab9 */ /* 0x000fe40000000800 */
[----:B------:R-:W-:Y:S02]  /*0310*/  UIADD3 UR7, UR7, 0x3f, URZ ;  /* 0x0000003f07077890 */ /* 0x000fe4000fffe03f */
[----:B------:R-:W-:-:S02]  /*0320*/  UIADD3 UR8, UR8, UR4, URZ ;  /* 0x0000000408087290 */ /* 0x000fc4000fffe03f */
[----:B------:R-:W-:Y:S02]  /*0330*/  UMOV UR10, UR15 ;  /* 0x0000000f000a7c82 */ /* 0x000fe40008000000 */
[----:B------:R-:W-:Y:S02]  /*0340*/  @UP2 USHF.R.U32.HI UR10, URZ, UR5, UR13 ;  /* 0x000000053f0a2299 */ /* 0x000fe4000801160d */
[----:B------:R-:W-:Y:S02]  /*0350*/  USHF.R.S32.HI UR12, URZ, 0x1f, UR7 ;  /* 0x0000001f3f0c7899 */ /* 0x000fe40008011407 */
[----:B------:R-:W-:Y:S02]  /*0360*/  USHF.R.S32.HI UR13, URZ, 0x1f, UR8 ;  /* 0x0000001f3f0d7899 */ /* 0x000fe40008011408 */
[----:B------:R-:W-:Y:S02]  /*0370*/  ULEA.HI UR12, UR12, UR7, URZ, 0x6 ;  /* 0x000000070c0c7291 */ /* 0x000fe4000f8f303f */
[----:B------:R-:W-:-:S02]  /*0380*/  ULEA.HI UR13, UR13, UR8, URZ, 0x6 ;  /* 0x000000080d0d7291 */ /* 0x000fc4000f8f303f */
[----:B------:R-:W-:Y:S02]  /*0390*/  ULDC UR11, c[0x0][0x168] ;  /* 0x00005a00000b7ab9 */ /* 0x000fe40000000800 */
[----:B------:R-:W-:Y:S02]  /*03a0*/  UIADD3 UR7, UR4, -UR11, URZ ;  /* 0x8000000b04077290 */ /* 0x000fe4000fffe03f */
[----:B------:R-:W-:Y:S02]  /*03b0*/  USHF.R.S32.HI UR12, URZ, 0x6, UR12 ;  /* 0x000000063f0c7899 */ /* 0x000fe4000801140c */
[----:B------:R-:W-:Y:S02]  /*03c0*/  USHF.R.S32.HI UR13, URZ, 0x6, UR13 ;  /* 0x000000063f0d7899 */ /* 0x000fe4000801140d */
[----:B------:R-:W-:Y:S02]  /*03d0*/  UIADD3 UR4, UR7, UR10, URZ ;  /* 0x0000000a07047290 */ /* 0x000fe4000fffe03f */
[----:B------:R-:W-:-:S02]  /*03e0*/  UISETP.LT.AND UP0, UPT, UR13, UR12, UPT ;  /* 0x0000000c0d00728c */ /* 0x000fc4000bf01270 */
[----:B------:R-:W-:Y:S02]  /*03f0*/  ULDC UR5, c[0x0][0x324] ;  /* 0x0000c90000057ab9 */ /* 0x000fe40000000800 */
[----:B------:R-:W-:Y:S02]  /*0400*/  UIADD3 UR8, UR4, -UR5, URZ ;  /* 0x8000000504087290 */ /* 0x000fe4000fffe03f */
[----:B------:R-:W-:Y:S01]  /*0410*/  USEL UR13, UR13, UR12, UP0 ;  /* 0x0000000c0d0d7287 */ /* 0x000fe20008000000 */
[----:B------:R-:W-:Y:S05]  /*0420*/  @P0 BRA `(.L_x_151) ;  /* 0x0000015000000947 */ /* 0x000fea0003800000 */
[----:B------:R-:W-:Y:S02]  /*0430*/  UMOV UR10, UR4 ;  /* 0x00000004000a7c82 */ /* 0x000fe40008000000 */
[----:B------:R-:W-:-:S06]  /*0440*/  UISETP.GT.AND UP0, UPT, UR10, -0x1, UPT ;  /* 0xffffffff0a00788c */ /* 0x000fcc000bf04270 */
[----:B------:R-:W-:-:S13]  /*0450*/  PLOP3.LUT P0, PT, PT, PT, UP0, 0x80, 0x0 ;  /* 0x000000000000781c */ /* 0x000fda0003f0f008 */
[----:B------:R-:W-:Y:S05]  /*0460*/  @P0 BRA `(.L_x_152) ;  /* 0x0000008000000947 */ /* 0x000fea0003800000 */
[----:B------:R-:W-:Y:S02]  /*0470*/  ULDC UR4, c[0x0][0x32c] ;  /* 0x0000cb0000047ab9 */ /* 0x000fe40000000800 */
[----:B------:R-:W-:Y:S02]  /*0480*/  UISETP.NE.AND UP0, UPT, UR4, 0x1, UPT ;  /* 0x000000010400788c */ /* 0x000fe4000bf05270 */
[----:B------:R-:W-:Y:S02]  /*0490*/  ULOP3.LUT UR10, URZ, UR10, URZ, 0x33, !UPT ;  /* 0x0000000a3f0a7292 */ /* 0x000fe4000f8e333f */
[----:B------:R-:W-:Y:S02]  /*04a0*/  ULDC.64 UR4, c[0x0][0x330] ;  /* 0x0000cc0000047ab9 */ /* 0x000fe40000000a00 */
[----:B------:R-:W-:-:S05]  /*04b0*/  UIMAD.WIDE.U32 UR16, UR10, UR4, URZ ;  /* 0x000000040a1072a5 */ /* 0x000fca000f8e003f */
[----:B------:R-:W-:-:S04]  /*04c0*/  @UP0 USHF.R.U32.HI UR10, URZ, UR5, UR17 ;  /* 0x000000053f0a0299 */ /* 0x000fc80008011611 */
[----:B------:R-:W-:Y:S01]  /*04d0*/  ULOP3.LUT UR10, URZ, UR10, URZ, 0x33, !UPT ;  /* 0x0000000a3f0a7292 */ /* 0x000fe2000f8e333f */
[----:B------:R-:W-:Y:S05]  /*04e0*/  BRA `(.L_x_153) ;  /* 0x0000005000007947 */ /* 0x000fea0003800000 */
.L_x_152:
[----:B------:R-:W-:Y:S02]  /*04f0*/  ULDC UR4, c[0x0][0x32c] ;  /* 0x0000cb0000047ab9 */ /* 0x000fe40000000800 */
[----:B------:R-:W-:-:S03]  /*0500*/  UISETP.NE.AND UP0, UPT, UR4, 0x1, UPT ;  /* 0x000000010400788c */ /* 0x000fc6000bf05270 */
[----:B------:R-:W-:Y:S02]  /*0510*/  ULDC.64 UR4, c[0x0][0x330] ;  /* 0x0000cc0000047ab9 */ /* 0x000fe40000000a00 */
[----:B------:R-:W-:-:S06]  /*0520*/  UIMAD.WIDE.U32 UR16, UR10, UR4, URZ ;  /* 0x000000040a1072a5 */ /* 0x000fcc000f8e003f */
[----:B------:R-:W-:Y:S02]  /*0530*/  @UP0 USHF.R.U32.HI UR10, URZ, UR5, UR17 ;  /* 0x000000053f0a0299 */ /* 0x000fe40008011611 */
.L_x_153:
[----:B------:R-:W-:Y:S02]  /*0540*/  ULDC UR4, c[0x0][0x32c] ;  /* 0x0000cb0000047ab9 */ /* 0x000fe40000000800 */
[----:B------:R-:W-:-:S04]  /*0550*/  UIMAD UR4, UR10, UR4, URZ ;  /* 0x000000040a0472a4 */ /* 0x000fc8000f8e023f */
[----:B------:R-:W-:-:S04]  /*0560*/  UISETP.LT.AND UP0, UPT, UR8, UR4, UPT ;  /* 0x000000040800728c */ /* 0x000fc8000bf01270 */
[----:B------:R-:W-:-:S04]  /*0570*/  USEL UR8, UR8, UR4, !UP0 ;  /* 0x0000000408087287 */ /* 0x000fc8000c000000 */
.L_x_151:
[----:B------:R-:W-:Y:S01]  /*0580*/  USHF.R.S32.HI UR4, URZ, 0x1f, UR8 ;  /* 0x0000001f3f047899 */ /* 0x000fe20008011408 */
[----:B------:R-:W-:Y:S01]  /*0590*/  PLOP3.LUT P2, PT, PT, PT, PT, 0x80, 0x0 ;  /* 0x000000000000781c */ /* 0x000fe20003f4f070 */
[----:B------:R-:W-:Y:S01]  /*05a0*/  ULDC.64 UR16, c[0x0][0x118] ;  /* 0x0000460000107ab9 */ /* 0x000fe20000000a00 */
[----:B------:R-:W-:Y:S01]  /*05b0*/  CS2R R98, SRZ ;  /* 0x0000000000627805 */ /* 0x000fe2000001ff00 */
[----:B------:R-:W-:Y:S01]  /*05c0*/  ULEA.HI UR8, UR4, UR8, URZ, 0x6 ;  /* 0x0000000804087291 */ /* 0x000fe2000f8f303f */
[----:B------:R-:W-:Y:S01]  /*05d0*/  IMAD.MOV.U32 R5, RZ, RZ, RZ ;  /* 0x000000ffff057224 */ /* 0x000fe200078e00ff */
[----:B------:R-:W-:Y:S01]  /*05e0*/  CS2R R94, SRZ ;  /* 0x00000000005e7805 */ /* 0x000fe2000001ff00 */
[----:B------:R-:W-:Y:S01]  /*05f0*/  IMAD.MOV.U32 R96, RZ, RZ, RZ ;  /* 0x000000ffff607224 */ /* 0x000fe200078e00ff */
[----:B------:R-:W-:Y:S01]  /*0600*/  USHF.R.S32.HI UR8, URZ, 0x6, UR8 ;  /* 0x000000063f087899 */ /* 0x000fe20008011408 */
[----:B------:R-:W-:Y:S01]  /*0610*/  CS2R R92, SRZ ;  /* 0x00000000005c7805 */ /* 0x000fe2000001ff00 */
[----:B------:R-:W-:Y:S01]  /*0620*/  CS2R R90, SRZ ;  /* 0x00000000005a7805 */ /* 0x000fe2000001ff00 */
[----:B------:R-:W-:Y:S01]  /*0630*/  CS2R R88, SRZ ;  /* 0x0000000000587805 */ /* 0x000fe2000001ff00 */
[----:B------:R-:W-:Y:S01]  /*0640*/  UISETP.LT.AND UP0, UPT, URZ, UR8, UPT ;  /* 0x000000083f00728c */ /* 0x000fe2000bf01270 */
[----:B------:R-:W-:Y:S01]  /*0650*/  CS2R R86, SRZ ;  /* 0x0000000000567805 */ /* 0x000fe2000001ff00 */
[----:B------:R-:W-:Y:S01]  /*0660*/  CS2R R84, SRZ ;  /* 0x0000000000547805 */ /* 0x000fe2000001ff00 */
[----:B------:R-:W-:Y:S01]  /*0670*/  CS2R R82, SRZ ;  /* 0x0000000000527805 */ /* 0x000fe2000001ff00 */
[----:B------:R-:W-:Y:S01]  /*0680*/  USEL UR8, URZ, UR8, !UP0 ;  /* 0x000000083f087287 */ /* 0x000fe2000c000000 */
[----:B------:R-:W-:Y:S01]  /*0690*/  MOV R81, RZ ;  /* 0x000000ff00517202 */ /* 0x000fe20000000f00 */
[----:B------:R-:W-:Y:S01]  /*06a0*/  CS2R R6, SRZ ;  /* 0x0000000000067805 */ /* 0x000fe2000001ff00 */
[----:B------:R-:W-:Y:S01]  /*06b0*/  CS2R R78, SRZ ;  /* 0x00000000004e7805 */ /* 0x000fe2000001ff00 */
[----:B------:R-:W-:Y:S01]  /*06c0*/  UISETP.GT.AND UP0, UPT, UR13, UR8, UPT ;  /* 0x000000080d00728c */ /* 0x000fe2000bf04270 */
[----:B------:R-:W-:Y:S01]  /*06d0*/  CS2R R76, SRZ ;  /* 0x00000000004c7805 */ /* 0x000fe2000001ff00 */
[----:B------:R-:W-:Y:S01]  /*06e0*/  CS2R R74, SRZ ;  /* 0x00000000004a7805 */ /* 0x000fe2000001ff00 */
[----:B------:R-:W-:Y:S01]  /*06f0*/  CS2R R72, SRZ ;  /* 0x0000000000487805 */ /* 0x000fe2000001ff00 */
[----:B------:R-:W-:Y:S01]  /*0700*/  CS2R R70, SRZ ;  /* 0x0000000000467805 */ /* 0x000fe2000001ff00 */
[----:B------:R-:W-:Y:S01]  /*0710*/  CS2R R68, SRZ ;  /* 0x0000000000447805 */ /* 0x000fe2000001ff00 */
[----:B------:R-:W-:Y:S01]  /*0720*/  PLOP3.LUT P0, PT, PT, PT, UP0, 0x80, 0x0 ;  /* 0x000000000000781c */ /* 0x000fe20003f0f008 */
        /* <DEDUP_REMOVED lines=34> */
[----:B------:R-:W-:Y:S01]  /*0950*/  ISETP.NE.U32.AND P6, PT, RZ, c[0x0][0x340], PT ;  /* 0x0000d000ff007a0c */ /* 0x000fe20003fc5070 */
[----:B------:R-:W1:Y:S01]  /*0960*/  S2R R8, SR_CTAID.Y ;  /* 0x0000000000087919 */ /* 0x000e620000002600 */
[----:B------:R-:W-:-:S02]  /*0970*/  SHF.R.S32.HI R83, RZ, 0x1f, R80 ;  /* 0x0000001fff537819 */ /* 0x000fc40000011450 */
[----:B------:R-:W-:Y:S02]  /*0980*/  PLOP3.LUT P1, PT, PT, PT, UP2, 0x80, 0x0 ;  /* 0x000000000000781c */ /* 0x000fe40003f2f028 */
[----:B------:R-:W-:Y:S02]  /*0990*/  PLOP3.LUT P0, PT, PT, PT, UP2, 0x80, 0x0 ;  /* 0x000000000000781c */ /* 0x000fe40003f0f028 */
[----:B------:R-:W-:Y:S01]  /*09a0*/  SHF.R.S32.HI R5, RZ, 0x1f, R0 ;  /* 0x0000001fff057819 */ /* 0x000fe20000011400 */
[----:B------:R-:W-:Y:S01]  /*09b0*/  ULDC UR4, c[0x0][0x168] ;  /* 0x00005a0000047ab9 */ /* 0x000fe20000000800 */
[----:B------:R-:W-:Y:S01]  /*09c0*/  ISETP.NE.AND.EX P6, PT, RZ, c[0x0][0x344], PT, P6 ;  /* 0x0000d100ff007a0c */ /* 0x000fe20003fc5360 */
[----:B------:R-:W-:Y:S02]  /*09d0*/  UIADD3 UR18, UR13, -0x1, URZ ;  /* 0xffffffff0d127890 */ /* 0x000fe4000fffe03f */
[----:B------:R-:W-:-:S10]  /*09e0*/  ULDC.64 UR10, c[0x0][0x1e0] ;  /* 0x00007800000a7ab9 */ /* 0x000fd40000000a00 */
[----:B------:R-:W-:-:S04]  /*09f0*/  @P6 IMAD.MOV.U32 R3, RZ, RZ, 0x4 ;  /* 0x00000004ff036424 */ /* 0x000fc800078e00ff */
[----:B------:R-:W-:-:S06]  /*0a00*/  @P6 IMAD.WIDE R206, R0, R3, c[0x0][0x340] ;  /* 0x0000d00000ce6625 */ /* 0x000fcc00078e0203 */
[----:B------:R-:W2:Y:S01]  /*0a10*/  @P6 LDG.E R206, [R206.64] ;  /* 0x00000010cece6981 */ /* 0x000ea2000c1e1900 */
[-C--:B------:R-:W-:Y:S01]  /*0a20*/  LEA.HI R11, R83, R80.reuse, RZ, 0x3 ;  /* 0x00000050530b7211 */ /* 0x080fe200078f18ff */
[----:B-1----:R-:W-:Y:S01]  /*0a30*/  IMAD.WIDE.U32 R12, R8, c[0x0][0x1b8], RZ ;  /* 0x00006e00080c7a25 */ /* 0x002fe200078e00ff */
[----:B------:R-:W-:Y:S01]  /*0a40*/  SHF.R.S32.HI R2, RZ, 0x1f, R8 ;  /* 0x0000001fff027819 */ /* 0x000fe20000011408 */
[----:B------:R-:W-:Y:S01]  /*0a50*/  UIMAD UR4, UR9, UR4, URZ ;  /* 0x00000004090472a4 */ /* 0x000fe2000f8e023f */
[----:B------:R-:W-:Y:S01]  /*0a60*/  LOP3.LUT R3, R11, 0xfffffff8, RZ, 0xc0, !PT ;  /* 0xfffffff80b037812 */ /* 0x000fe200078ec0ff */
[----:B------:R-:W-:Y:S01]  /*0a70*/  USHF.L.U32 UR14, UR18, 0x6, URZ ;  /* 0x00000006120e7899 */ /* 0x000fe2000800063f */
[----:B------:R-:W-:Y:S01]  /*0a80*/  SHF.R.S32.HI R11, RZ, 0x3, R11 ;  /* 0x00000003ff0b7819 */ /* 0x000fe2000001140b */
[----:B------:R-:W-:Y:S01]  /*0a90*/  IMAD R7, R2, c[0x0][0x1b8], RZ ;  /* 0x00006e0002077a24 */ /* 0x000fe200078e02ff */
[-C--:B------:R-:W-:Y:S01]  /*0aa0*/  LEA.HI R14, R83, R80.reuse, RZ, 0x6 ;  /* 0x00000050530e7211 */ /* 0x080fe200078f30ff */
[----:B------:R-:W-:Y:S01]  /*0ab0*/  IMAD.IADD R3, R80, 0x1, -R3 ;  /* 0x0000000150037824 */ /* 0x000fe200078e0a03 */
[----:B------:R-:W-:Y:S01]  /*0ac0*/  UMOV UR9, 0x6 ;  /* 0x0000000600097882 */ /* 0x000fe20000000000 */
[----:B------:R-:W-:Y:S01]  /*0ad0*/  IMAD R7, R8, c[0x0][0x1bc], R7 ;  /* 0x00006f0008077a24 */ /* 0x000fe200078e0207 */
[----:B------:R-:W-:Y:S01]  /*0ae0*/  USHF.L.U32 UR20, UR10, 0x6, URZ ;  /* 0x000000060a147899 */ /* 0x000fe2000800063f */
[----:B------:R-:W-:Y:S01]  /*0af0*/  IMAD R4, R3, 0x20, R11 ;  /* 0x0000002003047824 */ /* 0x000fe200078e020b */
[----:B------:R-:W-:Y:S01]  /*0b00*/  USHF.L.U64.HI UR19, UR10, UR9, UR11 ;  /* 0x000000090a137299 */ /* 0x000fe2000801020b */
[----:B------:R-:W-:Y:S01]  /*0b10*/  IMAD.IADD R13, R13, 0x1, R7 ;  /* 0x000000010d0d7824 */ /* 0x000fe200078e0207 */
[----:B------:R-:W-:Y:S01]  /*0b20*/  USHF.R.S32.HI UR21, URZ, 0x1f, UR18 ;  /* 0x0000001f3f157899 */ /* 0x000fe20008011412 */
[----:B------:R-:W-:Y:S01]  /*0b30*/  IMAD R7, R5, c[0x0][0x1c0], RZ ;  /* 0x0000700005077a24 */ /* 0x000fe200078e02ff */
[----:B------:R-:W-:Y:S01]  /*0b40*/  IADD3 R4, R4, UR15, RZ ;  /* 0x0000000f04047c10 */ /* 0x000fe2000fffe0ff */
[----:B------:R-:W-:Y:S01]  /*0b50*/  IMAD.WIDE.U32 R12, R0, c[0x0][0x1c0], R12 ;  /* 0x00007000000c7a25 */ /* 0x000fe200078e000c */
[CC--:B------:R-:W-:Y:S01]  /*0b60*/  LEA.HI R197, R83.reuse, R80.reuse, RZ, 0x4 ;  /* 0x0000005053c57211 */ /* 0x0c0fe200078f20ff */
[----:B------:R-:W-:Y:S01]  /*0b70*/  USHF.L.U32 UR12, UR10, 0x5, URZ ;  /* 0x000000050a0c7899 */ /* 0x000fe2000800063f */
[CC--:B------:R-:W-:Y:S01]  /*0b80*/  LEA.HI R81, R83.reuse, R80.reuse, RZ, 0x5 ;  /* 0x0000005053517211 */ /* 0x0c0fe200078f28ff */
[----:B------:R-:W-:Y:S01]  /*0b90*/  @P1 IMAD.HI.U32 R6, R4, c[0x0][0x2c8], RZ ;  /* 0x0000b20004061a27 */ /* 0x000fe200078e00ff */
[----:B------:R-:W-:Y:S01]  /*0ba0*/  UISETP.GT.AND UP0, UPT, UR18, UR8, UPT ;  /* 0x000000081200728c */ /* 0x000fe2000bf04270 */
[----:B------:R-:W-:-:S02]  /*0bb0*/  LEA.HI R83, R83, R80, RZ, 0x2 ;  /* 0x0000005053537211 */ /* 0x000fc400078f10ff */
[----:B------:R-:W-:Y:S01]  /*0bc0*/  IMAD.MOV.U32 R9, RZ, RZ, R4 ;  /* 0x000000ffff097224 */ /* 0x000fe200078e0004 */
[----:B------:R-:W-:Y:S01]  /*0bd0*/  @P0 SHF.R.U32.HI R9, RZ, c[0x0][0x2cc], R6 ;  /* 0x0000b300ff090a19 */ /* 0x000fe20000011606 */
[----:B------:R-:W-:Y:S01]  /*0be0*/  IMAD R7, R0, c[0x0][0x1c4], R7 ;  /* 0x0000710000077a24 */ /* 0x000fe200078e0207 */
[----:B------:R-:W-:Y:S01]  /*0bf0*/  LOP3.LUT R83, R83, 0xfffffffc, RZ, 0xc0, !PT ;  /* 0xfffffffc53537812 */ /* 0x000fe200078ec0ff */
[----:B------:R-:W-:Y:S01]  /*0c00*/  IMAD.SHL.U32 R199, R11, 0x40, RZ ;  /* 0x000000400bc77824 */ /* 0x000fe200078e00ff */
[----:B------:R-:W-:Y:S01]  /*0c10*/  SHF.R.S32.HI R6, RZ, 0x1f, R9 ;  /* 0x0000001fff067819 */ /* 0x000fe20000011409 */
[----:B------:R-:W-:Y:S02]  /*0c20*/  IMAD.IADD R13, R13, 0x1, R7 ;  /* 0x000000010d0d7824 */ /* 0x000fe400078e0207 */
[----:B------:R-:W-:Y:S01]  /*0c30*/  IMAD.MOV R7, RZ, RZ, -R9 ;  /* 0x000000ffff077224 */ /* 0x000fe200078e0a09 */
[----:B------:R-:W-:Y:S01]  /*0c40*/  LOP3.LUT R199, R199, 0x1c0, RZ, 0xc0, !PT ;  /* 0x000001c0c7c77812 */ /* 0x000fe200078ec0ff */
[----:B------:R-:W-:-:S02]  /*0c50*/  IMAD R6, R6, c[0x0][0x1b0], RZ ;  /* 0x00006c0006067a24 */ /* 0x000fc400078e02ff */
[----:B------:R-:W-:Y:S02]  /*0c60*/  IMAD R7, R7, c[0x0][0x2c4], R4 ;  /* 0x0000b10007077a24 */ /* 0x000fe400078e0204 */
[----:B------:R-:W-:-:S03]  /*0c70*/  IMAD.WIDE.U32 R12, R9, c[0x0][0x1b0], R12 ;  /* 0x00006c00090c7a25 */ /* 0x000fc600078e000c */
[----:B------:R-:W-:Y:S01]  /*0c80*/  SHF.R.S32.HI R4, RZ, 0x1f, R7 ;  /* 0x0000001fff047819 */ /* 0x000fe20000011407 */
[----:B------:R-:W-:Y:S02]  /*0c90*/  IMAD R9, R9, c[0x0][0x1b4], R6 ;  /* 0x00006d0009097a24 */ /* 0x000fe400078e0206 */
[----:B------:R-:W-:Y:S02]  /*0ca0*/  IMAD.SHL.U32 R14, R14, 0x8, RZ ;  /* 0x000000080e0e7824 */ /* 0x000fe400078e00ff */
[----:B------:R-:W-:Y:S02]  /*0cb0*/  IMAD R4, R4, c[0x0][0x1a8], RZ ;  /* 0x00006a0004047a24 */ /* 0x000fe400078e02ff */
[----:B------:R-:W-:Y:S02]  /*0cc0*/  IMAD.IADD R13, R13, 0x1, R9 ;  /* 0x000000010d0d7824 */ /* 0x000fe400078e0209 */
[C---:B------:R-:W-:Y:S02]  /*0cd0*/  IMAD R9, R7.reuse, c[0x0][0x1ac], R4 ;  /* 0x00006b0007097a24 */ /* 0x040fe400078e0204 */
[----:B------:R-:W-:-:S04]  /*0ce0*/  IMAD.WIDE.U32 R6, R7, c[0x0][0x1a8], R12 ;  /* 0x00006a0007067a25 */ /* 0x000fc800078e000c */
[----:B------:R-:W-:Y:S01]  /*0cf0*/  IMAD.IADD R9, R7, 0x1, R9 ;  /* 0x0000000107097824 */ /* 0x000fe200078e0209 */
[----:B------:R-:W-:Y:S01]  /*0d00*/  LEA R10, P0, R6, c[0x0][0x160], 0x1 ;  /* 0x00005800060a7a11 */ /* 0x000fe200078008ff */
[----:B------:R-:W-:-:S03]  /*0d10*/  IMAD.SHL.U32 R12, R3, 0x8, RZ ;  /* 0x00000008030c7824 */ /* 0x000fc600078e00ff */
[----:B------:R-:W-:Y:S01]  /*0d20*/  LEA.HI.X R9, R6, c[0x0][0x164], R9, 0x1, P0 ;  /* 0x0000590006097a11 */ /* 0x000fe200000f0c09 */
[----:B------:R-:W1:Y:S01]  /*0d30*/  SHFL.IDX PT, R20, R10, RZ, 0x181f ;  /* 0x00181fff0a147589 */ /* 0x000e6200000e0000 */
[----:B------:R-:W-:Y:S02]  /*0d40*/  IADD3 R6, R11, UR15, RZ ;  /* 0x0000000f0b067c10 */ /* 0x000fe4000fffe0ff */
[----:B------:R-:W-:Y:S01]  /*0d50*/  LOP3.LUT R4, R199, 0x38, R12, 0xf8, !PT ;  /* 0x00000038c7047812 */ /* 0x000fe200078ef80c */
[----:B------:R-:W3:Y:S01]  /*0d60*/  SHFL.IDX PT, R21, R9, RZ, 0x181f ;  /* 0x00181fff09157589 */ /* 0x000ee200000e0000 */
[----:B------:R-:W-:Y:S02]  /*0d70*/  SHF.R.U32.HI R199, RZ, 0x3, R199 ;  /* 0x00000003ffc77819 */ /* 0x000fe400000116c7 */
[----:B------:R-:W-:Y:S01]  /*0d80*/  ISETP.GE.AND P0, PT, R6, UR4, PT ;  /* 0x0000000406007c0c */ /* 0x000fe2000bf06270 */
[----:B------:R-:W-:Y:S01]  /*0d90*/  SHFL.IDX PT, R18, R10, 0x1, 0x181f ;  /* 0x00381f000a127f89 */ /* 0x000fe200000e0000 */
[----:B------:R-:W-:-:S02]  /*0da0*/  LOP3.LUT R199, R4, R199, RZ, 0x3c, !PT ;  /* 0x000000c704c77212 */ /* 0x000fc400078e3cff */
[----:B------:R-:W-:Y:S01]  /*0db0*/  IADD3 R4, R6, 0x20, RZ ;  /* 0x0000002006047810 */ /* 0x000fe20007ffe0ff */
[----:B------:R-:W4:Y:S01]  /*0dc0*/  SHFL.IDX PT, R19, R9, 0x1, 0x181f ;  /* 0x00381f0009137f89 */ /* 0x000f2200000e0000 */
[----:B------:R-:W-:Y:S02]  /*0dd0*/  IADD3 R7, R12, 0x40, RZ ;  /* 0x000000400c077810 */ /* 0x000fe40007ffe0ff */
[----:B------:R-:W-:Y:S02]  /*0de0*/  ISETP.GE.AND P3, PT, R4, UR4, PT ;  /* 0x0000000404007c0c */ /* 0x000fe4000bf66270 */
[----:B------:R-:W-:Y:S02]  /*0df0*/  IADD3 R4, R12, 0x80, RZ ;  /* 0x000000800c047810 */ /* 0x000fe40007ffe0ff */
[----:B------:R-:W-:Y:S02]  /*0e00*/  LOP3.LUT R199, R199, 0xfffffe00, R14, 0xf8, !PT ;  /* 0xfffffe00c7c77812 */ /* 0x000fe400078ef80e */
[----:B------:R-:W-:-:S02]  /*0e10*/  @!P0 SHF.R.S32.HI R15, RZ, 0x1f, R4 ;  /* 0x0000001fff0f8819 */ /* 0x000fc40000011404 */
[----:B------:R-:W-:Y:S01]  /*0e20*/  SHF.R.S32.HI R13, RZ, 0x1f, R12 ;  /* 0x0000001fff0d7819 */ /* 0x000fe2000001140c */
[----:B------:R-:W-:Y:S01]  /*0e30*/  IMAD.SHL.U32 R199, R199, 0x2, RZ ;  /* 0x00000002c7c77824 */ /* 0x000fe200078e00ff */
[----:B------:R-:W-:Y:S02]  /*0e40*/  @!P0 LEA.HI R15, R15, R4, RZ, 0x3 ;  /* 0x000000040f0f8211 */ /* 0x000fe400078f18ff */
[----:B-1----:R-:W-:Y:S02]  /*0e50*/  @!P0 LEA R22, P5, R12, R20, 0x1 ;  /* 0x000000140c168211 */ /* 0x002fe400078a08ff */
[----:B------:R-:W-:Y:S02]  /*0e60*/  @!P0 LOP3.LUT R15, R15, 0xfffffff8, RZ, 0xc0, !PT ;  /* 0xfffffff80f0f8812 */ /* 0x000fe400078ec0ff */
[----:B------:R-:W-:Y:S02]  /*0e70*/  IADD3 R14, R6, 0x40, RZ ;  /* 0x00000040060e7810 */ /* 0x000fe40007ffe0ff */
[----:B------:R-:W-:Y:S01]  /*0e80*/  @!P0 SHF.R.S32.HI R16, RZ, 0x1f, R7 ;  /* 0x0000001fff108819 */ /* 0x000fe20000011407 */
[----:B---3--:R-:W-:Y:S01]  /*0e90*/  @!P0 IMAD.WIDE R26, R15, 0x2, R20 ;  /* 0x000000020f1a8825 */ /* 0x008fe200078e0214 */
[----:B------:R-:W-:-:S02]  /*0ea0*/  @!P0 LEA.HI.X R23, R12, R21, R13, 0x1, P5 ;  /* 0x000000150c178211 */ /* 0x000fc400028f0c0d */
[----:B------:R-:W-:Y:S02]  /*0eb0*/  @!P3 SHF.R.S32.HI R15, RZ, 0x1f, R4 ;  /* 0x0000001fff0fb819 */ /* 0x000fe40000011404 */
[----:B------:R-:W-:Y:S02]  /*0ec0*/  @!P0 LEA.HI R16, R16, R7, RZ, 0x3 ;  /* 0x0000000710108211 */ /* 0x000fe400078f18ff */
[----:B------:R-:W-:Y:S02]  /*0ed0*/  ISETP.GE.AND P5, PT, R14, UR4, PT ;  /* 0x000000040e007c0c */ /* 0x000fe4000bfa6270 */
[----:B------:R-:W-:Y:S02]  /*0ee0*/  @!P3 LEA.HI R15, R15, R4, RZ, 0x3 ;  /* 0x000000040f0fb211 */ /* 0x000fe400078f18ff */
[----:B------:R-:W-:Y:S02]  /*0ef0*/  @!P0 LOP3.LUT R16, R16, 0xfffffff8, RZ, 0xc0, !PT ;  /* 0xfffffff810108812 */ /* 0x000fe400078ec0ff */
[----:B------:R-:W-:-:S02]  /*0f00*/  ISETP.GE.AND P2, PT, R12, c[0x0][0x198], PT ;  /* 0x000066000c007a0c */ /* 0x000fc40003f46270 */
[----:B------:R-:W-:Y:S01]  /*0f10*/  ISETP.GE.AND P1, PT, R7, c[0x0][0x198], PT ;  /* 0x0000660007007a0c */ /* 0x000fe20003f26270 */
[----:B------:R-:W-:Y:S01]  /*0f20*/  @!P0 IMAD.WIDE R28, R16, 0x2, R20 ;  /* 0x00000002101c8825 */ /* 0x000fe200078e0214 */
[----:B------:R-:W-:Y:S01]  /*0f30*/  ISETP.GE.AND P4, PT, R4, c[0x0][0x198], PT ;  /* 0x0000660004007a0c */ /* 0x000fe20003f86270 */
[----:B------:R-:W1:Y:S01]  /*0f40*/  SHFL.IDX PT, R20, R10, 0x2, 0x181f ;  /* 0x00581f000a147f89 */ /* 0x000e6200000e0000 */
[----:B------:R-:W-:Y:S02]  /*0f50*/  @!P3 LOP3.LUT R15, R15, 0xfffffff8, RZ, 0xc0, !PT ;  /* 0xfffffff80f0fb812 */ /* 0x000fe400078ec0ff */
[----:B------:R-:W-:Y:S01]  /*0f60*/  @!P3 SHF.R.S32.HI R14, RZ, 0x1f, R7 ;  /* 0x0000001fff0eb819 */ /* 0x000fe20000011407 */
[----:B------:R-:W3:Y:S01]  /*0f70*/  SHFL.IDX PT, R21, R9, 0x2, 0x181f ;  /* 0x00581f0009157f89 */ /* 0x000ee200000e0000 */
[----:B------:R-:W-:Y:S01]  /*0f80*/  IADD3 R6, R6, 0x60, RZ ;  /* 0x0000006006067810 */ /* 0x000fe20007ffe0ff */
[----:B----4-:R-:W-:Y:S01]  /*0f90*/  @!P3 IMAD.WIDE R30, R15, 0x2, R18 ;  /* 0x000000020f1eb825 */ /* 0x010fe200078e0212 */
[----:B------:R-:W-:Y:S01]  /*0fa0*/  @!P5 SHF.R.S32.HI R15, RZ, 0x1f, R4 ;  /* 0x0000001fff0fd819 */ /* 0x000fe20000011404 */
[----:B------:R1:W-:Y:S01]  /*0fb0*/  @!P0 LDGSTS.E.BYPASS.LTC128B.128 [R199+0xc100], [R22.64], !P2 ;  /* 0x0c10000016c78fae */ /* 0x0003e2000d101d50 */
[----:B------:R-:W-:-:S02]  /*0fc0*/  @!P3 LEA.HI R17, R14, R7, RZ, 0x3 ;  /* 0x000000070e11b211 */ /* 0x000fc400078f18ff */
[----:B------:R-:W-:Y:S01]  /*0fd0*/  @!P5 LEA.HI R16, R15, R4, RZ, 0x3 ;  /* 0x000000040f10d211 */ /* 0x000fe200078f18ff */
[----:B------:R-:W4:Y:S01]  /*0fe0*/  SHFL.IDX PT, R14, R10, 0x3, 0x181f ;  /* 0x00781f000a0e7f89 */ /* 0x000f2200000e0000 */
[----:B------:R-:W-:-:S03]  /*0ff0*/  @!P3 LOP3.LUT R17, R17, 0xfffffff8, RZ, 0xc0, !PT ;  /* 0xfffffff81111b812 */ /* 0x000fc600078ec0ff */
[----:B------:R5:W-:Y:S04]  /*1000*/  @!P0 LDGSTS.E.BYPASS.LTC128B.128 [R199+0x10100], [R28.64], !P1 ;  /* 0x101000001cc78fae */ /* 0x000be8000c901d50 */
[----:B------:R1:W1:Y:S04]  /*1010*/  SHFL.IDX PT, R15, R9, 0x3, 0x181f ;  /* 0x00781f00090f7f89 */ /* 0x00026800000e0000 */
[----:B------:R2:W-:Y:S01]  /*1020*/  @!P0 LDGSTS.E.BYPASS.LTC128B.128 [R199+0x14100], [R26.64], !P4 ;  /* 0x141000001ac78fae */ /* 0x0005e2000e101d50 */
[----:B------:R-:W-:-:S04]  /*1030*/  @!P3 LEA R24, P0, R12, R18, 0x1 ;  /* 0x000000120c18b211 */ /* 0x000fc800078008ff */
[----:B------:R-:W-:Y:S02]  /*1040*/  @!P3 LEA.HI.X R25, R12, R19, R13, 0x1, P0 ;  /* 0x000000130c19b211 */ /* 0x000fe400000f0c0d */
[----:B------:R-:W-:Y:S01]  /*1050*/  ISETP.GE.AND P0, PT, R6, UR4, PT ;  /* 0x0000000406007c0c */ /* 0x000fe2000bf06270 */
[----:B------:R-:W-:Y:S01]  /*1060*/  UMOV UR4, 0x5 ;  /* 0x0000000500047882 */ /* 0x000fe20000000000 */
[----:B------:R-:W-:Y:S01]  /*1070*/  @!P5 SHF.R.S32.HI R6, RZ, 0x1f, R7 ;  /* 0x0000001fff06d819 */ /* 0x000fe20000011407 */
[----:B------:R4:W-:Y:S01]  /*1080*/  @!P3 LDGSTS.E.BYPASS.LTC128B.128 [R199+0xd100], [R24.64], !P2 ;  /* 0x0d10000018c7bfae */ /* 0x0009e2000d101d50 */
[----:B------:R-:W-:Y:S02]  /*1090*/  USHF.L.U64.HI UR11, UR10, UR4, UR11 ;  /* 0x000000040a0b7299 */ /* 0x000fe4000801020b */
[----:B------:R-:W-:Y:S01]  /*10a0*/  @!P5 LEA.HI R6, R6, R7, RZ, 0x3 ;  /* 0x000000070606d211 */ /* 0x000fe200078f18ff */
[----:B------:R-:W-:-:S04]  /*10b0*/  UIMAD UR4, UR19, UR18, URZ ;  /* 0x00000012130472a4 */ /* 0x000fc8000f8e023f */
[----:B------:R-:W-:Y:S01]  /*10c0*/  UIMAD UR4, UR21, UR20, UR4 ;  /* 0x00000014150472a4 */ /* 0x000fe2000f8e0204 */
[----:B-----5:R-:W-:Y:S01]  /*10d0*/  @!P3 IMAD.WIDE R28, R17, 0x2, R18 ;  /* 0x00000002111cb825 */ /* 0x020fe200078e0212 */
[----:B-1----:R-:W-:Y:S02]  /*10e0*/  SHF.R.S32.HI R9, RZ, 0x1f, R11 ;  /* 0x0000001fff097819 */ /* 0x002fe4000001140b */
[----:B------:R-:W-:Y:S01]  /*10f0*/  @!P5 LOP3.LUT R17, R6, 0xfffffff8, RZ, 0xc0, !PT ;  /* 0xfffffff80611d812 */ /* 0x000fe200078ec0ff */
[----:B------:R-:W-:Y:S01]  /*1100*/  IMAD.U32 R6, RZ, RZ, UR14 ;  /* 0x0000000eff067e24 */ /* 0x000fe2000f8e00ff */
[----:B------:R1:W-:Y:S01]  /*1110*/  @!P3 LDGSTS.E.BYPASS.LTC128B.128 [R199+0x11100], [R28.64], !P1 ;  /* 0x111000001cc7bfae */ /* 0x0003e2000c901d50 */
[----:B------:R-:W-:-:S03]  /*1120*/  @!P5 LOP3.LUT R19, R16, 0xfffffff8, RZ, 0xc0, !PT ;  /* 0xfffffff81013d812 */ /* 0x000fc600078ec0ff */
[----:B------:R1:W-:Y:S01]  /*1130*/  @!P3 LDGSTS.E.BYPASS.LTC128B.128 [R199+0x15100], [R30.64], !P4 ;  /* 0x151000001ec7bfae */ /* 0x0003e2000e101d50 */
[----:B------:R-:W-:Y:S02]  /*1140*/  @!P5 LEA R22, P3, R12, R20, 0x1 ;  /* 0x000000140c16d211 */ /* 0x000fe400078608ff */
[----:B------:R-:W-:Y:S02]  /*1150*/  IADD3 R10, -R6, c[0x0][0x1d0], -R11 ;  /* 0x00007400060a7a10 */ /* 0x000fe40007ffe90b */
[C---:B---3--:R-:W-:Y:S02]  /*1160*/  @!P5 LEA.HI.X R23, R12.reuse, R21, R13, 0x1, P3 ;  /* 0x000000150c17d211 */ /* 0x048fe400018f0c0d */
[C---:B----4-:R-:W-:Y:S01]  /*1170*/  @!P0 LEA R16, P3, R12.reuse, R14, 0x1 ;  /* 0x0000000e0c108211 */ /* 0x050fe200078608ff */
[----:B------:R-:W-:Y:S02]  /*1180*/  @!P5 IMAD.WIDE R24, R17, 0x2, R20 ;  /* 0x000000021118d825 */ /* 0x000fe400078e0214 */
[----:B------:R3:W-:Y:S01]  /*1190*/  @!P5 LDGSTS.E.BYPASS.LTC128B.128 [R199+0xe100], [R22.64], !P2 ;  /* 0x0e10000016c7dfae */ /* 0x0007e2000d101d50 */
[----:B------:R-:W-:Y:S01]  /*11a0*/  @!P0 LEA.HI.X R17, R12, R15, R13, 0x1, P3 ;  /* 0x0000000f0c118211 */ /* 0x000fe200018f0c0d */
[----:B------:R-:W-:-:S02]  /*11b0*/  @!P5 IMAD.WIDE R20, R19, 0x2, R20 ;  /* 0x000000021314d825 */ /* 0x000fc400078e0214 */
[----:B------:R4:W-:Y:S01]  /*11c0*/  @!P5 LDGSTS.E.BYPASS.LTC128B.128 [R199+0x12100], [R24.64], !P1 ;  /* 0x1210000018c7dfae */ /* 0x0009e2000c901d50 */
[----:B------:R-:W-:Y:S01]  /*11d0*/  ISETP.GE.AND P3, PT, R12, c[0x0][0x1d4], PT ;  /* 0x000075000c007a0c */ /* 0x000fe20003f66270 */
[C-C-:B------:R-:W-:Y:S02]  /*11e0*/  IMAD.WIDE.U32 R18, R11.reuse, c[0x0][0x1e0], R12.reuse ;  /* 0x000078000b127a25 */ /* 0x140fe400078e000c */
[----:B------:R5:W-:Y:S01]  /*11f0*/  @!P5 LDGSTS.E.BYPASS.LTC128B.128 [R199+0x16100], [R20.64], !P4 ;  /* 0x1610000014c7dfae */ /* 0x000be2000e101d50 */
[----:B------:R-:W-:Y:S01]  /*1200*/  ISETP.GE.AND P5, PT, R10, 0x21, PT ;  /* 0x000000210a00780c */ /* 0x000fe20003fa6270 */
[----:B------:R-:W-:Y:S02]  /*1210*/  IMAD.WIDE.U32 R12, R11, c[0x0][0x208], R12 ;  /* 0x000082000b0c7a25 */ /* 0x000fe400078e000c */
[----:B------:R1:W-:Y:S01]  /*1220*/  @!P0 LDGSTS.E.BYPASS.LTC128B.128 [R199+0xf100], [R16.64], !P2 ;  /* 0x0f10000010c78fae */ /* 0x0003e2000d101d50 */
[----:B------:R-:W-:Y:S02]  /*1230*/  ISETP.GE.AND P2, PT, R7, c[0x0][0x1d4], PT ;  /* 0x0000750007007a0c */ /* 0x000fe40003f46270 */
[----:B------:R-:W-:-:S02]  /*1240*/  IADD3 R60, -R11, c[0x0][0x1d0], -R6 ;  /* 0x000074000b3c7a10 */ /* 0x000fc40007ffe906 */
[----:B-1----:R-:W-:Y:S02]  /*1250*/  LOP3.LUT R17, R197, 0xfffffff0, RZ, 0xc0, !PT ;  /* 0xfffffff0c5117812 */ /* 0x002fe400078ec0ff */
[----:B--2---:R-:W-:Y:S01]  /*1260*/  @P6 SHF.R.S32.HI R207, RZ, 0x1f, R206 ;  /* 0x0000001fffcf6819 */ /* 0x004fe200000114ce */
[----:B------:R-:W-:Y:S02]  /*1270*/  @!P6 IMAD.MOV.U32 R206, RZ, RZ, R0 ;  /* 0x000000ffffcee224 */ /* 0x000fe400078e0000 */
[----:B------:R-:W-:Y:S02]  /*1280*/  IMAD R0, R9, c[0x0][0x1e0], RZ ;  /* 0x0000780009007a24 */ /* 0x000fe400078e02ff */
[----:B------:R-:W-:Y:S01]  /*1290*/  @!P6 IMAD.MOV.U32 R207, RZ, RZ, R5 ;  /* 0x000000ffffcfe224 */ /* 0x000fe200078e0005 */
[----:B------:R-:W-:Y:S01]  /*12a0*/  ISETP.GE.AND P6, PT, R10, 0x1, PT ;  /* 0x000000010a00780c */ /* 0x000fe20003fc6270 */
[----:B------:R-:W-:Y:S01]  /*12b0*/  IMAD R5, R11, c[0x0][0x1e4], R0 ;  /* 0x000079000b057a24 */ /* 0x000fe200078e0200 */
[----:B------:R-:W-:Y:S01]  /*12c0*/  @!P0 SHF.R.S32.HI R0, RZ, 0x1f, R7 ;  /* 0x0000001fff008819 */ /* 0x000fe20000011407 */
[----:B------:R-:W-:-:S02]  /*12d0*/  IMAD R203, R207, c[0x0][0x1f0], RZ ;  /* 0x00007c00cfcb7a24 */ /* 0x000fc400078e02ff */
[----:B------:R-:W-:Y:S01]  /*12e0*/  IMAD.IADD R19, R19, 0x1, R5 ;  /* 0x0000000113137824 */ /* 0x000fe200078e0205 */
[----:B------:R-:W-:Y:S01]  /*12f0*/  @!P0 LEA.HI R0, R0, R7, RZ, 0x3 ;  /* 0x0000000700008211 */ /* 0x000fe200078f18ff */
[----:B------:R-:W-:Y:S02]  /*1300*/  IMAD R5, R2, c[0x0][0x1e8], RZ ;  /* 0x00007a0002057a24 */ /* 0x000fe400078e02ff */
[----:B------:R-:W-:Y:S01]  /*1310*/  IMAD.WIDE.U32 R200, R8, c[0x0][0x1e8], R18 ;  /* 0x00007a0008c87a25 */ /* 0x000fe200078e0012 */
[----:B------:R-:W-:-:S03]  /*1320*/  @!P0 LOP3.LUT R7, R0, 0xfffffff8, RZ, 0xc0, !PT ;  /* 0xfffffff800078812 */ /* 0x000fc600078ec0ff */
[----:B------:R-:W-:Y:S02]  /*1330*/  IMAD R5, R8, c[0x0][0x1ec], R5 ;  /* 0x00007b0008057a24 */ /* 0x000fe400078e0205 */
[----:B-----5:R-:W-:Y:S01]  /*1340*/  @!P0 IMAD.WIDE R20, R7, 0x2, R14 ;  /* 0x0000000207148825 */ /* 0x020fe200078e020e */
[----:B------:R-:W-:-:S03]  /*1350*/  @!P0 SHF.R.S32.HI R7, RZ, 0x1f, R4 ;  /* 0x0000001fff078819 */ /* 0x000fc60000011404 */
[----:B------:R-:W-:Y:S01]  /*1360*/  IMAD.IADD R201, R201, 0x1, R5 ;  /* 0x00000001c9c97824 */ /* 0x000fe200078e0205 */
[----:B------:R-:W-:Y:S01]  /*1370*/  @!P0 LEA.HI R7, R7, R4, RZ, 0x3 ;  /* 0x0000000407078211 */ /* 0x000fe200078f18ff */
[----:B------:R1:W-:Y:S01]  /*1380*/  @!P0 LDGSTS.E.BYPASS.LTC128B.128 [R199+0x13100], [R20.64], !P1 ;  /* 0x1310000014c78fae */ /* 0x0003e2000c901d50 */
[----:B------:R-:W-:Y:S01]  /*1390*/  IMAD R203, R206, c[0x0][0x1f4], R203 ;  /* 0x00007d00cecb7a24 */ /* 0x000fe200078e02cb */
[----:B------:R-:W-:Y:S01]  /*13a0*/  ISETP.GE.AND P1, PT, R4, c[0x0][0x1d4], PT ;  /* 0x0000750004007a0c */ /* 0x000fe20003f26270 */
[----:B------:R-:W-:Y:S01]  /*13b0*/  IMAD.WIDE.U32 R200, R206, c[0x0][0x1f0], R200 ;  /* 0x00007c00cec87a25 */ /* 0x000fe200078e00c8 */
[----:B------:R-:W-:-:S03]  /*13c0*/  @!P0 LOP3.LUT R7, R7, 0xfffffff8, RZ, 0xc0, !PT ;  /* 0xfffffff807078812 */ /* 0x000fc600078ec0ff */
[----:B------:R-:W-:Y:S02]  /*13d0*/  IMAD.IADD R203, R201, 0x1, R203 ;  /* 0x00000001c9cb7824 */ /* 0x000fe400078e02cb */
[----:B------:R-:W-:Y:S02]  /*13e0*/  IMAD.U32 R5, RZ, RZ, UR20 ;  /* 0x00000014ff057e24 */ /* 0x000fe4000f8e00ff */
[----:B------:R-:W-:-:S04]  /*13f0*/  IMAD.MOV.U32 R202, RZ, RZ, R200 ;  /* 0x000000ffffca7224 */ /* 0x000fc800078e00c8 */
[----:B------:R-:W-:-:S05]  /*1400*/  IMAD.WIDE.U32 R18, R5, UR18, R202 ;  /* 0x0000001205127c25 */ /* 0x000fca000f8e00ca */
[----:B------:R-:W-:Y:S01]  /*1410*/  IADD3 R4, R19, UR4, RZ ;  /* 0x0000000413047c10 */ /* 0x000fe2000fffe0ff */
[----:B------:R-:W-:Y:S02]  /*1420*/  ULDC.64 UR4, c[0x0][0x208] ;  /* 0x0000820000047ab9 */ /* 0x000fe40000000a00 */
[----:B------:R-:W-:Y:S02]  /*1430*/  UIMAD UR10, UR21, UR4, URZ ;  /* 0x00000004150a72a4 */ /* 0x000fe4000f8e023f */
[----:B------:R-:W-:Y:S01]  /*1440*/  UIMAD.WIDE.U32 UR22, UR18, UR4, URZ ;  /* 0x00000004121672a5 */ /* 0x000fe2000f8e003f */
[----:B-1----:R-:W-:Y:S01]  /*1450*/  @!P0 IMAD.WIDE R20, R7, 0x2, R14 ;  /* 0x0000000207148825 */ /* 0x002fe200078e020e */
[----:B------:R-:W-:Y:S01]  /*1460*/  SHF.R.S32.HI R14, RZ, 0x4, R197 ;  /* 0x00000004ff0e7819 */ /* 0x000fe200000114c5 */
[----:B------:R-:W-:Y:S02]  /*1470*/  UIMAD UR10, UR18, UR5, UR10 ;  /* 0x00000005120a72a4 */ /* 0x000fe4000f8e020a */
[----:B------:R-:W-:Y:S01]  /*1480*/  IMAD.IADD R15, R80, 0x1, -R17 ;  /* 0x00000001500f7824 */ /* 0x000fe200078e0a11 */
[----:B------:R1:W-:Y:S01]  /*1490*/  @!P0 LDGSTS.E.BYPASS.LTC128B.128 [R199+0x17100], [R20.64], !P4 ;  /* 0x1710000014c78fae */ /* 0x0003e2000e101d50 */
[C---:B------:R-:W-:Y:S01]  /*14a0*/  @P6 LEA R16, P4, R18.reuse, c[0x0][0x1c8], 0x1 ;  /* 0x0000720012106a11 */ /* 0x040fe200078808ff */
[----:B------:R-:W-:Y:S01]  /*14b0*/  UIADD3 UR10, UR23, UR10, URZ ;  /* 0x0000000a170a7290 */ /* 0x000fe2000fffe03f */
[C---:B------:R-:W-:Y:S01]  /*14c0*/  @P5 IADD3 R7, P0, R18.reuse, UR12, RZ ;  /* 0x0000000c12075c10 */ /* 0x040fe2000ff1e0ff */
[----:B------:R-:W0:Y:S01]  /*14d0*/  LDGDEPBAR ;  /* 0x00000000000079af */ /* 0x000e220000000000 */
[----:B------:R-:W-:Y:S01]  /*14e0*/  @P6 LEA.HI.X R17, R18, c[0x0][0x1cc], R4, 0x1, P4 ;  /* 0x0000730012116a11 */ /* 0x000fe200020f0c04 */
[----:B------:R-:W-:Y:S01]  /*14f0*/  IMAD.U32 R208, RZ, RZ, UR22 ;  /* 0x00000016ffd07e24 */ /* 0x000fe2000f8e00ff */
[----:B------:R-:W-:Y:S01]  /*1500*/  @P5 IADD3.X R4, R4, UR11, RZ, P0, !PT ;  /* 0x0000000b04045c10 */ /* 0x000fe200087fe4ff */
[----:B------:R-:W-:Y:S01]  /*1510*/  BAR.SYNC.DEFER_BLOCKING 0x0 ;  /* 0x0000000000007b1d */ /* 0x000fe20000010000 */
[C---:B------:R-:W-:Y:S01]  /*1520*/  @P5 LEA R18, P0, R7.reuse, c[0x0][0x1c8], 0x1 ;  /* 0x0000720007125a11 */ /* 0x040fe200078008ff */
[----:B------:R-:W-:Y:S01]  /*1530*/  IMAD.U32 R209, RZ, RZ, UR23 ;  /* 0x00000017ffd17e24 */ /* 0x000fe2000f8e00ff */
[----:B------:R-:W-:Y:S01]  /*1540*/  SHF.R.S32.HI R10, RZ, 0x1f, R15 ;  /* 0x0000001fff0a7819 */ /* 0x000fe2000001140f */
[----:B------:R-:W-:Y:S01]  /*1550*/  USHF.L.U64.HI UR9, UR4, UR9, UR5 ;  /* 0x0000000904097299 */ /* 0x000fe20008010205 */
[----:B------:R-:W-:Y:S01]  /*1560*/  @P5 LEA.HI.X R19, R7, c[0x0][0x1cc], R4, 0x1, P0 ;  /* 0x0000730007135a11 */ /* 0x000fe200000f0c04 */
[----:B------:R-:W-:Y:S01]  /*1570*/  IMAD.SHL.U32 R7, R3, 0x40, RZ ;  /* 0x0000004003077824 */ /* 0x000fe200078e00ff */
[----:B------:R-:W-:Y:S01]  /*1580*/  LEA.HI R10, R10, R15, RZ, 0x3 ;  /* 0x0000000f0a0a7211 */ /* 0x000fe200078f18ff */
[----:B------:R-:W-:Y:S01]  /*1590*/  @UP0 UIADD3 UR5, UR13, -0x2, URZ ;  /* 0xfffffffe0d050890 */ /* 0x000fe2000fffe03f */
[----:B------:R-:W-:-:S02]  /*15a0*/  LEA.HI R197, R197, R14, RZ, 0x1 ;  /* 0x0000000ec5c57211 */ /* 0x000fc400078f08ff */
[----:B------:R-:W-:Y:S02]  /*15b0*/  LOP3.LUT R0, R10, 0xfffffff8, RZ, 0xc0, !PT ;  /* 0xfffffff80a007812 */ /* 0x000fe400078ec0ff */
[----:B------:R-:W-:Y:S02]  /*15c0*/  LOP3.LUT R197, R197, 0xfffffffe, RZ, 0xc0, !PT ;  /* 0xfffffffec5c57812 */ /* 0x000fe400078ec0ff */
[----:B------:R-:W-:Y:S01]  /*15d0*/  LOP3.LUT R7, R7, 0x1c0, RZ, 0xc0, !PT ;  /* 0x000001c007077812 */ /* 0x000fe200078ec0ff */
[----:B------:R-:W-:Y:S01]  /*15e0*/  IMAD.IADD R0, R15, 0x1, -R0 ;  /* 0x000000010f007824 */ /* 0x000fe200078e0a00 */
[----:B------:R-:W-:Y:S01]  /*15f0*/  LOP3.LUT P4, RZ, R3, 0x2, RZ, 0xc0, !PT ;  /* 0x0000000203ff7812 */ /* 0x000fe2000788c0ff */
[----:B------:R-:W-:Y:S01]  /*1600*/  IMAD.IADD R197, R14, 0x1, -R197 ;  /* 0x000000010ec57824 */ /* 0x000fe200078e0ac5 */
[----:B-1----:R-:W-:Y:S01]  /*1610*/  SEL R20, RZ, 0x2, P2 ;  /* 0x00000002ff147807 */ /* 0x002fe20001000000 */
[----:B------:R-:W-:Y:S01]  /*1620*/  IMAD.SHL.U32 R4, R0, 0x40, RZ ;  /* 0x0000004000047824 */ /* 0x000fe200078e00ff */
[----:B------:R-:W-:Y:S01]  /*1630*/  SEL R21, RZ, 0x4, P1 ;  /* 0x00000004ff157807 */ /* 0x000fe20000800000 */
[----:B------:R-:W-:Y:S01]  /*1640*/  IMAD.SHL.U32 R14, R197, 0x8, RZ ;  /* 0x00000008c50e7824 */ /* 0x000fe200078e00ff */
[----:B------:R-:W-:Y:S01]  /*1650*/  @!PT LDS RZ, [RZ] ;  /* 0x00000000fffff984 */ /* 0x000fe20000000800 */
[----:B------:R-:W-:Y:S01]  /*1660*/  @!PT LDS RZ, [RZ] ;  /* 0x00000000fffff984 */ /* 0x000fe20000000800 */
[----:B------:R-:W-:Y:S01]  /*1670*/  @!PT LDS RZ, [RZ] ;  /* 0x00000000fffff984 */ /* 0x000fe20000000800 */
[----:B------:R1:W-:Y:S02]  /*1680*/  @P6 LDGSTS.E.BYPASS.LTC128B.128 [R199+0x6100], [R16.64], !P3 ;  /* 0x0610000010c76fae */ /* 0x0003e4000d901d50 */
[----:B------:R-:W-:Y:S01]  /*1690*/  LOP3.LUT R15, R4, 0x1c0, RZ, 0xc0, !PT ;  /* 0x000001c0040f7812 */ /* 0x000fe200078ec0ff */
[----:B------:R-:W-:Y:S01]  /*16a0*/  IMAD.SHL.U32 R4, R11, 0x8, RZ ;  /* 0x000000080b047824 */ /* 0x000fe200078e00ff */
[----:B------:R1:W-:Y:S02]  /*16b0*/  @P6 LDGSTS.E.BYPASS.LTC128B.128 [R199+0x8100], [R16.64+0x80], !P2 ;  /* 0x0810008010c76fae */ /* 0x0003e4000d101d50 */
[----:B------:R-:W-:-:S02]  /*16c0*/  LOP3.LUT R14, R15, 0x8, R14, 0xf8, !PT ;  /* 0x000000080f0e7812 */ /* 0x000fc400078ef80e */
[----:B------:R-:W-:Y:S01]  /*16d0*/  SHF.R.U32.HI R15, RZ, 0x3, R15 ;  /* 0x00000003ff0f7819 */ /* 0x000fe2000001160f */
[----:B------:R1:W-:Y:S01]  /*16e0*/  @P6 LDGSTS.E.BYPASS.LTC128B.128 [R199+0xa100], [R16.64+0x100], !P1 ;  /* 0x0a10010010c76fae */ /* 0x0003e2000c901d50 */
[----:B------:R-:W-:Y:S02]  /*16f0*/  LOP3.LUT R4, R7, 0x8, R4, 0xf8, !PT ;  /* 0x0000000807047812 */ /* 0x000fe400078ef804 */
[----:B------:R-:W-:Y:S01]  /*1700*/  SHF.R.U32.HI R7, RZ, 0x3, R7 ;  /* 0x00000003ff077819 */ /* 0x000fe20000011607 */
[----:B------:R1:W-:Y:S01]  /*1710*/  @P5 LDGSTS.E.BYPASS.LTC128B.128 [R199+0x7100], [R18.64], !P3 ;  /* 0x0710000012c75fae */ /* 0x0003e2000d901d50 */
[----:B------:R-:W-:Y:S01]  /*1720*/  LOP3.LUT R14, R14, R15, RZ, 0x3c, !PT ;  /* 0x0000000f0e0e7212 */ /* 0x000fe200078e3cff */
[----:B------:R-:W-:Y:S01]  /*1730*/  IMAD.SHL.U32 R15, R10, 0x40, RZ ;  /* 0x000000400a0f7824 */ /* 0x000fe200078e00ff */
[----:B------:R-:W-:Y:S01]  /*1740*/  LOP3.LUT R10, R4, R7, RZ, 0x3c, !PT ;  /* 0x00000007040a7212 */ /* 0x000fe200078e3cff */
[----:B------:R1:W-:Y:S01]  /*1750*/  @P5 LDGSTS.E.BYPASS.LTC128B.128 [R199+0x9100], [R18.64+0x80], !P2 ;  /* 0x0910008012c75fae */ /* 0x0003e2000d101d50 */
[----:B------:R-:W-:-:S02]  /*1760*/  SHF.R.S32.HI R7, RZ, 0x5, R81 ;  /* 0x00000005ff077819 */ /* 0x000fc40000011451 */
[----:B------:R-:W-:Y:S01]  /*1770*/  LOP3.LUT R4, R14, 0xfffffe00, R15, 0xf8, !PT ;  /* 0xfffffe000e047812 */ /* 0x000fe200078ef80f */
[----:B------:R1:W-:Y:S01]  /*1780*/  @P5 LDGSTS.E.BYPASS.LTC128B.128 [R199+0xb100], [R18.64+0x100], !P1 ;  /* 0x0b10010012c75fae */ /* 0x0003e2000c901d50 */
[----:B------:R-:W-:Y:S01]  /*1790*/  IMAD R197, R197, 0x200, R10 ;  /* 0x00000200c5c57824 */ /* 0x000fe200078e020a */
[----:B------:R-:W-:Y:S01]  /*17a0*/  LOP3.LUT P5, RZ, R0, 0x2, RZ, 0xc0, !PT ;  /* 0x0000000200ff7812 */ /* 0x000fe200078ac0ff */
[----:B------:R-:W-:Y:S01]  /*17b0*/  IMAD R10, R9, c[0x0][0x208], RZ ;  /* 0x00008200090a7a24 */ /* 0x000fe200078e02ff */
[----:B------:R-:W0:Y:S01]  /*17c0*/  LDGDEPBAR ;  /* 0x00000000000079af */ /* 0x000e220000000000 */
[----:B------:R-:W-:Y:S01]  /*17d0*/  IMAD R198, R7, 0x400, R4 ;  /* 0x0000040007c67824 */ /* 0x000fe200078e0204 */
[----:B------:R-:W-:Y:S01]  /*17e0*/  ISETP.LT.OR P6, PT, R60, 0x1, P3 ;  /* 0x000000013c00780c */ /* 0x000fe20001fc1670 */
[----:B------:R-:W-:Y:S01]  /*17f0*/  IMAD R9, R11, c[0x0][0x20c], R10 ;  /* 0x000083000b097a24 */ /* 0x000fe200078e020a */
[----:B------:R-:W-:Y:S01]  /*1800*/  LOP3.LUT R81, R81, 0xffffffe0, RZ, 0xc0, !PT ;  /* 0xffffffe051517812 */ /* 0x000fe200078ec0ff */
[----:B------:R-:W-:-:S02]  /*1810*/  IMAD.SHL.U32 R197, R197, 0x2, RZ ;  /* 0x00000002c5c57824 */ /* 0x000fc400078e00ff */
[----:B------:R-:W-:Y:S02]  /*1820*/  IMAD.IADD R13, R13, 0x1, R9 ;  /* 0x000000010d0d7824 */ /* 0x000fe400078e0209 */
[----:B------:R-:W-:Y:S01]  /*1830*/  IMAD.SHL.U32 R198, R198, 0x2, RZ ;  /* 0x00000002c6c67824 */ /* 0x000fe200078e00ff */
[----:B------:R-:W-:Y:S01]  /*1840*/  IADD3 R196, R197, 0x6120, RZ ;  /* 0x00006120c5c47810 */ /* 0x000fe20007ffe0ff */
[----:B------:R-:W-:Y:S02]  /*1850*/  IMAD R9, R2, c[0x0][0x210], RZ ;  /* 0x0000840002097a24 */ /* 0x000fe400078e02ff */
[----:B------:R-:W-:-:S04]  /*1860*/  IMAD.WIDE.U32 R12, R8, c[0x0][0x210], R12 ;  /* 0x00008400080c7a25 */ /* 0x000fc800078e000c */
[----:B------:R-:W-:Y:S02]  /*1870*/  IMAD R9, R8, c[0x0][0x214], R9 ;  /* 0x0000850008097a24 */ /* 0x000fe400078e0209 */
[----:B------:R-:W-:Y:S02]  /*1880*/  IMAD.MOV.U32 R8, RZ, RZ, R12 ;  /* 0x000000ffff087224 */ /* 0x000fe400078e000c */
[----:B------:R-:W-:Y:S02]  /*1890*/  IMAD.IADD R9, R13, 0x1, R9 ;  /* 0x000000010d097824 */ /* 0x000fe400078e0209 */
[----:B------:R-:W-:Y:S01]  /*18a0*/  IMAD R13, R207, c[0x0][0x218], RZ ;  /* 0x00008600cf0d7a24 */ /* 0x000fe200078e02ff */
[----:B------:R-:W-:-:S04]  /*18b0*/  DEPBAR.LE SB0, 0x1 ;  /* 0x000080400000791a */ /* 0x000fc80000000000 */
[----:B------:R-:W-:-:S04]  /*18c0*/  DEPBAR.LE SB0, 0x0 ;  /* 0x000080000000791a */ /* 0x000fc80000000000 */
[----:B------:R-:W-:Y:S01]  /*18d0*/  BAR.SYNC.DEFER_BLOCKING 0x0 ;  /* 0x0000000000007b1d */ /* 0x000fe20000010000 */
[C---:B------:R-:W-:Y:S02]  /*18e0*/  IMAD R13, R206.reuse, c[0x0][0x21c], R13 ;  /* 0x00008700ce0d7a24 */ /* 0x040fe400078e020d */
[----:B------:R-:W-:Y:S01]  /*18f0*/  IMAD.WIDE.U32 R206, R206, c[0x0][0x218], R8 ;  /* 0x00008600cece7a25 */ /* 0x000fe200078e0008 */
[----:B------:R-:W-:-:S03]  /*1900*/  IADD3 R8, R197, 0x6100, RZ ;  /* 0x00006100c5087810 */ /* 0x000fc60007ffe0ff */
[----:B------:R-:W-:Y:S01]  /*1910*/  IMAD.MOV.U32 R2, RZ, RZ, 0x10 ;  /* 0x00000010ff027424 */ /* 0x000fe200078e00ff */
[----:B------:R-:W-:Y:S01]  /*1920*/  LEA R10, P0, R208, R206, 0x6 ;  /* 0x000000ced00a7211 */ /* 0x000fe200078030ff */
[----:B------:R-:W-:Y:S01]  /*1930*/  IMAD.U32 R9, RZ, RZ, UR10 ;  /* 0x0000000aff097e24 */ /* 0x000fe2000f8e00ff */
[----:B------:R-:W-:Y:S01]  /*1940*/  @P4 IADD3 R196, R8, -0x20, RZ ;  /* 0xffffffe008c44810 */ /* 0x000fe20007ffe0ff */
[----:B------:R-:W-:Y:S01]  /*1950*/  IMAD.IADD R209, R207, 0x1, R13 ;  /* 0x00000001cfd17824 */ /* 0x000fe200078e020d */
[----:B------:R-:W-:Y:S01]  /*1960*/  SEL R2, R2, 0xfffffff0, !P5 ;  /* 0xfffffff002027807 */ /* 0x000fe20006800000 */
[----:B------:R-:W-:Y:S01]  /*1970*/  USHF.L.U32 UR10, UR4, 0x6, URZ ;  /* 0x00000006040a7899 */ /* 0x000fe2000800063f */
[----:B------:R-:W-:Y:S01]  /*1980*/  SEL R8, RZ, 0x1, P3 ;  /* 0x00000001ff087807 */ /* 0x000fe20001800000 */
[----:B------:R-:W-:Y:S01]  /*1990*/  @UP0 USHF.R.S32.HI UR4, URZ, 0x1f, UR5 ;  /* 0x0000001f3f040899 */ /* 0x000fe20008011405 */
[----:B------:R-:W-:Y:S01]  /*19a0*/  LEA.HI.X R9, R208, R209, R9, 0x6, P0 ;  /* 0x000000d1d0097211 */ /* 0x000fe200000f3409 */
[----:B------:R-:W-:Y:S01]  /*19b0*/  IMAD R194, R2, 0x2, R198 ;  /* 0x0000000202c27824 */ /* 0x000fe200078e02c6 */
[----:B------:R-:W-:-:S02]  /*19c0*/  LEA R62, P0, R10, c[0x0][0x1f8], 0x1 ;  /* 0x00007e000a3e7a11 */ /* 0x000fc400078008ff */
[----:B------:R-:W-:Y:S02]  /*19d0*/  IADD3 R8, R21, R20, R8 ;  /* 0x0000001415087210 */ /* 0x000fe40007ffe008 */
[----:B------:R-:W-:Y:S01]  /*19e0*/  LEA.HI.X R63, R10, c[0x0][0x1fc], R9, 0x1, P0 ;  /* 0x00007f000a3f7a11 */ /* 0x000fe200000f0c09 */
[----:B------:R-:W-:Y:S01]  /*19f0*/  LDSM.16.M88.4 R40, [R198+0xc100] ;  /* 0x00c10000c628783b */ /* 0x000fe20000000200 */
[----:B------:R-:W-:Y:S02]  /*1a00*/  IADD3 R68, P0, R62, UR10, RZ ;  /* 0x0000000a3e447c10 */ /* 0x000fe4000ff1e0ff */
[----:B------:R-:W-:Y:S01]  /*1a10*/  LOP3.LUT P5, RZ, R8, 0x2, RZ, 0xc0, !PT ;  /* 0x0000000208ff7812 */ /* 0x000fe200078ac0ff */
[----:B------:R-:W2:Y:S01]  /*1a20*/  LDSM.16.M88.4 R32, [R197+0x6100] ;  /* 0x00610000c520783b */ /* 0x000ea20000000200 */
[----:B------:R-:W-:Y:S02]  /*1a30*/  IADD3.X R69, R63, UR9, RZ, P0, !PT ;  /* 0x000000093f457c10 */ /* 0x000fe400087fe4ff */
[----:B------:R-:W-:Y:S01]  /*1a40*/  ISETP.LT.OR P0, PT, R60, 0x1, !P5 ;  /* 0x000000013c00780c */ /* 0x000fe20006f01670 */
[----:B----4-:R-:W4:Y:S01]  /*1a50*/  LDSM.16.M88.4 R24, [R197+0x6900] ;  /* 0x00690000c518783b */ /* 0x010f220000000200 */
[----:B------:R-:W-:-:S02]  /*1a60*/  LOP3.LUT P4, RZ, R8, 0x4, RZ, 0xc0, !PT ;  /* 0x0000000408ff7812 */ /* 0x000fc4000788c0ff */
[----:B------:R-:W-:Y:S01]  /*1a70*/  ISETP.LT.OR P5, PT, R60, 0x21, !P5 ;  /* 0x000000213c00780c */ /* 0x000fe20006fa1670 */
[----:B-1----:R-:W3:Y:S01]  /*1a80*/  LDSM.16.M88.4 R16, [R197+0x7100] ;  /* 0x00710000c510783b */ /* 0x002ee20000000200 */
[C---:B------:R-:W-:Y:S02]  /*1a90*/  IADD3 R187, R196.reuse, 0x800, RZ ;  /* 0x00000800c4bb7810 */ /* 0x040fe40007ffe0ff */
[C---:B------:R-:W-:Y:S01]  /*1aa0*/  IADD3 R186, R196.reuse, 0x1000, RZ ;  /* 0x00001000c4ba7810 */ /* 0x040fe20007ffe0ff */
[----:B------:R-:W1:Y:S01]  /*1ab0*/  LDSM.16.M88.4 R56, [R197+0x7900] ;  /* 0x00790000c538783b */ /* 0x000e620000000200 */
[C---:B------:R-:W-:Y:S02]  /*1ac0*/  IADD3 R185, R196.reuse, 0x1800, RZ ;  /* 0x00001800c4b97810 */ /* 0x040fe40007ffe0ff */
[C---:B------:R-:W-:Y:S01]  /*1ad0*/  IADD3 R183, R196.reuse, 0x2000, RZ ;  /* 0x00002000c4b77810 */ /* 0x040fe20007ffe0ff */
[----:B------:R-:W-:Y:S01]  /*1ae0*/  LDSM.16.M88.4 R12, [R194+0xc100] ;  /* 0x00c10000c20c783b */ /* 0x000fe20000000200 */
[----:B------:R-:W-:-:S02]  /*1af0*/  IADD3 R182, R196, 0x2800, RZ ;  /* 0x00002800c4b67810 */ /* 0x000fc40007ffe0ff */
[C---:B------:R-:W-:Y:S01]  /*1b00*/  IADD3 R181, R196.reuse, 0x3000, RZ ;  /* 0x00003000c4b57810 */ /* 0x040fe20007ffe0ff */
[----:B------:R-:W5:Y:S01]  /*1b10*/  LDSM.16.M88.4 R48, [R196] ;  /* 0x00000000c430783b */ /* 0x000f620000000200 */
[C---:B------:R-:W-:Y:S02]  /*1b20*/  IADD3 R180, R196.reuse, 0x3800, RZ ;  /* 0x00003800c4b47810 */ /* 0x040fe40007ffe0ff */
[C---:B------:R-:W-:Y:S01]  /*1b30*/  IADD3 R179, R196.reuse, 0x4000, RZ ;  /* 0x00004000c4b37810 */ /* 0x040fe20007ffe0ff */
[----:B------:R-:W1:Y:S01]  /*1b40*/  LDSM.16.M88.4 R8, [R196+0x800] ;  /* 0x00080000c408783b */ /* 0x000e620000000200 */
[C---:B------:R-:W-:Y:S02]  /*1b50*/  IADD3 R178, R196.reuse, 0x4800, RZ ;  /* 0x00004800c4b27810 */ /* 0x040fe40007ffe0ff */
[C---:B------:R-:W-:Y:S01]  /*1b60*/  IADD3 R177, R196.reuse, 0x5000, RZ ;  /* 0x00005000c4b17810 */ /* 0x040fe20007ffe0ff */
[----:B------:R-:W1:Y:S01]  /*1b70*/  LDSM.16.M88.4 R52, [R196+0x1000] ;  /* 0x00100000c434783b */ /* 0x000e620000000200 */
[----:B------:R-:W-:-:S03]  /*1b80*/  IADD3 R176, R196, 0x5800, RZ ;  /* 0x00005800c4b07810 */ /* 0x000fc60007ffe0ff */
[----:B------:R-:W1:Y:S04]  /*1b90*/  LDSM.16.M88.4 R44, [R196+0x1800] ;  /* 0x00180000c42c783b */ /* 0x000e680000000200 */
[----:B------:R-:W-:Y:S01]  /*1ba0*/  @!PT LDS RZ, [RZ] ;  /* 0x00000000fffff984 */ /* 0x000fe20000000800 */
[----:B------:R-:W-:Y:S01]  /*1bb0*/  @!PT LDS RZ, [RZ] ;  /* 0x00000000fffff984 */ /* 0x000fe20000000800 */
[----:B------:R-:W-:Y:S01]  /*1bc0*/  @!PT LDS RZ, [RZ] ;  /* 0x00000000fffff984 */ /* 0x000fe20000000800 */
[----:B------:R1:W-:Y:S01]  /*1bd0*/  LDGSTS.E.BYPASS.LTC128B.128 [R199+0x100], [R62.64], !P6 ;  /* 0x001000003ec77fae */ /* 0x0003e2000f101d50 */
[C---:B------:R-:W-:Y:S02]  /*1be0*/  ISETP.LT.OR P6, PT, R60.reuse, 0x1, !P4 ;  /* 0x000000013c00780c */ /* 0x040fe400067c1670 */
[----:B------:R-:W-:Y:S01]  /*1bf0*/  ISETP.LT.OR P4, PT, R60, 0x21, !P4 ;  /* 0x000000213c00780c */ /* 0x000fe20006781670 */
[----:B--2---:R-:W-:Y:S01]  /*1c00*/  HMMA.16816.F32.BF16 R36, R40, R32, RZ ;  /* 0x000000202824723c */ /* 0x004fe200000418ff */
[----:B------:R1:W-:Y:S01]  /*1c10*/  LDGSTS.E.BYPASS.LTC128B.128 [R199+0x2100], [R62.64+0x80], !P0 ;  /* 0x021000803ec77fae */ /* 0x0003e2000c101d50 */
[----:B------:R-:W-:Y:S01]  /*1c20*/  LOP3.LUT P0, RZ, R0, 0x4, RZ, 0xc0, !PT ;  /* 0x0000000400ff7812 */ /* 0x000fe2000780c0ff */
[----:B------:R-:W-:-:S05]  /*1c30*/  IMAD.MOV.U32 R0, RZ, RZ, 0x20 ;  /* 0x00000020ff007424 */ /* 0x000fca00078e00ff */
[C---:B------:R-:W-:Y:S02]  /*1c40*/  HMMA.16816.F32.BF16 R32, R40.reuse, R34, RZ ;  /* 0x000000222820723c */ /* 0x040fe400000418ff */
[----:B------:R1:W-:Y:S01]  /*1c50*/  LDGSTS.E.BYPASS.LTC128B.128 [R199+0x4100], [R62.64+0x100], !P6 ;  /* 0x041001003ec77fae */ /* 0x0003e2000f101d50 */
[----:B------:R-:W-:Y:S02]  /*1c60*/  LOP3.LUT P6, RZ, R3, 0x4, RZ, 0xc0, !PT ;  /* 0x0000000403ff7812 */ /* 0x000fe400078cc0ff */
[----:B------:R-:W-:Y:S01]  /*1c70*/  SEL R3, R0, 0xffffffe0, !P0 ;  /* 0xffffffe000037807 */ /* 0x000fe20004000000 */
[----:B------:R-:W-:Y:S01]  /*1c80*/  IMAD.MOV.U32 R0, RZ, RZ, 0x40 ;  /* 0x00000040ff007424 */ /* 0x000fe200078e00ff */
[----:B------:R-:W-:Y:S01]  /*1c90*/  ISETP.LT.OR P0, PT, R60, 0x21, P3 ;  /* 0x000000213c00780c */ /* 0x000fe20001f01670 */
[----:B----4-:R-:W-:Y:S02]  /*1ca0*/  HMMA.16816.F32.BF16 R28, R40, R24, RZ ;  /* 0x00000018281c723c */ /* 0x010fe400000418ff */
[C---:B------:R-:W-:Y:S01]  /*1cb0*/  IMAD R193, R3.reuse, 0x2, R198 ;  /* 0x0000000203c17824 */ /* 0x040fe200078e02c6 */
[----:B------:R-:W-:Y:S01]  /*1cc0*/  SEL R0, R0, 0xffffffc0, !P6 ;  /* 0xffffffc000007807 */ /* 0x000fe20007000000 */
[----:B------:R-:W-:-:S04]  /*1cd0*/  IMAD R191, R3, 0x2, R194 ;  /* 0x0000000203bf7824 */ /* 0x000fc800078e02c2 */
[----:B------:R-:W-:Y:S01]  /*1ce0*/  HMMA.16816.F32.BF16 R24, R40, R26, RZ ;  /* 0x0000001a2818723c */ /* 0x000fe200000418ff */
[----:B------:R-:W-:Y:S02]  /*1cf0*/  IMAD.IADD R192, R197, 0x1, R0 ;  /* 0x00000001c5c07824 */ /* 0x000fe400078e0200 */
[----:B------:R-:W-:Y:S01]  /*1d00*/  IMAD.IADD R184, R0, 0x1, R196 ;  /* 0x0000000100b87824 */ /* 0x000fe200078e02c4 */
[----:B------:R2:W-:Y:S01]  /*1d10*/  LDGSTS.E.BYPASS.LTC128B.128 [R199+0x1100], [R68.64], !P0 ;  /* 0x0110000044c77fae */ /* 0x0005e2000c101d50 */
[----:B------:R-:W-:-:S03]  /*1d20*/  SHF.R.S32.HI R0, RZ, 0x1f, R7 ;  /* 0x0000001fff007819 */ /* 0x000fc60000011407 */
[C---:B---3--:R-:W-:Y:S01]  /*1d30*/  HMMA.16816.F32.BF16 R20, R40.reuse, R16, RZ ;  /* 0x000000102814723c */ /* 0x048fe200000418ff */
[----:B------:R2:W-:Y:S01]  /*1d40*/  LDGSTS.E.BYPASS.LTC128B.128 [R199+0x3100], [R68.64+0x80], !P5 ;  /* 0x0310008044c77fae */ /* 0x0005e2000e901d50 */
[----:B------:R-:W-:Y:S02]  /*1d50*/  PLOP3.LUT P5, PT, PT, PT, UP0, 0x80, 0x0 ;  /* 0x000000000000781c */ /* 0x000fe40003faf008 */
[----:B------:R-:W-:Y:S01]  /*1d60*/  LEA.HI R0, R0, R7, RZ, 0x3 ;  /* 0x0000000700007211 */ /* 0x000fe200078f18ff */
[----:B------:R2:W-:Y:S01]  /*1d70*/  LDGSTS.E.BYPASS.LTC128B.128 [R199+0x5100], [R68.64+0x100], !P4 ;  /* 0x0510010044c77fae */ /* 0x0005e2000e101d50 */
[----:B------:R-:W-:Y:S02]  /*1d80*/  PLOP3.LUT P4, PT, PT, PT, UP2, 0x80, 0x0 ;  /* 0x000000000000781c */ /* 0x000fe40003f8f028 */
[----:B------:R-:W-:Y:S01]  /*1d90*/  HMMA.16816.F32.BF16 R16, R40, R18, RZ ;  /* 0x000000122810723c */ /* 0x000fe200000418ff */
[----:B-1----:R-:W-:Y:S01]  /*1da0*/  LDSM.16.M88.4 R60, [R193+0xc100] ;  /* 0x00c10000c13c783b */ /* 0x002fe20000000200 */
[----:B------:R-:W-:-:S03]  /*1db0*/  LOP3.LUT R0, R0, 0xffffff8, RZ, 0xc0, !PT ;  /* 0x0ffffff800007812 */ /* 0x000fc600078ec0ff */
[----:B------:R-:W-:Y:S02]  /*1dc0*/  LDSM.16.M88.4 R72, [R197+0x8900] ;  /* 0x00890000c548783b */ /* 0x000fe40000000200 */
[----:B------:R-:W-:Y:S01]  /*1dd0*/  IMAD.IADD R7, R7, 0x1, -R0 ;  /* 0x0000000107077824 */ /* 0x000fe200078e0a00 */
[C---:B------:R-:W-:Y:S01]  /*1de0*/  HMMA.16816.F32.BF16 R64, R40.reuse, R56, RZ ;  /* 0x000000382840723c */ /* 0x040fe200000418ff */
[----:B------:R-:W-:Y:S04]  /*1df0*/  LDSM.16.M88.4 R76, [R184+0x3000] ;  /* 0x00300000b84c783b */ /* 0x000fe80000000200 */
[----:B------:R-:W0:Y:S03]  /*1e00*/  LDGDEPBAR ;  /* 0x00000000000079af */ /* 0x000e260000000000 */
[----:B------:R-:W-:Y:S01]  /*1e10*/  HMMA.16816.F32.BF16 R40, R40, R58, RZ ;  /* 0x0000003a2828723c */ /* 0x000fe200000418ff */
[----:B------:R-:W-:Y:S07]  /*1e20*/  LDSM.16.M88.4 R56, [R192+0x7100] ;  /* 0x00710000c038783b */ /* 0x000fee0000000200 */
[C---:B-----5:R-:W-:Y:S01]  /*1e30*/  HMMA.16816.F32.BF16 R36, R12.reuse, R48, R36 ;  /* 0x000000300c24723c */ /* 0x060fe20000041824 */
[----:B--2---:R-:W-:Y:S07]  /*1e40*/  LDSM.16.M88.4 R68, [R184+0x1800] ;  /* 0x00180000b844783b */ /* 0x004fee0000000200 */
[C---:B------:R-:W-:Y:S01]  /*1e50*/  HMMA.16816.F32.BF16 R32, R12.reuse, R50, R32 ;  /* 0x000000320c20723c */ /* 0x040fe20000041820 */
[----:B------:R-:W1:Y:S07]  /*1e60*/  LDSM.16.M88.4 R48, [R192+0x6100] ;  /* 0x00610000c030783b */ /* 0x000e6e0000000200 */
[C---:B------:R-:W-:Y:S08]  /*1e70*/  HMMA.16816.F32.BF16 R28, R12.reuse, R8, R28 ;  /* 0x000000080c1c723c */ /* 0x040ff0000004181c */
[C---:B------:R-:W-:Y:S01]  /*1e80*/  HMMA.16816.F32.BF16 R24, R12.reuse, R10, R24 ;  /* 0x0000000a0c18723c */ /* 0x040fe20000041818 */
[----:B------:R-:W2:Y:S07]  /*1e90*/  LDSM.16.M88.4 R8, [R192+0x6900] ;  /* 0x00690000c008783b */ /* 0x000eae0000000200 */
[C---:B------:R-:W-:Y:S08]  /*1ea0*/  HMMA.16816.F32.BF16 R20, R12.reuse, R52, R20 ;  /* 0x000000340c14723c */ /* 0x040ff00000041814 */
[C---:B------:R-:W-:Y:S01]  /*1eb0*/  HMMA.16816.F32.BF16 R16, R12.reuse, R54, R16 ;  /* 0x000000360c10723c */ /* 0x040fe20000041810 */
[----:B------:R-:W3:Y:S07]  /*1ec0*/  LDSM.16.M88.4 R52, [R192+0x7900] ;  /* 0x00790000c034783b */ /* 0x000eee0000000200 */
[C---:B------:R-:W-:Y:S08]  /*1ed0*/  HMMA.16816.F32.BF16 R64, R12.reuse, R44, R64 ;  /* 0x0000002c0c40723c */ /* 0x040ff00000041840 */
[----:B------:R-:W-:Y:S01]  /*1ee0*/  HMMA.16816.F32.BF16 R40, R12, R46, R40 ;  /* 0x0000002e0c28723c */ /* 0x000fe20000041828 */
[----:B------:R-:W-:Y:S04]  /*1ef0*/  LDSM.16.M88.4 R44, [R191+0xc100] ;  /* 0x00c10000bf2c783b */ /* 0x000fe80000000200 */
[----:B------:R-:W4:Y:S03]  /*1f00*/  LDSM.16.M88.4 R12, [R184] ;  /* 0x00000000b80c783b */ /* 0x000f260000000200 */
[C---:B-1----:R-:W-:Y:S08]  /*1f10*/  HMMA.16816.F32.BF16 R36, R60.reuse, R48, R36 ;  /* 0x000000303c24723c */ /* 0x042ff00000041824 */
[C---:B------:R-:W-:Y:S01]  /*1f20*/  HMMA.16816.F32.BF16 R32, R60.reuse, R50, R32 ;  /* 0x000000323c20723c */ /* 0x040fe20000041820 */
[----:B------:R-:W-:Y:S07]  /*1f30*/  LDSM.16.M88.4 R48, [R184+0x800] ;  /* 0x00080000b830783b */ /* 0x000fee0000000200 */
[C---:B--2---:R-:W-:Y:S08]  /*1f40*/  HMMA.16816.F32.BF16 R28, R60.reuse, R8, R28 ;  /* 0x000000083c1c723c */ /* 0x044ff0000004181c */
[C---:B------:R-:W-:Y:S01]  /*1f50*/  HMMA.16816.F32.BF16 R24, R60.reuse, R10, R24 ;  /* 0x0000000a3c18723c */ /* 0x040fe20000041818 */
[----:B------:R-:W1:Y:S07]  /*1f60*/  LDSM.16.M88.4 R8, [R184+0x1000] ;  /* 0x00100000b808783b */ /* 0x000e6e0000000200 */
[C---:B------:R-:W-:Y:S08]  /*1f70*/  HMMA.16816.F32.BF16 R20, R60.reuse, R56, R20 ;  /* 0x000000383c14723c */ /* 0x040ff00000041814 */
[C---:B------:R-:W-:Y:S01]  /*1f80*/  HMMA.16816.F32.BF16 R16, R60.reuse, R58, R16 ;  /* 0x0000003a3c10723c */ /* 0x040fe20000041810 */
[----:B------:R-:W-:Y:S07]  /*1f90*/  LDSM.16.M88.4 R56, [R197+0x9100] ;  /* 0x00910000c538783b */ /* 0x000fee0000000200 */
[C---:B---3--:R-:W-:Y:S08]  /*1fa0*/  HMMA.16816.F32.BF16 R64, R60.reuse, R52, R64 ;  /* 0x000000343c40723c */ /* 0x048ff00000041840 */
[----:B------:R-:W-:Y:S01]  /*1fb0*/  HMMA.16816.F32.BF16 R60, R60, R54, R40 ;  /* 0x000000363c3c723c */ /* 0x000fe20000041828 */
[----:B------:R-:W-:Y:S04]  /*1fc0*/  LDSM.16.M88.4 R40, [R198+0x10100] ;  /* 0x01010000c628783b */ /* 0x000fe80000000200 */
[----:B------:R-:W-:Y:S03]  /*1fd0*/  LDSM.16.M88.4 R52, [R197+0x9900] ;  /* 0x00990000c534783b */ /* 0x000fe60000000200 */
[C---:B----4-:R-:W-:Y:S08]  /*1fe0*/  HMMA.16816.F32.BF16 R36, R44.reuse, R12, R36 ;  /* 0x0000000c2c24723c */ /* 0x050ff00000041824 */
[C---:B------:R-:W-:Y:S01]  /*1ff0*/  HMMA.16816.F32.BF16 R32, R44.reuse, R14, R32 ;  /* 0x0000000e2c20723c */ /* 0x040fe20000041820 */
[----:B------:R-:W2:Y:S07]  /*2000*/  LDSM.16.M88.4 R12, [R197+0x8100] ;  /* 0x00810000c50c783b */ /* 0x000eae0000000200 */
[C---:B-1----:R-:W-:Y:S08]  /*2010*/  HMMA.16816.F32.BF16 R20, R44.reuse, R8, R20 ;  /* 0x000000082c14723c */ /* 0x042ff00000041814 */
[C---:B------:R-:W-:Y:S01]  /*2020*/  HMMA.16816.F32.BF16 R16, R44.reuse, R10, R16 ;  /* 0x0000000a2c10723c */ /* 0x040fe20000041810 */
[----:B------:R-:W-:Y:S07]  /*2030*/  LDSM.16.M88.4 R8, [R194+0x10100] ;  /* 0x01010000c208783b */ /* 0x000fee0000000200 */
[C---:B------:R-:W-:Y:S08]  /*2040*/  HMMA.16816.F32.BF16 R28, R44.reuse, R48, R28 ;  /* 0x000000302c1c723c */ /* 0x040ff0000004181c */
[C---:B------:R-:W-:Y:S01]  /*2050*/  HMMA.16816.F32.BF16 R24, R44.reuse, R50, R24 ;  /* 0x000000322c18723c */ /* 0x040fe20000041818 */
[----:B------:R-:W1:Y:S07]  /*2060*/  LDSM.16.M88.4 R48, [R196+0x2000] ;  /* 0x00200000c430783b */ /* 0x000e6e0000000200 */
[C---:B------:R-:W-:Y:S08]  /*2070*/  HMMA.16816.F32.BF16 R64, R44.reuse, R68, R64 ;  /* 0x000000442c40723c */ /* 0x040ff00000041840 */
[----:B------:R-:W-:Y:S01]  /*2080*/  HMMA.16816.F32.BF16 R60, R44, R70, R60 ;  /* 0x000000462c3c723c */ /* 0x000fe2000004183c */
[----:B------:R-:W3:Y:S04]  /*2090*/  LDSM.16.M88.4 R44, [R196+0x3000] ;  /* 0x00300000c42c783b */ /* 0x000ee80000000200 */
[----:B------:R-:W4:Y:S03]  /*20a0*/  LDSM.16.M88.4 R68, [R196+0x2800] ;  /* 0x00280000c444783b */ /* 0x000f260000000200 */
[C---:B--2---:R-:W-:Y:S08]  /*20b0*/  HMMA.16816.F32.BF16 R36, R40.reuse, R12, R36 ;  /* 0x0000000c2824723c */ /* 0x044ff00000041824 */
[C---:B------:R-:W-:Y:S01]  /*20c0*/  HMMA.16816.F32.BF16 R32, R40.reuse, R14, R32 ;  /* 0x0000000e2820723c */ /* 0x040fe20000041820 */
[----:B------:R-:W2:Y:S07]  /*20d0*/  LDSM.16.M88.4 R12, [R196+0x3800] ;  /* 0x00380000c40c783b */ /* 0x000eae0000000200 */
[C---:B------:R-:W-:Y:S08]  /*20e0*/  HMMA.16816.F32.BF16 R20, R40.reuse, R56, R20 ;  /* 0x000000382814723c */ /* 0x040ff00000041814 */
[C---:B------:R-:W-:Y:S01]  /*20f0*/  HMMA.16816.F32.BF16 R16, R40.reuse, R58, R16 ;  /* 0x0000003a2810723c */ /* 0x040fe20000041810 */
[----:B------:R-:W-:Y:S07]  /*2100*/  LDSM.16.M88.4 R56, [R192+0x8100] ;  /* 0x00810000c038783b */ /* 0x000fee0000000200 */
[C---:B------:R-:W-:Y:S08]  /*2110*/  HMMA.16816.F32.BF16 R28, R40.reuse, R72, R28 ;  /* 0x00000048281c723c */ /* 0x040ff0000004181c */
[C---:B------:R-:W-:Y:S01]  /*2120*/  HMMA.16816.F32.BF16 R24, R40.reuse, R74, R24 ;  /* 0x0000004a2818723c */ /* 0x040fe20000041818 */
[----:B------:R-:W-:Y:S07]  /*2130*/  LDSM.16.M88.4 R72, [R191+0x10100] ;  /* 0x01010000bf48783b */ /* 0x000fee0000000200 */
[C---:B------:R-:W-:Y:S08]  /*2140*/  HMMA.16816.F32.BF16 R64, R40.reuse, R52, R64 ;  /* 0x000000342840723c */ /* 0x040ff00000041840 */
[----:B------:R-:W-:Y:S01]  /*2150*/  HMMA.16816.F32.BF16 R60, R40, R54, R60 ;  /* 0x00000036283c723c */ /* 0x000fe2000004183c */
[----:B------:R-:W5:Y:S04]  /*2160*/  LDSM.16.M88.4 R40, [R193+0x10100] ;  /* 0x01010000c128783b */ /* 0x000f680000000200 */
[----:B------:R-:W2:Y:S03]  /*2170*/  LDSM.16.M88.4 R52, [R192+0x8900] ;  /* 0x00890000c034783b */ /* 0x000ea60000000200 */
        /* <DEDUP_REMOVED lines=8> */
[----:B------:R-:W-:Y:S07]  /*2200*/  LDSM.16.M88.4 R68, [R184+0x3800] ;  /* 0x00380000b844783b */ /* 0x000fee0000000200 */
[C---:B--2---:R-:W-:Y:S08]  /*2210*/  HMMA.16816.F32.BF16 R64, R8.reuse, R12, R64 ;  /* 0x0000000c0840723c */ /* 0x044ff00000041840 */
[----:B------:R-:W-:Y:S01]  /*2220*/  HMMA.16816.F32.BF16 R60, R8, R14, R60 ;  /* 0x0000000e083c723c */ /* 0x000fe2000004183c */
[----:B------:R-:W2:Y:S04]  /*2230*/  LDSM.16.M88.4 R12, [R184+0x2000] ;  /* 0x00200000b80c783b */ /* 0x000ea80000000200 */
[----:B------:R-:W4:Y:S03]  /*2240*/  LDSM.16.M88.4 R8, [R184+0x2800] ;  /* 0x00280000b808783b */ /* 0x000f260000000200 */
[C---:B-----5:R-:W-:Y:S08]  /*2250*/  HMMA.16816.F32.BF16 R36, R40.reuse, R56, R36 ;  /* 0x000000382824723c */ /* 0x060ff00000041824 */
[C---:B------:R-:W-:Y:S01]  /*2260*/  HMMA.16816.F32.BF16 R32, R40.reuse, R58, R32 ;  /* 0x0000003a2820723c */ /* 0x040fe20000041820 */
[----:B------:R-:W-:Y:S07]  /*2270*/  LDSM.16.M88.4 R56, [R198+0x14100] ;  /* 0x01410000c638783b */ /* 0x000fee0000000200 */
[C---:B------:R-:W-:Y:S08]  /*2280*/  HMMA.16816.F32.BF16 R28, R40.reuse, R52, R28 ;  /* 0x00000034281c723c */ /* 0x040ff0000004181c */
[C---:B------:R-:W-:Y:S01]  /*2290*/  HMMA.16816.F32.BF16 R24, R40.reuse, R54, R24 ;  /* 0x000000362818723c */ /* 0x040fe20000041818 */
[----:B------:R-:W5:Y:S07]  /*22a0*/  LDSM.16.M88.4 R52, [R197+0xa100] ;  /* 0x00a10000c534783b */ /* 0x000f6e0000000200 */
[C---:B-1----:R-:W-:Y:S08]  /*22b0*/  HMMA.16816.F32.BF16 R20, R40.reuse, R48, R20 ;  /* 0x000000302814723c */ /* 0x042ff00000041814 */
        /* <DEDUP_REMOVED lines=13> */
[C---:B------:R-:W-:Y:S08]  /*2390*/  HMMA.16816.F32.BF16 R16, R72.reuse, R78, R16 ;  /* 0x0000004e4810723c */ /* 0x040ff00000041810 */
[C---:B------:R-:W-:Y:S08]  /*23a0*/  HMMA.16816.F32.BF16 R64, R72.reuse, R68, R64 ;  /* 0x000000444840723c */ /* 0x040ff00000041840 */
[----:B------:R-:W-:Y:S01]  /*23b0*/  HMMA.16816.F32.BF16 R68, R72, R70, R60 ;  /* 0x000000464844723c */ /* 0x000fe2000004183c */
[----:B------:R-:W4:Y:S04]  /*23c0*/  LDSM.16.M88.4 R72, [R196+0x5000] ;  /* 0x00500000c448783b */ /* 0x000f280000000200 */
[----:B------:R-:W2:Y:S03]  /*23d0*/  LDSM.16.M88.4 R60, [R196+0x4800] ;  /* 0x00480000c43c783b */ /* 0x000ea60000000200 */
[C---:B-----5:R-:W-:Y:S08]  /*23e0*/  HMMA.16816.F32.BF16 R36, R56.reuse, R52, R36 ;  /* 0x000000343824723c */ /* 0x060ff00000041824 */
[C---:B------:R-:W-:Y:S01]  /*23f0*/  HMMA.16816.F32.BF16 R32, R56.reuse, R54, R32 ;  /* 0x000000363820723c */ /* 0x040fe20000041820 */
[----:B------:R-:W-:Y:S07]  /*2400*/  LDSM.16.M88.4 R52, [R192+0xa900] ;  /* 0x00a90000c034783b */ /* 0x000fee0000000200 */
[C---:B-1----:R-:W-:Y:S08]  /*2410*/  HMMA.16816.F32.BF16 R28, R56.reuse, R48, R28 ;  /* 0x00000030381c723c */ /* 0x042ff0000004181c */
[C---:B------:R-:W-:Y:S01]  /*2420*/  HMMA.16816.F32.BF16 R24, R56.reuse, R50, R24 ;  /* 0x000000323818723c */ /* 0x040fe20000041818 */
[----:B------:R-:W1:Y:S07]  /*2430*/  LDSM.16.M88.4 R48, [R196+0x5800] ;  /* 0x00580000c430783b */ /* 0x000e6e0000000200 */
[C---:B---3--:R-:W-:Y:S08]  /*2440*/  HMMA.16816.F32.BF16 R20, R56.reuse, R44, R20 ;  /* 0x0000002c3814723c */ /* 0x048ff00000041814 */
[----:B------:R-:W-:Y:S01]  /*2450*/  HMMA.16816.F32.BF16 R16, R56, R46, R16 ;  /* 0x0000002e3810723c */ /* 0x000fe20000041810 */
[----:B------:R-:W-:Y:S07]  /*2460*/  LDSM.16.M88.4 R44, [R193+0x14100] ;  /* 0x01410000c12c783b */ /* 0x000fee0000000200 */
[C---:B--2---:R-:W-:Y:S08]  /*2470*/  HMMA.16816.F32.BF16 R36, R12.reuse, R8, R36 ;  /* 0x000000080c24723c */ /* 0x044ff00000041824 */
[----:B------:R-:W-:Y:S01]  /*2480*/  HMMA.16816.F32.BF16 R32, R12, R10, R32 ;  /* 0x0000000a0c20723c */ /* 0x000fe20000041820 */
[----:B------:R-:W2:Y:S07]  /*2490*/  LDSM.16.M88.4 R8, [R192+0xb100] ;  /* 0x00b10000c008783b */ /* 0x000eae0000000200 */
[C---:B------:R-:W-:Y:S08]  /*24a0*/  HMMA.16816.F32.BF16 R64, R56.reuse, R40, R64 ;  /* 0x000000283840723c */ /* 0x040ff00000041840 */
[----:B------:R-:W-:Y:S01]  /*24b0*/  HMMA.16816.F32.BF16 R68, R56, R42, R68 ;  /* 0x0000002a3844723c */ /* 0x000fe20000041844 */
[----:B------:R-:W3:Y:S04]  /*24c0*/  LDSM.16.M88.4 R40, [R192+0xa100] ;  /* 0x00a10000c028783b */ /* 0x000ee80000000200 */
[----:B------:R-:W5:Y:S03]  /*24d0*/  LDSM.16.M88.4 R56, [R192+0xb900] ;  /* 0x00b90000c038783b */ /* 0x000f660000000200 */
[C---:B----4-:R-:W-:Y:S08]  /*24e0*/  HMMA.16816.F32.BF16 R20, R12.reuse, R72, R20 ;  /* 0x000000480c14723c */ /* 0x050ff00000041814 */
[C---:B------:R-:W-:Y:S08]  /*24f0*/  HMMA.16816.F32.BF16 R16, R12.reuse, R74, R16 ;  /* 0x0000004a0c10723c */ /* 0x040ff00000041810 */
[C---:B------:R-:W-:Y:S08]  /*2500*/  HMMA.16816.F32.BF16 R28, R12.reuse, R60, R28 ;  /* 0x0000003c0c1c723c */ /* 0x040ff0000004181c */
[C---:B------:R-:W-:Y:S01]  /*2510*/  HMMA.16816.F32.BF16 R24, R12.reuse, R62, R24 ;  /* 0x0000003e0c18723c */ /* 0x040fe20000041818 */
[----:B------:R-:W-:Y:S07]  /*2520*/  LDSM.16.M88.4 R60, [R191+0x14100] ;  /* 0x01410000bf3c783b */ /* 0x000fee0000000200 */
[C---:B-1----:R-:W-:Y:S01]  /*2530*/  HMMA.16816.F32.BF16 R72, R12.reuse, R48, R64 ;  /* 0x000000300c48723c */ /* 0x042fe20000041840 */
[----:B------:R-:W-:Y:S07]  /*2540*/  LDSM.16.M88.4 R64, [R184+0x4000] ;  /* 0x00400000b840783b */ /* 0x000fee0000000200 */
[----:B------:R-:W-:Y:S01]  /*2550*/  HMMA.16816.F32.BF16 R68, R12, R50, R68 ;  /* 0x000000320c44723c */ /* 0x000fe20000041844 */
[----:B------:R-:W1:Y:S07]  /*2560*/  LDSM.16.M88.4 R12, [R184+0x4800] ;  /* 0x00480000b80c783b */ /* 0x000e6e0000000200 */
[C---:B--2---:R-:W-:Y:S08]  /*2570*/  HMMA.16816.F32.BF16 R20, R44.reuse, R8, R20 ;  /* 0x000000082c14723c */ /* 0x044ff00000041814 */
[C---:B------:R-:W-:Y:S01]  /*2580*/  HMMA.16816.F32.BF16 R16, R44.reuse, R10, R16 ;  /* 0x0000000a2c10723c */ /* 0x040fe20000041810 */
[----:B------:R-:W2:Y:S07]  /*2590*/  LDSM.16.M88.4 R8, [R184+0x5000] ;  /* 0x00500000b808783b */ /* 0x000eae0000000200 */
[C---:B------:R-:W-:Y:S08]  /*25a0*/  HMMA.16816.F32.BF16 R28, R44.reuse, R52, R28 ;  /* 0x000000342c1c723c */ /* 0x040ff0000004181c */
[C---:B------:R-:W-:Y:S08]  /*25b0*/  HMMA.16816.F32.BF16 R24, R44.reuse, R54, R24 ;  /* 0x000000362c18723c */ /* 0x040ff00000041818 */
[C---:B---3--:R-:W-:Y:S08]  /*25c0*/  HMMA.16816.F32.BF16 R36, R44.reuse, R40, R36 ;  /* 0x000000282c24723c */ /* 0x048ff00000041824 */
[C---:B------:R-:W-:Y:S08]  /*25d0*/  HMMA.16816.F32.BF16 R32, R44.reuse, R42, R32 ;  /* 0x0000002a2c20723c */ /* 0x040ff00000041820 */
[C---:B-----5:R-:W-:Y:S08]  /*25e0*/  HMMA.16816.F32.BF16 R72, R44.reuse, R56, R72 ;  /* 0x000000382c48723c */ /* 0x060ff00000041848 */
[----:B------:R-:W-:Y:S07]  /*25f0*/  HMMA.16816.F32.BF16 R68, R44, R58, R68 ;  /* 0x0000003a2c44723c */ /* 0x000fee0000041844 */
[C---:B------:R-:W-:Y:S01]  /*2600*/  IMAD.IADD R44, R80.reuse, 0x1, -R81 ;  /* 0x00000001502c7824 */ /* 0x040fe200078e0a51 */
[----:B-1----:R-:W-:Y:S01]  /*2610*/  HMMA.16816.F32.BF16 R28, R60, R12, R28 ;  /* 0x0000000c3c1c723c */ /* 0x002fe2000004181c */
[----:B------:R-:W-:-:S02]  /*2620*/  IMAD.IADD R80, R80, 0x1, -R83 ;  /* 0x0000000150507824 */ /* 0x000fc400078e0a53 */
[----:B------:R-:W-:Y:S01]  /*2630*/  @P5 IMAD.WIDE.U32 R46, R5, UR5, R202 ;  /* 0x00000005052e5c25 */ /* 0x000fe2000f8e00ca */
[----:B------:R-:W-:Y:S01]  /*2640*/  @UP0 UIMAD UR5, UR19, UR5, URZ ;  /* 0x00000005130502a4 */ /* 0x000fe2000f8e023f */
[----:B------:R-:W-:Y:S02]  /*2650*/  SHF.R.S32.HI R41, RZ, 0x1f, R44 ;  /* 0x0000001fff297819 */ /* 0x000fe4000001142c */
[----:B------:R-:W-:Y:S01]  /*2660*/  LEA.HI R5, R80, R80, RZ, 0x1 ;  /* 0x0000005050057211 */ /* 0x000fe200078f08ff */
[----:B------:R-:W-:Y:S01]  /*2670*/  @UP0 UIMAD UR4, UR4, UR20, UR5 ;  /* 0x00000014040402a4 */ /* 0x000fe2000f8e0205 */
[----:B------:R-:W-:Y:S01]  /*2680*/  LEA.HI R0, R41, R44, RZ, 0x2 ;  /* 0x0000002c29007211 */ /* 0x000fe200078f10ff */
[----:B------:R-:W-:Y:S01]  /*2690*/  HMMA.16816.F32.BF16 R24, R60, R14, R24 ;  /* 0x0000000e3c18723c */ /* 0x000fe20000041818 */
[----:B------:R-:W-:Y:S01]  /*26a0*/  LOP3.LUT R5, R5, 0x1ffffffe, RZ, 0xc0, !PT ;  /* 0x1ffffffe05057812 */ /* 0x000fe200078ec0ff */
[----:B------:R-:W1:Y:S01]  /*26b0*/  LDSM.16.M88.4 R40, [R184+0x5800] ;  /* 0x00580000b828783b */ /* 0x000e620000000200 */
[----:B------:R-:W-:Y:S01]  /*26c0*/  LEA.HI.SX32 R12, R0, UR15, 0x1e ;  /* 0x0000000f000c7c11 */ /* 0x000fe2000f8ff2ff */
[----:B------:R-:W-:-:S04]  /*26d0*/  DEPBAR.LE SB0, 0x0 ;  /* 0x000080000000791a */ /* 0x000fc80000000000 */
[----:B------:R-:W-:Y:S01]  /*26e0*/  IMAD.IADD R204, R80, 0x1, -R5 ;  /* 0x0000000150cc7824 */ /* 0x000fe200078e0a05 */
[----:B------:R-:W-:Y:S01]  /*26f0*/  @P5 IADD3 R5, R47, UR4, RZ ;  /* 0x000000042f055c10 */ /* 0x000fe2000fffe0ff */
[----:B------:R-:W-:Y:S01]  /*2700*/  IMAD R7, R7, 0x10, R12 ;  /* 0x0000001007077824 */ /* 0x000fe200078e020c */
[----:B------:R-:W-:Y:S01]  /*2710*/  @P5 LEA R14, P0, R46, c[0x0][0x1c8], 0x1 ;  /* 0x000072002e0e5a11 */ /* 0x000fe200078008ff */
[C---:B--2---:R-:W-:Y:S01]  /*2720*/  HMMA.16816.F32.BF16 R20, R60.reuse, R8, R20 ;  /* 0x000000083c14723c */ /* 0x044fe20000041814 */
[----:B------:R-:W-:Y:S01]  /*2730*/  IMAD.U32 R47, RZ, RZ, UR12 ;  /* 0x0000000cff2f7e24 */ /* 0x000fe2000f8e00ff */
[----:B------:R-:W-:Y:S01]  /*2740*/  LOP3.LUT R205, R0, 0x7ffffffc, RZ, 0xc0, !PT ;  /* 0x7ffffffc00cd7812 */ /* 0x000fe200078ec0ff */
[----:B------:R-:W-:Y:S01]  /*2750*/  IMAD R204, R204, 0x8, R7 ;  /* 0x00000008cccc7824 */ /* 0x000fe200078e0207 */
[----:B------:R-:W-:Y:S01]  /*2760*/  @P5 LEA.HI.X R15, R46, c[0x0][0x1cc], R5, 0x1, P0 ;  /* 0x000073002e0f5a11 */ /* 0x000fe200000f0c05 */
[----:B------:R-:W-:Y:S01]  /*2770*/  IMAD.U32 R7, RZ, RZ, UR12 ;  /* 0x0000000cff077e24 */ /* 0x000fe2000f8e00ff */
[----:B------:R-:W-:Y:S01]  /*2780*/  PLOP3.LUT P0, PT, PT, PT, UP2, 0x80, 0x0 ;  /* 0x000000000000781c */ /* 0x000fe20003f0f028 */
[----:B------:R-:W-:Y:S01]  /*2790*/  @P4 IMAD.HI.U32 R8, R204, c[0x0][0x2c8], RZ ;  /* 0x0000b200cc084a27 */ /* 0x000fe200078e00ff */
[----:B------:R-:W-:Y:S01]  /*27a0*/  @P5 LEA R46, P4, R47, R14, 0x1 ;  /* 0x0000000e2f2e5211 */ /* 0x000fe200078808ff */
[----:B------:R-:W-:Y:S01]  /*27b0*/  BAR.SYNC.DEFER_BLOCKING 0x0 ;  /* 0x0000000000007b1d */ /* 0x000fe20000010000 */
[----:B------:R-:W-:Y:S01]  /*27c0*/  HMMA.16816.F32.BF16 R16, R60, R10, R16 ;  /* 0x0000000a3c10723c */ /* 0x000fe20000041810 */
[----:B------:R-:W-:-:S02]  /*27d0*/  IMAD.U32 R5, RZ, RZ, UR11 ;  /* 0x0000000bff057e24 */ /* 0x000fc4000f8e00ff */
[----:B------:R-:W-:Y:S02]  /*27e0*/  IMAD.MOV.U32 R0, RZ, RZ, R204 ;  /* 0x000000ffff007224 */ /* 0x000fe400078e00cc */
[----:B------:R-:W-:Y:S01]  /*27f0*/  ULDC UR4, c[0x0][0x1d0] ;  /* 0x0000740000047ab9 */ /* 0x000fe20000000800 */
[----:B------:R-:W-:Y:S01]  /*2800*/  @P5 LEA.HI.X R47, R7, R15, R5, 0x1, P4 ;  /* 0x0000000f072f5211 */ /* 0x000fe200020f0c05 */
[----:B------:R-:W-:Y:S01]  /*2810*/  UIADD3 UR4, -UR14, UR4, UR6 ;  /* 0x000000040e047290 */ /* 0x000fe2000fffe106 */
[----:B------:R-:W-:Y:S01]  /*2820*/  IMAD.IADD R205, R44, 0x1, -R205 ;  /* 0x000000012ccd7824 */ /* 0x000fe200078e0acd */
[----:B------:R-:W-:Y:S01]  /*2830*/  @P0 SHF.R.U32.HI R0, RZ, c[0x0][0x2cc], R8 ;  /* 0x0000b300ff000a19 */ /* 0x000fe20000011608 */
[----:B------:R-:W-:Y:S01]  /*2840*/  ULDC UR14, c[0x0][0x324] ;  /* 0x0000c900000e7ab9 */ /* 0x000fe20000000800 */
[----:B------:R-:W-:Y:S01]  /*2850*/  PLOP3.LUT P0, PT, PT, PT, UP1, 0x40, 0x0 ;  /* 0x000000000000781c */ /* 0x000fe20003f0e818 */
[----:B------:R-:W-:Y:S01]  /*2860*/  IMAD.SHL.U32 R205, R205, 0x2, RZ ;  /* 0x00000002cdcd7824 */ /* 0x000fe200078e00ff */
[----:B------:R-:W-:Y:S01]  /*2870*/  ULOP3.LUT UR14, URZ, UR14, URZ, 0x33, !UPT ;  /* 0x0000000e3f0e7292 */ /* 0x000fe2000f8e333f */
[----:B------:R-:W2:Y:S01]  /*2880*/  SHFL.IDX PT, R5, R0, RZ, 0x1c1f ;  /* 0x001c1fff00057589 */ /* 0x000ea200000e0000 */
[----:B------:R-:W-:Y:S01]  /*2890*/  IMAD.U32 R8, RZ, RZ, UR4 ;  /* 0x00000004ff087e24 */ /* 0x000fe2000f8e00ff */
[----:B------:R-:W-:Y:S04]  /*28a0*/  HMMA.16816.F32.BF16 R36, R60, R64, R36 ;  /* 0x000000403c24723c */ /* 0x000fe80000041824 */
[----:B------:R-:W-:-:S02]  /*28b0*/  IADD3 R10, R8, -c[0x0][0x168], -R205 ;  /* 0x80005a00080a7a10 */ /* 0x000fc40007ffe8cd */
[----:B------:R-:W-:Y:S01]  /*28c0*/  IADD3 R8, -R205, c[0x0][0x1d0], -R6 ;  /* 0x00007400cd087a10 */ /* 0x000fe20007ffe906 */
[----:B------:R-:W-:Y:S01]  /*28d0*/  @!PT LDS RZ, [RZ] ;  /* 0x00000000fffff984 */ /* 0x000fe20000000800 */
[----:B------:R-:W-:Y:S01]  /*28e0*/  @!PT LDS RZ, [RZ] ;  /* 0x00000000fffff984 */ /* 0x000fe20000000800 */
[----:B------:R3:W-:Y:S01]  /*28f0*/  @P5 LDGSTS.E.BYPASS.LTC128B.128 [R199+0x6100], [R14.64], !P3 ;  /* 0x061000000ec75fae */ /* 0x0007e2000d901d50 */
[C---:B------:R-:W-:Y:S01]  /*2900*/  IADD3 R12, R10.reuse, c[0x0][0x328], RZ ;  /* 0x0000ca000a0c7a10 */ /* 0x040fe20007ffe0ff */
[C---:B------:R-:W-:Y:S01]  /*2910*/  HMMA.16816.F32.BF16 R32, R60.reuse, R66, R32 ;  /* 0x000000423c20723c */ /* 0x040fe20000041820 */
[----:B------:R-:W-:Y:S01]  /*2920*/  IADD3 R10, R10, UR14, RZ ;  /* 0x0000000e0a0a7c10 */ /* 0x000fe2000fffe0ff */
[----:B------:R3:W-:Y:S04]  /*2930*/  @P5 LDGSTS.E.BYPASS.LTC128B.128 [R199+0x8100], [R14.64+0x80], !P2 ;  /* 0x081000800ec75fae */ /* 0x0007e8000d101d50 */
[----:B------:R3:W-:Y:S02]  /*2940*/  @P5 LDGSTS.E.BYPASS.LTC128B.128 [R199+0xa100], [R14.64+0x100], !P1 ;  /* 0x0a1001000ec75fae */ /* 0x0007e4000c901d50 */
[----:B-1----:R-:W-:Y:S02]  /*2950*/  HMMA.16816.F32.BF16 R72, R60, R40, R72 ;  /* 0x000000283c48723c */ /* 0x002fe40000041848 */
[----:B------:R3:W-:Y:S01]  /*2960*/  @P5 LDGSTS.E.BYPASS.LTC128B.128 [R199+0x7100], [R46.64], !P3 ;  /* 0x071000002ec75fae */ /* 0x0007e2000d901d50 */
[----:B--2---:R-:W-:-:S03]  /*2970*/  IMAD.IADD R13, R12, 0x1, R5 ;  /* 0x000000010c0d7824 */ /* 0x004fc600078e0205 */
[----:B------:R3:W-:Y:S01]  /*2980*/  @P5 LDGSTS.E.BYPASS.LTC128B.128 [R199+0x9100], [R46.64+0x80], !P2 ;  /* 0x091000802ec75fae */ /* 0x0007e2000d101d50 */
[----:B------:R-:W-:Y:S01]  /*2990*/  IMAD.IADD R11, R10, 0x1, R5 ;  /* 0x000000010a0b7824 */ /* 0x000fe200078e0205 */
[----:B------:R-:W-:Y:S02]  /*29a0*/  HMMA.16816.F32.BF16 R68, R60, R42, R68 ;  /* 0x0000002a3c44723c */ /* 0x000fe40000041844 */
[----:B------:R3:W-:Y:S01]  /*29b0*/  @P5 LDGSTS.E.BYPASS.LTC128B.128 [R199+0xb100], [R46.64+0x100], !P1 ;  /* 0x0b1001002ec75fae */ /* 0x0007e2000c901d50 */
[----:B------:R-:W-:-:S03]  /*29c0*/  IMNMX R13, R13, R8, PT ;  /* 0x000000080d0d7217 */ /* 0x000fc60003800200 */
[----:B------:R-:W0:Y:S01]  /*29d0*/  LDGDEPBAR ;  /* 0x00000000000079af */ /* 0x000e220000000000 */
[----:B------:R-:W-:Y:S05]  /*29e0*/  @P0 BRA `(.L_x_155) ;  /* 0x0000018000000947 */ /* 0x000fea0003800000 */
[----:B------:R-:W-:Y:S01]  /*29f0*/  IADD3 R5, R5, c[0x0][0x1d0], RZ ;  /* 0x0000740005057a10 */ /* 0x000fe20007ffe0ff */
[----:B------:R-:W-:Y:S03]  /*2a00*/  BSSY B0, `(.L_x_156) ;  /* 0x0000011000007945 */ /* 0x000fe60003800000 */
[----:B------:R-:W-:-:S04]  /*2a10*/  IADD3 R7, R5, -c[0x0][0x168], RZ ;  /* 0x80005a0005077a10 */ /* 0x000fc80007ffe0ff */
[----:B------:R-:W-:-:S13]  /*2a20*/  ISETP.GT.AND P0, PT, R7, -0x1, PT ;  /* 0xffffffff0700780c */ /* 0x000fda0003f04270 */
[----:B------:R-:W-:Y:S05]  /*2a30*/  @P0 BRA `(.L_x_157) ;  /* 0x0000008000000947 */ /* 0x000fea0003800000 */
[----:B------:R-:W-:Y:S01]  /*2a40*/  ULDC UR4, c[0x0][0x32c] ;  /* 0x0000cb0000047ab9 */ /* 0x000fe20000000800 */
[----:B------:R-:W-:Y:S01]  /*2a50*/  LOP3.LUT R7, RZ, R7, RZ, 0x33, !PT ;  /* 0x00000007ff077212 */ /* 0x000fe200078e33ff */
[----:B------:R-:W-:-:S06]  /*2a60*/  UISETP.NE.AND UP0, UPT, UR6, UR4, UPT ;  /* 0x000000040600728c */ /* 0x000fcc000bf05270 */
[----:B------:R-:W-:-:S13]  /*2a70*/  PLOP3.LUT P0, PT, PT, PT, UP0, 0x80, 0x0 ;  /* 0x000000000000781c */ /* 0x000fda0003f0f008 */
[----:B------:R-:W-:-:S05]  /*2a80*/  @P0 IMAD.HI.U32 R5, R7, c[0x0][0x330], RZ ;  /* 0x0000cc0007050a27 */ /* 0x000fca00078e00ff */
[----:B------:R-:W-:-:S04]  /*2a90*/  @P0 SHF.R.U32.HI R7, RZ, c[0x0][0x334], R5 ;  /* 0x0000cd00ff070a19 */ /* 0x000fc80000011605 */
[----:B------:R-:W-:Y:S01]  /*2aa0*/  LOP3.LUT R7, RZ, R7, RZ, 0x33, !PT ;  /* 0x00000007ff077212 */ /* 0x000fe200078e33ff */
[----:B------:R-:W-:Y:S05]  /*2ab0*/  BRA `(.L_x_158) ;  /* 0x0000005000007947 */ /* 0x000fea0003800000 */
.L_x_157:
[----:B------:R-:W-:Y:S02]  /*2ac0*/  ULDC UR4, c[0x0][0x32c] ;  /* 0x0000cb0000047ab9 */ /* 0x000fe40000000800 */
[----:B------:R-:W-:-:S06]  /*2ad0*/  UISETP.NE.AND UP0, UPT, UR6, UR4, UPT ;  /* 0x000000040600728c */ /* 0x000fcc000bf05270 */
[----:B------:R-:W-:-:S13]  /*2ae0*/  PLOP3.LUT P0, PT, PT, PT, UP0, 0x80, 0x0 ;  /* 0x000000000000781c */ /* 0x000fda0003f0f008 */
[----:B------:R-:W-:-:S05]  /*2af0*/  @P0 IMAD.HI.U32 R5, R7, c[0x0][0x330], RZ ;  /* 0x0000cc0007050a27 */ /* 0x000fca00078e00ff */
[----:B------:R-:W-:Y:S02]  /*2b00*/  @P0 SHF.R.U32.HI R7, RZ, c[0x0][0x334], R5 ;  /* 0x0000cd00ff070a19 */ /* 0x000fe40000011605 */
.L_x_158:
[----:B------:R-:W-:Y:S05]  /*2b10*/  BSYNC B0 ;  /* 0x0000000000007941 */ /* 0x000fea0003800000 */
.L_x_156:
[----:B------:R-:W-:-:S04]  /*2b20*/  IMAD R40, R7, c[0x0][0x32c], -R6 ;  /* 0x0000cb0007287a24 */ /* 0x000fc800078e0a06 */
[----:B------:R-:W-:-:S05]  /*2b30*/  IMAD.IADD R40, R40, 0x1, -R205 ;  /* 0x0000000128287824 */ /* 0x000fca00078e0acd */
[----:B---3--:R-:W-:Y:S02]  /*2b40*/  IADD3 R14, R40, c[0x0][0x32c], RZ ;  /* 0x0000cb00280e7a10 */ /* 0x008fe40007ffe0ff */
[----:B------:R-:W-:Y:S02]  /*2b50*/  IMNMX R11, R11, R40, !PT ;  /* 0x000000280b0b7217 */ /* 0x000fe40007800200 */
[----:B------:R-:W-:Y:S02]  /*2b60*/  IMNMX R13, R13, R14, PT ;  /* 0x0000000e0d0d7217 */ /* 0x000fe40003800200 */
.L_x_155:
[----:B------:R-:W-:Y:S01]  /*2b70*/  ISETP.LT.AND P0, PT, RZ, UR13, PT ;  /* 0x0000000dff007c0c */ /* 0x000fe2000bf01270 */
[----:B---3--:R-:W1:Y:S03]  /*2b80*/  SHFL.IDX PT, R15, R0, 0x1, 0x1c1f ;  /* 0x003c1f00000f7f89 */ /* 0x008e6600000e0000 */
[C---:B------:R-:W-:Y:S02]  /*2b90*/  ISETP.GT.AND P4, PT, R11.reuse, 0x1, P0 ;  /* 0x000000010b00780c */ /* 0x040fe40000784270 */
[----:B------:R-:W-:-:S02]  /*2ba0*/  ISETP.GT.AND P5, PT, R11, RZ, P0 ;  /* 0x000000ff0b00720c */ /* 0x000fc400007a4270 */
[C---:B------:R-:W-:Y:S02]  /*2bb0*/  ISETP.LT.OR P4, PT, R13.reuse, 0x2, P4 ;  /* 0x000000020d00780c */ /* 0x040fe40002781670 */
[----:B------:R-:W-:Y:S02]  /*2bc0*/  ISETP.LT.OR P5, PT, R13, 0x1, P5 ;  /* 0x000000010d00780c */ /* 0x000fe40002fa1670 */
[----:B------:R-:W-:Y:S02]  /*2bd0*/  FSEL R37, R37, -INF , !P4 ;  /* 0xff80000025257808 */ /* 0x000fe40006000000 */
[----:B------:R-:W-:Y:S02]  /*2be0*/  ISETP.GT.AND P4, PT, R11, 0x10, P0 ;  /* 0x000000100b00780c */ /* 0x000fe40000784270 */
[----:B------:R-:W-:Y:S02]  /*2bf0*/  FSEL R36, R36, -INF , !P5 ;  /* 0xff80000024247808 */ /* 0x000fe40006800000 */
[----:B------:R-:W-:-:S02]  /*2c00*/  ISETP.LT.OR P4, PT, R13, 0x11, P4 ;  /* 0x000000110d00780c */ /* 0x000fc40002781670 */
[C---:B------:R-:W-:Y:S02]  /*2c10*/  ISETP.GT.AND P6, PT, R11.reuse, 0x8, P0 ;  /* 0x000000080b00780c */ /* 0x040fe400007c4270 */
[C---:B------:R-:W-:Y:S02]  /*2c20*/  ISETP.GT.AND P5, PT, R11.reuse, 0x9, P0 ;  /* 0x000000090b00780c */ /* 0x040fe400007a4270 */
[----:B------:R-:W-:Y:S02]  /*2c30*/  FSEL R7, R28, -INF , !P4 ;  /* 0xff8000001c077808 */ /* 0x000fe40006000000 */
[----:B------:R-:W-:Y:S02]  /*2c40*/  ISETP.GT.AND P4, PT, R11, 0x19, P0 ;  /* 0x000000190b00780c */ /* 0x000fe40000784270 */
[C---:B------:R-:W-:Y:S02]  /*2c50*/  ISETP.LT.OR P6, PT, R13.reuse, 0x9, P6 ;  /* 0x000000090d00780c */ /* 0x040fe400037c1670 */
[----:B------:R-:W-:-:S02]  /*2c60*/  ISETP.LT.OR P5, PT, R13, 0xa, P5 ;  /* 0x0000000a0d00780c */ /* 0x000fc40002fa1670 */
[----:B------:R-:W-:Y:S02]  /*2c70*/  ISETP.LT.OR P4, PT, R13, 0x1a, P4 ;  /* 0x0000001a0d00780c */ /* 0x000fe40002781670 */
[----:B------:R-:W-:Y:S02]  /*2c80*/  FSEL R9, R32, -INF , !P6 ;  /* 0xff80000020097808 */ /* 0x000fe40007000000 */
[----:B------:R-:W-:Y:S02]  /*2c90*/  FSEL R33, R33, -INF , !P5 ;  /* 0xff80000021217808 */ /* 0x000fe40006800000 */
[C---:B------:R-:W-:Y:S02]  /*2ca0*/  ISETP.GT.AND P6, PT, R11.reuse, 0x11, P0 ;  /* 0x000000110b00780c */ /* 0x040fe400007c4270 */
[----:B------:R-:W-:Y:S02]  /*2cb0*/  ISETP.GT.AND P5, PT, R11, 0x18, P0 ;  /* 0x000000180b00780c */ /* 0x000fe400007a4270 */
[----:B------:R-:W-:-:S02]  /*2cc0*/  FSEL R25, R25, -INF , !P4 ;  /* 0xff80000019197808 */ /* 0x000fc40006000000 */
[----:B------:R-:W-:Y:S02]  /*2cd0*/  ISETP.GT.AND P4, PT, R11, 0x28, P0 ;  /* 0x000000280b00780c */ /* 0x000fe40000784270 */
[C---:B------:R-:W-:Y:S02]  /*2ce0*/  ISETP.LT.OR P6, PT, R13.reuse, 0x12, P6 ;  /* 0x000000120d00780c */ /* 0x040fe400037c1670 */
[C---:B------:R-:W-:Y:S02]  /*2cf0*/  ISETP.LT.OR P5, PT, R13.reuse, 0x19, P5 ;  /* 0x000000190d00780c */ /* 0x040fe40002fa1670 */
[----:B------:R-:W-:Y:S02]  /*2d00*/  ISETP.LT.OR P4, PT, R13, 0x29, P4 ;  /* 0x000000290d00780c */ /* 0x000fe40002781670 */
[----:B------:R-:W-:Y:S02]  /*2d10*/  FSEL R29, R29, -INF , !P6 ;  /* 0xff8000001d1d7808 */ /* 0x000fe40007000000 */
[----:B------:R-:W-:-:S02]  /*2d20*/  FSEL R5, R24, -INF , !P5 ;  /* 0xff80000018057808 */ /* 0x000fc40006800000 */
        /* <DEDUP_REMOVED lines=12> */
[----:B------:R-:W-:Y:S02]  /*2df0*/  PLOP3.LUT P4, PT, PT, PT, UP1, 0x40, 0x0 ;  /* 0x000000000000781c */ /* 0x000fe40003f8e818 */
[C---:B------:R-:W-:Y:S02]  /*2e00*/  ISETP.LT.OR P6, PT, R13.reuse, 0x2a, P6 ;  /* 0x0000002a0d00780c */ /* 0x040fe400037c1670 */
[----:B------:R-:W-:Y:S02]  /*2e10*/  ISETP.LT.OR P5, PT, R13, 0x31, P5 ;  /* 0x000000310d00780c */ /* 0x000fe40002fa1670 */
[----:B------:R-:W-:Y:S02]  /*2e20*/  FSEL R157, R17, -INF , !P6 ;  /* 0xff800000119d7808 */ /* 0x000fe40007000000 */
[----:B------:R-:W-:Y:S02]  /*2e30*/  FSEL R167, R72, -INF , !P5 ;  /* 0xff80000048a77808 */ /* 0x000fe40006800000 */
[----:B------:R-:W-:-:S02]  /*2e40*/  ISETP.GT.AND P6, PT, R11, 0x38, P0 ;  /* 0x000000380b00780c */ /* 0x000fc400007c4270 */
[----:B------:R-:W-:Y:S01]  /*2e50*/  ISETP.GT.AND P5, PT, R11, 0x39, P0 ;  /* 0x000000390b00780c */ /* 0x000fe200007a4270 */
[--C-:B-1----:R-:W-:Y:S01]  /*2e60*/  IMAD.IADD R11, R12, 0x1, R15.reuse ;  /* 0x000000010c0b7824 */ /* 0x102fe200078e020f */
[C---:B------:R-:W-:Y:S02]  /*2e70*/  ISETP.LT.OR P6, PT, R13.reuse, 0x39, P6 ;  /* 0x000000390d00780c */ /* 0x040fe400037c1670 */
[----:B------:R-:W-:Y:S02]  /*2e80*/  ISETP.LT.OR P5, PT, R13, 0x3a, P5 ;  /* 0x0000003a0d00780c */ /* 0x000fe40002fa1670 */
[----:B------:R-:W-:Y:S01]  /*2e90*/  IMNMX R0, R11, R8, PT ;  /* 0x000000080b007217 */ /* 0x000fe20003800200 */
[----:B------:R-:W-:Y:S01]  /*2ea0*/  IMAD.IADD R11, R10, 0x1, R15 ;  /* 0x000000010a0b7824 */ /* 0x000fe200078e020f */
[----:B------:R-:W-:Y:S02]  /*2eb0*/  FSEL R143, R68, -INF , !P6 ;  /* 0xff800000448f7808 */ /* 0x000fe40007000000 */
[----:B------:R-:W-:Y:S01]  /*2ec0*/  FSEL R141, R69, -INF , !P5 ;  /* 0xff800000458d7808 */ /* 0x000fe20006800000 */
        /* <DEDUP_REMOVED lines=14> */
.L_x_161:
[----:B------:R-:W-:Y:S02]  /*2fb0*/  ULDC UR4, c[0x0][0x32c] ;  /* 0x0000cb0000047ab9 */ /* 0x000fe40000000800 */
[----:B------:R-:W-:-:S06]  /*2fc0*/  UISETP.NE.AND UP0, UPT, UR6, UR4, UPT ;  /* 0x000000040600728c */ /* 0x000fcc000bf05270 */
[----:B------:R-:W-:-:S13]  /*2fd0*/  PLOP3.LUT P4, PT, PT, PT, UP0, 0x80, 0x0 ;  /* 0x000000000000781c */ /* 0x000fda0003f8f008 */
[----:B------:R-:W-:-:S05]  /*2fe0*/  @P4 IMAD.HI.U32 R8, R13, c[0x0][0x330], RZ ;  /* 0x0000cc000d084a27 */ /* 0x000fca00078e00ff */
[----:B------:R-:W-:Y:S02]  /*2ff0*/  @P4 SHF.R.U32.HI R13, RZ, c[0x0][0x334], R8 ;  /* 0x0000cd00ff0d4a19 */ /* 0x000fe40000011608 */
.L_x_162:
[----:B------:R-:W-:Y:S05]  /*3000*/  BSYNC B0 ;  /* 0x0000000000007941 */ /* 0x000fea0003800000 */
.L_x_160:
[----:B------:R-:W-:-:S04]  /*3010*/  IMAD R6, R13, c[0x0][0x32c], -R6 ;  /* 0x0000cb000d067a24 */ /* 0x000fc800078e0a06 */
[----:B------:R-:W-:-:S05]  /*3020*/  IMAD.IADD R6, R6, 0x1, -R205 ;  /* 0x0000000106067824 */ /* 0x000fca00078e0acd */
[----:B------:R-:W-:Y:S02]  /*3030*/  IADD3 R13, R6, c[0x0][0x32c], RZ ;  /* 0x0000cb00060d7a10 */ /* 0x000fe40007ffe0ff */
[----:B------:R-:W-:Y:S02]  /*3040*/  IMNMX R11, R11, R6, !PT ;  /* 0x000000060b0b7217 */ /* 0x000fe40007800200 */
[----:B------:R-:W-:Y:S02]  /*3050*/  IMNMX R0, R0, R13, PT ;  /* 0x0000000d00007217 */ /* 0x000fe40003800200 */
.L_x_159:
[----:B------:R-:W-:Y:S01]  /*3060*/  FMNMX.FTZ R8, R36, R37, !PT ;  /* 0x0000002524087209 */ /* 0x000fe20007810000 */
[----:B------:R-:W-:Y:S01]  /*3070*/  IMAD.SHL.U32 R195, R4, 0x2, RZ ;  /* 0x0000000204c37824 */ /* 0x000fe200078e00ff */
[C---:B------:R-:W-:Y:S01]  /*3080*/  ISETP.GT.AND P5, PT, R11.reuse, 0x8, P0 ;  /* 0x000000080b00780c */ /* 0x040fe200007a4270 */
[----:B------:R-:W-:Y:S01]  /*3090*/  ULDC.64 UR4, c[0x0][0x2c8] ;  /* 0x0000b20000047ab9 */ /* 0x000fe20000000a00 */
[----:B------:R-:W-:Y:S01]  /*30a0*/  ISETP.GT.AND P6, PT, R11, 0x10, P0 ;  /* 0x000000100b00780c */ /* 0x000fe200007c4270 */
[--C-:B------:R-:W-:Y:S01]  /*30b0*/  IMAD R189, R3, 0x2, R195.reuse ;  /* 0x0000000203bd7824 */ /* 0x100fe200078e02c3 */
[----:B------:R-:W-:Y:S01]  /*30c0*/  FMNMX.FTZ R8, R9, R8, !PT ;  /* 0x0000000809087209 */ /* 0x000fe20007810000 */
[----:B------:R-:W-:Y:S01]  /*30d0*/  LDSM.16.MT88.4 R40, [R195+0x2100] ;  /* 0x00210000c328783b */ /* 0x000fe20000004200 */
[----:B------:R-:W-:Y:S01]  /*30e0*/  ISETP.LT.OR P5, PT, R0, 0x9, P5 ;  /* 0x000000090000780c */ /* 0x000fe20002fa1670 */
[----:B------:R-:W-:Y:S01]  /*30f0*/  IMAD R190, R2, 0x2, R195 ;  /* 0x0000000202be7824 */ /* 0x000fe200078e02c3 */
[----:B------:R-:W-:Y:S01]  /*3100*/  ISETP.LT.OR P6, PT, R0, 0x11, P6 ;  /* 0x000000110000780c */ /* 0x000fe200037c1670 */
[----:B------:R-:W-:Y:S01]  /*3110*/  LDSM.16.MT88.4 R56, [R189+0x2100] ;  /* 0x00210000bd38783b */ /* 0x000fe20000004200 */
[----:B------:R-:W-:Y:S01]  /*3120*/  FMNMX.FTZ R8, R33, R8, !PT ;  /* 0x0000000821087209 */ /* 0x000fe20007810000 */
[----:B------:R-:W-:Y:S01]  /*3130*/  IMAD R188, R3, 0x2, R190 ;  /* 0x0000000203bc7824 */ /* 0x000fe200078e02be */
[----:B------:R-:W-:Y:S01]  /*3140*/  FSEL R34, R34, -INF , !P5 ;  /* 0xff80000022227808 */ /* 0x000fe20006800000 */
[----:B------:R-:W-:Y:S01]  /*3150*/  LDSM.16.MT88.4 R124, [R195+0x100] ;  /* 0x00010000c37c783b */ /* 0x000fe20000004200 */
[----:B------:R-:W-:Y:S01]  /*3160*/  FSEL R30, R30, -INF , !P6 ;  /* 0xff8000001e1e7808 */ /* 0x000fe20007000000 */
[----:B------:R-:W-:Y:S01]  /*3170*/  UIMAD.WIDE.U32 UR18, UR15, UR4, URZ ;  /* 0x000000040f1272a5 */ /* 0x000fe2000f8e003f */
[----:B------:R-:W-:Y:S01]  /*3180*/  FMNMX.FTZ R8, R7, R8, !PT ;  /* 0x0000000807087209 */ /* 0x000fe20007810000 */
[----:B------:R-:W-:Y:S01]  /*3190*/  LDSM.16.MT88.4 R104, [R190+0x100] ;  /* 0x00010000be68783b */ /* 0x000fe20000004200 */
[C---:B------:R-:W-:Y:S01]  /*31a0*/  ISETP.GT.AND P5, PT, R11.reuse, 0x1, P0 ;  /* 0x000000010b00780c */ /* 0x040fe200007a4270 */
[----:B------:R-:W-:Y:S01]  /*31b0*/  @UP2 USHF.R.U32.HI UR15, URZ, UR5, UR19 ;  /* 0x000000053f0f2299 */ /* 0x000fe20008011613 */
[----:B------:R-:W-:Y:S01]  /*31c0*/  ISETP.GT.AND P6, PT, R11, RZ, P0 ;  /* 0x000000ff0b00720c */ /* 0x000fe200007c4270 */
[----:B------:R-:W-:Y:S01]  /*31d0*/  LDSM.16.MT88.4 R112, [R189+0x100] ;  /* 0x00010000bd70783b */ /* 0x000fe20000004200 */
[----:B------:R-:W-:Y:S01]  /*31e0*/  FMNMX.FTZ R8, R29, R8, !PT ;  /* 0x000000081d087209 */ /* 0x000fe20007810000 */
[----:B------:R-:W-:Y:S01]  /*31f0*/  UIADD3 UR4, UR7, UR15, URZ ;  /* 0x0000000f07047290 */ /* 0x000fe2000fffe03f */
[----:B------:R-:W-:Y:S01]  /*3200*/  ISETP.GT.AND P4, PT, R11, 0x9, P0 ;  /* 0x000000090b00780c */ /* 0x000fe20000784270 */
[----:B------:R-:W-:Y:S01]  /*3210*/  LDSM.16.MT88.4 R120, [R188+0x100] ;  /* 0x00010000bc78783b */ /* 0x000fe20000004200 */
[C---:B------:R-:W-:Y:S01]  /*3220*/  ISETP.LT.OR P5, PT, R0.reuse, 0x2, P5 ;  /* 0x000000020000780c */ /* 0x040fe20002fa1670 */
[----:B------:R-:W-:Y:S01]  /*3230*/  ULDC UR7, c[0x0][0x328] ;  /* 0x0000ca0000077ab9 */ /* 0x000fe20000000800 */
[C---:B------:R-:W-:Y:S01]  /*3240*/  ISETP.LT.OR P6, PT, R0.reuse, 0x1, P6 ;  /* 0x000000010000780c */ /* 0x040fe200037c1670 */
[----:B------:R-:W-:Y:S01]  /*3250*/  LDSM.16.MT88.4 R48, [R190+0x2100] ;  /* 0x00210000be30783b */ /* 0x000fe20000004200 */
[----:B------:R-:W-:Y:S01]  /*3260*/  FMNMX.FTZ R8, R5, R8, !PT ;  /* 0x0000000805087209 */ /* 0x000fe20007810000 */
[----:B------:R-:W-:Y:S01]  /*3270*/  UIADD3 UR13, UR13, -0x2, URZ ;  /* 0xfffffffe0d0d7890 */ /* 0x000fe2000fffe03f */
[----:B------:R-:W-:Y:S01]  /*3280*/  ISETP.LT.OR P4, PT, R0, 0xa, P4 ;  /* 0x0000000a0000780c */ /* 0x000fe20002781670 */
[----:B------:R-:W-:Y:S01]  /*3290*/  LDSM.16.MT88.4 R64, [R188+0x2100] ;  /* 0x00210000bc40783b */ /* 0x000fe20000004200 */
[----:B------:R-:W-:Y:S01]  /*32a0*/  FSEL R14, R39, -INF , !P5 ;  /* 0xff800000270e7808 */ /* 0x000fe20006800000 */
[----:B------:R-:W-:Y:S01]  /*32b0*/  UIADD3 UR7, UR4, UR7, URZ ;  /* 0x0000000704077290 */ /* 0x000fe2000fffe03f */
[----:B------:R-:W-:Y:S01]  /*32c0*/  FSEL R38, R38, -INF , !P6 ;  /* 0xff80000026267808 */ /* 0x000fe20007000000 */
[----:B------:R-:W-:Y:S01]  /*32d0*/  LDSM.16.MT88.4 R80, [R190+0x4100] ;  /* 0x00410000be50783b */ /* 0x000fe20000004200 */
[----:B------:R-:W-:-:S02]  /*32e0*/  FMNMX.FTZ R12, R25, R8, !PT ;  /* 0x00000008190c7209 */ /* 0x000fc40007810000 */
[----:B------:R-:W-:Y:S01]  /*32f0*/  FSEL R6, R35, -INF , !P4 ;  /* 0xff80000023067808 */ /* 0x000fe20006000000 */
[----:B------:R-:W-:Y:S01]  /*3300*/  LDSM.16.MT88.4 R88, [R189+0x4100] ;  /* 0x00410000bd58783b */ /* 0x000fe20000004200 */
[----:B------:R-:W-:Y:S02]  /*3310*/  FMNMX.FTZ R13, R38, R14, !PT ;  /* 0x0000000e260d7209 */ /* 0x000fe40007810000 */
[----:B------:R-:W-:Y:S01]  /*3320*/  ISETP.GT.AND P4, PT, R11, 0x11, P0 ;  /* 0x000000110b00780c */ /* 0x000fe20000784270 */
[----:B------:R-:W-:Y:S01]  /*3330*/  LDSM.16.MT88.4 R136, [R190+0x900] ;  /* 0x00090000be88783b */ /* 0x000fe20000004200 */
[----:B------:R-:W-:Y:S02]  /*3340*/  FMNMX.FTZ R12, R155, R12, !PT ;  /* 0x0000000c9b0c7209 */ /* 0x000fe40007810000 */
[----:B------:R-:W-:Y:S01]  /*3350*/  FMNMX.FTZ R13, R34, R13, !PT ;  /* 0x0000000d220d7209 */ /* 0x000fe20007810000 */
[----:B------:R-:W-:Y:S01]  /*3360*/  LDSM.16.MT88.4 R132, [R189+0x900] ;  /* 0x00090000bd84783b */ /* 0x000fe20000004200 */
[----:B------:R-:W-:-:S02]  /*3370*/  ISETP.LT.OR P4, PT, R0, 0x12, P4 ;  /* 0x000000120000780c */ /* 0x000fc40002781670 */
[----:B------:R-:W-:Y:S02]  /*3380*/  ISETP.GT.AND P5, PT, R11, 0x18, P0 ;  /* 0x000000180b00780c */ /* 0x000fe400007a4270 */
[----:B------:R-:W-:Y:S02]  /*3390*/  FMNMX.FTZ R12, R163, R12, !PT ;  /* 0x0000000ca30c7209 */ /* 0x000fe40007810000 */
[----:B------:R-:W-:Y:S02]  /*33a0*/  FMNMX.FTZ R13, R6, R13, !PT ;  /* 0x0000000d060d7209 */ /* 0x000fe40007810000 */
[----:B------:R-:W-:Y:S02]  /*33b0*/  FSEL R16, R31, -INF , !P4 ;  /* 0xff8000001f107808 */ /* 0x000fe40006000000 */
[----:B------:R-:W-:Y:S02]  /*33c0*/  ISETP.GT.AND P4, PT, R11, 0x19, P0 ;  /* 0x000000190b00780c */ /* 0x000fe40000784270 */
[----:B------:R-:W-:-:S02]  /*33d0*/  ISETP.LT.OR P5, PT, R0, 0x19, P5 ;  /* 0x000000190000780c */ /* 0x000fc40002fa1670 */
[----:B------:R-:W-:Y:S02]  /*33e0*/  FMNMX.FTZ R12, R161, R12, !PT ;  /* 0x0000000ca10c7209 */ /* 0x000fe40007810000 */
[----:B------:R-:W-:Y:S02]  /*33f0*/  FMNMX.FTZ R13, R30, R13, !PT ;  /* 0x0000000d1e0d7209 */ /* 0x000fe40007810000 */
[----:B------:R-:W-:Y:S02]  /*3400*/  ISETP.LT.OR P4, PT, R0, 0x1a, P4 ;  /* 0x0000001a0000780c */ /* 0x000fe40002781670 */
[----:B------:R-:W-:Y:S02]  /*3410*/  FSEL R10, R26, -INF , !P5 ;  /* 0xff8000001a0a7808 */ /* 0x000fe40006800000 */
[----:B------:R-:W-:Y:S02]  /*3420*/  ISETP.GT.AND P5, PT, R11, 0x20, P0 ;  /* 0x000000200b00780c */ /* 0x000fe400007a4270 */
[----:B------:R-:W-:-:S02]  /*3430*/  FMNMX.FTZ R12, R157, R12, !PT ;  /* 0x0000000c9d0c7209 */ /* 0x000fc40007810000 */
[----:B------:R-:W-:Y:S02]  /*3440*/  FMNMX.FTZ R13, R16, R13, !PT ;  /* 0x0000000d100d7209 */ /* 0x000fe40007810000 */
[----:B------:R-:W-:Y:S02]  /*3450*/  FSEL R8, R27, -INF , !P4 ;  /* 0xff8000001b087808 */ /* 0x000fe40006000000 */
[----:B------:R-:W-:Y:S02]  /*3460*/  ISETP.GT.AND P4, PT, R11, 0x21, P0 ;  /* 0x000000210b00780c */ /* 0x000fe40000784270 */
[----:B------:R-:W-:Y:S02]  /*3470*/  ISETP.LT.OR P5, PT, R0, 0x21, P5 ;  /* 0x000000210000780c */ /* 0x000fe40002fa1670 */
[----:B------:R-:W-:Y:S02]  /*3480*/  FMNMX.FTZ R12, R167, R12, !PT ;  /* 0x0000000ca70c7209 */ /* 0x000fe40007810000 */
[----:B------:R-:W-:-:S02]  /*3490*/  FMNMX.FTZ R13, R10, R13, !PT ;  /* 0x0000000d0a0d7209 */ /* 0x000fc40007810000 */
[----:B------:R-:W-:Y:S02]  /*34a0*/  ISETP.LT.OR P4, PT, R0, 0x22, P4 ;  /* 0x000000220000780c */ /* 0x000fe40002781670 */
[----:B------:R-:W-:Y:S02]  /*34b0*/  FSEL R172, R22, -INF , !P5 ;  /* 0xff80000016ac7808 */ /* 0x000fe40006800000 */
[----:B------:R-:W-:Y:S02]  /*34c0*/  FMNMX.FTZ R12, R165, R12, !PT ;  /* 0x0000000ca50c7209 */ /* 0x000fe40007810000 */
[----:B------:R-:W-:Y:S02]  /*34d0*/  ISETP.GT.AND P5, PT, R11, 0x28, P0 ;  /* 0x000000280b00780c */ /* 0x000fe400007a4270 */
[----:B------:R-:W-:Y:S02]  /*34e0*/  FMNMX.FTZ R15, R8, R13, !PT ;  /* 0x0000000d080f7209 */ /* 0x000fe40007810000 */
[----:B------:R-:W-:-:S02]  /*34f0*/  FSEL R162, R23, -INF , !P4 ;  /* 0xff80000017a27808 */ /* 0x000fc40006000000 */
[----:B------:R-:W-:Y:S01]  /*3500*/  FMNMX.FTZ R12, R143, R12, !PT ;  /* 0x0000000c8f0c7209 */ /* 0x000fe20007810000 */
[----:B------:R-:W-:Y:S01]  /*3510*/  LDSM.16.MT88.4 R20, [R189+0x2900] ;  /* 0x00290000bd14783b */ /* 0x000fe20000004200 */
[----:B------:R-:W-:Y:S02]  /*3520*/  ISETP.GT.AND P4, PT, R11, 0x29, P0 ;  /* 0x000000290b00780c */ /* 0x000fe40000784270 */
[----:B------:R-:W-:Y:S02]  /*3530*/  ISETP.LT.OR P5, PT, R0, 0x29, P5 ;  /* 0x000000290000780c */ /* 0x000fe40002fa1670 */
[----:B------:R-:W-:Y:S02]  /*3540*/  FMNMX.FTZ R15, R172, R15, !PT ;  /* 0x0000000fac0f7209 */ /* 0x000fe40007810000 */
[----:B------:R-:W-:Y:S02]  /*3550*/  FMNMX.FTZ R12, R141, R12, !PT ;  /* 0x0000000c8d0c7209 */ /* 0x000fe40007810000 */
[----:B------:R-:W-:-:S02]  /*3560*/  ISETP.GT.AND P6, PT, R11, 0x30, P0 ;  /* 0x000000300b00780c */ /* 0x000fc400007c4270 */
[----:B------:R-:W-:Y:S01]  /*3570*/  ISETP.LT.OR P4, PT, R0, 0x2a, P4 ;  /* 0x0000002a0000780c */ /* 0x000fe20002781670 */
[----:B------:R-:W1:Y:S01]  /*3580*/  SHFL.BFLY PT, R13, R12, 0x2, 0x1f ;  /* 0x0c401f000c0d7f89 */ /* 0x000e6200000e0000 */
[----:B------:R-:W-:Y:S02]  /*3590*/  FSEL R170, R18, -INF , !P5 ;  /* 0xff80000012aa7808 */ /* 0x000fe40006800000 */
[----:B------:R-:W-:Y:S02]  /*35a0*/  FMNMX.FTZ R15, R162, R15, !PT ;  /* 0x0000000fa20f7209 */ /* 0x000fe40007810000 */
[----:B------:R-:W-:Y:S02]  /*35b0*/  FSEL R164, R19, -INF , !P4 ;  /* 0xff80000013a47808 */ /* 0x000fe40006000000 */
[----:B------:R-:W-:Y:S02]  /*35c0*/  ISETP.GT.AND P5, PT, R11, 0x31, P0 ;  /* 0x000000310b00780c */ /* 0x000fe400007a4270 */
[----:B------:R-:W-:-:S02]  /*35d0*/  ISETP.LT.OR P6, PT, R0, 0x31, P6 ;  /* 0x000000310000780c */ /* 0x000fc400037c1670 */
[----:B------:R-:W-:Y:S02]  /*35e0*/  FMNMX.FTZ R15, R170, R15, !PT ;  /* 0x0000000faa0f7209 */ /* 0x000fe40007810000 */
[C---:B------:R-:W-:Y:S02]  /*35f0*/  ISETP.GT.AND P4, PT, R11.reuse, 0x38, P0 ;  /* 0x000000380b00780c */ /* 0x040fe40000784270 */
[----:B------:R-:W-:Y:S02]  /*3600*/  ISETP.LT.OR P5, PT, R0, 0x32, P5 ;  /* 0x000000320000780c */ /* 0x000fe40002fa1670 */
[----:B------:R-:W-:Y:S02]  /*3610*/  FSEL R166, R74, -INF , !P6 ;  /* 0xff8000004aa67808 */ /* 0x000fe40007000000 */
[----:B------:R-:W-:Y:S02]  /*3620*/  FMNMX.FTZ R15, R164, R15, !PT ;  /* 0x0000000fa40f7209 */ /* 0x000fe40007810000 */
[----:B------:R-:W-:-:S02]  /*3630*/  ISETP.GT.AND P0, PT, R11, 0x39, P0 ;  /* 0x000000390b00780c */ /* 0x000fc40000704270 */
[----:B------:R-:W-:Y:S02]  /*3640*/  FSEL R142, R75, -INF , !P5 ;  /* 0xff8000004b8e7808 */ /* 0x000fe40006800000 */
[----:B------:R-:W-:Y:S01]  /*3650*/  ISETP.LT.OR P4, PT, R0, 0x39, P4 ;  /* 0x000000390000780c */ /* 0x000fe20002781670 */
[----:B------:R-:W-:Y:S01]  /*3660*/  LDSM.16.MT88.4 R72, [R195+0x4100] ;  /* 0x00410000c348783b */ /* 0x000fe20000004200 */
[----:B------:R-:W-:Y:S02]  /*3670*/  FMNMX.FTZ R15, R166, R15, !PT ;  /* 0x0000000fa60f7209 */ /* 0x000fe40007810000 */
[----:B------:R-:W-:Y:S02]  /*3680*/  ISETP.LT.OR P0, PT, R0, 0x3a, P0 ;  /* 0x0000003a0000780c */ /* 0x000fe40000701670 */
[----:B------:R-:W-:Y:S02]  /*3690*/  FSEL R140, R70, -INF , !P4 ;  /* 0xff800000468c7808 */ /* 0x000fe40006000000 */
[----:B------:R-:W-:-:S02]  /*36a0*/  FMNMX.FTZ R15, R142, R15, !PT ;  /* 0x0000000f8e0f7209 */ /* 0x000fc40007810000 */
[----:B------:R-:W-:Y:S02]  /*36b0*/  FSEL R160, R71, -INF , !P0 ;  /* 0xff80000047a07808 */ /* 0x000fe40004000000 */
[----:B------:R-:W-:Y:S02]  /*36c0*/  FMNMX.FTZ R15, R140, R15, !PT ;  /* 0x0000000f8c0f7209 */ /* 0x000fe40007810000 */
[----:B-1----:R-:W-:Y:S02]  /*36d0*/  FMNMX.FTZ R13, R12, R13, !PT ;  /* 0x0000000d0c0d7209 */ /* 0x002fe40007810000 */
[----:B------:R-:W-:-:S03]  /*36e0*/  FMNMX.FTZ R15, R160, R15, !PT ;  /* 0x0000000fa00f7209 */ /* 0x000fc60007810000 */
[----:B------:R-:W1:Y:S04]  /*36f0*/  SHFL.BFLY PT, R0, R13, 0x1, 0x1f ;  /* 0x0c201f000d007f89 */ /* 0x000e6800000e0000 */
[----:B------:R-:W2:Y:S01]  /*3700*/  SHFL.BFLY PT, R12, R15, 0x2, 0x1f ;  /* 0x0c401f000f0c7f89 */ /* 0x000ea200000e0000 */
[----:B-1----:R-:W-:Y:S02]  /*3710*/  FMNMX.FTZ R0, R13, R0, !PT ;  /* 0x000000000d007209 */ /* 0x002fe40007810000 */
[----:B--2---:R-:W-:-:S03]  /*3720*/  FMNMX.FTZ R11, R15, R12, !PT ;  /* 0x0000000c0f0b7209 */ /* 0x004fc60007810000 */
[C---:B------:R-:W-:Y:S01]  /*3730*/  FMUL.FTZ R168, R0.reuse, c[0x0][0x2d0] ;  /* 0x0000b40000a87a20 */ /* 0x040fe20000410000 */
[----:B------:R-:W-:Y:S01]  /*3740*/  FSETP.NEU.FTZ.AND P0, PT, R0, -INF , PT ;  /* 0xff8000000000780b */ /* 0x000fe20003f1d000 */
[----:B------:R-:W1:Y:S03]  /*3750*/  SHFL.BFLY PT, R12, R11, 0x1, 0x1f ;  /* 0x0c201f000b0c7f89 */ /* 0x000e6600000e0000 */
[----:B------:R-:W-:-:S05]  /*3760*/  FSEL R168, R168, RZ, P0 ;  /* 0x000000ffa8a87208 */ /* 0x000fca0000000000 */
[--C-:B------:R-:W-:Y:S02]  /*3770*/  FFMA.FTZ R154, R36, c[0x0][0x2d0], -R168.reuse ;  /* 0x0000b400249a7a23 */ /* 0x100fe400000108a8 */
[--C-:B------:R-:W-:Y:S02]  /*3780*/  FFMA.FTZ R153, R37, c[0x0][0x2d0], -R168.reuse ;  /* 0x0000b40025997a23 */ /* 0x100fe400000108a8 */
[--C-:B------:R-:W-:Y:S02]  /*3790*/  FFMA.FTZ R152, R9, c[0x0][0x2d0], -R168.reuse ;  /* 0x0000b40009987a23 */ /* 0x100fe400000108a8 */
[--C-:B------:R-:W-:Y:S01]  /*37a0*/  FFMA.FTZ R147, R33, c[0x0][0x2d0], -R168.reuse ;  /* 0x0000b40021937a23 */ /* 0x100fe200000108a8 */
[----:B------:R-:W-:Y:S01]  /*37b0*/  MUFU.EX2 R154, R154 ;  /* 0x0000009a009a7308 */ /* 0x000fe20000000800 */
[--C-:B------:R-:W-:Y:S02]  /*37c0*/  FFMA.FTZ R151, R7, c[0x0][0x2d0], -R168.reuse ;  /* 0x0000b40007977a23 */ /* 0x100fe400000108a8 */
[----:B------:R-:W-:-:S02]  /*37d0*/  FFMA.FTZ R145, R5, c[0x0][0x2d0], -R168 ;  /* 0x0000b40005917a23 */ /* 0x000fc400000108a8 */
[--C-:B------:R-:W-:Y:S02]  /*37e0*/  FFMA.FTZ R146, R29, c[0x0][0x2d0], -R168.reuse ;  /* 0x0000b4001d927a23 */ /* 0x100fe400000108a8 */
[--C-:B------:R-:W-:Y:S01]  /*37f0*/  FFMA.FTZ R158, R163, c[0x0][0x2d0], -R168.reuse ;  /* 0x0000b400a39e7a23 */ /* 0x100fe200000108a8 */
[----:B------:R-:W2:Y:S01]  /*3800*/  MUFU.EX2 R153, R153 ;  /* 0x0000009900997308 */ /* 0x000ea20000000800 */
[--C-:B------:R-:W-:Y:S01]  /*3810*/  FFMA.FTZ R156, R161, c[0x0][0x2d0], -R168.reuse ;  /* 0x0000b400a19c7a23 */ /* 0x100fe200000108a8 */
[----:B-1----:R-:W-:Y:S01]  /*3820*/  FMNMX.FTZ R12, R11, R12, !PT ;  /* 0x0000000c0b0c7209 */ /* 0x002fe20007810000 */
[--C-:B------:R-:W-:Y:S02]  /*3830*/  FFMA.FTZ R155, R155, c[0x0][0x2d0], -R168.reuse ;  /* 0x0000b4009b9b7a23 */ /* 0x100fe400000108a8 */
[--C-:B------:R-:W-:Y:S01]  /*3840*/  FFMA.FTZ R157, R157, c[0x0][0x2d0], -R168.reuse ;  /* 0x0000b4009d9d7a23 */ /* 0x100fe200000108a8 */
[C---:B------:R-:W-:Y:S01]  /*3850*/  FSETP.NEU.FTZ.AND P0, PT, R12.reuse, -INF , PT ;  /* 0xff8000000c00780b */ /* 0x040fe20003f1d000 */
[----:B------:R-:W-:Y:S01]  /*3860*/  FMUL.FTZ R159, R12, c[0x0][0x2d0] ;  /* 0x0000b4000c9f7a20 */ /* 0x000fe20000410000 */
[----:B------:R-:W-:Y:S01]  /*3870*/  MUFU.EX2 R152, R152 ;  /* 0x0000009800987308 */ /* 0x000fe20000000800 */
[----:B------:R-:W-:-:S02]  /*3880*/  FFMA.FTZ R167, R167, c[0x0][0x2d0], -R168 ;  /* 0x0000b400a7a77a23 */ /* 0x000fc400000108a8 */
[----:B------:R-:W-:Y:S01]  /*3890*/  FFMA.FTZ R210, R141, c[0x0][0x2d0], -R168 ;  /* 0x0000b4008dd27a23 */ /* 0x000fe200000108a8 */
[----:B------:R-:W-:Y:S02]  /*38a0*/  FSEL R159, R159, RZ, P0 ;  /* 0x000000ff9f9f7208 */ /* 0x000fe40000000000 */
[----:B------:R-:W-:Y:S02]  /*38b0*/  PLOP3.LUT P0, PT, PT, PT, UP1, 0x40, 0x0 ;  /* 0x000000000000781c */ /* 0x000fe40003f0e818 */
[----:B------:R-:W1:Y:S01]  /*38c0*/  MUFU.EX2 R147, R147 ;  /* 0x0000009300937308 */ /* 0x000e620000000800 */
[--C-:B------:R-:W-:Y:S01]  /*38d0*/  FFMA.FTZ R148, R38, c[0x0][0x2d0], -R159.reuse ;  /* 0x0000b40026947a23 */ /* 0x100fe2000001089f */
[----:B--2---:R-:W-:Y:S01]  /*38e0*/  F2FP.BF16.PACK_AB R96, R153, R154 ;  /* 0x0000009a9960723e */ /* 0x004fe200000010ff */
[--C-:B------:R-:W-:Y:S02]  /*38f0*/  FFMA.FTZ R149, R14, c[0x0][0x2d0], -R159.reuse ;  /* 0x0000b4000e957a23 */ /* 0x100fe4000001089f */
[----:B------:R-:W-:-:S02]  /*3900*/  FFMA.FTZ R150, R34, c[0x0][0x2d0], -R159 ;  /* 0x0000b40022967a23 */ /* 0x000fc4000001089f */
[--C-:B------:R-:W-:Y:S01]  /*3910*/  FFMA.FTZ R15, R6, c[0x0][0x2d0], -R159.reuse ;  /* 0x0000b400060f7a23 */ /* 0x100fe2000001089f */
[----:B------:R-:W-:Y:S01]  /*3920*/  MUFU.EX2 R148, R148 ;  /* 0x0000009400947308 */ /* 0x000fe20000000800 */
[----:B------:R-:W2:Y:S01]  /*3930*/  LDSM.16.MT88.4 R4, [R188+0x4100] ;  /* 0x00410000bc04783b */ /* 0x000ea20000004200 */
[--C-:B------:R-:W-:Y:S02]  /*3940*/  FFMA.FTZ R3, R10, c[0x0][0x2d0], -R159.reuse ;  /* 0x0000b4000a037a23 */ /* 0x100fe4000001089f */
[--C-:B------:R-:W-:Y:S01]  /*3950*/  FFMA.FTZ R2, R8, c[0x0][0x2d0], -R159.reuse ;  /* 0x0000b40008027a23 */ /* 0x100fe2000001089f */
[----:B------:R-:W-:Y:S01]  /*3960*/  LDSM.16.MT88.4 R32, [R188+0x900] ;  /* 0x00090000bc20783b */ /* 0x000fe20000004200 */
[----:B------:R-:W-:Y:S02]  /*3970*/  FFMA.FTZ R14, R25, c[0x0][0x2d0], -R168 ;  /* 0x0000b400190e7a23 */ /* 0x000fe400000108a8 */
[----:B------:R-:W3:Y:S01]  /*3980*/  MUFU.EX2 R149, R149 ;  /* 0x0000009500957308 */ /* 0x000ee20000000800 */
[----:B------:R-:W4:Y:S01]  /*3990*/  LDSM.16.MT88.4 R8, [R195+0x2900] ;  /* 0x00290000c308783b */ /* 0x000f220000004200 */
[----:B-1----:R-:W-:Y:S01]  /*39a0*/  F2FP.BF16.PACK_AB R98, R147, R152 ;  /* 0x000000989362723e */ /* 0x002fe200000010ff */
[----:B------:R-:W-:-:S02]  /*39b0*/  FFMA.FTZ R144, R30, c[0x0][0x2d0], -R159 ;  /* 0x0000b4001e907a23 */ /* 0x000fc4000001089f */
[--C-:B------:R-:W-:Y:S01]  /*39c0*/  FFMA.FTZ R13, R16, c[0x0][0x2d0], -R159.reuse ;  /* 0x0000b400100d7a23 */ /* 0x100fe2000001089f */
[----:B------:R-:W1:Y:S01]  /*39d0*/  LDSM.16.MT88.4 R24, [R195+0x900] ;  /* 0x00090000c318783b */ /* 0x000e620000004200 */
[--C-:B------:R-:W-:Y:S01]  /*39e0*/  FFMA.FTZ R161, R172, c[0x0][0x2d0], -R159.reuse ;  /* 0x0000b400aca17a23 */ /* 0x100fe2000001089f */
[----:B------:R-:W-:Y:S01]  /*39f0*/  MUFU.EX2 R150, R150 ;  /* 0x0000009600967308 */ /* 0x000fe20000000800 */
[--C-:B------:R-:W-:Y:S01]  /*3a00*/  FFMA.FTZ R162, R162, c[0x0][0x2d0], -R159.reuse ;  /* 0x0000b400a2a27a23 */ /* 0x100fe2000001089f */
[----:B------:R-:W5:Y:S01]  /*3a10*/  LDSM.16.MT88.4 R16, [R188+0x2900] ;  /* 0x00290000bc10783b */ /* 0x000f620000004200 */
[--C-:B------:R-:W-:Y:S02]  /*3a20*/  FFMA.FTZ R163, R170, c[0x0][0x2d0], -R159.reuse ;  /* 0x0000b400aaa37a23 */ /* 0x100fe4000001089f */
[----:B------:R-:W-:Y:S01]  /*3a30*/  FFMA.FTZ R164, R164, c[0x0][0x2d0], -R159 ;  /* 0x0000b400a4a47a23 */ /* 0x000fe2000001089f */
[----:B------:R-:W-:Y:S01]  /*3a40*/  LDSM.16.MT88.4 R28, [R190+0x2900] ;  /* 0x00290000be1c783b */ /* 0x000fe20000004200 */
[--C-:B------:R-:W-:Y:S01]  /*3a50*/  FFMA.FTZ R170, R165, c[0x0][0x2d0], -R168.reuse ;  /* 0x0000b400a5aa7a23 */ /* 0x100fe200000108a8 */
[----:B------:R-:W2:Y:S01]  /*3a60*/  MUFU.EX2 R15, R15 ;  /* 0x0000000f000f7308 */ /* 0x000ea20000000800 */
[----:B---3--:R-:W-:Y:S01]  /*3a70*/  F2FP.BF16.PACK_AB R97, R149, R148 ;  /* 0x000000949561723e */ /* 0x008fe200000010ff */
[----:B------:R-:W-:-:S02]  /*3a80*/  FFMA.FTZ R165, R143, c[0x0][0x2d0], -R168 ;  /* 0x0000b4008fa57a23 */ /* 0x000fc400000108a8 */
[--C-:B------:R-:W-:Y:S02]  /*3a90*/  FFMA.FTZ R166, R166, c[0x0][0x2d0], -R159.reuse ;  /* 0x0000b400a6a67a23 */ /* 0x100fe4000001089f */
[--C-:B------:R-:W-:Y:S02]  /*3aa0*/  FFMA.FTZ R169, R142, c[0x0][0x2d0], -R159.reuse ;  /* 0x0000b4008ea97a23 */ /* 0x100fe4000001089f */
[----:B------:R-:W-:Y:S01]  /*3ab0*/  MUFU.EX2 R151, R151 ;  /* 0x0000009700977308 */ /* 0x000fe20000000800 */
[--C-:B------:R-:W-:Y:S02]  /*3ac0*/  FFMA.FTZ R168, R140, c[0x0][0x2d0], -R159.reuse ;  /* 0x0000b4008ca87a23 */ /* 0x100fe4000001089f */
[----:B------:R-:W-:Y:S01]  /*3ad0*/  FFMA.FTZ R211, R160, c[0x0][0x2d0], -R159 ;  /* 0x0000b400a0d37a23 */ /* 0x000fe2000001089f */
[----:B------:R-:W-:Y:S01]  /*3ae0*/  LDSM.16.MT88.4 R140, [R190+0x1900] ;  /* 0x00190000be8c783b */ /* 0x000fe20000004200 */
[----:B------:R-:W-:Y:S02]  /*3af0*/  FADD.FTZ R153, R154, R153 ;  /* 0x000000999a997221 */ /* 0x000fe40000010000 */
[----:B------:R-:W-:Y:S01]  /*3b00*/  FADD.FTZ R149, R148, R149 ;  /* 0x0000009594957221 */ /* 0x000fe20000010000 */
[----:B--2---:R-:W-:Y:S01]  /*3b10*/  F2FP.BF16.PACK_AB R99, R15, R150 ;  /* 0x000000960f63723e */ /* 0x004fe200000010ff */
[----:B------:R-:W2:Y:S01]  /*3b20*/  MUFU.EX2 R146, R146 ;  /* 0x0000009200927308 */ /* 0x000ea20000000800 */
[----:B------:R-:W-:-:S02]  /*3b30*/  FADD.FTZ R152, R152, R153 ;  /* 0x0000009998987221 */ /* 0x000fc40000010000 */
[----:B------:R-:W-:Y:S02]  /*3b40*/  FADD.FTZ R150, R150, R149 ;  /* 0x0000009596967221 */ /* 0x000fe40000010000 */
[----:B------:R-:W-:Y:S01]  /*3b50*/  FADD.FTZ R152, R147, R152 ;  /* 0x0000009893987221 */ /* 0x000fe20000010000 */
[C---:B------:R-:W-:Y:S01]  /*3b60*/  HMMA.16816.F32.BF16 R36, R96.reuse, R40, RZ ;  /* 0x000000286024723c */ /* 0x040fe200000418ff */
[----:B------:R-:W-:Y:S01]  /*3b70*/  FADD.FTZ R15, R15, R150 ;  /* 0x000000960f0f7221 */ /* 0x000fe20000010000 */
[----:B------:R-:W-:Y:S06]  /*3b80*/  MUFU.EX2 R145, R145 ;  /* 0x0000009100917308 */ /* 0x000fec0000000800 */
[C---:B------:R-:W-:Y:S02]  /*3b90*/  HMMA.16816.F32.BF16 R52, R96.reuse, R56, RZ ;  /* 0x000000386034723c */ /* 0x040fe400000418ff */
[----:B------:R-:W-:Y:S06]  /*3ba0*/  MUFU.EX2 R14, R14 ;  /* 0x0000000e000e7308 */ /* 0x000fec0000000800 */
[C---:B------:R-:W-:Y:S02]  /*3bb0*/  HMMA.16816.F32.BF16 R40, R96.reuse, R42, RZ ;  /* 0x0000002a6028723c */ /* 0x040fe400000418ff */
[----:B------:R-:W-:Y:S06]  /*3bc0*/  MUFU.EX2 R144, R144 ;  /* 0x0000009000907308 */ /* 0x000fec0000000800 */
[C---:B------:R-:W-:Y:S02]  /*3bd0*/  HMMA.16816.F32.BF16 R56, R96.reuse, R58, RZ ;  /* 0x0000003a6038723c */ /* 0x040fe400000418ff */
[----:B------:R-:W3:Y:S06]  /*3be0*/  MUFU.EX2 R13, R13 ;  /* 0x0000000d000d7308 */ /* 0x000eec0000000800 */
        /* <DEDUP_REMOVED lines=39> */
[----:B---3--:R-:W-:Y:S01]  /*3e60*/  F2FP.BF16.PACK_AB R5, R13, R144 ;  /* 0x000000900d05723e */ /* 0x008fe200000010ff */
        /* <DEDUP_REMOVED lines=9> */
[----:B----4-:R-:W-:Y:S01]  /*3f00*/  HMMA.16816.F32.BF16 R36, R4, R8, R36 ;  /* 0x000000080424723c */ /* 0x010fe20000041824 */
        /* <DEDUP_REMOVED lines=9> */
[C---:B-----5:R-:W-:Y:S08]  /*3fa0*/  HMMA.16816.F32.BF16 R60, R4.reuse, R16, R60 ;  /* 0x00000010043c723c */ /* 0x060ff0000004183c */
[C---:B------:R-:W-:Y:S01]  /*3fb0*/  HMMA.16816.F32.BF16 R64, R4.reuse, R18, R64 ;  /* 0x000000120440723c */ /* 0x040fe20000041840 */
[----:B------:R-:W4:Y:S07]  /*3fc0*/  LDSM.16.MT88.4 R16, [R188+0x4900] ;  /* 0x00490000bc10783b */ /* 0x000f2e0000004200 */
        /* <DEDUP_REMOVED lines=21> */
[C---:B----4-:R-:W-:Y:S08]  /*4120*/  HMMA.16816.F32.BF16 R92, R4.reuse, R16, R92 ;  /* 0x00000010045c723c */ /* 0x050ff0000004185c */
[----:B------:R-:W-:Y:S01]  /*4130*/  HMMA.16816.F32.BF16 R96, R4, R18, R96 ;  /* 0x000000120460723c */ /* 0x000fe20000041860 */
[----:B------:R-:W3:Y:S06]  /*4140*/  LDSM.16.MT88.4 R16, [R195+0x3100] ;  /* 0x00310000c310783b */ /* 0x000eec0000004200 */
        /* <DEDUP_REMOVED lines=44> */
[----:B------:R-:W5:Y:S07]  /*4410*/  LDSM.16.MT88.4 R32, [R190+0x3900] ;  /* 0x00390000be20783b */ /* 0x000f6e0000004200 */
        /* <DEDUP_REMOVED lines=30> */
[C---:B-----5:R-:W-:Y:S08]  /*4600*/  HMMA.16816.F32.BF16 R44, R4.reuse, R32, R44 ;  /* 0x00000020042c723c */ /* 0x060ff0000004182c */
        /* <DEDUP_REMOVED lines=11> */
[----:B------:R-:W-:Y:S07]  /*46c0*/  @P0 BRA `(.L_x_163) ;  /* 0x0000014000000947 */ /* 0x000fee0003800000 */
[----:B------:R-:W-:Y:S01]  /*46d0*/  ISETP.LT.AND P0, PT, RZ, UR4, PT ;  /* 0x00000004ff007c0c */ /* 0x000fe2000bf01270 */
        /* <DEDUP_REMOVED lines=10> */
.L_x_164:
[----:B------:R-:W-:Y:S02]  /*4780*/  ULDC UR4, c[0x0][0x32c] ;  /* 0x0000cb0000047ab9 */ /* 0x000fe40000000800 */
[----:B------:R-:W-:-:S03]  /*4790*/  UISETP.NE.AND UP0, UPT, UR6, UR4, UPT ;  /* 0x000000040600728c */ /* 0x000fc6000bf05270 */
[----:B------:R-:W-:Y:S02]  /*47a0*/  ULDC.64 UR4, c[0x0][0x330] ;  /* 0x0000cc0000047ab9 */ /* 0x000fe40000000a00 */
[----:B------:R-:W-:-:S06]  /*47b0*/  UIMAD.WIDE.U32 UR18, UR15, UR4, URZ ;  /* 0x000000040f1272a5 */ /* 0x000fcc000f8e003f */
[----:B------:R-:W-:Y:S02]  /*47c0*/  @UP0 USHF.R.U32.HI UR15, URZ, UR5, UR19 ;  /* 0x000000053f0f0299 */ /* 0x000fe40008011613 */
.L_x_165:
[----:B------:R-:W-:Y:S02]  /*47d0*/  ULDC UR4, c[0x0][0x32c] ;  /* 0x0000cb0000047ab9 */ /* 0x000fe40000000800 */
[----:B------:R-:W-:-:S04]  /*47e0*/  UIMAD UR4, UR15, UR4, UR4 ;  /* 0x000000040f0472a4 */ /* 0x000fc8000f8e0204 */
[----:B------:R-:W-:-:S04]  /*47f0*/  UISETP.LT.AND UP0, UPT, UR7, UR4, UPT ;  /* 0x000000040700728c */ /* 0x000fc8000bf01270 */
[----:B------:R-:W-:-:S04]  /*4800*/  USEL UR7, UR7, UR4, UP0 ;  /* 0x0000000407077287 */ /* 0x000fc80008000000 */
.L_x_163:
[----:B------:R-:W-:-:S04]  /*4810*/  USHF.R.S32.HI UR4, URZ, 0x1f, UR7 ;  /* 0x0000001f3f047899 */ /* 0x000fc80008011407 */
[----:B------:R-:W-:-:S04]  /*4820*/  ULEA.HI UR4, UR4, UR7, URZ, 0x6 ;  /* 0x0000000704047291 */ /* 0x000fc8000f8f303f */
[----:B------:R-:W-:-:S04]  /*4830*/  USHF.R.S32.HI UR15, URZ, 0x6, UR4 ;  /* 0x000000063f0f7899 */ /* 0x000fc80008011404 */
[----:B------:R-:W-:-:S04]  /*4840*/  UISETP.LT.AND UP0, UPT, UR8, UR15, UPT ;  /* 0x0000000f0800728c */ /* 0x000fc8000bf01270 */
[----:B------:R-:W-:-:S04]  /*4850*/  USEL UR15, UR8, UR15, !UP0 ;  /* 0x0000000f080f7287 */ /* 0x000fc8000c000000 */
[----:B------:R-:W-:-:S06]  /*4860*/  UISETP.GE.AND UP0, UPT, UR13, UR15, UPT ;  /* 0x0000000f0d00728c */ /* 0x000fcc000bf06270 */
[----:B------:R-:W-:-:S13]  /*4870*/  PLOP3.LUT P0, PT, PT, PT, UP0, 0x80, 0x0 ;  /* 0x000000000000781c */ /* 0x000fda0003f0f008 */
[----:B------:R-:W-:Y:S05]  /*4880*/  @!P0 BRA `(.L_x_166) ;  /* 0x0000352000008947 */ /* 0x000fea0003800000 */
[----:B------:R-:W-:Y:S01]  /*4890*/  PLOP3.LUT P4, PT, PT, PT, UP2, 0x80, 0x0 ;  /* 0x000000000000781c */ /* 0x000fe20003f8f028 */
[----:B------:R-:W-:Y:S01]  /*48a0*/  IMAD.MOV.U32 R2, RZ, RZ, R12 ;  /* 0x000000ffff027224 */ /* 0x000fe200078e000c */
[----:B------:R-:W-:Y:S01]  /*48b0*/  PLOP3.LUT P0, PT, PT, PT, UP2, 0x80, 0x0 ;  /* 0x000000000000781c */ /* 0x000fe20003f0f028 */
[----:B------:R-:W-:Y:S01]  /*48c0*/  IMAD.MOV.U32 R3, RZ, RZ, R0 ;  /* 0x000000ffff037224 */ /* 0x000fe200078e0000 */
[C---:B------:R-:W-:Y:S01]  /*48d0*/  IADD3 R220, P6, R206.reuse, 0x40, RZ ;  /* 0x00000040cedc7810 */ /* 0x040fe20007fde0ff */
[----:B------:R-:W-:Y:S01]  /*48e0*/  ULDC.64 UR6, c[0x0][0x208] ;  /* 0x0000820000067ab9 */ /* 0x000fe20000000a00 */
[----:B------:R-:W-:Y:S01]  /*48f0*/  IADD3 R218, P5, R206, 0x80, RZ ;  /* 0x00000080ceda7810 */ /* 0x000fe20007fbe0ff */
[----:B------:R-:W-:Y:S02]  /*4900*/  ULDC.64 UR4, c[0x0][0x1e0] ;  /* 0x0000780000047ab9 */ /* 0x000fe40000000a00 */
[--C-:B------:R-:W-:Y:S01]  /*4910*/  IMAD.X R219, RZ, RZ, R209.reuse, P6 ;  /* 0x000000ffffdb7224 */ /* 0x100fe200030e06d1 */
[----:B------:R-:W-:Y:S01]  /*4920*/  IADD3 R214, P6, R200, 0x80, RZ ;  /* 0x00000080c8d67810 */ /* 0x000fe20007fde0ff */
[----:B------:R-:W-:-:S02]  /*4930*/  IMAD.X R217, RZ, RZ, R209, P5 ;  /* 0x000000ffffd97224 */ /* 0x000fc400028e06d1 */
[----:B------:R-:W-:Y:S01]  /*4940*/  @P4 IMAD.HI.U32 R212, R204, c[0x0][0x2c8], RZ ;  /* 0x0000b200ccd44a27 */ /* 0x000fe200078e00ff */
[----:B------:R-:W-:-:S03]  /*4950*/  IADD3 R216, P4, R200, 0x40, RZ ;  /* 0x00000040c8d87810 */ /* 0x000fc60007f9e0ff */
[--C-:B------:R-:W-:Y:S01]  /*4960*/  IMAD.X R213, RZ, RZ, R203.reuse, P6 ;  /* 0x000000ffffd57224 */ /* 0x100fe200030e06cb */
[----:B------:R-:W-:Y:S01]  /*4970*/  @P0 SHF.R.U32.HI R212, RZ, c[0x0][0x2cc], R212 ;  /* 0x0000b300ffd40a19 */ /* 0x000fe200000116d4 */
[----:B------:R-:W-:Y:S02]  /*4980*/  IMAD.X R215, RZ, RZ, R203, P4 ;  /* 0x000000ffffd77224 */ /* 0x000fe400020e06cb */
.L_x_175:
[----:B------:R-:W-:Y:S04]  /*4990*/  DEPBAR.LE SB0, 0x0 ;  /* 0x000080000000791a */ /* 0x000fe80000000000 */
[----:B------:R-:W-:Y:S01]  /*49a0*/  BAR.SYNC.DEFER_BLOCKING 0x0 ;  /* 0x0000000000007b1d */ /* 0x000fe20000010000 */
[----:B------:R-:W-:Y:S06]  /*49b0*/  UISETP.GT.AND UP3, UPT, UR8, UR13, UPT ;  /* 0x0000000d0800728c */ /* 0x000fec000bf64270 */
[----:B------:R-:W-:Y:S05]  /*49c0*/  PLOP3.LUT P0, PT, PT, PT, UP3, 0x80, 0x0 ;  /* 0x000000000000781c */ /* 0x000fea0003f0f038 */
[----:B------:R-:W-:Y:S02]  /*49d0*/  @!UP3 USHF.R.S32.HI UR18, URZ, 0x1f, UR13 ;  /* 0x0000001f3f12b899 */ /* 0x000fe4000801140d */
[----:B------:R-:W-:Y:S02]  /*49e0*/  @!UP3 UIMAD.WIDE.U32 UR20, UR13, UR6, URZ ;  /* 0x000000060d14b2a5 */ /* 0x000fe4000f8e003f */
[----:B------:R-:W-:Y:S02]  /*49f0*/  @!UP3 UIMAD UR18, UR18, UR6, URZ ;  /* 0x000000061212b2a4 */ /* 0x000fe4000f8e023f */
[----:B------:R-:W-:Y:S02]  /*4a00*/  @!UP3 USHF.L.U32 UR19, UR20, 0x6, URZ ;  /* 0x000000061413b899 */ /* 0x000fe4000800063f */
[----:B------:R-:W-:Y:S01]  /*4a10*/  @!UP3 UIMAD UR18, UR13, UR7, UR18 ;  /* 0x000000070d12b2a4 */ /* 0x000fe2000f8e0212 */
[----:B------:R-:W-:Y:S03]  /*4a20*/  LDSM.16.M88.4 R132, [R198+0xc100] ;  /* 0x00c10000c684783b */ /* 0x000fe60000000200 */
[----:B------:R-:W-:Y:S01]  /*4a30*/  @!P0 IADD3 R221, P6, R206, UR19, RZ ;  /* 0x00000013cedd8c10 */ /* 0x000fe2000ffde0ff */
[----:B------:R-:W-:Y:S01]  /*4a40*/  @!UP3 UIADD3 UR18, UR21, UR18, URZ ;  /* 0x000000121512b290 */ /* 0x000fe2000fffe03f */
[----:B------:R-:W-:Y:S01]  /*4a50*/  @!P0 IADD3 R223, P5, R220, UR19, RZ ;  /* 0x00000013dcdf8c10 */ /* 0x000fe2000ffbe0ff */
[----:B------:R-:W1:Y:S01]  /*4a60*/  LDSM.16.M88.4 R136, [R197+0x6100] ;  /* 0x00610000c588783b */ /* 0x000e620000000200 */
[----:B------:R-:W-:Y:S01]  /*4a70*/  @!P0 IADD3 R225, P4, R218, UR19, RZ ;  /* 0x00000013dae18c10 */ /* 0x000fe2000ff9e0ff */
[----:B------:R-:W-:Y:S02]  /*4a80*/  @!UP3 USHF.L.U64.HI UR18, UR20, 0x6, UR18 ;  /* 0x000000061412b899 */ /* 0x000fe40008010212 */
[----:B------:R-:W-:Y:S01]  /*4a90*/  @!UP3 ULEA UR19, UP0, UR6, UR19, 0x5 ;  /* 0x000000130613b291 */ /* 0x000fe2000f80283f */
[----:B------:R-:W2:Y:S03]  /*4aa0*/  LDSM.16.M88.4 R140, [R197+0x6900] ;  /* 0x00690000c58c783b */ /* 0x000ea60000000200 */
[----:B------:R-:W-:Y:S02]  /*4ab0*/  @!P0 IADD3.X R0, R209, UR18, RZ, P6, !PT ;  /* 0x00000012d1008c10 */ /* 0x000fe4000b7fe4ff */
[----:B------:R-:W3:Y:S01]  /*4ac0*/  LDSM.16.M88.4 R144, [R197+0x7100] ;  /* 0x00710000c590783b */ /* 0x000ee20000000200 */
[----:B------:R-:W-:Y:S02]  /*4ad0*/  @!P0 LEA R230, P6, R221, c[0x0][0x1f8], 0x1 ;  /* 0x00007e00dde68a11 */ /* 0x000fe400078c08ff */
[----:B------:R-:W-:Y:S02]  /*4ae0*/  @!P0 IADD3.X R222, R219, UR18, RZ, P5, !PT ;  /* 0x00000012dbde8c10 */ /* 0x000fe4000affe4ff */
[----:B------:R-:W4:Y:S01]  /*4af0*/  LDSM.16.M88.4 R148, [R197+0x7900] ;  /* 0x00790000c594783b */ /* 0x000f220000000200 */
[----:B------:R-:W-:Y:S02]  /*4b00*/  @!P0 LEA.HI.X R231, R221, c[0x0][0x1fc], R0, 0x1, P6 ;  /* 0x00007f00dde78a11 */ /* 0x000fe400030f0c00 */
[----:B------:R-:W-:Y:S02]  /*4b10*/  @!P0 LEA R228, P5, R223, c[0x0][0x1f8], 0x1 ;  /* 0x00007e00dfe48a11 */ /* 0x000fe400078a08ff */
[----:B------:R-:W-:Y:S01]  /*4b20*/  LDSM.16.M88.4 R152, [R194+0xc100] ;  /* 0x00c10000c298783b */ /* 0x000fe20000000200 */
[----:B------:R-:W-:Y:S01]  /*4b30*/  @!P0 IADD3.X R224, R217, UR18, RZ, P4, !PT ;  /* 0x00000012d9e08c10 */ /* 0x000fe2000a7fe4ff */
[----:B------:R-:W-:Y:S01]  /*4b40*/  @!UP3 ULEA.HI.X UR18, UR6, UR18, UR7, 0x5, UP0 ;  /* 0x000000120612b291 */ /* 0x000fe200080f2c07 */
[----:B------:R-:W-:Y:S01]  /*4b50*/  @!P0 LEA.HI.X R229, R223, c[0x0][0x1fc], R222, 0x1, P5 ;  /* 0x00007f00dfe58a11 */ /* 0x000fe200028f0cde */
[----:B------:R-:W-:Y:S01]  /*4b60*/  UISETP.GT.AND UP3, UPT, UR13, UR8, UPT ;  /* 0x000000080d00728c */ /* 0x000fe2000bf64270 */
[----:B------:R-:W5:Y:S01]  /*4b70*/  LDSM.16.M88.4 R156, [R196] ;  /* 0x00000000c49c783b */ /* 0x000f620000000200 */
[C---:B------:R-:W-:Y:S02]  /*4b80*/  @!P0 LEA R226, P4, R225.reuse, c[0x0][0x1f8], 0x1 ;  /* 0x00007e00e1e28a11 */ /* 0x040fe400078808ff */
[----:B------:R-:W-:Y:S02]  /*4b90*/  @!P0 IADD3 R0, P6, R206, UR19, RZ ;  /* 0x00000013ce008c10 */ /* 0x000fe4000ffde0ff */
[----:B------:R-:W3:Y:S01]  /*4ba0*/  LDSM.16.M88.4 R160, [R187] ;  /* 0x00000000bba0783b */ /* 0x000ee20000000200 */
[----:B------:R-:W-:Y:S02]  /*4bb0*/  @!P0 LEA.HI.X R227, R225, c[0x0][0x1fc], R224, 0x1, P4 ;  /* 0x00007f00e1e38a11 */ /* 0x000fe400020f0ce0 */
[----:B------:R-:W-:Y:S02]  /*4bc0*/  @!P0 IADD3.X R225, R209, UR18, RZ, P6, !PT ;  /* 0x00000012d1e18c10 */ /* 0x000fe4000b7fe4ff */
[----:B------:R-:W-:Y:S01]  /*4bd0*/  LDSM.16.M88.4 R164, [R185] ;  /* 0x00000000b9a4783b */ /* 0x000fe20000000200 */
[----:B------:R-:W-:Y:S02]  /*4be0*/  @!P0 LEA R232, P6, R0, c[0x0][0x1f8], 0x1 ;  /* 0x00007e0000e88a11 */ /* 0x000fe400078c08ff */
[----:B------:R-:W-:Y:S01]  /*4bf0*/  @!P0 IADD3 R221, P5, R220, UR19, RZ ;  /* 0x00000013dcdd8c10 */ /* 0x000fe2000ffbe0ff */
[C---:B-1----:R-:W-:Y:S03]  /*4c00*/  HMMA.16816.F32.BF16 R4, R132.reuse, R136, RZ ;  /* 0x000000888404723c */ /* 0x042fe600000418ff */
[----:B------:R-:W-:Y:S02]  /*4c10*/  @!P0 LEA.HI.X R233, R0, c[0x0][0x1fc], R225, 0x1, P6 ;  /* 0x00007f0000e98a11 */ /* 0x000fe400030f0ce1 */
[----:B------:R-:W-:Y:S02]  /*4c20*/  @!P0 IADD3.X R234, R219, UR18, RZ, P5, !PT ;  /* 0x00000012dbea8c10 */ /* 0x000fe4000affe4ff */
[C---:B------:R-:W-:Y:S01]  /*4c30*/  @!P0 LEA R224, P5, R221.reuse, c[0x0][0x1f8], 0x1 ;  /* 0x00007e00dde08a11 */ /* 0x040fe200078a08ff */
[C---:B------:R-:W-:Y:S01]  /*4c40*/  HMMA.16816.F32.BF16 R8, R132.reuse, R138, RZ ;  /* 0x0000008a8408723c */ /* 0x040fe200000418ff */
[----:B------:R-:W1:Y:S03]  /*4c50*/  LDSM.16.M88.4 R136, [R186] ;  /* 0x00000000ba88783b */ /* 0x000e660000000200 */
[----:B------:R-:W-:Y:S02]  /*4c60*/  @!P0 LEA.HI.X R225, R221, c[0x0][0x1fc], R234, 0x1, P5 ;  /* 0x00007f00dde18a11 */ /* 0x000fe400028f0cea */
[----:B------:R-:W-:Y:S01]  /*4c70*/  @!PT LDS RZ, [RZ] ;  /* 0x00000000fffff984 */ /* 0x000fe20000000800 */
[----:B------:R-:W-:Y:S01]  /*4c80*/  @!PT LDS RZ, [RZ] ;  /* 0x00000000fffff984 */ /* 0x000fe20000000800 */
[----:B------:R-:W-:Y:S01]  /*4c90*/  @!PT LDS RZ, [RZ] ;  /* 0x00000000fffff984 */ /* 0x000fe20000000800 */
[----:B------:R1:W-:Y:S01]  /*4ca0*/  @!P0 LDGSTS.E.BYPASS.LTC128B.128 [R199+0x100], [R230.64], !P3 ;  /* 0x00100000e6c78fae */ /* 0x0003e2000d901d50 */
[----:B------:R-:W-:Y:S01]  /*4cb0*/  @!P0 IADD3 R223, P4, R218, UR19, RZ ;  /* 0x00000013dadf8c10 */ /* 0x000fe2000ff9e0ff */
[C---:B--2---:R-:W-:Y:S01]  /*4cc0*/  HMMA.16816.F32.BF16 R12, R132.reuse, R140, RZ ;  /* 0x0000008c840c723c */ /* 0x044fe200000418ff */
[----:B------:R-:W-:Y:S02]  /*4cd0*/  @UP3 UIADD3 UR19, UR13, -0x1, URZ ;  /* 0xffffffff0d133890 */ /* 0x000fe4000fffe03f */
[----:B------:R2:W-:Y:S01]  /*4ce0*/  @!P0 LDGSTS.E.BYPASS.LTC128B.128 [R199+0x2100], [R228.64], !P2 ;  /* 0x02100000e4c78fae */ /* 0x0005e2000d101d50 */
[----:B------:R-:W-:Y:S01]  /*4cf0*/  @!P0 IADD3.X R236, R217, UR18, RZ, P4, !PT ;  /* 0x00000012d9ec8c10 */ /* 0x000fe2000a7fe4ff */
[----:B------:R-:W-:Y:S01]  /*4d00*/  @UP3 USHF.R.S32.HI UR18, URZ, 0x1f, UR19 ;  /* 0x0000001f3f123899 */ /* 0x000fe20008011413 */
[C---:B------:R-:W-:Y:S01]  /*4d10*/  @!P0 LEA R222, P4, R223.reuse, c[0x0][0x1f8], 0x1 ;  /* 0x00007e00dfde8a11 */ /* 0x040fe200078808ff */
[----:B------:R-:W-:Y:S01]  /*4d20*/  @UP3 UIMAD.WIDE.U32 UR20, UR19, UR4, URZ ;  /* 0x00000004131432a5 */ /* 0x000fe2000f8e003f */
[C---:B------:R-:W-:Y:S01]  /*4d30*/  HMMA.16816.F32.BF16 R16, R132.reuse, R142, RZ ;  /* 0x0000008e8410723c */ /* 0x040fe200000418ff */
[----:B------:R1:W-:Y:S01]  /*4d40*/  @!P0 LDGSTS.E.BYPASS.LTC128B.128 [R199+0x4100], [R226.64], !P1 ;  /* 0x04100000e2c78fae */ /* 0x0003e2000c901d50 */
[----:B------:R-:W-:Y:S02]  /*4d50*/  @UP3 UIMAD UR18, UR18, UR4, URZ ;  /* 0x00000004121232a4 */ /* 0x000fe4000f8e023f */
[----:B------:R-:W-:Y:S02]  /*4d60*/  @!P0 LEA.HI.X R223, R223, c[0x0][0x1fc], R236, 0x1, P4 ;  /* 0x00007f00dfdf8a11 */ /* 0x000fe400020f0cec */
[----:B------:R1:W-:Y:S01]  /*4d70*/  @!P0 LDGSTS.E.BYPASS.LTC128B.128 [R199+0x1100], [R232.64], !P3 ;  /* 0x01100000e8c78fae */ /* 0x0003e2000d901d50 */
[----:B------:R-:W-:Y:S01]  /*4d80*/  @UP3 UIMAD UR18, UR19, UR5, UR18 ;  /* 0x00000005131232a4 */ /* 0x000fe2000f8e0212 */
[C---:B---3--:R-:W-:Y:S01]  /*4d90*/  HMMA.16816.F32.BF16 R20, R132.reuse, R144, RZ ;  /* 0x000000908414723c */ /* 0x048fe200000418ff */
[----:B------:R-:W-:Y:S02]  /*4da0*/  @UP3 USHF.L.U32 UR19, UR20, 0x6, URZ ;  /* 0x0000000614133899 */ /* 0x000fe4000800063f */
[----:B------:R3:W-:Y:S01]  /*4db0*/  @!P0 LDGSTS.E.BYPASS.LTC128B.128 [R199+0x3100], [R224.64], !P2 ;  /* 0x03100000e0c78fae */ /* 0x0007e2000d101d50 */
[----:B------:R-:W-:Y:S04]  /*4dc0*/  @UP3 UIADD3 UR18, UR21, UR18, URZ ;  /* 0x0000001215123290 */ /* 0x000fe8000fffe03f */
[C---:B------:R-:W-:Y:S01]  /*4dd0*/  HMMA.16816.F32.BF16 R24, R132.reuse, R146, RZ ;  /* 0x000000928418723c */ /* 0x040fe200000418ff */
[----:B------:R1:W-:Y:S01]  /*4de0*/  @!P0 LDGSTS.E.BYPASS.LTC128B.128 [R199+0x5100], [R222.64], !P1 ;  /* 0x05100000dec78fae */ /* 0x0003e2000c901d50 */
[----:B------:R-:W-:Y:S01]  /*4df0*/  PLOP3.LUT P0, PT, PT, PT, UP3, 0x80, 0x0 ;  /* 0x000000000000781c */ /* 0x000fe20003f0f038 */
[----:B------:R-:W-:Y:S03]  /*4e00*/  @UP3 USHF.L.U64.HI UR18, UR20, 0x6, UR18 ;  /* 0x0000000614123899 */ /* 0x000fe60008010212 */
[----:B------:R-:W-:Y:S02]  /*4e10*/  LDSM.16.M88.4 R140, [R193+0xc100] ;  /* 0x00c10000c18c783b */ /* 0x000fe40000000200 */
[C---:B----4-:R-:W-:Y:S03]  /*4e20*/  HMMA.16816.F32.BF16 R28, R132.reuse, R148, RZ ;  /* 0x00000094841c723c */ /* 0x050fe600000418ff */
[----:B------:R-:W0:Y:S04]  /*4e30*/  LDGDEPBAR ;  /* 0x00000000000079af */ /* 0x000e280000000000 */
[----:B------:R-:W-:Y:S01]  /*4e40*/  @P0 IADD3 R0, P5, R200, UR19, RZ ;  /* 0x00000013c8000c10 */ /* 0x000fe2000ffbe0ff */
[----:B------:R-:W-:Y:S01]  /*4e50*/  HMMA.16816.F32.BF16 R32, R132, R150, RZ ;  /* 0x000000968420723c */ /* 0x000fe200000418ff */
[----:B------:R-:W4:Y:S03]  /*4e60*/  LDSM.16.M88.4 R168, [R192+0x6100] ;  /* 0x00610000c0a8783b */ /* 0x000f260000000200 */
[----:B------:R-:W-:Y:S02]  /*4e70*/  @P0 IADD3.X R221, R203, UR18, RZ, P5, !PT ;  /* 0x00000012cbdd0c10 */ /* 0x000fe4000affe4ff */
[----:B------:R-:W4:Y:S01]  /*4e80*/  LDSM.16.M88.4 R172, [R192+0x6900] ;  /* 0x00690000c0ac783b */ /* 0x000f220000000200 */
[----:B--2---:R-:W-:Y:S01]  /*4e90*/  @P0 IADD3 R228, P5, R214, UR19, RZ ;  /* 0x00000013d6e40c10 */ /* 0x004fe2000ffbe0ff */
[C---:B-----5:R-:W-:Y:S03]  /*4ea0*/  HMMA.16816.F32.BF16 R4, R152.reuse, R156, R4 ;  /* 0x0000009c9804723c */ /* 0x060fe60000041804 */
[----:B------:R-:W2:Y:S02]  /*4eb0*/  LDSM.16.M88.4 R132, [R192+0x7100] ;  /* 0x00710000c084783b */ /* 0x000ea40000000200 */
[C---:B-1----:R-:W-:Y:S02]  /*4ec0*/  @P0 LEA R222, P4, R0.reuse, c[0x0][0x1c8], 0x1 ;  /* 0x0000720000de0a11 */ /* 0x042fe400078808ff */
[----:B---3--:R-:W-:Y:S01]  /*4ed0*/  @P0 IADD3.X R225, R213, UR18, RZ, P5, !PT ;  /* 0x00000012d5e10c10 */ /* 0x008fe2000affe4ff */
[C---:B------:R-:W-:Y:S01]  /*4ee0*/  HMMA.16816.F32.BF16 R8, R152.reuse, R158, R8 ;  /* 0x0000009e9808723c */ /* 0x040fe20000041808 */
[----:B------:R-:W1:Y:S03]  /*4ef0*/  LDSM.16.M88.4 R144, [R192+0x7900] ;  /* 0x00790000c090783b */ /* 0x000e660000000200 */
[----:B------:R-:W-:Y:S02]  /*4f00*/  @P0 LEA.HI.X R223, R0, c[0x0][0x1cc], R221, 0x1, P4 ;  /* 0x0000730000df0a11 */ /* 0x000fe400020f0cdd */
[----:B------:R-:W-:Y:S01]  /*4f10*/  LDSM.16.M88.4 R148, [R184] ;  /* 0x00000000b894783b */ /* 0x000fe20000000200 */
[----:B------:R-:W-:Y:S01]  /*4f20*/  @P0 IADD3 R221, P4, R216, UR19, RZ ;  /* 0x00000013d8dd0c10 */ /* 0x000fe2000ff9e0ff */
[C---:B------:R-:W-:Y:S01]  /*4f30*/  HMMA.16816.F32.BF16 R12, R152.reuse, R160, R12 ;  /* 0x000000a0980c723c */ /* 0x040fe2000004180c */
[----:B------:R-:W-:Y:S02]  /*4f40*/  @UP3 UIADD3 UR19, UP0, UR12, UR19, URZ ;  /* 0x000000130c133290 */ /* 0x000fe4000ff1e03f */
[----:B------:R-:W-:Y:S01]  /*4f50*/  LDSM.16.M88.4 R156, [R184+0x1000] ;  /* 0x00100000b89c783b */ /* 0x000fe20000000200 */
[----:B------:R-:W-:Y:S02]  /*4f60*/  @P0 LEA R226, P6, R221, c[0x0][0x1c8], 0x1 ;  /* 0x00007200dde20a11 */ /* 0x000fe400078c08ff */
[----:B------:R-:W-:Y:S01]  /*4f70*/  @P0 IADD3.X R0, R215, UR18, RZ, P4, !PT ;  /* 0x00000012d7000c10 */ /* 0x000fe2000a7fe4ff */
[----:B------:R-:W-:Y:S01]  /*4f80*/  @UP3 UIADD3.X UR18, UR11, UR18, URZ, UP0, !UPT ;  /* 0x000000120b123290 */ /* 0x000fe200087fe43f */
[C---:B------:R-:W-:Y:S01]  /*4f90*/  HMMA.16816.F32.BF16 R16, R152.reuse, R162, R16 ;  /* 0x000000a29810723c */ /* 0x040fe20000041810 */
[----:B------:R-:W-:Y:S03]  /*4fa0*/  LDSM.16.M88.4 R160, [R184+0x1800] ;  /* 0x00180000b8a0783b */ /* 0x000fe60000000200 */
[C---:B------:R-:W-:Y:S02]  /*4fb0*/  @P0 LEA R224, P4, R228.reuse, c[0x0][0x1c8], 0x1 ;  /* 0x00007200e4e00a11 */ /* 0x040fe400078808ff */
[----:B------:R-:W-:Y:S02]  /*4fc0*/  @P0 LEA.HI.X R227, R221, c[0x0][0x1cc], R0, 0x1, P6 ;  /* 0x00007300dde30a11 */ /* 0x000fe400030f0c00 */
[C---:B------:R-:W-:Y:S04]  /*4fd0*/  HMMA.16816.F32.BF16 R20, R152.reuse, R136, R20 ;  /* 0x000000889814723c */ /* 0x040fe80000041814 */
[----:B------:R-:W-:Y:S02]  /*4fe0*/  @P0 LEA.HI.X R225, R228, c[0x0][0x1cc], R225, 0x1, P4 ;  /* 0x00007300e4e10a11 */ /* 0x000fe400020f0ce1 */
[----:B------:R-:W-:Y:S02]  /*4ff0*/  @P0 IADD3 R232, P5, R216, UR19, RZ ;  /* 0x00000013d8e80c10 */ /* 0x000fe4000ffbe0ff */
[C---:B------:R-:W-:Y:S01]  /*5000*/  HMMA.16816.F32.BF16 R24, R152.reuse, R138, R24 ;  /* 0x0000008a9818723c */ /* 0x040fe20000041818 */
[----:B------:R-:W3:Y:S03]  /*5010*/  LDSM.16.M88.4 R136, [R191+0xc100] ;  /* 0x00c10000bf88783b */ /* 0x000ee60000000200 */
[----:B------:R-:W-:Y:S02]  /*5020*/  @P0 IADD3 R234, P4, R214, UR19, RZ ;  /* 0x00000013d6ea0c10 */ /* 0x000fe4000ff9e0ff */
[----:B------:R-:W-:Y:S02]  /*5030*/  @P0 IADD3 R0, P6, R200, UR19, RZ ;  /* 0x00000013c8000c10 */ /* 0x000fe4000ffde0ff */
[C---:B------:R-:W-:Y:S04]  /*5040*/  HMMA.16816.F32.BF16 R28, R152.reuse, R164, R28 ;  /* 0x000000a4981c723c */ /* 0x040fe8000004181c */
[----:B------:R-:W-:Y:S02]  /*5050*/  @P0 IADD3.X R229, R215, UR18, RZ, P5, !PT ;  /* 0x00000012d7e50c10 */ /* 0x000fe4000affe4ff */
[C---:B------:R-:W-:Y:S02]  /*5060*/  @P0 LEA R230, P5, R232.reuse, c[0x0][0x1c8], 0x1 ;  /* 0x00007200e8e60a11 */ /* 0x040fe400078a08ff */
[----:B------:R-:W-:Y:S01]  /*5070*/  HMMA.16816.F32.BF16 R32, R152, R166, R32 ;  /* 0x000000a69820723c */ /* 0x000fe20000041820 */
[----:B------:R-:W5:Y:S03]  /*5080*/  LDSM.16.M88.4 R152, [R184+0x800] ;  /* 0x00080000b898783b */ /* 0x000f660000000200 */
[----:B------:R-:W-:Y:S02]  /*5090*/  @P0 LEA.HI.X R231, R232, c[0x0][0x1cc], R229, 0x1, P5 ;  /* 0x00007300e8e70a11 */ /* 0x000fe400028f0ce5 */
[----:B------:R-:W-:Y:S01]  /*50a0*/  LDSM.16.M88.4 R164, [R197+0x8100] ;  /* 0x00810000c5a4783b */ /* 0x000fe20000000200 */
[----:B------:R-:W-:Y:S01]  /*50b0*/  @P0 IADD3.X R233, R213, UR18, RZ, P4, !PT ;  /* 0x00000012d5e90c10 */ /* 0x000fe2000a7fe4ff */
[C---:B----4-:R-:W-:Y:S05]  /*50c0*/  HMMA.16816.F32.BF16 R4, R140.reuse, R168, R4 ;  /* 0x000000a88c04723c */ /* 0x050fea0000041804 */
[----:B------:R-:W-:Y:S02]  /*50d0*/  @P0 LEA R228, P4, R234, c[0x0][0x1c8], 0x1 ;  /* 0x00007200eae40a11 */ /* 0x000fe400078808ff */
[----:B------:R-:W-:Y:S01]  /*50e0*/  @P0 IADD3.X R221, R203, UR18, RZ, P6, !PT ;  /* 0x00000012cbdd0c10 */ /* 0x000fe2000b7fe4ff */
[C---:B------:R-:W-:Y:S01]  /*50f0*/  HMMA.16816.F32.BF16 R8, R140.reuse, R170, R8 ;  /* 0x000000aa8c08723c */ /* 0x040fe20000041808 */
[----:B------:R-:W-:Y:S01]  /*5100*/  LDSM.16.M88.4 R168, [R198+0x14100] ;  /* 0x01410000c6a8783b */ /* 0x000fe20000000200 */
[----:B------:R-:W-:Y:S02]  /*5110*/  USHF.L.U32 UR18, UR13, 0x6, URZ ;  /* 0x000000060d127899 */ /* 0x000fe4000800063f */
[----:B------:R-:W-:Y:S02]  /*5120*/  @P0 LEA R236, P6, R0, c[0x0][0x1c8], 0x1 ;  /* 0x0000720000ec0a11 */ /* 0x000fe400078c08ff */
[----:B------:R-:W-:Y:S02]  /*5130*/  @P0 LEA.HI.X R229, R234, c[0x0][0x1cc], R233, 0x1, P4 ;  /* 0x00007300eae50a11 */ /* 0x000fe400020f0ce9 */
[C---:B------:R-:W-:Y:S01]  /*5140*/  HMMA.16816.F32.BF16 R12, R140.reuse, R172, R12 ;  /* 0x000000ac8c0c723c */ /* 0x040fe2000004180c */
[----:B------:R-:W-:Y:S03]  /*5150*/  PLOP3.LUT P4, PT, PT, PT, UP2, 0x80, 0x0 ;  /* 0x000000000000781c */ /* 0x000fe60003f8f028 */
[----:B------:R-:W-:Y:S01]  /*5160*/  @P0 LEA.HI.X R237, R0, c[0x0][0x1cc], R221, 0x1, P6 ;  /* 0x0000730000ed0a11 */ /* 0x000fe200030f0cdd */
[----:B------:R-:W-:Y:S02]  /*5170*/  IMAD.MOV.U32 R0, RZ, RZ, R204 ;  /* 0x000000ffff007224 */ /* 0x000fe400078e00cc */
[----:B------:R-:W-:Y:S01]  /*5180*/  IMAD.U32 R232, RZ, RZ, UR18 ;  /* 0x00000012ffe87e24 */ /* 0x000fe2000f8e00ff */
[C---:B------:R-:W-:Y:S01]  /*5190*/  HMMA.16816.F32.BF16 R16, R140.reuse, R174, R16 ;  /* 0x000000ae8c10723c */ /* 0x040fe20000041810 */
[----:B------:R-:W-:Y:S05]  /*51a0*/  LDSM.16.M88.4 R172, [R197+0xa100] ;  /* 0x00a10000c5ac783b */ /* 0x000fea0000000200 */
[----:B------:R-:W-:Y:S02]  /*51b0*/  @P4 IMAD.MOV.U32 R0, RZ, RZ, R212 ;  /* 0x000000ffff004224 */ /* 0x000fe400078e00d4 */
[C---:B--2---:R-:W-:Y:S03]  /*51c0*/  HMMA.16816.F32.BF16 R20, R140.reuse, R132, R20 ;  /* 0x000000848c14723c */ /* 0x044fe60000041814 */
[----:B------:R-:W-:Y:S05]  /*51d0*/  SHFL.IDX PT, R221, R0, RZ, 0x1c1f ;  /* 0x001c1fff00dd7589 */ /* 0x000fea00000e0000 */
[C---:B------:R-:W-:Y:S01]  /*51e0*/  HMMA.16816.F32.BF16 R24, R140.reuse, R134, R24 ;  /* 0x000000868c18723c */ /* 0x040fe20000041818 */
[----:B------:R-:W2:Y:S07]  /*51f0*/  LDSM.16.M88.4 R132, [R198+0x10100] ;  /* 0x01010000c684783b */ /* 0x000eae0000000200 */
[C---:B-1----:R-:W-:Y:S08]  /*5200*/  HMMA.16816.F32.BF16 R28, R140.reuse, R144, R28 ;  /* 0x000000908c1c723c */ /* 0x042ff0000004181c */
[----:B------:R-:W-:Y:S01]  /*5210*/  HMMA.16816.F32.BF16 R32, R140, R146, R32 ;  /* 0x000000928c20723c */ /* 0x000fe20000041820 */
[----:B------:R-:W1:Y:S05]  /*5220*/  LDSM.16.M88.4 R140, [R197+0x8900] ;  /* 0x00890000c58c783b */ /* 0x000e6a0000000200 */
[----:B------:R-:W4:Y:S02]  /*5230*/  LDSM.16.M88.4 R144, [R197+0x9100] ;  /* 0x00910000c590783b */ /* 0x000f240000000200 */
[C---:B---3--:R-:W-:Y:S08]  /*5240*/  HMMA.16816.F32.BF16 R4, R136.reuse, R148, R4 ;  /* 0x000000948804723c */ /* 0x048ff00000041804 */
[C---:B------:R-:W-:Y:S01]  /*5250*/  HMMA.16816.F32.BF16 R8, R136.reuse, R150, R8 ;  /* 0x000000968808723c */ /* 0x040fe20000041808 */
[----:B------:R-:W3:Y:S07]  /*5260*/  LDSM.16.M88.4 R148, [R197+0x9900] ;  /* 0x00990000c594783b */ /* 0x000eee0000000200 */
[C---:B-----5:R-:W-:Y:S08]  /*5270*/  HMMA.16816.F32.BF16 R12, R136.reuse, R152, R12 ;  /* 0x00000098880c723c */ /* 0x060ff0000004180c */
[C---:B------:R-:W-:Y:S01]  /*5280*/  HMMA.16816.F32.BF16 R16, R136.reuse, R154, R16 ;  /* 0x0000009a8810723c */ /* 0x040fe20000041810 */
[----:B------:R-:W-:Y:S07]  /*5290*/  LDSM.16.M88.4 R152, [R183] ;  /* 0x00000000b798783b */ /* 0x000fee0000000200 */
[C---:B------:R-:W-:Y:S08]  /*52a0*/  HMMA.16816.F32.BF16 R20, R136.reuse, R156, R20 ;  /* 0x0000009c8814723c */ /* 0x040ff00000041814 */
[C---:B------:R-:W-:Y:S01]  /*52b0*/  HMMA.16816.F32.BF16 R24, R136.reuse, R158, R24 ;  /* 0x0000009e8818723c */ /* 0x040fe20000041818 */
[----:B------:R-:W-:Y:S07]  /*52c0*/  LDSM.16.M88.4 R156, [R182] ;  /* 0x00000000b69c783b */ /* 0x000fee0000000200 */
[C---:B------:R-:W-:Y:S08]  /*52d0*/  HMMA.16816.F32.BF16 R28, R136.reuse, R160, R28 ;  /* 0x000000a0881c723c */ /* 0x040ff0000004181c */
[----:B------:R-:W-:Y:S01]  /*52e0*/  HMMA.16816.F32.BF16 R32, R136, R162, R32 ;  /* 0x000000a28820723c */ /* 0x000fe20000041820 */
[----:B------:R-:W5:Y:S05]  /*52f0*/  LDSM.16.M88.4 R136, [R194+0x10100] ;  /* 0x01010000c288783b */ /* 0x000f6a0000000200 */
[----:B------:R-:W3:Y:S02]  /*5300*/  LDSM.16.M88.4 R160, [R181] ;  /* 0x00000000b5a0783b */ /* 0x000ee40000000200 */
[C---:B--2---:R-:W-:Y:S08]  /*5310*/  HMMA.16816.F32.BF16 R4, R132.reuse, R164, R4 ;  /* 0x000000a48404723c */ /* 0x044ff00000041804 */
[C---:B------:R-:W-:Y:S01]  /*5320*/  HMMA.16816.F32.BF16 R8, R132.reuse, R166, R8 ;  /* 0x000000a68408723c */ /* 0x040fe20000041808 */
[----:B------:R-:W2:Y:S07]  /*5330*/  LDSM.16.M88.4 R164, [R180] ;  /* 0x00000000b4a4783b */ /* 0x000eae0000000200 */
[C---:B-1----:R-:W-:Y:S08]  /*5340*/  HMMA.16816.F32.BF16 R12, R132.reuse, R140, R12 ;  /* 0x0000008c840c723c */ /* 0x042ff0000004180c */
[C---:B------:R-:W-:Y:S01]  /*5350*/  HMMA.16816.F32.BF16 R16, R132.reuse, R142, R16 ;  /* 0x0000008e8410723c */ /* 0x040fe20000041810 */
[----:B------:R-:W-:Y:S07]  /*5360*/  LDSM.16.M88.4 R140, [R193+0x10100] ;  /* 0x01010000c18c783b */ /* 0x000fee0000000200 */
[C---:B----4-:R-:W-:Y:S08]  /*5370*/  HMMA.16816.F32.BF16 R20, R132.reuse, R144, R20 ;  /* 0x000000908414723c */ /* 0x050ff00000041814 */
[C---:B------:R-:W-:Y:S01]  /*5380*/  HMMA.16816.F32.BF16 R24, R132.reuse, R146, R24 ;  /* 0x000000928418723c */ /* 0x040fe20000041818 */
[----:B------:R-:W1:Y:S07]  /*5390*/  LDSM.16.M88.4 R144, [R192+0x8100] ;  /* 0x00810000c090783b */ /* 0x000e6e0000000200 */
[C---:B---3--:R-:W-:Y:S08]  /*53a0*/  HMMA.16816.F32.BF16 R28, R132.reuse, R148, R28 ;  /* 0x00000094841c723c */ /* 0x048ff0000004181c */
[----:B------:R-:W-:Y:S01]  /*53b0*/  HMMA.16816.F32.BF16 R32, R132, R150, R32 ;  /* 0x000000968420723c */ /* 0x000fe20000041820 */
[----:B------:R-:W3:Y:S05]  /*53c0*/  LDSM.16.M88.4 R132, [R192+0x8900] ;  /* 0x00890000c084783b */ /* 0x000eea0000000200 */
[----:B------:R-:W4:Y:S02]  /*53d0*/  LDSM.16.M88.4 R148, [R192+0x9100] ;  /* 0x00910000c094783b */ /* 0x000f240000000200 */
[C---:B-----5:R-:W-:Y:S08]  /*53e0*/  HMMA.16816.F32.BF16 R4, R136.reuse, R152, R4 ;  /* 0x000000988804723c */ /* 0x060ff00000041804 */
[C---:B------:R-:W-:Y:S01]  /*53f0*/  HMMA.16816.F32.BF16 R8, R136.reuse, R154, R8 ;  /* 0x0000009a8808723c */ /* 0x040fe20000041808 */
[----:B------:R-:W-:Y:S07]  /*5400*/  LDSM.16.M88.4 R152, [R191+0x10100] ;  /* 0x01010000bf98783b */ /* 0x000fee0000000200 */
[C---:B------:R-:W-:Y:S08]  /*5410*/  HMMA.16816.F32.BF16 R12, R136.reuse, R156, R12 ;  /* 0x0000009c880c723c */ /* 0x040ff0000004180c */
[C---:B------:R-:W-:Y:S01]  /*5420*/  HMMA.16816.F32.BF16 R16, R136.reuse, R158, R16 ;  /* 0x0000009e8810723c */ /* 0x040fe20000041810 */
[----:B------:R-:W-:Y:S07]  /*5430*/  LDSM.16.M88.4 R156, [R184+0x2000] ;  /* 0x00200000b89c783b */ /* 0x000fee0000000200 */
[C---:B------:R-:W-:Y:S08]  /*5440*/  HMMA.16816.F32.BF16 R20, R136.reuse, R160, R20 ;  /* 0x000000a08814723c */ /* 0x040ff00000041814 */
[C---:B------:R-:W-:Y:S01]  /*5450*/  HMMA.16816.F32.BF16 R24, R136.reuse, R162, R24 ;  /* 0x000000a28818723c */ /* 0x040fe20000041818 */
[----:B------:R-:W-:Y:S07]  /*5460*/  LDSM.16.M88.4 R160, [R184+0x2800] ;  /* 0x00280000b8a0783b */ /* 0x000fee0000000200 */
[C---:B--2---:R-:W-:Y:S08]  /*5470*/  HMMA.16816.F32.BF16 R28, R136.reuse, R164, R28 ;  /* 0x000000a4881c723c */ /* 0x044ff0000004181c */
[----:B------:R-:W-:Y:S01]  /*5480*/  HMMA.16816.F32.BF16 R32, R136, R166, R32 ;  /* 0x000000a68820723c */ /* 0x000fe20000041820 */
[----:B------:R-:W2:Y:S05]  /*5490*/  LDSM.16.M88.4 R136, [R192+0x9900] ;  /* 0x00990000c088783b */ /* 0x000eaa0000000200 */
[----:B------:R-:W-:Y:S02]  /*54a0*/  LDSM.16.M88.4 R164, [R184+0x3800] ;  /* 0x00380000b8a4783b */ /* 0x000fe40000000200 */
        /* <DEDUP_REMOVED lines=11> */
[----:B------:R-:W2:Y:S05]  /*5560*/  LDSM.16.M88.4 R136, [R197+0xb100] ;  /* 0x00b10000c588783b */ /* 0x000eaa0000000200 */
[----:B------:R-:W4:Y:S02]  /*5570*/  LDSM.16.M88.4 R140, [R197+0xb900] ;  /* 0x00b90000c58c783b */ /* 0x000f240000000200 */
[C---:B------:R-:W-:Y:S08]  /*5580*/  HMMA.16816.F32.BF16 R4, R152.reuse, R156, R4 ;  /* 0x0000009c9804723c */ /* 0x040ff00000041804 */
[C---:B------:R-:W-:Y:S01]  /*5590*/  HMMA.16816.F32.BF16 R8, R152.reuse, R158, R8 ;  /* 0x0000009e9808723c */ /* 0x040fe20000041808 */
[----:B------:R-:W5:Y:S07]  /*55a0*/  LDSM.16.M88.4 R156, [R179] ;  /* 0x00000000b39c783b */ /* 0x000f6e0000000200 */
[C---:B------:R-:W-:Y:S08]  /*55b0*/  HMMA.16816.F32.BF16 R12, R152.reuse, R160, R12 ;  /* 0x000000a0980c723c */ /* 0x040ff0000004180c */
[C---:B------:R-:W-:Y:S01]  /*55c0*/  HMMA.16816.F32.BF16 R16, R152.reuse, R162, R16 ;  /* 0x000000a29810723c */ /* 0x040fe20000041810 */
[----:B------:R-:W-:Y:S07]  /*55d0*/  LDSM.16.M88.4 R160, [R192+0xb100] ;  /* 0x00b10000c0a0783b */ /* 0x000fee0000000200 */
[C---:B-1----:R-:W-:Y:S08]  /*55e0*/  HMMA.16816.F32.BF16 R20, R152.reuse, R144, R20 ;  /* 0x000000909814723c */ /* 0x042ff00000041814 */
[C---:B------:R-:W-:Y:S01]  /*55f0*/  HMMA.16816.F32.BF16 R24, R152.reuse, R146, R24 ;  /* 0x000000929818723c */ /* 0x040fe20000041818 */
[----:B------:R-:W1:Y:S07]  /*5600*/  LDSM.16.M88.4 R144, [R178] ;  /* 0x00000000b290783b */ /* 0x000e6e0000000200 */
[C---:B------:R-:W-:Y:S08]  /*5610*/  HMMA.16816.F32.BF16 R28, R152.reuse, R164, R28 ;  /* 0x000000a4981c723c */ /* 0x040ff0000004181c */
[----:B------:R-:W-:Y:S01]  /*5620*/  HMMA.16816.F32.BF16 R32, R152, R166, R32 ;  /* 0x000000a69820723c */ /* 0x000fe20000041820 */
[----:B------:R-:W1:Y:S05]  /*5630*/  LDSM.16.M88.4 R152, [R177] ;  /* 0x00000000b198783b */ /* 0x000e6a0000000200 */
[----:B------:R-:W-:Y:S02]  /*5640*/  LDSM.16.M88.4 R164, [R184+0x4000] ;  /* 0x00400000b8a4783b */ /* 0x000fe40000000200 */
[C---:B------:R-:W-:Y:S08]  /*5650*/  HMMA.16816.F32.BF16 R4, R168.reuse, R172, R4 ;  /* 0x000000aca804723c */ /* 0x040ff00000041804 */
[C---:B------:R-:W-:Y:S08]  /*5660*/  HMMA.16816.F32.BF16 R8, R168.reuse, R174, R8 ;  /* 0x000000aea808723c */ /* 0x040ff00000041808 */
[C---:B---3--:R-:W-:Y:S08]  /*5670*/  HMMA.16816.F32.BF16 R12, R168.reuse, R132, R12 ;  /* 0x00000084a80c723c */ /* 0x048ff0000004180c */
[C---:B------:R-:W-:Y:S01]  /*5680*/  HMMA.16816.F32.BF16 R16, R168.reuse, R134, R16 ;  /* 0x00000086a810723c */ /* 0x040fe20000041810 */
[----:B------:R-:W3:Y:S07]  /*5690*/  LDSM.16.M88.4 R132, [R176] ;  /* 0x00000000b084783b */ /* 0x000eee0000000200 */
[C---:B--2---:R-:W-:Y:S08]  /*56a0*/  HMMA.16816.F32.BF16 R20, R168.reuse, R136, R20 ;  /* 0x00000088a814723c */ /* 0x044ff00000041814 */
[C---:B------:R-:W-:Y:S01]  /*56b0*/  HMMA.16816.F32.BF16 R24, R168.reuse, R138, R24 ;  /* 0x0000008aa818723c */ /* 0x040fe20000041818 */
[----:B------:R-:W-:Y:S07]  /*56c0*/  LDSM.16.M88.4 R136, [R193+0x14100] ;  /* 0x01410000c188783b */ /* 0x000fee0000000200 */
[C---:B----4-:R-:W-:Y:S08]  /*56d0*/  HMMA.16816.F32.BF16 R28, R168.reuse, R140, R28 ;  /* 0x0000008ca81c723c */ /* 0x050ff0000004181c */
[----:B------:R-:W-:Y:S01]  /*56e0*/  HMMA.16816.F32.BF16 R32, R168, R142, R32 ;  /* 0x0000008ea820723c */ /* 0x000fe20000041820 */
[----:B------:R-:W2:Y:S07]  /*56f0*/  LDSM.16.M88.4 R140, [R192+0xa100] ;  /* 0x00a10000c08c783b */ /* 0x000eae0000000200 */
[C---:B-----5:R-:W-:Y:S08]  /*5700*/  HMMA.16816.F32.BF16 R4, R148.reuse, R156, R4 ;  /* 0x0000009c9404723c */ /* 0x060ff00000041804 */
[C---:B------:R-:W-:Y:S01]  /*5710*/  HMMA.16816.F32.BF16 R8, R148.reuse, R158, R8 ;  /* 0x0000009e9408723c */ /* 0x040fe20000041808 */
[----:B------:R-:W4:Y:S07]  /*5720*/  LDSM.16.M88.4 R156, [R192+0xa900] ;  /* 0x00a90000c09c783b */ /* 0x000f2e0000000200 */
[C---:B-1----:R-:W-:Y:S08]  /*5730*/  HMMA.16816.F32.BF16 R12, R148.reuse, R144, R12 ;  /* 0x00000090940c723c */ /* 0x042ff0000004180c */
[C---:B------:R-:W-:Y:S01]  /*5740*/  HMMA.16816.F32.BF16 R16, R148.reuse, R146, R16 ;  /* 0x000000929410723c */ /* 0x040fe20000041810 */
[----:B------:R-:W1:Y:S07]  /*5750*/  LDSM.16.M88.4 R144, [R192+0xb900] ;  /* 0x00b90000c090783b */ /* 0x000e6e0000000200 */
[C---:B------:R-:W-:Y:S08]  /*5760*/  HMMA.16816.F32.BF16 R20, R148.reuse, R152, R20 ;  /* 0x000000989414723c */ /* 0x040ff00000041814 */
[C---:B------:R-:W-:Y:S01]  /*5770*/  HMMA.16816.F32.BF16 R24, R148.reuse, R154, R24 ;  /* 0x0000009a9418723c */ /* 0x040fe20000041818 */
[----:B------:R-:W5:Y:S07]  /*5780*/  LDSM.16.M88.4 R152, [R191+0x14100] ;  /* 0x01410000bf98783b */ /* 0x000f6e0000000200 */
[C---:B---3--:R-:W-:Y:S08]  /*5790*/  HMMA.16816.F32.BF16 R28, R148.reuse, R132, R28 ;  /* 0x00000084941c723c */ /* 0x048ff0000004181c */
[----:B------:R-:W-:Y:S01]  /*57a0*/  HMMA.16816.F32.BF16 R32, R148, R134, R32 ;  /* 0x000000869420723c */ /* 0x000fe20000041820 */
[----:B------:R-:W3:Y:S07]  /*57b0*/  LDSM.16.M88.4 R132, [R184+0x4800] ;  /* 0x00480000b884783b */ /* 0x000eee0000000200 */
[C---:B--2---:R-:W-:Y:S08]  /*57c0*/  HMMA.16816.F32.BF16 R4, R136.reuse, R140, R4 ;  /* 0x0000008c8804723c */ /* 0x044ff00000041804 */
[C---:B------:R-:W-:Y:S08]  /*57d0*/  HMMA.16816.F32.BF16 R8, R136.reuse, R142, R8 ;  /* 0x0000008e8808723c */ /* 0x040ff00000041808 */
[C---:B----4-:R-:W-:Y:S08]  /*57e0*/  HMMA.16816.F32.BF16 R12, R136.reuse, R156, R12 ;  /* 0x0000009c880c723c */ /* 0x050ff0000004180c */
[C---:B------:R-:W-:Y:S08]  /*57f0*/  HMMA.16816.F32.BF16 R16, R136.reuse, R158, R16 ;  /* 0x0000009e8810723c */ /* 0x040ff00000041810 */
[C---:B------:R-:W-:Y:S08]  /*5800*/  HMMA.16816.F32.BF16 R20, R136.reuse, R160, R20 ;  /* 0x000000a08814723c */ /* 0x040ff00000041814 */
[C---:B------:R-:W-:Y:S08]  /*5810*/  HMMA.16816.F32.BF16 R24, R136.reuse, R162, R24 ;  /* 0x000000a28818723c */ /* 0x040ff00000041818 */
[C---:B-1----:R-:W-:Y:S08]  /*5820*/  HMMA.16816.F32.BF16 R28, R136.reuse, R144, R28 ;  /* 0x00000090881c723c */ /* 0x042ff0000004181c */
[----:B------:R-:W-:Y:S01]  /*5830*/  HMMA.16816.F32.BF16 R32, R136, R146, R32 ;  /* 0x000000928820723c */ /* 0x000fe20000041820 */
[----:B------:R-:W1:Y:S07]  /*5840*/  LDSM.16.M88.4 R136, [R184+0x5000] ;  /* 0x00500000b888783b */ /* 0x000e6e0000000200 */
[C---:B-----5:R-:W-:Y:S08]  /*5850*/  HMMA.16816.F32.BF16 R4, R152.reuse, R164, R4 ;  /* 0x000000a49804723c */ /* 0x060ff00000041804 */
[C---:B------:R-:W-:Y:S08]  /*5860*/  HMMA.16816.F32.BF16 R8, R152.reuse, R166, R8 ;  /* 0x000000a69808723c */ /* 0x040ff00000041808 */
[C---:B---3--:R-:W-:Y:S08]  /*5870*/  HMMA.16816.F32.BF16 R12, R152.reuse, R132, R12 ;  /* 0x00000084980c723c */ /* 0x048ff0000004180c */
[C---:B------:R-:W-:Y:S01]  /*5880*/  HMMA.16816.F32.BF16 R16, R152.reuse, R134, R16 ;  /* 0x000000869810723c */ /* 0x040fe20000041810 */
[----:B------:R-:W2:Y:S01]  /*5890*/  LDSM.16.M88.4 R132, [R184+0x5800] ;  /* 0x00580000b884783b */ /* 0x000ea20000000200 */
[----:B------:R-:W-:Y:S04]  /*58a0*/  DEPBAR.LE SB0, 0x0 ;  /* 0x000080000000791a */ /* 0x000fe80000000000 */
[----:B------:R-:W-:Y:S02]  /*58b0*/  BAR.SYNC.DEFER_BLOCKING 0x0 ;  /* 0x0000000000007b1d */ /* 0x000fe40000010000 */
[C---:B-1----:R-:W-:Y:S08]  /*58c0*/  HMMA.16816.F32.BF16 R20, R152.reuse, R136, R20 ;  /* 0x000000889814723c */ /* 0x042ff00000041814 */
[C---:B------:R-:W-:Y:S01]  /*58d0*/  HMMA.16816.F32.BF16 R24, R152.reuse, R138, R24 ;  /* 0x0000008a9818723c */ /* 0x040fe20000041818 */
[----:B------:R-:W-:Y:S01]  /*58e0*/  @!PT LDS RZ, [RZ] ;  /* 0x00000000fffff984 */ /* 0x000fe20000000800 */
[----:B------:R-:W-:Y:S01]  /*58f0*/  @!PT LDS RZ, [RZ] ;  /* 0x00000000fffff984 */ /* 0x000fe20000000800 */
[----:B------:R-:W-:Y:S01]  /*5900*/  @!PT LDS RZ, [RZ] ;  /* 0x00000000fffff984 */ /* 0x000fe20000000800 */
[----:B------:R1:W-:Y:S05]  /*5910*/  @P0 LDGSTS.E.BYPASS.LTC128B.128 [R199+0x6100], [R222.64], !P3 ;  /* 0x06100000dec70fae */ /* 0x0003ea000d901d50 */
[----:B------:R3:W-:Y:S05]  /*5920*/  @P0 LDGSTS.E.BYPASS.LTC128B.128 [R199+0x8100], [R226.64], !P2 ;  /* 0x08100000e2c70fae */ /* 0x0007ea000d101d50 */
[----:B------:R4:W-:Y:S01]  /*5930*/  @P0 LDGSTS.E.BYPASS.LTC128B.128 [R199+0xa100], [R224.64], !P1 ;  /* 0x0a100000e0c70fae */ /* 0x0009e2000c901d50 */
[C---:B--2---:R-:W-:Y:S04]  /*5940*/  HMMA.16816.F32.BF16 R28, R152.reuse, R132, R28 ;  /* 0x00000084981c723c */ /* 0x044fe8000004181c */
[----:B------:R3:W-:Y:S04]  /*5950*/  @P0 LDGSTS.E.BYPASS.LTC128B.128 [R199+0x7100], [R236.64], !P3 ;  /* 0x07100000ecc70fae */ /* 0x0007e8000d901d50 */
[----:B------:R-:W-:Y:S01]  /*5960*/  HMMA.16816.F32.BF16 R32, R152, R134, R32 ;  /* 0x000000869820723c */ /* 0x000fe20000041820 */
[----:B------:R3:W-:Y:S05]  /*5970*/  @P0 LDGSTS.E.BYPASS.LTC128B.128 [R199+0x9100], [R230.64], !P2 ;  /* 0x09100000e6c70fae */ /* 0x0007ea000d101d50 */
[----:B------:R3:W-:Y:S01]  /*5980*/  @P0 LDGSTS.E.BYPASS.LTC128B.128 [R199+0xb100], [R228.64], !P1 ;  /* 0x0b100000e4c70fae */ /* 0x0007e2000c901d50 */
[----:B------:R-:W-:Y:S02]  /*5990*/  PLOP3.LUT P0, PT, PT, PT, UP1, 0x40, 0x0 ;  /* 0x000000000000781c */ /* 0x000fe40003f0e818 */
[----:B-1----:R-:W-:Y:S02]  /*59a0*/  IADD3 R222, -R205, 0x1, -R232 ;  /* 0x00000001cdde7810 */ /* 0x002fe40007ffe9e8 */
[----:B------:R-:W0:Y:S02]  /*59b0*/  LDGDEPBAR ;  /* 0x00000000000079af */ /* 0x000e240000000000 */
[----:B------:R-:W-:Y:S04]  /*59c0*/  IADD3 R222, R222, c[0x0][0x1d0], RZ ;  /* 0x00007400dede7a10 */ /* 0x000fe80007ffe0ff */
[----:B------:R-:W-:Y:S04]  /*59d0*/  IADD3 R222, R222, -c[0x0][0x168], RZ ;  /* 0x80005a00dede7a10 */ /* 0x000fe80007ffe0ff */
[C---:B----4-:R-:W-:Y:S02]  /*59e0*/  IADD3 R224, R222.reuse, c[0x0][0x328], RZ ;  /* 0x0000ca00dee07a10 */ /* 0x050fe40007ffe0ff */
[----:B------:R-:W-:Y:S03]  /*59f0*/  IADD3 R222, R222, UR14, RZ ;  /* 0x0000000edede7c10 */ /* 0x000fe6000fffe0ff */
[--C-:B------:R-:W-:Y:S02]  /*5a00*/  IMAD.IADD R225, R224, 0x1, R221.reuse ;  /* 0x00000001e0e17824 */ /* 0x100fe400078e02dd */
[----:B------:R-:W-:Y:S01]  /*5a10*/  IMAD.IADD R223, R222, 0x1, R221 ;  /* 0x00000001dedf7824 */ /* 0x000fe200078e02dd */
[----:B------:R-:W-:-:S05]  /*5a20*/  @P0 BRA `(.L_x_167) ;  /* 0x000001a000000947 */ /* 0x000fca0003800000 */
[----:B------:R-:W-:Y:S01]  /*5a30*/  IADD3 R133, R221, c[0x0][0x1d0], RZ ;  /* 0x00007400dd857a10 */ /* 0x000fe20007ffe0ff */
[----:B------:R-:W-:Y:S03]  /*5a40*/  BSSY B0, `(.L_x_168) ;  /* 0x0000012000007945 */ /* 0x000fe60003800000 */
[----:B------:R-:W-:Y:S04]  /*5a50*/  IADD3 R133, R133, -c[0x0][0x168], RZ ;  /* 0x80005a0085857a10 */ /* 0x000fe80007ffe0ff */
[----:B------:R-:W-:Y:S11]  /*5a60*/  ISETP.GT.AND P0, PT, R133, -0x1, PT ;  /* 0xffffffff8500780c */ /* 0x000ff60003f04270 */
[----:B------:R-:W-:Y:S02]  /*5a70*/  @!UPT UIADD3 URZ, URZ, URZ, URZ ;  /* 0x0000003f3f3ff290 */ /* 0x000fe4000fffe03f */
[----:B------:R-:W-:-:S05]  /*5a80*/  @P0 BRA `(.L_x_169) ;  /* 0x0000008000000947 */ /* 0x000fca0003800000 */
[----:B------:R-:W-:Y:S01]  /*5a90*/  LOP3.LUT R133, RZ, R133, RZ, 0x33, !PT ;  /* 0x00000085ff857212 */ /* 0x000fe200078e33ff */
[----:B------:R-:W-:Y:S05]  /*5aa0*/  IMAD.MOV.U32 R132, RZ, RZ, c[0x0][0x32c] ;  /* 0x0000cb00ff847624 */ /* 0x000fea00078e00ff */
[----:B------:R-:W-:Y:S11]  /*5ab0*/  ISETP.NE.AND P0, PT, R132, 0x1, PT ;  /* 0x000000018400780c */ /* 0x000ff60003f05270 */
[----:B------:R-:W-:Y:S02]  /*5ac0*/  @!UPT UIADD3 URZ, URZ, URZ, URZ ;  /* 0x0000003f3f3ff290 */ /* 0x000fe4000fffe03f */
[----:B------:R-:W-:Y:S05]  /*5ad0*/  @P0 IMAD.HI.U32 R132, R133, c[0x0][0x330], RZ ;  /* 0x0000cc0085840a27 */ /* 0x000fea00078e00ff */
[----:B------:R-:W-:Y:S04]  /*5ae0*/  @P0 SHF.R.U32.HI R133, RZ, c[0x0][0x334], R132 ;  /* 0x0000cd00ff850a19 */ /* 0x000fe80000011684 */
[----:B------:R-:W-:Y:S01]  /*5af0*/  LOP3.LUT R133, RZ, R133, RZ, 0x33, !PT ;  /* 0x00000085ff857212 */ /* 0x000fe200078e33ff */
[----:B------:R-:W-:-:S05]  /*5b00*/  BRA `(.L_x_170) ;  /* 0x0000005000007947 */ /* 0x000fca0003800000 */
.L_x_169:
[----:B------:R-:W-:Y:S04]  /*5b10*/  MOV R132, c[0x0][0x32c] ;  /* 0x0000cb0000847a02 */ /* 0x000fe80000000f00 */
[----:B------:R-:W-:Y:S11]  /*5b20*/  ISETP.NE.AND P0, PT, R132, 0x1, PT ;  /* 0x000000018400780c */ /* 0x000ff60003f05270 */
[----:B------:R-:W-:Y:S02]  /*5b30*/  @!UPT UIADD3 URZ, URZ, URZ, URZ ;  /* 0x0000003f3f3ff290 */ /* 0x000fe4000fffe03f */
[----:B------:R-:W-:Y:S05]  /*5b40*/  @P0 IMAD.HI.U32 R132, R133, c[0x0][0x330], RZ ;  /* 0x0000cc0085840a27 */ /* 0x000fea00078e00ff */
[----:B------:R-:W-:Y:S02]  /*5b50*/  @P0 SHF.R.U32.HI R133, RZ, c[0x0][0x334], R132 ;  /* 0x0000cd00ff850a19 */ /* 0x000fe40000011684 */
.L_x_170:
[----:B------:R-:W-:Y:S05]  /*5b60*/  BSYNC B0 ;  /* 0x0000000000007941 */ /* 0x000fea0003800000 */
.L_x_168:
[----:B------:R-:W-:Y:S04]  /*5b70*/  IMAD.MOV.U32 R132, RZ, RZ, c[0x0][0x32c] ;  /* 0x0000cb00ff847624 */ /* 0x000fe800078e00ff */
[----:B------:R-:W-:Y:S04]  /*5b80*/  IMAD R132, R133, R132, -UR18 ;  /* 0x8000001285847e24 */ /* 0x000fe8000f8e0284 */
[----:B------:R-:W-:Y:S05]  /*5b90*/  IMAD.IADD R134, R132, 0x1, -R205 ;  /* 0x0000000184867824 */ /* 0x000fea00078e0acd */
[----:B------:R-:W-:Y:S02]  /*5ba0*/  IADD3 R132, R134, c[0x0][0x32c], RZ ;  /* 0x0000cb0086847a10 */ /* 0x000fe40007ffe0ff */
[----:B------:R-:W-:Y:S02]  /*5bb0*/  IMNMX R223, R223, R134, !PT ;  /* 0x00000086dfdf7217 */ /* 0x000fe40007800200 */
[----:B------:R-:W-:Y:S02]  /*5bc0*/  IMNMX R225, R225, R132, PT ;  /* 0x00000084e1e17217 */ /* 0x000fe40003800200 */
.L_x_167:
[----:B------:R-:W-:Y:S06]  /*5bd0*/  UISETP.GT.AND UP0, UPT, UR13, -0x1, UPT ;  /* 0xffffffff0d00788c */ /* 0x000fec000bf04270 */
[----:B------:R-:W-:Y:S04]  /*5be0*/  PLOP3.LUT P0, PT, PT, PT, UP0, 0x80, 0x0 ;  /* 0x000000000000781c */ /* 0x000fe80003f0f008 */
[C---:B------:R-:W-:Y:S02]  /*5bf0*/  ISETP.GT.AND P4, PT, R223.reuse, 0x1, P0 ;  /* 0x00000001df00780c */ /* 0x040fe40000784270 */
[----:B------:R-:W-:Y:S02]  /*5c00*/  ISETP.GT.AND P5, PT, R223, RZ, P0 ;  /* 0x000000ffdf00720c */ /* 0x000fe400007a4270 */
[C---:B------:R-:W-:Y:S02]  /*5c10*/  ISETP.LT.OR P4, PT, R225.reuse, 0x2, P4 ;  /* 0x00000002e100780c */ /* 0x040fe40002781670 */
[----:B------:R-:W-:Y:S02]  /*5c20*/  ISETP.LT.OR P5, PT, R225, 0x1, P5 ;  /* 0x00000001e100780c */ /* 0x000fe40002fa1670 */
[----:B------:R-:W-:Y:S02]  /*5c30*/  FSEL R136, R5, -INF , !P4 ;  /* 0xff80000005887808 */ /* 0x000fe40006000000 */
[C---:B------:R-:W-:Y:S01]  /*5c40*/  ISETP.GT.AND P4, PT, R223.reuse, 0x10, P0 ;  /* 0x00000010df00780c */ /* 0x040fe20000784270 */
[----:B------:R-:W1:Y:S01]  /*5c50*/  SHFL.IDX PT, R5, R0, 0x1, 0x1c1f ;  /* 0x003c1f0000057f89 */ /* 0x000e6200000e0000 */
[----:B------:R-:W-:Y:S02]  /*5c60*/  ISETP.GT.AND P6, PT, R223, 0x8, P0 ;  /* 0x00000008df00780c */ /* 0x000fe400007c4270 */
[----:B------:R-:W-:Y:S02]  /*5c70*/  ISETP.LT.OR P4, PT, R225, 0x11, P4 ;  /* 0x00000011e100780c */ /* 0x000fe40002781670 */
[----:B------:R-:W-:Y:S02]  /*5c80*/  FSEL R138, R4, -INF , !P5 ;  /* 0xff800000048a7808 */ /* 0x000fe40006800000 */
[C---:B------:R-:W-:Y:S02]  /*5c90*/  ISETP.GT.AND P5, PT, R223.reuse, 0x9, P0 ;  /* 0x00000009df00780c */ /* 0x040fe400007a4270 */
[----:B------:R-:W-:Y:S02]  /*5ca0*/  FSEL R166, R12, -INF , !P4 ;  /* 0xff8000000ca67808 */ /* 0x000fe40006000000 */
[----:B------:R-:W-:Y:S02]  /*5cb0*/  ISETP.GT.AND P4, PT, R223, 0x19, P0 ;  /* 0x00000019df00780c */ /* 0x000fe40000784270 */
[C---:B------:R-:W-:Y:S02]  /*5cc0*/  ISETP.LT.OR P6, PT, R225.reuse, 0x9, P6 ;  /* 0x00000009e100780c */ /* 0x040fe400037c1670 */
[C---:B------:R-:W-:Y:S02]  /*5cd0*/  ISETP.LT.OR P5, PT, R225.reuse, 0xa, P5 ;  /* 0x0000000ae100780c */ /* 0x040fe40002fa1670 */
[----:B------:R-:W-:Y:S02]  /*5ce0*/  ISETP.LT.OR P4, PT, R225, 0x1a, P4 ;  /* 0x0000001ae100780c */ /* 0x000fe40002781670 */
[----:B------:R-:W-:Y:S02]  /*5cf0*/  FSEL R134, R8, -INF , !P6 ;  /* 0xff80000008867808 */ /* 0x000fe40007000000 */
[----:B------:R-:W-:Y:S02]  /*5d00*/  ISETP.GT.AND P6, PT, R223, 0x11, P0 ;  /* 0x00000011df00780c */ /* 0x000fe400007c4270 */
[----:B------:R-:W-:Y:S01]  /*5d10*/  FSEL R8, R9, -INF , !P5 ;  /* 0xff80000009087808 */ /* 0x000fe20006800000 */
[--C-:B-1----:R-:W-:Y:S01]  /*5d20*/  IMAD.IADD R224, R224, 0x1, R5.reuse ;  /* 0x00000001e0e07824 */ /* 0x102fe200078e0205 */
[----:B------:R-:W-:Y:S01]  /*5d30*/  ISETP.GT.AND P5, PT, R223, 0x18, P0 ;  /* 0x00000018df00780c */ /* 0x000fe200007a4270 */
[----:B------:R-:W-:Y:S01]  /*5d40*/  IMAD.IADD R222, R222, 0x1, R5 ;  /* 0x00000001dede7824 */ /* 0x000fe200078e0205 */
[----:B------:R-:W-:Y:S02]  /*5d50*/  FSEL R140, R17, -INF , !P4 ;  /* 0xff800000118c7808 */ /* 0x000fe40006000000 */
[----:B------:R-:W-:Y:S02]  /*5d60*/  ISETP.GT.AND P4, PT, R223, 0x28, P0 ;  /* 0x00000028df00780c */ /* 0x000fe40000784270 */
[C---:B------:R-:W-:Y:S02]  /*5d70*/  ISETP.LT.OR P6, PT, R225.reuse, 0x12, P6 ;  /* 0x00000012e100780c */ /* 0x040fe400037c1670 */
[C---:B------:R-:W-:Y:S02]  /*5d80*/  ISETP.LT.OR P5, PT, R225.reuse, 0x19, P5 ;  /* 0x00000019e100780c */ /* 0x040fe40002fa1670 */
[----:B------:R-:W-:Y:S02]  /*5d90*/  ISETP.LT.OR P4, PT, R225, 0x29, P4 ;  /* 0x00000029e100780c */ /* 0x000fe40002781670 */
[----:B------:R-:W-:Y:S02]  /*5da0*/  FSEL R168, R13, -INF , !P6 ;  /* 0xff8000000da87808 */ /* 0x000fe40007000000 */
[C---:B------:R-:W-:Y:S02]  /*5db0*/  ISETP.GT.AND P6, PT, R223.reuse, 0x20, P0 ;  /* 0x00000020df00780c */ /* 0x040fe400007c4270 */
        /* <DEDUP_REMOVED lines=9> */
[----:B------:R-:W-:Y:S02]  /*5e50*/  FSEL R156, R21, -INF , !P5 ;  /* 0xff800000159c7808 */ /* 0x000fe40006800000 */
[----:B------:R-:W-:Y:S02]  /*5e60*/  ISETP.GT.AND P5, PT, R223, 0x30, P0 ;  /* 0x00000030df00780c */ /* 0x000fe400007a4270 */
[----:B------:R-:W-:Y:S02]  /*5e70*/  FSEL R150, R29, -INF , !P4 ;  /* 0xff8000001d967808 */ /* 0x000fe40006000000 */
[----:B------:R-:W-:Y:S02]  /*5e80*/  PLOP3.LUT P4, PT, PT, PT, UP1, 0x40, 0x0 ;  /* 0x000000000000781c */ /* 0x000fe40003f8e818 */
[C---:B------:R-:W-:Y:S02]  /*5e90*/  ISETP.LT.OR P6, PT, R225.reuse, 0x2a, P6 ;  /* 0x0000002ae100780c */ /* 0x040fe400037c1670 */
[----:B------:R-:W-:Y:S02]  /*5ea0*/  ISETP.LT.OR P5, PT, R225, 0x31, P5 ;  /* 0x00000031e100780c */ /* 0x000fe40002fa1670 */
[----:B------:R-:W-:Y:S02]  /*5eb0*/  FSEL R152, R25, -INF , !P6 ;  /* 0xff80000019987808 */ /* 0x000fe40007000000 */
[C---:B------:R-:W-:Y:S02]  /*5ec0*/  ISETP.GT.AND P6, PT, R223.reuse, 0x38, P0 ;  /* 0x00000038df00780c */ /* 0x040fe400007c4270 */
[----:B------:R-:W-:Y:S02]  /*5ed0*/  FSEL R151, R28, -INF , !P5 ;  /* 0xff8000001c977808 */ /* 0x000fe40006800000 */
[----:B------:R-:W-:Y:S02]  /*5ee0*/  ISETP.GT.AND P5, PT, R223, 0x39, P0 ;  /* 0x00000039df00780c */ /* 0x000fe400007a4270 */
[C---:B------:R-:W-:Y:S02]  /*5ef0*/  ISETP.LT.OR P6, PT, R225.reuse, 0x39, P6 ;  /* 0x00000039e100780c */ /* 0x040fe400037c1670 */
[----:B------:R-:W-:Y:S02]  /*5f00*/  ISETP.LT.OR P5, PT, R225, 0x3a, P5 ;  /* 0x0000003ae100780c */ /* 0x000fe40002fa1670 */
[----:B------:R-:W-:Y:S02]  /*5f10*/  FSEL R148, R32, -INF , !P6 ;  /* 0xff80000020947808 */ /* 0x000fe40007000000 */
[----:B------:R-:W-:Y:S01]  /*5f20*/  FSEL R146, R33, -INF , !P5 ;  /* 0xff80000021927808 */ /* 0x000fe20006800000 */
        /* <DEDUP_REMOVED lines=15> */
.L_x_173:
[----:B------:R-:W-:Y:S04]  /*6020*/  MOV R0, c[0x0][0x32c] ;  /* 0x0000cb0000007a02 */ /* 0x000fe80000000f00 */
[----:B------:R-:W-:Y:S11]  /*6030*/  ISETP.NE.AND P4, PT, R0, 0x1, PT ;  /* 0x000000010000780c */ /* 0x000ff60003f85270 */
[----:B------:R-:W-:Y:S02]  /*6040*/  @!UPT UIADD3 URZ, URZ, URZ, URZ ;  /* 0x0000003f3f3ff290 */ /* 0x000fe4000fffe03f */
[----:B------:R-:W-:Y:S05]  /*6050*/  @P4 IMAD.HI.U32 R0, R5, c[0x0][0x330], RZ ;  /* 0x0000cc0005004a27 */ /* 0x000fea00078e00ff */
[----:B------:R-:W-:Y:S02]  /*6060*/  @P4 SHF.R.U32.HI R5, RZ, c[0x0][0x334], R0 ;  /* 0x0000cd00ff054a19 */ /* 0x000fe40000011600 */
.L_x_174:
[----:B------:R-:W-:Y:S05]  /*6070*/  BSYNC B0 ;  /* 0x0000000000007941 */ /* 0x000fea0003800000 */
.L_x_172:
[----:B------:R-:W-:Y:S04]  /*6080*/  IMAD.MOV.U32 R0, RZ, RZ, c[0x0][0x32c] ;  /* 0x0000cb00ff007624 */ /* 0x000fe800078e00ff */
[----:B------:R-:W-:Y:S04]  /*6090*/  IMAD R0, R5, R0, -UR18 ;  /* 0x8000001205007e24 */ /* 0x000fe8000f8e0200 */
[----:B------:R-:W-:Y:S05]  /*60a0*/  IMAD.IADD R9, R0, 0x1, -R205 ;  /* 0x0000000100097824 */ /* 0x000fea00078e0acd */
[----:B------:R-:W-:Y:S02]  /*60b0*/  IADD3 R5, R9, c[0x0][0x32c], RZ ;  /* 0x0000cb0009057a10 */ /* 0x000fe40007ffe0ff */
[----:B------:R-:W-:Y:S02]  /*60c0*/  IMNMX R222, R222, R9, !PT ;  /* 0x00000009dede7217 */ /* 0x000fe40007800200 */
[----:B------:R-:W-:Y:S02]  /*60d0*/  IMNMX R224, R224, R5, PT ;  /* 0x00000005e0e07217 */ /* 0x000fe40003800200 */
.L_x_171:
[----:B------:R-:W-:Y:S01]  /*60e0*/  FMNMX.FTZ R5, R138, R3, !PT ;  /* 0x000000038a057209 */ /* 0x000fe20007810000 */
[----:B------:R-:W-:Y:S01]  /*60f0*/  UISETP.GT.AND UP0, UPT, UR13, UR15, UPT ;  /* 0x0000000f0d00728c */ /* 0x000fe2000bf04270 */
[----:B------:R-:W-:Y:S01]  /*6100*/  ISETP.GT.AND P6, PT, R222, RZ, P0 ;  /* 0x000000ffde00720c */ /* 0x000fe200007c4270 */
[----:B------:R-:W-:Y:S01]  /*6110*/  UIADD3 UR13, UR13, -0x1, URZ ;  /* 0xffffffff0d0d7890 */ /* 0x000fe2000fffe03f */
[----:B------:R-:W-:Y:S02]  /*6120*/  FMNMX.FTZ R5, R136, R5, !PT ;  /* 0x0000000588057209 */ /* 0x000fe40007810000 */
[----:B------:R-:W-:Y:S02]  /*6130*/  ISETP.GT.AND P5, PT, R222, 0x1, P0 ;  /* 0x00000001de00780c */ /* 0x000fe400007a4270 */
[----:B------:R-:W-:Y:S02]  /*6140*/  FMNMX.FTZ R5, R134, R5, !PT ;  /* 0x0000000586057209 */ /* 0x000fe40007810000 */
[----:B------:R-:W-:Y:S02]  /*6150*/  ISETP.LT.OR P6, PT, R224, 0x1, P6 ;  /* 0x00000001e000780c */ /* 0x000fe400037c1670 */
[----:B------:R-:W-:Y:S02]  /*6160*/  FMNMX.FTZ R5, R8, R5, !PT ;  /* 0x0000000508057209 */ /* 0x000fe40007810000 */
[----:B------:R-:W-:Y:S02]  /*6170*/  ISETP.LT.OR P5, PT, R224, 0x2, P5 ;  /* 0x00000002e000780c */ /* 0x000fe40002fa1670 */
[----:B------:R-:W-:Y:S02]  /*6180*/  FMNMX.FTZ R5, R166, R5, !PT ;  /* 0x00000005a6057209 */ /* 0x000fe40007810000 */
[----:B------:R-:W-:Y:S02]  /*6190*/  ISETP.GT.AND P4, PT, R222, 0x8, P0 ;  /* 0x00000008de00780c */ /* 0x000fe40000784270 */
[----:B------:R-:W-:Y:S02]  /*61a0*/  FMNMX.FTZ R5, R168, R5, !PT ;  /* 0x00000005a8057209 */ /* 0x000fe40007810000 */
[----:B------:R-:W-:Y:S02]  /*61b0*/  FSEL R17, R6, -INF , !P6 ;  /* 0xff80000006117808 */ /* 0x000fe40007000000 */
[----:B------:R-:W-:Y:S02]  /*61c0*/  FMNMX.FTZ R5, R142, R5, !PT ;  /* 0x000000058e057209 */ /* 0x000fe40007810000 */
[----:B------:R-:W-:Y:S02]  /*61d0*/  FSEL R13, R7, -INF , !P5 ;  /* 0xff800000070d7808 */ /* 0x000fe40006800000 */
[----:B------:R-:W-:Y:S02]  /*61e0*/  FMNMX.FTZ R5, R140, R5, !PT ;  /* 0x000000058c057209 */ /* 0x000fe40007810000 */
[----:B------:R-:W-:Y:S02]  /*61f0*/  ISETP.GT.AND P6, PT, R222, 0x9, P0 ;  /* 0x00000009de00780c */ /* 0x000fe400007c4270 */
[----:B------:R-:W-:Y:S02]  /*6200*/  FMNMX.FTZ R5, R158, R5, !PT ;  /* 0x000000059e057209 */ /* 0x000fe40007810000 */
[----:B------:R-:W-:Y:S02]  /*6210*/  ISETP.LT.OR P4, PT, R224, 0x9, P4 ;  /* 0x00000009e000780c */ /* 0x000fe40002781670 */
[----:B------:R-:W-:Y:S02]  /*6220*/  FMNMX.FTZ R5, R156, R5, !PT ;  /* 0x000000059c057209 */ /* 0x000fe40007810000 */
[----:B------:R-:W-:Y:S02]  /*6230*/  FMNMX.FTZ R0, R17, R2, !PT ;  /* 0x0000000211007209 */ /* 0x000fe40007810000 */
[----:B------:R-:W-:Y:S02]  /*6240*/  FMNMX.FTZ R5, R154, R5, !PT ;  /* 0x000000059a057209 */ /* 0x000fe40007810000 */
[----:B------:R-:W-:Y:S02]  /*6250*/  FMNMX.FTZ R0, R13, R0, !PT ;  /* 0x000000000d007209 */ /* 0x000fe40007810000 */
[----:B------:R-:W-:Y:S02]  /*6260*/  ISETP.GT.AND P5, PT, R222, 0x10, P0 ;  /* 0x00000010de00780c */ /* 0x000fe400007a4270 */
[----:B------:R-:W-:Y:S02]  /*6270*/  ISETP.LT.OR P6, PT, R224, 0xa, P6 ;  /* 0x0000000ae000780c */ /* 0x000fe400037c1670 */
[----:B------:R-:W-:Y:S02]  /*6280*/  FSEL R9, R10, -INF , !P4 ;  /* 0xff8000000a097808 */ /* 0x000fe40006000000 */
[----:B------:R-:W-:Y:S02]  /*6290*/  ISETP.GT.AND P4, PT, R222, 0x11, P0 ;  /* 0x00000011de00780c */ /* 0x000fe40000784270 */
[----:B------:R-:W-:Y:S02]  /*62a0*/  FMNMX.FTZ R4, R152, R5, !PT ;  /* 0x0000000598047209 */ /* 0x000fe40007810000 */
[----:B------:R-:W-:Y:S02]  /*62b0*/  FSEL R11, R11, -INF , !P6 ;  /* 0xff8000000b0b7808 */ /* 0x000fe40007000000 */
[C---:B------:R-:W-:Y:S02]  /*62c0*/  ISETP.LT.OR P5, PT, R224.reuse, 0x11, P5 ;  /* 0x00000011e000780c */ /* 0x040fe40002fa1670 */
[----:B------:R-:W-:Y:S02]  /*62d0*/  ISETP.LT.OR P4, PT, R224, 0x12, P4 ;  /* 0x00000012e000780c */ /* 0x000fe40002781670 */
[----:B------:R-:W-:Y:S02]  /*62e0*/  FMNMX.FTZ R0, R9, R0, !PT ;  /* 0x0000000009007209 */ /* 0x000fe40007810000 */
[----:B------:R-:W-:Y:S02]  /*62f0*/  FMNMX.FTZ R5, R151, R4, !PT ;  /* 0x0000000497057209 */ /* 0x000fe40007810000 */
[----:B------:R-:W-:Y:S02]  /*6300*/  FSEL R173, R14, -INF , !P5 ;  /* 0xff8000000ead7808 */ /* 0x000fe40006800000 */
[----:B------:R-:W-:Y:S02]  /*6310*/  FSEL R171, R15, -INF , !P4 ;  /* 0xff8000000fab7808 */ /* 0x000fe40006000000 */
[C---:B------:R-:W-:Y:S02]  /*6320*/  ISETP.GT.AND P5, PT, R222.reuse, 0x18, P0 ;  /* 0x00000018de00780c */ /* 0x040fe400007a4270 */
[----:B------:R-:W-:Y:S02]  /*6330*/  ISETP.GT.AND P4, PT, R222, 0x19, P0 ;  /* 0x00000019de00780c */ /* 0x000fe40000784270 */
[----:B------:R-:W-:Y:S02]  /*6340*/  FMNMX.FTZ R0, R11, R0, !PT ;  /* 0x000000000b007209 */ /* 0x000fe40007810000 */
[----:B------:R-:W-:Y:S02]  /*6350*/  FMNMX.FTZ R5, R150, R5, !PT ;  /* 0x0000000596057209 */ /* 0x000fe40007810000 */
[C---:B------:R-:W-:Y:S02]  /*6360*/  ISETP.LT.OR P5, PT, R224.reuse, 0x19, P5 ;  /* 0x00000019e000780c */ /* 0x040fe40002fa1670 */
[----:B------:R-:W-:Y:S02]  /*6370*/  ISETP.LT.OR P4, PT, R224, 0x1a, P4 ;  /* 0x0000001ae000780c */ /* 0x000fe40002781670 */
[----:B------:R-:W-:Y:S02]  /*6380*/  FMNMX.FTZ R0, R173, R0, !PT ;  /* 0x00000000ad007209 */ /* 0x000fe40007810000 */
[----:B------:R-:W-:Y:S02]  /*6390*/  FMNMX.FTZ R7, R148, R5, !PT ;  /* 0x0000000594077209 */ /* 0x000fe40007810000 */
[----:B------:R-:W-:Y:S02]  /*63a0*/  FSEL R143, R18, -INF , !P5 ;  /* 0xff800000128f7808 */ /* 0x000fe40006800000 */
[----:B------:R-:W-:Y:S02]  /*63b0*/  FSEL R141, R19, -INF , !P4 ;  /* 0xff800000138d7808 */ /* 0x000fe40006000000 */
[----:B------:R-:W-:Y:S02]  /*63c0*/  ISETP.GT.AND P4, PT, R222, 0x20, P0 ;  /* 0x00000020de00780c */ /* 0x000fe40000784270 */
[----:B------:R-:W-:Y:S02]  /*63d0*/  FMNMX.FTZ R4, R171, R0, !PT ;  /* 0x00000000ab047209 */ /* 0x000fe40007810000 */
[----:B------:R-:W-:Y:S02]  /*63e0*/  FMNMX.FTZ R5, R146, R7, !PT ;  /* 0x0000000792057209 */ /* 0x000fe40007810000 */
[----:B------:R-:W-:Y:S02]  /*63f0*/  FMNMX.FTZ R4, R143, R4, !PT ;  /* 0x000000048f047209 */ /* 0x000fe40007810000 */
[----:B------:R-:W-:Y:S01]  /*6400*/  ISETP.GT.AND P6, PT, R222, 0x21, P0 ;  /* 0x00000021de00780c */ /* 0x000fe200007c4270 */
[----:B------:R-:W1:Y:S01]  /*6410*/  SHFL.BFLY PT, R0, R5, 0x2, 0x1f ;  /* 0x0c401f0005007f89 */ /* 0x000e6200000e0000 */
[----:B------:R-:W-:Y:S02]  /*6420*/  ISETP.LT.OR P4, PT, R224, 0x21, P4 ;  /* 0x00000021e000780c */ /* 0x000fe40002781670 */
[----:B------:R-:W-:Y:S02]  /*6430*/  FMNMX.FTZ R4, R141, R4, !PT ;  /* 0x000000048d047209 */ /* 0x000fe40007810000 */
[----:B------:R-:W-:Y:S02]  /*6440*/  FSEL R175, R22, -INF , !P4 ;  /* 0xff80000016af7808 */ /* 0x000fe40006000000 */
[----:B------:R-:W-:Y:S02]  /*6450*/  ISETP.GT.AND P5, PT, R222, 0x28, P0 ;  /* 0x00000028de00780c */ /* 0x000fe400007a4270 */
[----:B------:R-:W-:Y:S02]  /*6460*/  ISETP.LT.OR P6, PT, R224, 0x22, P6 ;  /* 0x00000022e000780c */ /* 0x000fe400037c1670 */
[----:B------:R-:W-:Y:S02]  /*6470*/  ISETP.GT.AND P4, PT, R222, 0x29, P0 ;  /* 0x00000029de00780c */ /* 0x000fe40000784270 */
[----:B------:R-:W-:Y:S02]  /*6480*/  FSEL R159, R23, -INF , !P6 ;  /* 0xff800000179f7808 */ /* 0x000fe40007000000 */
[----:B------:R-:W-:Y:S01]  /*6490*/  ISETP.LT.OR P5, PT, R224, 0x29, P5 ;  /* 0x00000029e000780c */ /* 0x000fe20002fa1670 */
[----:B------:R-:W-:Y:S01]  /*64a0*/  LDSM.16.MT88.4 R20, [R190+0x100] ;  /* 0x00010000be14783b */ /* 0x000fe20000004200 */
[----:B------:R-:W-:Y:S02]  /*64b0*/  FMNMX.FTZ R4, R175, R4, !PT ;  /* 0x00000004af047209 */ /* 0x000fe40007810000 */
[----:B------:R-:W-:Y:S02]  /*64c0*/  FSEL R157, R26, -INF , !P5 ;  /* 0xff8000001a9d7808 */ /* 0x000fe40006800000 */
[----:B------:R-:W-:Y:S02]  /*64d0*/  FMNMX.FTZ R4, R159, R4, !PT ;  /* 0x000000049f047209 */ /* 0x000fe40007810000 */
[----:B------:R-:W-:Y:S02]  /*64e0*/  ISETP.LT.OR P4, PT, R224, 0x2a, P4 ;  /* 0x0000002ae000780c */ /* 0x000fe40002781670 */
[C---:B------:R-:W-:Y:S02]  /*64f0*/  ISETP.GT.AND P6, PT, R222.reuse, 0x30, P0 ;  /* 0x00000030de00780c */ /* 0x040fe400007c4270 */
[----:B------:R-:W-:Y:S02]  /*6500*/  FSEL R155, R27, -INF , !P4 ;  /* 0xff8000001b9b7808 */ /* 0x000fe40006000000 */
[----:B------:R-:W-:Y:S02]  /*6510*/  FMNMX.FTZ R4, R157, R4, !PT ;  /* 0x000000049d047209 */ /* 0x000fe40007810000 */
[----:B------:R-:W-:Y:S02]  /*6520*/  ISETP.GT.AND P5, PT, R222, 0x31, P0 ;  /* 0x00000031de00780c */ /* 0x000fe400007a4270 */
[----:B------:R-:W-:Y:S02]  /*6530*/  ISETP.LT.OR P6, PT, R224, 0x31, P6 ;  /* 0x00000031e000780c */ /* 0x000fe400037c1670 */
[----:B------:R-:W-:Y:S02]  /*6540*/  FMNMX.FTZ R4, R155, R4, !PT ;  /* 0x000000049b047209 */ /* 0x000fe40007810000 */
[----:B------:R-:W-:Y:S02]  /*6550*/  FSEL R149, R30, -INF , !P6 ;  /* 0xff8000001e957808 */ /* 0x000fe40007000000 */
[----:B------:R-:W-:Y:S02]  /*6560*/  ISETP.GT.AND P4, PT, R222, 0x38, P0 ;  /* 0x00000038de00780c */ /* 0x000fe40000784270 */
[----:B------:R-:W-:Y:S02]  /*6570*/  ISETP.LT.OR P5, PT, R224, 0x32, P5 ;  /* 0x00000032e000780c */ /* 0x000fe40002fa1670 */
[----:B------:R-:W-:Y:S02]  /*6580*/  FMNMX.FTZ R4, R149, R4, !PT ;  /* 0x0000000495047209 */ /* 0x000fe40007810000 */
[----:B------:R-:W-:Y:S02]  /*6590*/  FSEL R147, R31, -INF , !P5 ;  /* 0xff8000001f937808 */ /* 0x000fe40006800000 */
[----:B------:R-:W-:Y:S01]  /*65a0*/  ISETP.GT.AND P0, PT, R222, 0x39, P0 ;  /* 0x00000039de00780c */ /* 0x000fe20000704270 */
[----:B------:R-:W-:Y:S01]  /*65b0*/  LDSM.16.MT88.4 R28, [R189+0x100] ;  /* 0x00010000bd1c783b */ /* 0x000fe20000004200 */
[C---:B------:R-:W-:Y:S02]  /*65c0*/  ISETP.LT.OR P4, PT, R224.reuse, 0x39, P4 ;  /* 0x00000039e000780c */ /* 0x040fe40002781670 */
[----:B------:R-:W-:Y:S02]  /*65d0*/  ISETP.LT.OR P0, PT, R224, 0x3a, P0 ;  /* 0x0000003ae000780c */ /* 0x000fe40000701670 */
[----:B------:R-:W-:Y:S02]  /*65e0*/  FSEL R145, R34, -INF , !P4 ;  /* 0xff80000022917808 */ /* 0x000fe40006000000 */
[----:B------:R-:W-:Y:S02]  /*65f0*/  FSEL R133, R35, -INF , !P0 ;  /* 0xff80000023857808 */ /* 0x000fe40004000000 */
[----:B-1----:R-:W-:Y:S02]  /*6600*/  FMNMX.FTZ R6, R5, R0, !PT ;  /* 0x0000000005067209 */ /* 0x002fe40007810000 */
[----:B------:R-:W-:Y:S03]  /*6610*/  FMNMX.FTZ R0, R147, R4, !PT ;  /* 0x0000000493007209 */ /* 0x000fe60007810000 */
[----:B------:R-:W1:Y:S01]  /*6620*/  SHFL.BFLY PT, R15, R6, 0x1, 0x1f ;  /* 0x0c201f00060f7f89 */ /* 0x000e6200000e0000 */
[----:B------:R-:W-:Y:S04]  /*6630*/  FMNMX.FTZ R0, R145, R0, !PT ;  /* 0x0000000091007209 */ /* 0x000fe80007810000 */
[----:B------:R-:W-:Y:S05]  /*6640*/  FMNMX.FTZ R7, R133, R0, !PT ;  /* 0x0000000085077209 */ /* 0x000fea0007810000 */
[----:B------:R-:W2:Y:S01]  /*6650*/  SHFL.BFLY PT, R4, R7, 0x2, 0x1f ;  /* 0x0c401f0007047f89 */ /* 0x000ea200000e0000 */
[----:B-1----:R-:W-:Y:S04]  /*6660*/  FMNMX.FTZ R0, R6, R15, !PT ;  /* 0x0000000f06007209 */ /* 0x002fe80007810000 */
[C---:B------:R-:W-:Y:S01]  /*6670*/  FSETP.NEU.FTZ.AND P0, PT, R0.reuse, -INF , PT ;  /* 0xff8000000000780b */ /* 0x040fe20003f1d000 */
[C---:B------:R-:W-:Y:S01]  /*6680*/  FMUL.FTZ R153, R0.reuse, c[0x0][0x2d0] ;  /* 0x0000b40000997a20 */ /* 0x040fe20000410000 */
[----:B--2---:R-:W-:Y:S04]  /*6690*/  FMNMX.FTZ R5, R7, R4, !PT ;  /* 0x0000000407057209 */ /* 0x004fe80007810000 */
[----:B------:R-:W-:Y:S02]  /*66a0*/  FSEL R153, R153, RZ, P0 ;  /* 0x000000ff99997208 */ /* 0x000fe40000000000 */
[----:B------:R-:W-:Y:S01]  /*66b0*/  FSEL R4, R0, RZ, P0 ;  /* 0x000000ff00047208 */ /* 0x000fe20000000000 */
[----:B------:R-:W1:Y:S02]  /*66c0*/  SHFL.BFLY PT, R132, R5, 0x1, 0x1f ;  /* 0x0c201f0005847f89 */ /* 0x000e6400000e0000 */
[----:B------:R-:W-:Y:S02]  /*66d0*/  FFMA.FTZ R160, R138, c[0x0][0x2d0], -R153 ;  /* 0x0000b4008aa07a23 */ /* 0x000fe40000010899 */
[----:B------:R-:W-:Y:S02]  /*66e0*/  FADD.FTZ R3, -R4, R3 ;  /* 0x0000000304037221 */ /* 0x000fe40000010100 */
[--C-:B------:R-:W-:Y:S02]  /*66f0*/  FFMA.FTZ R135, R136, c[0x0][0x2d0], -R153.reuse ;  /* 0x0000b40088877a23 */ /* 0x100fe40000010899 */
[--C-:B------:R-:W-:Y:S01]  /*6700*/  FFMA.FTZ R134, R134, c[0x0][0x2d0], -R153.reuse ;  /* 0x0000b40086867a23 */ /* 0x100fe20000010899 */
[----:B------:R-:W-:Y:S01]  /*6710*/  MUFU.EX2 R160, R160 ;  /* 0x000000a000a07308 */ /* 0x000fe20000000800 */
[--C-:B------:R-:W-:Y:S02]  /*6720*/  FFMA.FTZ R161, R8, c[0x0][0x2d0], -R153.reuse ;  /* 0x0000b40008a17a23 */ /* 0x100fe40000010899 */
[----:B------:R-:W-:Y:S02]  /*6730*/  FMUL.FTZ R6, R3, c[0x0][0x2d0] ;  /* 0x0000b40003067a20 */ /* 0x000fe40000410000 */
[--C-:B------:R-:W-:Y:S02]  /*6740*/  FFMA.FTZ R169, R140, c[0x0][0x2d0], -R153.reuse ;  /* 0x0000b4008ca97a23 */ /* 0x100fe40000010899 */
[--C-:B------:R-:W-:Y:S02]  /*6750*/  FFMA.FTZ R174, R158, c[0x0][0x2d0], -R153.reuse ;  /* 0x0000b4009eae7a23 */ /* 0x100fe40000010899 */
[--C-:B------:R-:W-:Y:S01]  /*6760*/  FFMA.FTZ R221, R156, c[0x0][0x2d0], -R153.reuse ;  /* 0x0000b4009cdd7a23 */ /* 0x100fe20000010899 */
[----:B------:R-:W2:Y:S01]  /*6770*/  MUFU.EX2 R135, R135 ;  /* 0x0000008700877308 */ /* 0x000ea20000000800 */
[--C-:B------:R-:W-:Y:S02]  /*6780*/  FFMA.FTZ R222, R154, c[0x0][0x2d0], -R153.reuse ;  /* 0x0000b4009ade7a23 */ /* 0x100fe40000010899 */
[--C-:B------:R-:W-:Y:S01]  /*6790*/  FFMA.FTZ R223, R152, c[0x0][0x2d0], -R153.reuse ;  /* 0x0000b40098df7a23 */ /* 0x100fe20000010899 */
[----:B-1----:R-:W-:Y:S01]  /*67a0*/  FMNMX.FTZ R132, R5, R132, !PT ;  /* 0x0000008405847209 */ /* 0x002fe20007810000 */
[--C-:B---3--:R-:W-:Y:S02]  /*67b0*/  FFMA.FTZ R227, R151, c[0x0][0x2d0], -R153.reuse ;  /* 0x0000b40097e37a23 */ /* 0x108fe40000010899 */
[--C-:B------:R-:W-:Y:S01]  /*67c0*/  FFMA.FTZ R228, R150, c[0x0][0x2d0], -R153.reuse ;  /* 0x0000b40096e47a23 */ /* 0x100fe20000010899 */
[C---:B------:R-:W-:Y:S01]  /*67d0*/  FSETP.NEU.FTZ.AND P0, PT, R132.reuse, -INF , PT ;  /* 0xff8000008400780b */ /* 0x040fe20003f1d000 */
[----:B------:R-:W-:Y:S01]  /*67e0*/  FMUL.FTZ R144, R132, c[0x0][0x2d0] ;  /* 0x0000b40084907a20 */ /* 0x000fe20000410000 */
[----:B------:R-:W-:Y:S01]  /*67f0*/  MUFU.EX2 R134, R134 ;  /* 0x0000008600867308 */ /* 0x000fe20000000800 */
[--C-:B------:R-:W-:Y:S01]  /*6800*/  FFMA.FTZ R229, R148, c[0x0][0x2d0], -R153.reuse ;  /* 0x0000b40094e57a23 */ /* 0x100fe20000010899 */
[----:B------:R-:W-:Y:S01]  /*6810*/  FSEL R5, R132, RZ, P0 ;  /* 0x000000ff84057208 */ /* 0x000fe20000000000 */
[--C-:B------:R-:W-:Y:S01]  /*6820*/  FFMA.FTZ R166, R166, c[0x0][0x2d0], -R153.reuse ;  /* 0x0000b400a6a67a23 */ /* 0x100fe20000010899 */
[----:B------:R-:W-:Y:S01]  /*6830*/  FSEL R144, R144, RZ, P0 ;  /* 0x000000ff90907208 */ /* 0x000fe20000000000 */
[--C-:B------:R-:W-:Y:S01]  /*6840*/  FFMA.FTZ R167, R168, c[0x0][0x2d0], -R153.reuse ;  /* 0x0000b400a8a77a23 */ /* 0x100fe20000010899 */
[----:B------:R-:W-:Y:S01]  /*6850*/  PLOP3.LUT P0, PT, PT, PT, UP0, 0x80, 0x0 ;  /* 0x000000000000781c */ /* 0x000fe20003f0f008 */
[----:B------:R-:W-:Y:S02]  /*6860*/  FADD.FTZ R5, -R5, R2 ;  /* 0x0000000205057221 */ /* 0x000fe40000010100 */
[--C-:B------:R-:W-:Y:S01]  /*6870*/  FFMA.FTZ R164, R13, c[0x0][0x2d0], -R144.reuse ;  /* 0x0000b4000da47a23 */ /* 0x100fe20000010890 */
[----:B------:R-:W1:Y:S01]  /*6880*/  MUFU.EX2 R161, R161 ;  /* 0x000000a100a17308 */ /* 0x000e620000000800 */
[----:B------:R-:W3:Y:S01]  /*6890*/  LDSM.16.MT88.4 R12, [R195+0x100] ;  /* 0x00010000c30c783b */ /* 0x000ee20000004200 */
[--C-:B------:R-:W-:Y:S01]  /*68a0*/  FFMA.FTZ R165, R17, c[0x0][0x2d0], -R144.reuse ;  /* 0x0000b40011a57a23 */ /* 0x100fe20000010890 */
[----:B--2---:R-:W-:Y:S01]  /*68b0*/  F2FP.BF16.PACK_AB R136, R135, R160 ;  /* 0x000000a08788723e */ /* 0x004fe200000010ff */
[--C-:B------:R-:W-:Y:S02]  /*68c0*/  FFMA.FTZ R163, R9, c[0x0][0x2d0], -R144.reuse ;  /* 0x0000b40009a37a23 */ /* 0x100fe40000010890 */
[--C-:B------:R-:W-:Y:S02]  /*68d0*/  FFMA.FTZ R162, R11, c[0x0][0x2d0], -R144.reuse ;  /* 0x0000b4000ba27a23 */ /* 0x100fe40000010890 */
[----:B------:R-:W-:Y:S02]  /*68e0*/  FMUL.FTZ R2, R5, c[0x0][0x2d0] ;  /* 0x0000b40005027a20 */ /* 0x000fe40000410000 */
[----:B------:R-:W2:Y:S01]  /*68f0*/  MUFU.EX2 R3, R6 ;  /* 0x0000000600037308 */ /* 0x000ea20000000800 */
[--C-:B------:R-:W-:Y:S02]  /*6900*/  FFMA.FTZ R168, R142, c[0x0][0x2d0], -R153.reuse ;  /* 0x0000b4008ea87a23 */ /* 0x100fe40000010899 */
[--C-:B------:R-:W-:Y:S02]  /*6910*/  FFMA.FTZ R172, R143, c[0x0][0x2d0], -R144.reuse ;  /* 0x0000b4008fac7a23 */ /* 0x100fe40000010890 */
[--C-:B------:R-:W-:Y:S02]  /*6920*/  FFMA.FTZ R224, R159, c[0x0][0x2d0], -R144.reuse ;  /* 0x0000b4009fe07a23 */ /* 0x100fe40000010890 */
[--C-:B------:R-:W-:Y:S02]  /*6930*/  FFMA.FTZ R225, R157, c[0x0][0x2d0], -R144.reuse ;  /* 0x0000b4009de17a23 */ /* 0x100fe40000010890 */
[----:B------:R-:W-:Y:S01]  /*6940*/  LDSM.16.MT88.4 R156, [R195+0x5900] ;  /* 0x00590000c39c783b */ /* 0x000fe20000004200 */
[----:B------:R-:W-:Y:S01]  /*6950*/  MUFU.EX2 R165, R165 ;  /* 0x000000a500a57308 */ /* 0x000fe20000000800 */
[--C-:B------:R-:W-:Y:S02]  /*6960*/  FFMA.FTZ R226, R155, c[0x0][0x2d0], -R144.reuse ;  /* 0x0000b4009be27a23 */ /* 0x100fe40000010890 */
[--C-:B------:R-:W-:Y:S01]  /*6970*/  FFMA.FTZ R231, R149, c[0x0][0x2d0], -R144.reuse ;  /* 0x0000b40095e77a23 */ /* 0x100fe20000010890 */
[----:B-1----:R-:W-:Y:S01]  /*6980*/  F2FP.BF16.PACK_AB R138, R161, R134 ;  /* 0x00000086a18a723e */ /* 0x002fe200000010ff */
[--C-:B------:R-:W-:Y:S02]  /*6990*/  FFMA.FTZ R232, R147, c[0x0][0x2d0], -R144.reuse ;  /* 0x0000b40093e87a23 */ /* 0x100fe40000010890 */
[----:B------:R-:W-:Y:S01]  /*69a0*/  LDSM.16.MT88.4 R148, [R189+0x3900] ;  /* 0x00390000bd94783b */ /* 0x000fe20000004200 */
[--C-:B------:R-:W-:Y:S02]  /*69b0*/  FFMA.FTZ R233, R145, c[0x0][0x2d0], -R144.reuse ;  /* 0x0000b40091e97a23 */ /* 0x100fe40000010890 */
[----:B------:R-:W1:Y:S01]  /*69c0*/  MUFU.EX2 R164, R164 ;  /* 0x000000a400a47308 */ /* 0x000e620000000800 */
[----:B------:R-:W-:Y:S02]  /*69d0*/  FFMA.FTZ R153, R146, c[0x0][0x2d0], -R153 ;  /* 0x0000b40092997a23 */ /* 0x000fe40000010899 */
[--C-:B------:R-:W-:Y:S02]  /*69e0*/  FFMA.FTZ R170, R173, c[0x0][0x2d0], -R144.reuse ;  /* 0x0000b400adaa7a23 */ /* 0x100fe40000010890 */
[C---:B--2---:R-:W-:Y:S02]  /*69f0*/  FMUL.FTZ R4, R3.reuse, R128 ;  /* 0x0000008003047220 */ /* 0x044fe40000410000 */
[C---:B------:R-:W-:Y:S02]  /*6a00*/  FMUL.FTZ R5, R3.reuse, R129 ;  /* 0x0000008103057220 */ /* 0x040fe40000410000 */
[C---:B------:R-:W-:Y:S01]  /*6a10*/  FMUL.FTZ R8, R3.reuse, R124 ;  /* 0x0000007c03087220 */ /* 0x040fe20000410000 */
[----:B------:R-:W-:Y:S01]  /*6a20*/  MUFU.EX2 R163, R163 ;  /* 0x000000a300a37308 */ /* 0x000fe20000000800 */
[C---:B------:R-:W-:Y:S02]  /*6a30*/  FMUL.FTZ R9, R3.reuse, R125 ;  /* 0x0000007d03097220 */ /* 0x040fe40000410000 */
[C---:B------:R-:W-:Y:S02]  /*6a40*/  FMUL.FTZ R16, R3.reuse, R104 ;  /* 0x0000006803107220 */ /* 0x040fe40000410000 */
[C---:B------:R-:W-:Y:S02]  /*6a50*/  FMUL.FTZ R17, R3.reuse, R105 ;  /* 0x0000006903117220 */ /* 0x040fe40000410000 */
[C---:B------:R-:W-:Y:S02]  /*6a60*/  FMUL.FTZ R24, R3.reuse, R112 ;  /* 0x0000007003187220 */ /* 0x040fe40000410000 */
[C---:B------:R-:W-:Y:S01]  /*6a70*/  FMUL.FTZ R25, R3.reuse, R113 ;  /* 0x0000007103197220 */ /* 0x040fe20000410000 */
[----:B------:R-:W2:Y:S01]  /*6a80*/  MUFU.EX2 R162, R162 ;  /* 0x000000a200a27308 */ /* 0x000ea20000000800 */
[C---:B------:R-:W-:Y:S02]  /*6a90*/  FMUL.FTZ R32, R3.reuse, R120 ;  /* 0x0000007803207220 */ /* 0x040fe40000410000 */
[----:B------:R-:W-:Y:S01]  /*6aa0*/  FMUL.FTZ R33, R3, R121 ;  /* 0x0000007903217220 */ /* 0x000fe20000410000 */
[----:B-1----:R-:W-:Y:S01]  /*6ab0*/  F2FP.BF16.PACK_AB R137, R164, R165 ;  /* 0x000000a5a489723e */ /* 0x002fe200000010ff */
[--C-:B------:R-:W-:Y:S02]  /*6ac0*/  FFMA.FTZ R173, R141, c[0x0][0x2d0], -R144.reuse ;  /* 0x0000b4008dad7a23 */ /* 0x100fe40000010890 */
[----:B------:R-:W-:Y:S01]  /*6ad0*/  LDSM.16.MT88.4 R140, [R189+0x2900] ;  /* 0x00290000bd8c783b */ /* 0x000fe20000004200 */
[C---:B------:R-:W-:Y:S02]  /*6ae0*/  FMUL.FTZ R36, R3.reuse, R36 ;  /* 0x0000002403247220 */ /* 0x040fe40000410000 */
[----:B------:R-:W1:Y:S01]  /*6af0*/  MUFU.EX2 R2, R2 ;  /* 0x0000000200027308 */ /* 0x000e620000000800 */
[C---:B------:R-:W-:Y:S02]  /*6b00*/  FMUL.FTZ R37, R3.reuse, R37 ;  /* 0x0000002503257220 */ /* 0x040fe40000410000 */
[C---:B------:R-:W-:Y:S02]  /*6b10*/  FMUL.FTZ R40, R3.reuse, R40 ;  /* 0x0000002803287220 */ /* 0x040fe40000410000 */
[C---:B------:R-:W-:Y:S02]  /*6b20*/  FMUL.FTZ R41, R3.reuse, R41 ;  /* 0x0000002903297220 */ /* 0x040fe40000410000 */
[C---:B------:R-:W-:Y:S02]  /*6b30*/  FMUL.FTZ R44, R3.reuse, R44 ;  /* 0x0000002c032c7220 */ /* 0x040fe40000410000 */
[C---:B------:R-:W-:Y:S01]  /*6b40*/  FMUL.FTZ R45, R3.reuse, R45 ;  /* 0x0000002d032d7220 */ /* 0x040fe20000410000 */
[----:B------:R4:W-:Y:S01]  /*6b50*/  MUFU.EX2 R230, R153 ;  /* 0x0000009900e67308 */ /* 0x0009e20000000800 */
[C---:B------:R-:W-:Y:S02]  /*6b60*/  FMUL.FTZ R48, R3.reuse, R48 ;  /* 0x0000003003307220 */ /* 0x040fe40000410000 */
[C---:B------:R-:W-:Y:S01]  /*6b70*/  FMUL.FTZ R49, R3.reuse, R49 ;  /* 0x0000003103317220 */ /* 0x040fe20000410000 */
[----:B--2---:R-:W-:Y:S01]  /*6b80*/  F2FP.BF16.PACK_AB R139, R162, R163 ;  /* 0x000000a3a28b723e */ /* 0x004fe200000010ff */
[C---:B------:R-:W-:Y:S02]  /*6b90*/  FMUL.FTZ R52, R3.reuse, R52 ;  /* 0x0000003403347220 */ /* 0x040fe40000410000 */
[C---:B------:R-:W-:Y:S02]  /*6ba0*/  FMUL.FTZ R53, R3.reuse, R53 ;  /* 0x0000003503357220 */ /* 0x040fe40000410000 */
[C---:B------:R-:W-:Y:S01]  /*6bb0*/  FMUL.FTZ R56, R3.reuse, R56 ;  /* 0x0000003803387220 */ /* 0x040fe20000410000 */
[----:B------:R-:W-:Y:S01]  /*6bc0*/  MUFU.EX2 R166, R166 ;  /* 0x000000a600a67308 */ /* 0x000fe20000000800 */
[C---:B------:R-:W-:Y:S02]  /*6bd0*/  FMUL.FTZ R57, R3.reuse, R57 ;  /* 0x0000003903397220 */ /* 0x040fe40000410000 */
[C---:B------:R-:W-:Y:S02]  /*6be0*/  FMUL.FTZ R60, R3.reuse, R60 ;  /* 0x0000003c033c7220 */ /* 0x040fe40000410000 */
[C---:B-1----:R-:W-:Y:S02]  /*6bf0*/  FMUL.FTZ R6, R2.reuse, R130 ;  /* 0x0000008202067220 */ /* 0x042fe40000410000 */
[C---:B------:R-:W-:Y:S02]  /*6c00*/  FMUL.FTZ R7, R2.reuse, R131 ;  /* 0x0000008302077220 */ /* 0x040fe40000410000 */
[----:B------:R-:W-:Y:S01]  /*6c10*/  LDSM.16.MT88.4 R128, [R190+0x2900] ;  /* 0x00290000be80783b */ /* 0x000fe20000004200 */
[C---:B------:R-:W-:Y:S01]  /*6c20*/  FMUL.FTZ R10, R2.reuse, R126 ;  /* 0x0000007e020a7220 */ /* 0x040fe20000410000 */
[----:B------:R-:W1:Y:S01]  /*6c30*/  MUFU.EX2 R167, R167 ;  /* 0x000000a700a77308 */ /* 0x000e620000000800 */
[C---:B------:R-:W-:Y:S02]  /*6c40*/  FMUL.FTZ R11, R2.reuse, R127 ;  /* 0x0000007f020b7220 */ /* 0x040fe40000410000 */
[C---:B---3--:R-:W-:Y:S03]  /*6c50*/  HMMA.16816.F32.BF16 R4, R136.reuse, R12, R4 ;  /* 0x0000000c8804723c */ /* 0x048fe60000041804 */
[----:B------:R-:W-:Y:S02]  /*6c60*/  LDSM.16.MT88.4 R124, [R195+0x2900] ;  /* 0x00290000c37c783b */ /* 0x000fe40000004200 */
[C---:B------:R-:W-:Y:S02]  /*6c70*/  FMUL.FTZ R18, R2.reuse, R106 ;  /* 0x0000006a02127220 */ /* 0x040fe40000410000 */
[C---:B------:R-:W-:Y:S01]  /*6c80*/  FMUL.FTZ R12, R3.reuse, R100 ;  /* 0x00000064030c7220 */ /* 0x040fe20000410000 */
[C---:B------:R-:W-:Y:S01]  /*6c90*/  HMMA.16816.F32.BF16 R8, R136.reuse, R14, R8 ;  /* 0x0000000e8808723c */ /* 0x040fe20000041808 */
[----:B------:R-:W-:Y:S02]  /*6ca0*/  MUFU.EX2 R168, R168 ;  /* 0x000000a800a87308 */ /* 0x000fe40000000800 */
[----:B----4-:R-:W-:Y:S01]  /*6cb0*/  LDSM.16.MT88.4 R152, [R188+0x3900] ;  /* 0x00390000bc98783b */ /* 0x010fe20000004200 */
[C---:B------:R-:W-:Y:S02]  /*6cc0*/  FMUL.FTZ R13, R3.reuse, R101 ;  /* 0x00000065030d7220 */ /* 0x040fe40000410000 */
[C---:B------:R-:W-:Y:S02]  /*6cd0*/  FMUL.FTZ R19, R2.reuse, R107 ;  /* 0x0000006b02137220 */ /* 0x040fe40000410000 */
[C---:B------:R-:W-:Y:S03]  /*6ce0*/  FMUL.FTZ R14, R2.reuse, R102 ;  /* 0x00000066020e7220 */ /* 0x040fe60000410000 */
[----:B------:R-:W-:Y:S01]  /*6cf0*/  LDSM.16.MT88.4 R104, [R195+0x2100] ;  /* 0x00210000c368783b */ /* 0x000fe20000004200 */
[C---:B------:R-:W-:Y:S01]  /*6d00*/  FMUL.FTZ R15, R2.reuse, R103 ;  /* 0x00000067020f7220 */ /* 0x040fe20000410000 */
[----:B------:R-:W2:Y:S01]  /*6d10*/  MUFU.EX2 R169, R169 ;  /* 0x000000a900a97308 */ /* 0x000ea20000000800 */
[C---:B------:R-:W-:Y:S02]  /*6d20*/  FMUL.FTZ R26, R2.reuse, R114 ;  /* 0x00000072021a7220 */ /* 0x040fe40000410000 */
[C---:B------:R-:W-:Y:S02]  /*6d30*/  FMUL.FTZ R27, R2.reuse, R115 ;  /* 0x00000073021b7220 */ /* 0x040fe40000410000 */
[C---:B------:R-:W-:Y:S01]  /*6d40*/  FMUL.FTZ R34, R2.reuse, R122 ;  /* 0x0000007a02227220 */ /* 0x040fe20000410000 */
[C---:B------:R-:W-:Y:S01]  /*6d50*/  HMMA.16816.F32.BF16 R12, R136.reuse, R20, R12 ;  /* 0x00000014880c723c */ /* 0x040fe2000004180c */
[----:B------:R-:W3:Y:S02]  /*6d60*/  LDSM.16.MT88.4 R100, [R188+0x100] ;  /* 0x00010000bc64783b */ /* 0x000ee40000004200 */
[C---:B------:R-:W-:Y:S01]  /*6d70*/  FMUL.FTZ R35, R2.reuse, R123 ;  /* 0x0000007b02237220 */ /* 0x040fe20000410000 */
[----:B------:R-:W-:Y:S01]  /*6d80*/  MUFU.EX2 R170, R170 ;  /* 0x000000aa00aa7308 */ /* 0x000fe20000000800 */
[C---:B------:R-:W-:Y:S02]  /*6d90*/  FMUL.FTZ R38, R2.reuse, R38 ;  /* 0x0000002602267220 */ /* 0x040fe40000410000 */
[C---:B------:R-:W-:Y:S01]  /*6da0*/  FMUL.FTZ R20, R3.reuse, R108 ;  /* 0x0000006c03147220 */ /* 0x040fe20000410000 */
[C---:B------:R-:W-:Y:S01]  /*6db0*/  HMMA.16816.F32.BF16 R16, R136.reuse, R22, R16 ;  /* 0x000000168810723c */ /* 0x040fe20000041810 */
[----:B------:R-:W-:Y:S03]  /*6dc0*/  LDSM.16.MT88.4 R112, [R195+0x900] ;  /* 0x00090000c370783b */ /* 0x000fe60000004200 */
[C---:B------:R-:W-:Y:S02]  /*6dd0*/  FMUL.FTZ R21, R3.reuse, R109 ;  /* 0x0000006d03157220 */ /* 0x040fe40000410000 */
[C---:B------:R-:W-:Y:S01]  /*6de0*/  FMUL.FTZ R39, R2.reuse, R39 ;  /* 0x0000002702277220 */ /* 0x040fe20000410000 */
[----:B------:R-:W-:Y:S01]  /*6df0*/  MUFU.EX2 R172, R172 ;  /* 0x000000ac00ac7308 */ /* 0x000fe20000000800 */
[C---:B------:R-:W-:Y:S01]  /*6e00*/  FMUL.FTZ R22, R2.reuse, R110 ;  /* 0x0000006e02167220 */ /* 0x040fe20000410000 */
[----:B------:R-:W-:Y:S03]  /*6e10*/  LDSM.16.MT88.4 R120, [R188+0x900] ;  /* 0x00090000bc78783b */ /* 0x000fe60000004200 */
[C---:B------:R-:W-:Y:S02]  /*6e20*/  FMUL.FTZ R23, R2.reuse, R111 ;  /* 0x0000006f02177220 */ /* 0x040fe40000410000 */
[C---:B------:R-:W-:Y:S02]  /*6e30*/  FMUL.FTZ R42, R2.reuse, R42 ;  /* 0x0000002a022a7220 */ /* 0x040fe40000410000 */
[C---:B------:R-:W-:Y:S01]  /*6e40*/  FMUL.FTZ R43, R2.reuse, R43 ;  /* 0x0000002b022b7220 */ /* 0x040fe20000410000 */
[----:B------:R-:W4:Y:S01]  /*6e50*/  LDSM.16.MT88.4 R108, [R190+0x2100] ;  /* 0x00210000be6c783b */ /* 0x000f220000004200 */
[C---:B------:R-:W-:Y:S01]  /*6e60*/  FMUL.FTZ R46, R2.reuse, R46 ;  /* 0x0000002e022e7220 */ /* 0x040fe20000410000 */
[C---:B------:R-:W-:Y:S01]  /*6e70*/  HMMA.16816.F32.BF16 R20, R136.reuse, R28, R20 ;  /* 0x0000001c8814723c */ /* 0x040fe20000041814 */
[----:B------:R-:W5:Y:S02]  /*6e80*/  MUFU.EX2 R173, R173 ;  /* 0x000000ad00ad7308 */ /* 0x000f640000000800 */
[C---:B------:R-:W-:Y:S02]  /*6e90*/  FMUL.FTZ R47, R2.reuse, R47 ;  /* 0x0000002f022f7220 */ /* 0x040fe40000410000 */
[C---:B------:R-:W-:Y:S02]  /*6ea0*/  FMUL.FTZ R50, R2.reuse, R50 ;  /* 0x0000003202327220 */ /* 0x040fe40000410000 */
[C---:B------:R-:W-:Y:S01]  /*6eb0*/  FMUL.FTZ R28, R3.reuse, R116 ;  /* 0x00000074031c7220 */ /* 0x040fe20000410000 */
[C---:B------:R-:W-:Y:S03]  /*6ec0*/  HMMA.16816.F32.BF16 R24, R136.reuse, R30, R24 ;  /* 0x0000001e8818723c */ /* 0x040fe60000041818 */
[----:B------:R-:W-:Y:S01]  /*6ed0*/  MUFU.EX2 R174, R174 ;  /* 0x000000ae00ae7308 */ /* 0x000fe20000000800 */
[C---:B------:R-:W-:Y:S02]  /*6ee0*/  FMUL.FTZ R29, R3.reuse, R117 ;  /* 0x00000075031d7220 */ /* 0x040fe40000410000 */
[C---:B------:R-:W-:Y:S02]  /*6ef0*/  FMUL.FTZ R51, R2.reuse, R51 ;  /* 0x0000003302337220 */ /* 0x040fe40000410000 */
[C---:B------:R-:W-:Y:S04]  /*6f00*/  FMUL.FTZ R30, R2.reuse, R118 ;  /* 0x00000076021e7220 */ /* 0x040fe80000410000 */
[C---:B------:R-:W-:Y:S01]  /*6f10*/  FMUL.FTZ R31, R2.reuse, R119 ;  /* 0x00000077021f7220 */ /* 0x040fe20000410000 */
[----:B------:R-:W-:Y:S01]  /*6f20*/  MUFU.EX2 R221, R221 ;  /* 0x000000dd00dd7308 */ /* 0x000fe20000000800 */
[----:B------:R-:W-:Y:S01]  /*6f30*/  LDSM.16.MT88.4 R116, [R190+0x900] ;  /* 0x00090000be74783b */ /* 0x000fe20000004200 */
[C---:B------:R-:W-:Y:S02]  /*6f40*/  FMUL.FTZ R54, R2.reuse, R54 ;  /* 0x0000003602367220 */ /* 0x040fe40000410000 */
[C---:B------:R-:W-:Y:S02]  /*6f50*/  FMUL.FTZ R55, R2.reuse, R55 ;  /* 0x0000003702377220 */ /* 0x040fe40000410000 */
[C---:B---3--:R-:W-:Y:S03]  /*6f60*/  HMMA.16816.F32.BF16 R28, R136.reuse, R100, R28 ;  /* 0x00000064881c723c */ /* 0x048fe6000004181c */
[C---:B------:R-:W-:Y:S01]  /*6f70*/  FMUL.FTZ R58, R2.reuse, R58 ;  /* 0x0000003a023a7220 */ /* 0x040fe20000410000 */
[----:B------:R-:W-:Y:S01]  /*6f80*/  MUFU.EX2 R222, R222 ;  /* 0x000000de00de7308 */ /* 0x000fe20000000800 */
[C---:B------:R-:W-:Y:S02]  /*6f90*/  FMUL.FTZ R59, R2.reuse, R59 ;  /* 0x0000003b023b7220 */ /* 0x040fe40000410000 */
[C---:B------:R-:W-:Y:S01]  /*6fa0*/  FMUL.FTZ R61, R3.reuse, R61 ;  /* 0x0000003d033d7220 */ /* 0x040fe20000410000 */
[C---:B------:R-:W-:Y:S01]  /*6fb0*/  HMMA.16816.F32.BF16 R32, R136.reuse, R102, R32 ;  /* 0x000000668820723c */ /* 0x040fe20000041820 */
[----:B------:R-:W3:Y:S03]  /*6fc0*/  LDSM.16.MT88.4 R100, [R189+0x2100] ;  /* 0x00210000bd64783b */ /* 0x000ee60000004200 */
[C---:B------:R-:W-:Y:S02]  /*6fd0*/  FMUL.FTZ R62, R2.reuse, R62 ;  /* 0x0000003e023e7220 */ /* 0x040fe40000410000 */
[C---:B------:R-:W-:Y:S01]  /*6fe0*/  FMUL.FTZ R63, R2.reuse, R63 ;  /* 0x0000003f023f7220 */ /* 0x040fe20000410000 */
[----:B------:R-:W-:Y:S01]  /*6ff0*/  MUFU.EX2 R223, R223 ;  /* 0x000000df00df7308 */ /* 0x000fe20000000800 */
[C---:B------:R-:W-:Y:S04]  /*7000*/  HMMA.16816.F32.BF16 R36, R136.reuse, R104, R36 ;  /* 0x000000688824723c */ /* 0x040fe80000041824 */
[C---:B------:R-:W-:Y:S02]  /*7010*/  FMUL.FTZ R64, R3.reuse, R64 ;  /* 0x0000004003407220 */ /* 0x040fe40000410000 */
[C---:B------:R-:W-:Y:S02]  /*7020*/  FMUL.FTZ R65, R3.reuse, R65 ;  /* 0x0000004103417220 */ /* 0x040fe40000410000 */
[C---:B------:R-:W-:Y:S01]  /*7030*/  HMMA.16816.F32.BF16 R40, R136.reuse, R106, R40 ;  /* 0x0000006a8828723c */ /* 0x040fe20000041828 */
[----:B------:R-:W1:Y:S01]  /*7040*/  LDSM.16.MT88.4 R104, [R188+0x2100] ;  /* 0x00210000bc68783b */ /* 0x000e620000004200 */
[----:B------:R-:W-:Y:S02]  /*7050*/  MUFU.EX2 R224, R224 ;  /* 0x000000e000e07308 */ /* 0x000fe40000000800 */
[C---:B------:R-:W-:Y:S02]  /*7060*/  FMUL.FTZ R66, R2.reuse, R66 ;  /* 0x0000004202427220 */ /* 0x040fe40000410000 */
[C---:B------:R-:W-:Y:S02]  /*7070*/  FMUL.FTZ R67, R2.reuse, R67 ;  /* 0x0000004302437220 */ /* 0x040fe40000410000 */
[C---:B----4-:R-:W-:Y:S04]  /*7080*/  HMMA.16816.F32.BF16 R44, R136.reuse, R108, R44 ;  /* 0x0000006c882c723c */ /* 0x050fe8000004182c */
[C---:B------:R-:W-:Y:S01]  /*7090*/  FMUL.FTZ R68, R3.reuse, R68 ;  /* 0x0000004403447220 */ /* 0x040fe20000410000 */
[----:B------:R-:W-:Y:S01]  /*70a0*/  MUFU.EX2 R225, R225 ;  /* 0x000000e100e17308 */ /* 0x000fe20000000800 */
[C---:B------:R-:W-:Y:S02]  /*70b0*/  FMUL.FTZ R69, R3.reuse, R69 ;  /* 0x0000004503457220 */ /* 0x040fe40000410000 */
[C---:B------:R-:W-:Y:S01]  /*70c0*/  HMMA.16816.F32.BF16 R48, R136.reuse, R110, R48 ;  /* 0x0000006e8830723c */ /* 0x040fe20000041830 */
[----:B------:R-:W4:Y:S03]  /*70d0*/  LDSM.16.MT88.4 R108, [R195+0x4100] ;  /* 0x00410000c36c783b */ /* 0x000f260000004200 */
[C---:B------:R-:W-:Y:S02]  /*70e0*/  FMUL.FTZ R70, R2.reuse, R70 ;  /* 0x0000004602467220 */ /* 0x040fe40000410000 */
[C---:B------:R-:W-:Y:S01]  /*70f0*/  FMUL.FTZ R71, R2.reuse, R71 ;  /* 0x0000004702477220 */ /* 0x040fe20000410000 */
[----:B------:R-:W-:Y:S01]  /*7100*/  MUFU.EX2 R226, R226 ;  /* 0x000000e200e27308 */ /* 0x000fe20000000800 */
[C---:B------:R-:W-:Y:S01]  /*7110*/  FMUL.FTZ R72, R3.reuse, R72 ;  /* 0x0000004803487220 */ /* 0x040fe20000410000 */
[C---:B---3--:R-:W-:Y:S03]  /*7120*/  HMMA.16816.F32.BF16 R52, R136.reuse, R100, R52 ;  /* 0x000000648834723c */ /* 0x048fe60000041834 */
[C---:B------:R-:W-:Y:S02]  /*7130*/  FMUL.FTZ R73, R3.reuse, R73 ;  /* 0x0000004903497220 */ /* 0x040fe40000410000 */
[C---:B------:R-:W-:Y:S02]  /*7140*/  FMUL.FTZ R74, R2.reuse, R74 ;  /* 0x0000004a024a7220 */ /* 0x040fe40000410000 */
[C---:B------:R-:W-:Y:S01]  /*7150*/  FMUL.FTZ R75, R2.reuse, R75 ;  /* 0x0000004b024b7220 */ /* 0x040fe20000410000 */
[C---:B------:R-:W-:Y:S01]  /*7160*/  HMMA.16816.F32.BF16 R56, R136.reuse, R102, R56 ;  /* 0x000000668838723c */ /* 0x040fe20000041838 */
[----:B------:R-:W3:Y:S01]  /*7170*/  LDSM.16.MT88.4 R100, [R190+0x4100] ;  /* 0x00410000be64783b */ /* 0x000ee20000004200 */
[----:B------:R-:W-:Y:S02]  /*7180*/  MUFU.EX2 R227, R227 ;  /* 0x000000e300e37308 */ /* 0x000fe40000000800 */
[C---:B------:R-:W-:Y:S02]  /*7190*/  FMUL.FTZ R76, R3.reuse, R76 ;  /* 0x0000004c034c7220 */ /* 0x040fe40000410000 */
[C---:B------:R-:W-:Y:S02]  /*71a0*/  FMUL.FTZ R77, R3.reuse, R77 ;  /* 0x0000004d034d7220 */ /* 0x040fe40000410000 */
[C---:B-1----:R-:W-:Y:S04]  /*71b0*/  HMMA.16816.F32.BF16 R60, R136.reuse, R104, R60 ;  /* 0x00000068883c723c */ /* 0x042fe8000004183c */
[C---:B------:R-:W-:Y:S01]  /*71c0*/  FMUL.FTZ R78, R2.reuse, R78 ;  /* 0x0000004e024e7220 */ /* 0x040fe20000410000 */
[----:B------:R-:W-:Y:S01]  /*71d0*/  MUFU.EX2 R228, R228 ;  /* 0x000000e400e47308 */ /* 0x000fe20000000800 */
[C---:B------:R-:W-:Y:S02]  /*71e0*/  FMUL.FTZ R79, R2.reuse, R79 ;  /* 0x0000004f024f7220 */ /* 0x040fe40000410000 */
[C---:B------:R-:W-:Y:S01]  /*71f0*/  HMMA.16816.F32.BF16 R64, R136.reuse, R106, R64 ;  /* 0x0000006a8840723c */ /* 0x040fe20000041840 */
[----:B------:R-:W1:Y:S03]  /*7200*/  LDSM.16.MT88.4 R104, [R189+0x4100] ;  /* 0x00410000bd68783b */ /* 0x000e660000004200 */
[C---:B------:R-:W-:Y:S02]  /*7210*/  FMUL.FTZ R80, R3.reuse, R80 ;  /* 0x0000005003507220 */ /* 0x040fe40000410000 */
[C---:B------:R-:W-:Y:S01]  /*7220*/  FMUL.FTZ R81, R3.reuse, R81 ;  /* 0x0000005103517220 */ /* 0x040fe20000410000 */
[----:B------:R-:W-:Y:S01]  /*7230*/  MUFU.EX2 R229, R229 ;  /* 0x000000e500e57308 */ /* 0x000fe20000000800 */
[C---:B----4-:R-:W-:Y:S04]  /*7240*/  HMMA.16816.F32.BF16 R68, R136.reuse, R108, R68 ;  /* 0x0000006c8844723c */ /* 0x050fe80000041844 */
[C---:B------:R-:W-:Y:S02]  /*7250*/  FMUL.FTZ R82, R2.reuse, R82 ;  /* 0x0000005202527220 */ /* 0x040fe40000410000 */
[C---:B------:R-:W-:Y:S02]  /*7260*/  FMUL.FTZ R83, R2.reuse, R83 ;  /* 0x0000005302537220 */ /* 0x040fe40000410000 */
[C---:B------:R-:W-:Y:S01]  /*7270*/  HMMA.16816.F32.BF16 R72, R136.reuse, R110, R72 ;  /* 0x0000006e8848723c */ /* 0x040fe20000041848 */
[----:B------:R-:W4:Y:S01]  /*7280*/  LDSM.16.MT88.4 R108, [R188+0x4100] ;  /* 0x00410000bc6c783b */ /* 0x000f220000004200 */
[----:B------:R-:W-:Y:S02]  /*7290*/  MUFU.EX2 R231, R231 ;  /* 0x000000e700e77308 */ /* 0x000fe40000000800 */
[C---:B------:R-:W-:Y:S02]  /*72a0*/  FMUL.FTZ R84, R3.reuse, R84 ;  /* 0x0000005403547220 */ /* 0x040fe40000410000 */
[----:B------:R-:W-:Y:S02]  /*72b0*/  FMUL.FTZ R85, R3, R85 ;  /* 0x0000005503557220 */ /* 0x000fe40000410000 */
[C---:B------:R-:W-:Y:S01]  /*72c0*/  FMUL.FTZ R86, R2.reuse, R86 ;  /* 0x0000005602567220 */ /* 0x040fe20000410000 */
[C---:B---3--:R-:W-:Y:S03]  /*72d0*/  HMMA.16816.F32.BF16 R76, R136.reuse, R100, R76 ;  /* 0x00000064884c723c */ /* 0x048fe6000004184c */
[C---:B------:R-:W-:Y:S01]  /*72e0*/  FMUL.FTZ R87, R2.reuse, R87 ;  /* 0x0000005702577220 */ /* 0x040fe20000410000 */
[----:B------:R-:W-:Y:S01]  /*72f0*/  MUFU.EX2 R232, R232 ;  /* 0x000000e800e87308 */ /* 0x000fe20000000800 */
[--C-:B------:R-:W-:Y:S02]  /*7300*/  FFMA.FTZ R171, R171, c[0x0][0x2d0], -R144.reuse ;  /* 0x0000b400abab7a23 */ /* 0x100fe40000010890 */
[C---:B------:R-:W-:Y:S01]  /*7310*/  FMUL.FTZ R88, R3.reuse, R88 ;  /* 0x0000005803587220 */ /* 0x040fe20000410000 */
[C---:B------:R-:W-:Y:S04]  /*7320*/  HMMA.16816.F32.BF16 R80, R136.reuse, R102, R80 ;  /* 0x000000668850723c */ /* 0x040fe80000041850 */
[----:B------:R-:W-:Y:S01]  /*7330*/  FMUL.FTZ R89, R3, R89 ;  /* 0x0000005903597220 */ /* 0x000fe20000410000 */
[----:B------:R-:W-:Y:S01]  /*7340*/  F2FP.BF16.PACK_AB R100, R167, R166 ;  /* 0x000000a6a764723e */ /* 0x000fe200000010ff */
[C---:B------:R-:W-:Y:S01]  /*7350*/  FMUL.FTZ R90, R2.reuse, R90 ;  /* 0x0000005a025a7220 */ /* 0x040fe20000410000 */
[----:B--2---:R-:W-:Y:S01]  /*7360*/  F2FP.BF16.PACK_AB R102, R169, R168 ;  /* 0x000000a8a966723e */ /* 0x004fe200000010ff */
[C---:B-1----:R-:W-:Y:S01]  /*7370*/  HMMA.16816.F32.BF16 R84, R136.reuse, R104, R84 ;  /* 0x000000688854723c */ /* 0x042fe20000041854 */
[----:B------:R-:W1:Y:S03]  /*7380*/  MUFU.EX2 R171, R171 ;  /* 0x000000ab00ab7308 */ /* 0x000e660000000800 */
[C---:B------:R-:W-:Y:S01]  /*7390*/  FMUL.FTZ R91, R2.reuse, R91 ;  /* 0x0000005b025b7220 */ /* 0x040fe20000410000 */
[----:B-----5:R-:W-:Y:S01]  /*73a0*/  F2FP.BF16.PACK_AB R103, R173, R172 ;  /* 0x000000acad67723e */ /* 0x020fe200000010ff */
[C---:B------:R-:W-:Y:S02]  /*73b0*/  FMUL.FTZ R92, R3.reuse, R92 ;  /* 0x0000005c035c7220 */ /* 0x040fe40000410000 */
[C---:B------:R-:W-:Y:S03]  /*73c0*/  FMUL.FTZ R93, R3.reuse, R93 ;  /* 0x0000005d035d7220 */ /* 0x040fe60000410000 */
[C---:B------:R-:W-:Y:S01]  /*73d0*/  HMMA.16816.F32.BF16 R88, R136.reuse, R106, R88 ;  /* 0x0000006a8858723c */ /* 0x040fe20000041858 */
[----:B------:R-:W2:Y:S01]  /*73e0*/  LDSM.16.MT88.4 R104, [R189+0x900] ;  /* 0x00090000bd68783b */ /* 0x000ea20000004200 */
[----:B------:R-:W-:Y:S01]  /*73f0*/  MUFU.EX2 R233, R233 ;  /* 0x000000e900e97308 */ /* 0x000fe20000000800 */
[C---:B------:R-:W-:Y:S02]  /*7400*/  FMUL.FTZ R94, R2.reuse, R94 ;  /* 0x0000005e025e7220 */ /* 0x040fe40000410000 */
[C---:B------:R-:W-:Y:S02]  /*7410*/  FMUL.FTZ R95, R2.reuse, R95 ;  /* 0x0000005f025f7220 */ /* 0x040fe40000410000 */
[C---:B------:R-:W-:Y:S02]  /*7420*/  FMUL.FTZ R96, R3.reuse, R96 ;  /* 0x0000006003607220 */ /* 0x040fe40000410000 */
[----:B------:R-:W-:Y:S03]  /*7430*/  FMUL.FTZ R97, R3, R97 ;  /* 0x0000006103617220 */ /* 0x000fe60000410000 */
[C---:B----4-:R-:W-:Y:S03]  /*7440*/  HMMA.16816.F32.BF16 R92, R136.reuse, R108, R92 ;  /* 0x0000006c885c723c */ /* 0x050fe6000004185c */
[C---:B------:R-:W-:Y:S01]  /*7450*/  FMUL.FTZ R98, R2.reuse, R98 ;  /* 0x0000006202627220 */ /* 0x040fe20000410000 */
[----:B-1----:R-:W-:Y:S01]  /*7460*/  F2FP.BF16.PACK_AB R101, R171, R170 ;  /* 0x000000aaab65723e */ /* 0x002fe200000010ff */
[C---:B------:R-:W-:Y:S02]  /*7470*/  FMUL.FTZ R99, R2.reuse, R99 ;  /* 0x0000006302637220 */ /* 0x040fe40000410000 */
[--C-:B------:R-:W-:Y:S02]  /*7480*/  FFMA.FTZ R175, R175, c[0x0][0x2d0], -R144.reuse ;  /* 0x0000b400afaf7a23 */ /* 0x100fe40000010890 */
[----:B------:R-:W-:Y:S03]  /*7490*/  FFMA.FTZ R144, R133, c[0x0][0x2d0], -R144 ;  /* 0x0000b40085907a23 */ /* 0x000fe60000010890 */
[----:B------:R-:W-:Y:S01]  /*74a0*/  HMMA.16816.F32.BF16 R96, R136, R110, R96 ;  /* 0x0000006e8860723c */ /* 0x000fe20000041860 */
[----:B------:R-:W1:Y:S01]  /*74b0*/  LDSM.16.MT88.4 R108, [R188+0x2900] ;  /* 0x00290000bc6c783b */ /* 0x000e620000004200 */
[----:B------:R3:W-:Y:S01]  /*74c0*/  MUFU.EX2 R234, R144 ;  /* 0x0000009000ea7308 */ /* 0x0007e20000000800 */
[----:B------:R-:W-:Y:S01]  /*74d0*/  FFMA.FTZ R160, R3, R210, R160 ;  /* 0x000000d203a07223 */ /* 0x000fe200000100a0 */
[----:B------:R-:W-:Y:S01]  /*74e0*/  MOV R3, R0 ;  /* 0x0000000000037202 */ /* 0x000fe20000000f00 */
[----:B------:R-:W-:Y:S02]  /*74f0*/  FFMA.FTZ R165, R2, R211, R165 ;  /* 0x000000d302a57223 */ /* 0x000fe400000100a5 */
[----:B------:R-:W-:Y:S01]  /*7500*/  FADD.FTZ R135, R135, R160 ;  /* 0x000000a087877221 */ /* 0x000fe20000010000 */
[C---:B------:R-:W-:Y:S01]  /*7510*/  HMMA.16816.F32.BF16 R4, R100.reuse, R112, R4 ;  /* 0x000000706404723c */ /* 0x040fe20000041804 */
[----:B------:R-:W-:Y:S03]  /*7520*/  LDSM.16.MT88.4 R136, [R189+0x3100] ;  /* 0x00310000bd88783b */ /* 0x000fe60000004200 */
[----:B------:R-:W4:Y:S01]  /*7530*/  MUFU.EX2 R175, R175 ;  /* 0x000000af00af7308 */ /* 0x000f220000000800 */
[----:B------:R-:W-:Y:S02]  /*7540*/  FADD.FTZ R164, R164, R165 ;  /* 0x000000a5a4a47221 */ /* 0x000fe40000010000 */
[----:B------:R-:W-:Y:S01]  /*7550*/  FADD.FTZ R134, R134, R135 ;  /* 0x0000008786867221 */ /* 0x000fe20000010000 */
[C---:B------:R-:W-:Y:S01]  /*7560*/  HMMA.16816.F32.BF16 R8, R100.reuse, R114, R8 ;  /* 0x000000726408723c */ /* 0x040fe20000041808 */
[----:B------:R-:W-:Y:S03]  /*7570*/  LDSM.16.MT88.4 R112, [R190+0x4900] ;  /* 0x00490000be70783b */ /* 0x000fe60000004200 */
[----:B------:R-:W-:Y:S04]  /*7580*/  FADD.FTZ R161, R161, R134 ;  /* 0x00000086a1a17221 */ /* 0x000fe80000010000 */
[C---:B------:R-:W-:Y:S01]  /*7590*/  HMMA.16816.F32.BF16 R12, R100.reuse, R116, R12 ;  /* 0x00000074640c723c */ /* 0x040fe2000004180c */
[----:B---3--:R-:W-:Y:S03]  /*75a0*/  LDSM.16.MT88.4 R144, [R190+0x3900] ;  /* 0x00390000be90783b */ /* 0x008fe60000004200 */
[----:B------:R-:W-:Y:S04]  /*75b0*/  FADD.FTZ R166, R166, R161 ;  /* 0x000000a1a6a67221 */ /* 0x000fe80000010000 */
[C---:B------:R-:W-:Y:S01]  /*75c0*/  HMMA.16816.F32.BF16 R16, R100.reuse, R118, R16 ;  /* 0x000000766410723c */ /* 0x040fe20000041810 */
[----:B------:R-:W-:Y:S03]  /*75d0*/  LDSM.16.MT88.4 R116, [R189+0x4900] ;  /* 0x00490000bd74783b */ /* 0x000fe60000004200 */
[----:B------:R-:W-:Y:S04]  /*75e0*/  FADD.FTZ R167, R167, R166 ;  /* 0x000000a6a7a77221 */ /* 0x000fe80000010000 */
[C---:B--2---:R-:W-:Y:S04]  /*75f0*/  HMMA.16816.F32.BF16 R20, R100.reuse, R104, R20 ;  /* 0x000000686414723c */ /* 0x044fe80000041814 */
[----:B------:R-:W-:Y:S04]  /*7600*/  FADD.FTZ R168, R168, R167 ;  /* 0x000000a7a8a87221 */ /* 0x000fe80000010000 */
[C---:B------:R-:W-:Y:S01]  /*7610*/  HMMA.16816.F32.BF16 R24, R100.reuse, R106, R24 ;  /* 0x0000006a6418723c */ /* 0x040fe20000041818 */
[----:B------:R-:W2:Y:S03]  /*7620*/  LDSM.16.MT88.4 R104, [R195+0x4900] ;  /* 0x00490000c368783b */ /* 0x000ea60000004200 */
[----:B------:R-:W-:Y:S04]  /*7630*/  FADD.FTZ R169, R169, R168 ;  /* 0x000000a8a9a97221 */ /* 0x000fe80000010000 */
        /* <DEDUP_REMOVED lines=20> */
[----:B------:R-:W3:Y:S07]  /*7780*/  LDSM.16.MT88.4 R112, [R189+0x1100] ;  /* 0x00110000bd70783b */ /* 0x000eee0000004200 */
[C---:B------:R-:W-:Y:S08]  /*7790*/  HMMA.16816.F32.BF16 R84, R100.reuse, R116, R84 ;  /* 0x000000746454723c */ /* 0x040ff00000041854 */
[C---:B------:R-:W-:Y:S01]  /*77a0*/  HMMA.16816.F32.BF16 R88, R100.reuse, R118, R88 ;  /* 0x000000766458723c */ /* 0x040fe20000041858 */
[----:B------:R-:W5:Y:S07]  /*77b0*/  LDSM.16.MT88.4 R116, [R195+0x3100] ;  /* 0x00310000c374783b */ /* 0x000f6e0000004200 */
[C---:B-1----:R-:W-:Y:S08]  /*77c0*/  HMMA.16816.F32.BF16 R92, R100.reuse, R108, R92 ;  /* 0x0000006c645c723c */ /* 0x042ff0000004185c */
[----:B------:R-:W-:Y:S01]  /*77d0*/  HMMA.16816.F32.BF16 R96, R100, R110, R96 ;  /* 0x0000006e6460723c */ /* 0x000fe20000041860 */
[----:B------:R-:W-:Y:S06]  /*77e0*/  LDSM.16.MT88.4 R108, [R195+0x5100] ;  /* 0x00510000c36c783b */ /* 0x000fec0000004200 */
[----:B------:R-:W-:Y:S01]  /*77f0*/  F2FP.BF16.PACK_AB R100, R221, R174 ;  /* 0x000000aedd64723e */ /* 0x000fe200000010ff */
[----:B------:R-:W-:Y:S01]  /*7800*/  FADD.FTZ R174, R174, R169 ;  /* 0x000000a9aeae7221 */ /* 0x000fe20000010000 */
[----:B------:R-:W-:Y:S03]  /*7810*/  F2FP.BF16.PACK_AB R102, R223, R222 ;  /* 0x000000dedf66723e */ /* 0x000fe600000010ff */
[----:B----4-:R-:W-:Y:S01]  /*7820*/  F2FP.BF16.PACK_AB R101, R224, R175 ;  /* 0x000000afe065723e */ /* 0x010fe200000010ff */
[----:B------:R-:W-:Y:S01]  /*7830*/  FADD.FTZ R221, R221, R174 ;  /* 0x000000aedddd7221 */ /* 0x000fe20000010000 */
[----:B------:R-:W-:Y:S03]  /*7840*/  F2FP.BF16.PACK_AB R103, R226, R225 ;  /* 0x000000e1e267723e */ /* 0x000fe600000010ff */
[----:B------:R-:W-:Y:S04]  /*7850*/  FADD.FTZ R222, R222, R221 ;  /* 0x000000dddede7221 */ /* 0x000fe80000010000 */
[C---:B--2---:R-:W-:Y:S03]  /*7860*/  HMMA.16816.F32.BF16 R4, R100.reuse, R104, R4 ;  /* 0x000000686404723c */ /* 0x044fe60000041804 */
[----:B------:R-:W-:Y:S05]  /*7870*/  FADD.FTZ R222, R223, R222 ;  /* 0x000000dedfde7221 */ /* 0x000fea0000010000 */
[C---:B------:R-:W-:Y:S01]  /*7880*/  HMMA.16816.F32.BF16 R8, R100.reuse, R106, R8 ;  /* 0x0000006a6408723c */ /* 0x040fe20000041808 */
[----:B------:R-:W1:Y:S07]  /*7890*/  LDSM.16.MT88.4 R104, [R188+0x3100] ;  /* 0x00310000bc68783b */ /* 0x000e6e0000004200 */
[C---:B------:R-:W-:Y:S08]  /*78a0*/  HMMA.16816.F32.BF16 R12, R100.reuse, R120, R12 ;  /* 0x00000078640c723c */ /* 0x040ff0000004180c */
[C---:B------:R-:W-:Y:S01]  /*78b0*/  HMMA.16816.F32.BF16 R16, R100.reuse, R122, R16 ;  /* 0x0000007a6410723c */ /* 0x040fe20000041810 */
[----:B------:R-:W-:Y:S07]  /*78c0*/  LDSM.16.MT88.4 R120, [R188+0x1900] ;  /* 0x00190000bc78783b */ /* 0x000fee0000004200 */
[C---:B---3--:R-:W-:Y:S08]  /*78d0*/  HMMA.16816.F32.BF16 R20, R100.reuse, R112, R20 ;  /* 0x000000706414723c */ /* 0x048ff00000041814 */
[C---:B------:R-:W-:Y:S01]  /*78e0*/  HMMA.16816.F32.BF16 R24, R100.reuse, R114, R24 ;  /* 0x000000726418723c */ /* 0x040fe20000041818 */
[----:B------:R-:W2:Y:S07]  /*78f0*/  LDSM.16.MT88.4 R112, [R190+0x5100] ;  /* 0x00510000be70783b */ /* 0x000eae0000004200 */
[C---:B------:R-:W-:Y:S08]  /*7900*/  HMMA.16816.F32.BF16 R28, R100.reuse, R124, R28 ;  /* 0x0000007c641c723c */ /* 0x040ff0000004181c */
[C---:B------:R-:W-:Y:S01]  /*7910*/  HMMA.16816.F32.BF16 R32, R100.reuse, R126, R32 ;  /* 0x0000007e6420723c */ /* 0x040fe20000041820 */
[----:B------:R-:W-:Y:S07]  /*7920*/  LDSM.16.MT88.4 R124, [R195+0x1900] ;  /* 0x00190000c37c783b */ /* 0x000fee0000004200 */
[C---:B-----5:R-:W-:Y:S08]  /*7930*/  HMMA.16816.F32.BF16 R36, R100.reuse, R116, R36 ;  /* 0x000000746424723c */ /* 0x060ff00000041824 */
[C---:B------:R-:W-:Y:S01]  /*7940*/  HMMA.16816.F32.BF16 R40, R100.reuse, R118, R40 ;  /* 0x000000766428723c */ /* 0x040fe20000041828 */
[----:B------:R-:W3:Y:S07]  /*7950*/  LDSM.16.MT88.4 R116, [R189+0x5100] ;  /* 0x00510000bd74783b */ /* 0x000eee0000004200 */
[C---:B------:R-:W-:Y:S08]  /*7960*/  HMMA.16816.F32.BF16 R44, R100.reuse, R128, R44 ;  /* 0x00000080642c723c */ /* 0x040ff0000004182c */
[C---:B------:R-:W-:Y:S08]  /*7970*/  HMMA.16816.F32.BF16 R48, R100.reuse, R130, R48 ;  /* 0x000000826430723c */ /* 0x040ff00000041830 */
[C---:B------:R-:W-:Y:S07]  /*7980*/  HMMA.16816.F32.BF16 R52, R100.reuse, R136, R52 ;  /* 0x000000886434723c */ /* 0x040fee0000041834 */
[----:B------:R-:W-:Y:S01]  /*7990*/  F2FP.BF16.PACK_AB R136, R228, R227 ;  /* 0x000000e3e488723e */ /* 0x000fe200000010ff */
[C---:B------:R-:W-:Y:S04]  /*79a0*/  HMMA.16816.F32.BF16 R56, R100.reuse, R138, R56 ;  /* 0x0000008a6438723c */ /* 0x040fe80000041838 */
[----:B------:R-:W-:Y:S01]  /*79b0*/  F2FP.BF16.PACK_AB R137, R232, R231 ;  /* 0x000000e7e889723e */ /* 0x000fe200000010ff */
[----:B------:R-:W-:Y:S02]  /*79c0*/  FADD.FTZ R227, R227, R222 ;  /* 0x000000dee3e37221 */ /* 0x000fe40000010000 */
[----:B------:R-:W-:Y:S01]  /*79d0*/  F2FP.BF16.PACK_AB R138, R230, R229 ;  /* 0x000000e5e68a723e */ /* 0x000fe200000010ff */
[C---:B-1----:R-:W-:Y:S04]  /*79e0*/  HMMA.16816.F32.BF16 R60, R100.reuse, R104, R60 ;  /* 0x00000068643c723c */ /* 0x042fe8000004183c */
[----:B------:R-:W-:Y:S01]  /*79f0*/  F2FP.BF16.PACK_AB R139, R234, R233 ;  /* 0x000000e9ea8b723e */ /* 0x000fe200000010ff */
[----:B------:R-:W-:Y:S03]  /*7a00*/  FADD.FTZ R228, R228, R227 ;  /* 0x000000e3e4e47221 */ /* 0x000fe60000010000 */
[C---:B------:R-:W-:Y:S01]  /*7a10*/  HMMA.16816.F32.BF16 R64, R100.reuse, R106, R64 ;  /* 0x0000006a6440723c */ /* 0x040fe20000041840 */
[----:B------:R-:W1:Y:S03]  /*7a20*/  LDSM.16.MT88.4 R104, [R188+0x5100] ;  /* 0x00510000bc68783b */ /* 0x000e660000004200 */
[----:B------:R-:W-:Y:S04]  /*7a30*/  FADD.FTZ R229, R229, R228 ;  /* 0x000000e4e5e57221 */ /* 0x000fe80000010000 */
[C---:B------:R-:W-:Y:S04]  /*7a40*/  HMMA.16816.F32.BF16 R68, R100.reuse, R108, R68 ;  /* 0x0000006c6444723c */ /* 0x040fe80000041844 */
[----:B------:R-:W-:Y:S04]  /*7a50*/  FADD.FTZ R210, R230, R229 ;  /* 0x000000e5e6d27221 */ /* 0x000fe80000010000 */
[C---:B------:R-:W-:Y:S01]  /*7a60*/  HMMA.16816.F32.BF16 R72, R100.reuse, R110, R72 ;  /* 0x0000006e6448723c */ /* 0x040fe20000041848 */
[----:B------:R-:W4:Y:S07]  /*7a70*/  LDSM.16.MT88.4 R108, [R190+0x1900] ;  /* 0x00190000be6c783b */ /* 0x000f2e0000004200 */
[C---:B--2---:R-:W-:Y:S08]  /*7a80*/  HMMA.16816.F32.BF16 R76, R100.reuse, R112, R76 ;  /* 0x00000070644c723c */ /* 0x044ff0000004184c */
[C---:B------:R-:W-:Y:S01]  /*7a90*/  HMMA.16816.F32.BF16 R80, R100.reuse, R114, R80 ;  /* 0x000000726450723c */ /* 0x040fe20000041850 */
[----:B------:R-:W2:Y:S07]  /*7aa0*/  LDSM.16.MT88.4 R112, [R189+0x1900] ;  /* 0x00190000bd70783b */ /* 0x000eae0000004200 */
[C---:B---3--:R-:W-:Y:S08]  /*7ab0*/  HMMA.16816.F32.BF16 R84, R100.reuse, R116, R84 ;  /* 0x000000746454723c */ /* 0x048ff00000041854 */
[C---:B------:R-:W-:Y:S08]  /*7ac0*/  HMMA.16816.F32.BF16 R88, R100.reuse, R118, R88 ;  /* 0x000000766458723c */ /* 0x040ff00000041858 */
[C---:B-1----:R-:W-:Y:S08]  /*7ad0*/  HMMA.16816.F32.BF16 R92, R100.reuse, R104, R92 ;  /* 0x00000068645c723c */ /* 0x042ff0000004185c */
[----:B------:R-:W-:Y:S08]  /*7ae0*/  HMMA.16816.F32.BF16 R96, R100, R106, R96 ;  /* 0x0000006a6460723c */ /* 0x000ff00000041860 */
[C---:B------:R-:W-:Y:S01]  /*7af0*/  HMMA.16816.F32.BF16 R128, R136.reuse, R124, R4 ;  /* 0x0000007c8880723c */ /* 0x040fe20000041804 */
[----:B------:R-:W1:Y:S07]  /*7b00*/  LDSM.16.MT88.4 R4, [R190+0x5900] ;  /* 0x00590000be04783b */ /* 0x000e6e0000004200 */
[C---:B------:R-:W-:Y:S01]  /*7b10*/  HMMA.16816.F32.BF16 R124, R136.reuse, R126, R8 ;  /* 0x0000007e887c723c */ /* 0x040fe20000041808 */
[----:B------:R-:W3:Y:S07]  /*7b20*/  LDSM.16.MT88.4 R8, [R189+0x5900] ;  /* 0x00590000bd08783b */ /* 0x000eee0000004200 */
[C---:B----4-:R-:W-:Y:S01]  /*7b30*/  HMMA.16816.F32.BF16 R100, R136.reuse, R108, R12 ;  /* 0x0000006c8864723c */ /* 0x050fe2000004180c */
[----:B------:R-:W4:Y:S07]  /*7b40*/  LDSM.16.MT88.4 R12, [R188+0x5900] ;  /* 0x00590000bc0c783b */ /* 0x000f2e0000004200 */
[C---:B------:R-:W-:Y:S08]  /*7b50*/  HMMA.16816.F32.BF16 R104, R136.reuse, R110, R16 ;  /* 0x0000006e8868723c */ /* 0x040ff00000041810 */
[C---:B--2---:R-:W-:Y:S08]  /*7b60*/  HMMA.16816.F32.BF16 R108, R136.reuse, R112, R20 ;  /* 0x00000070886c723c */ /* 0x044ff00000041814 */
        /* <DEDUP_REMOVED lines=17> */
[C---:B---3--:R-:W-:Y:S04]  /*7c80*/  HMMA.16816.F32.BF16 R84, R136.reuse, R8, R84 ;  /* 0x000000088854723c */ /* 0x048fe80000041854 */
[----:B------:R-:W-:Y:S04]  /*7c90*/  FADD.FTZ R170, R170, R5 ;  /* 0x00000005aaaa7221 */ /* 0x000fe80000010000 */
[C---:B------:R-:W-:Y:S04]  /*7ca0*/  HMMA.16816.F32.BF16 R88, R136.reuse, R10, R88 ;  /* 0x0000000a8858723c */ /* 0x040fe80000041858 */
[----:B------:R-:W-:Y:S04]  /*7cb0*/  FADD.FTZ R171, R171, R170 ;  /* 0x000000aaabab7221 */ /* 0x000fe80000010000 */
[----:B------:R-:W-:Y:S01]  /*7cc0*/  FADD.FTZ R2, R172, R171 ;  /* 0x000000abac027221 */ /* 0x000fe20000010000 */
[C---:B----4-:R-:W-:Y:S03]  /*7cd0*/  HMMA.16816.F32.BF16 R92, R136.reuse, R12, R92 ;  /* 0x0000000c885c723c */ /* 0x050fe6000004185c */
[----:B------:R-:W-:Y:S04]  /*7ce0*/  FADD.FTZ R2, R173, R2 ;  /* 0x00000002ad027221 */ /* 0x000fe80000010000 */
[----:B------:R-:W-:Y:S01]  /*7cf0*/  FADD.FTZ R175, R175, R2 ;  /* 0x00000002afaf7221 */ /* 0x000fe20000010000 */
[-C--:B------:R-:W-:Y:S01]  /*7d00*/  MOV R12, R132.reuse ;  /* 0x00000084000c7202 */ /* 0x080fe20000000f00 */
[----:B------:R-:W-:Y:S03]  /*7d10*/  HMMA.16816.F32.BF16 R96, R136, R14, R96 ;  /* 0x0000000e8860723c */ /* 0x000fe60000041860 */
[----:B------:R-:W-:Y:S01]  /*7d20*/  FADD.FTZ R224, R224, R175 ;  /* 0x000000afe0e07221 */ /* 0x000fe20000010000 */
[----:B------:R-:W-:Y:S03]  /*7d30*/  MOV R2, R132 ;  /* 0x0000008400027202 */ /* 0x000fe60000000f00 */
[----:B------:R-:W-:Y:S05]  /*7d40*/  FADD.FTZ R225, R225, R224 ;  /* 0x000000e0e1e17221 */ /* 0x000fea0000010000 */
[----:B------:R-:W-:Y:S04]  /*7d50*/  FADD.FTZ R226, R226, R225 ;  /* 0x000000e1e2e27221 */ /* 0x000fe80000010000 */
[----:B------:R-:W-:Y:S04]  /*7d60*/  FADD.FTZ R231, R231, R226 ;  /* 0x000000e2e7e77221 */ /* 0x000fe80000010000 */
[----:B------:R-:W-:Y:S04]  /*7d70*/  FADD.FTZ R232, R232, R231 ;  /* 0x000000e7e8e87221 */ /* 0x000fe80000010000 */
[----:B------:R-:W-:Y:S04]  /*7d80*/  FADD.FTZ R211, R233, R232 ;  /* 0x000000e8e9d37221 */ /* 0x000fe80000010000 */
[----:B------:R-:W-:Y:S01]  /*7d90*/  FADD.FTZ R211, R234, R211 ;  /* 0x000000d3ead37221 */ /* 0x000fe20000010000 */
[----:B------:R-:W-:-:S05]  /*7da0*/  @P0 BRA `(.L_x_175) ;  /* 0xffffcbe000000947 */ /* 0x000fca000383ffff */
.L_x_166:
[----:B------:R-:W1:Y:S01]  /*7db0*/  S2UR UR7, SR_CTAID.X ;  /* 0x00000000000779c3 */ /* 0x000e620000002500 */
[----:B------:R-:W-:Y:S01]  /*7dc0*/  ULDC.64 UR4, c[0x0][0x2c8] ;  /* 0x0000b20000047ab9 */ /* 0x000fe20000000a00 */
[----:B------:R-:W-:Y:S01]  /*7dd0*/  PLOP3.LUT P0, PT, PT, PT, UP1, 0x40, 0x0 ;  /* 0x000000000000781c */ /* 0x000fe20003f0e818 */
[----:B------:R-:W-:-:S02]  /*7de0*/  UMOV UR6, 0x1 ;  /* 0x0000000100067882 */ /* 0x000fc40000000000 */
[----:B-1----:R-:W-:-:S04]  /*7df0*/  ULEA UR7, UR7, 0x7f, 0x7 ;  /* 0x0000007f07077891 */ /* 0x002fc8000f8e383f */
[----:B------:R-:W-:-:S03]  /*7e00*/  UIMAD.WIDE.U32 UR18, UR7, UR4, URZ ;  /* 0x00000004071272a5 */ /* 0x000fc6000f8e003f */
[----:B------:R-:W-:Y:S02]  /*7e10*/  ULDC UR4, c[0x0][0x168] ;  /* 0x00005a0000047ab9 */ /* 0x000fe40000000800 */
[----:B------:R-:W-:Y:S02]  /*7e20*/  UIADD3 UR4, UR6, -UR4, URZ ;  /* 0x8000000406047290 */ /* 0x000fe4000fffe03f */
[----:B------:R-:W-:Y:S02]  /*7e30*/  @UP2 USHF.R.U32.HI UR7, URZ, UR5, UR19 ;  /* 0x000000053f072299 */ /* 0x000fe40008011613 */
[----:B------:R-:W-:Y:S02]  /*7e40*/  ULDC UR6, c[0x0][0x324] ;  /* 0x0000c90000067ab9 */ /* 0x000fe40000000800 */
[----:B------:R-:W-:Y:S02]  /*7e50*/  ULDC UR5, c[0x0][0x1d0] ;  /* 0x0000740000057ab9 */ /* 0x000fe40000000800 */
[----:B------:R-:W-:-:S04]  /*7e60*/  UIADD3 UR7, UR7, UR5, UR4 ;  /* 0x0000000507077290 */ /* 0x000fc8000fffe004 */
[----:B------:R-:W-:Y:S01]  /*7e70*/  UIADD3 UR6, UR7, -UR6, URZ ;  /* 0x8000000607067290 */ /* 0x000fe2000fffe03f */
[----:B------:R-:W-:Y:S05]  /*7e80*/  @P0 BRA `(.L_x_176) ;  /* 0x0000016000000947 */ /* 0x000fea0003800000 */
[----:B------:R-:W-:-:S06]  /*7e90*/  UISETP.GT.AND UP0, UPT, UR7, -0x1, UPT ;  /* 0xffffffff0700788c */ /* 0x000fcc000bf04270 */
[----:B------:R-:W-:-:S13]  /*7ea0*/  PLOP3.LUT P0, PT, PT, PT, UP0, 0x80, 0x0 ;  /* 0x000000000000781c */ /* 0x000fda0003f0f008 */
[----:B------:R-:W-:Y:S05]  /*7eb0*/  @P0 BRA `(.L_x_177) ;  /* 0x0000009000000947 */ /* 0x000fea0003800000 */
[----:B------:R-:W-:Y:S02]  /*7ec0*/  ULDC UR4, c[0x0][0x32c] ;  /* 0x0000cb0000047ab9 */ /* 0x000fe40000000800 */
[----:B------:R-:W-:Y:S02]  /*7ed0*/  UISETP.NE.AND UP0, UPT, UR4, 0x1, UPT ;  /* 0x000000010400788c */ /* 0x000fe4000bf05270 */
[----:B------:R-:W-:Y:S02]  /*7ee0*/  ULOP3.LUT UR7, URZ, UR7, URZ, 0x33, !UPT ;  /* 0x000000073f077292 */ /* 0x000fe4000f8e333f */
[----:B------:R-:W-:Y:S02]  /*7ef0*/  ULDC.64 UR4, c[0x0][0x330] ;  /* 0x0000cc0000047ab9 */ /* 0x000fe40000000a00 */
[----:B------:R-:W-:-:S07]  /*7f00*/  UIMAD.WIDE.U32 UR18, UR7, UR4, URZ ;  /* 0x00000004071272a5 */ /* 0x000fce000f8e003f */
[----:B------:R-:W-:Y:S02]  /*7f10*/  @UP0 UMOV UR15, UR19 ;  /* 0x00000013000f0c82 */ /* 0x000fe40008000000 */
[----:B------:R-:W-:-:S04]  /*7f20*/  @UP0 USHF.R.U32.HI UR7, URZ, UR5, UR15 ;  /* 0x000000053f070299 */ /* 0x000fc8000801160f */
[----:B------:R-:W-:Y:S01]  /*7f30*/  ULOP3.LUT UR7, URZ, UR7, URZ, 0x33, !UPT ;  /* 0x000000073f077292 */ /* 0x000fe2000f8e333f */
[----:B------:R-:W-:Y:S05]  /*7f40*/  BRA `(.L_x_178) ;  /* 0x0000006000007947 */ /* 0x000fea0003800000 */
.L_x_177:
[----:B------:R-:W-:Y:S02]  /*7f50*/  ULDC UR4, c[0x0][0x32c] ;  /* 0x0000cb0000047ab9 */ /* 0x000fe40000000800 */
[----:B------:R-:W-:-:S03]  /*7f60*/  UISETP.NE.AND UP0, UPT, UR4, 0x1, UPT ;  /* 0x000000010400788c */ /* 0x000fc6000bf05270 */
[----:B------:R-:W-:Y:S02]  /*7f70*/  ULDC.64 UR4, c[0x0][0x330] ;  /* 0x0000cc0000047ab9 */ /* 0x000fe40000000a00 */
[----:B------:R-:W-:-:S07]  /*7f80*/  UIMAD.WIDE.U32 UR18, UR7, UR4, URZ ;  /* 0x00000004071272a5 */ /* 0x000fce000f8e003f */
[----:B------:R-:W-:Y:S02]  /*7f90*/  @UP0 UMOV UR15, UR19 ;  /* 0x00000013000f0c82 */ /* 0x000fe40008000000 */
[----:B------:R-:W-:Y:S02]  /*7fa0*/  @UP0 USHF.R.U32.HI UR7, URZ, UR5, UR15 ;  /* 0x000000053f070299 */ /* 0x000fe4000801160f */
.L_x_178:
[----:B------:R-:W-:Y:S02]  /*7fb0*/  ULDC UR4, c[0x0][0x32c] ;  /* 0x0000cb0000047ab9 */ /* 0x000fe40000000800 */
[----:B------:R-:W-:-:S04]  /*7fc0*/  UIMAD UR4, UR7, UR4, URZ ;  /* 0x00000004070472a4 */ /* 0x000fc8000f8e023f */
[----:B------:R-:W-:-:S04]  /*7fd0*/  UISETP.LT.AND UP0, UPT, UR6, UR4, UPT ;  /* 0x000000040600728c */ /* 0x000fc8000bf01270 */
[----:B------:R-:W-:-:S04]  /*7fe0*/  USEL UR6, UR6, UR4, !UP0 ;  /* 0x0000000406067287 */ /* 0x000fc8000c000000 */
.L_x_176:
[----:B------:R-:W-:-:S04]  /*7ff0*/  UIADD3 UR6, UR6, 0x3f, URZ ;  /* 0x0000003f06067890 */ /* 0x000fc8000fffe03f */
        /* <DEDUP_REMOVED lines=8> */
[----:B------:R-:W-:Y:S01]  /*8080*/  IADD3 R218, P6, R206, 0x40, RZ ;  /* 0x00000040ceda7810 */ /* 0x000fe20007fde0ff */
[----:B------:R-:W-:Y:S01]  /*8090*/  IMAD.MOV.U32 R133, RZ, RZ, R12 ;  /* 0x000000ffff857224 */ /* 0x000fe200078e000c */
[----:B------:R-:W-:Y:S01]  /*80a0*/  IADD3 R214, P4, R200, 0x40, RZ ;  /* 0x00000040c8d67810 */ /* 0x000fe20007f9e0ff */
[----:B------:R-:W-:Y:S01]  /*80b0*/  IMAD.MOV.U32 R3, RZ, RZ, R0 ;  /* 0x000000ffff037224 */ /* 0x000fe200078e0000 */
[----:B------:R-:W-:Y:S01]  /*80c0*/  IADD3 R216, P5, R206, 0x80, RZ ;  /* 0x00000080ced87810 */ /* 0x000fe20007fbe0ff */
[----:B------:R-:W-:Y:S01]  /*80d0*/  IMAD.X R217, RZ, RZ, R209, P6 ;  /* 0x000000ffffd97224 */ /* 0x000fe200030e06d1 */
[----:B------:R-:W-:Y:S01]  /*80e0*/  IADD3 R212, P0, R200, 0x80, RZ ;  /* 0x00000080c8d47810 */ /* 0x000fe20007f1e0ff */
[----:B------:R-:W-:Y:S01]  /*80f0*/  IMAD.X R213, RZ, RZ, R203, P4 ;  /* 0x000000ffffd57224 */ /* 0x000fe200020e06cb */
[----:B------:R-:W-:Y:S01]  /*8100*/  IADD3.X R215, RZ, R209, RZ, P5, !PT ;  /* 0x000000d1ffd77210 */ /* 0x000fe20002ffe4ff */
[----:B------:R-:W-:Y:S01]  /*8110*/  UMOV UR18, UR13 ;  /* 0x0000000d00127c82 */ /* 0x000fe20008000000 */
[----:B------:R-:W-:Y:S01]  /*8120*/  IADD3.X R134, RZ, R203, RZ, P0, !PT ;  /* 0x000000cbff867210 */ /* 0x000fe200007fe4ff */
[----:B------:R-:W-:-:S02]  /*8130*/  ULDC.64 UR6, c[0x0][0x208] ;  /* 0x0000820000067ab9 */ /* 0x000fc40000000a00 */
[----:B------:R-:W-:Y:S02]  /*8140*/  ULDC.64 UR4, c[0x0][0x1e0] ;  /* 0x0000780000047ab9 */ /* 0x000fe40000000a00 */
.L_x_180:
        /* <DEDUP_REMOVED lines=10> */
[----:B------:R-:W-:Y:S01]  /*81f0*/  @!UP3 UIADD3 UR13, UR21, UR13, URZ ;  /* 0x0000000d150db290 */ /* 0x000fe2000fffe03f */
[----:B------:R-:W-:Y:S02]  /*8200*/  @!P0 IADD3 R2, P6, R218, UR19, RZ ;  /* 0x00000013da028c10 */ /* 0x000fe4000ffde0ff */
[----:B------:R-:W-:Y:S01]  /*8210*/  @!P0 IADD3 R29, P4, R206, UR19, RZ ;  /* 0x00000013ce1d8c10 */ /* 0x000fe2000ff9e0ff */
[----:B------:R-:W-:Y:S01]  /*8220*/  @!UP3 USHF.L.U64.HI UR13, UR20, 0x6, UR13 ;  /* 0x00000006140db899 */ /* 0x000fe2000801020d */
[----:B------:R-:W-:Y:S01]  /*8230*/  @!P0 IADD3 R0, P5, R216, UR19, RZ ;  /* 0x00000013d8008c10 */ /* 0x000fe2000ffbe0ff */
[----:B------:R-:W-:Y:S01]  /*8240*/  @!UP3 ULEA UR19, UP0, UR6, UR19, 0x5 ;  /* 0x000000130613b291 */ /* 0x000fe2000f80283f */
[----:B------:R-:W1:Y:S03]  /*8250*/  LDSM.16.M88.4 R8, [R197+0x6100] ;  /* 0x00610000c508783b */ /* 0x000e660000000200 */
[----:B------:R-:W-:Y:S02]  /*8260*/  @!P0 IADD3.X R28, R209, UR13, RZ, P4, !PT ;  /* 0x0000000dd11c8c10 */ /* 0x000fe4000a7fe4ff */
[C---:B------:R-:W-:Y:S03]  /*8270*/  @!P0 LEA R164, P4, R29.reuse, c[0x0][0x1f8], 0x1 ;  /* 0x00007e001da48a11 */ /* 0x040fe600078808ff */
[----:B------:R-:W2:Y:S01]  /*8280*/  LDSM.16.M88.4 R16, [R197+0x6900] ;  /* 0x00690000c510783b */ /* 0x000ea20000000200 */
[----:B------:R-:W-:Y:S02]  /*8290*/  @!P0 LEA.HI.X R165, R29, c[0x0][0x1fc], R28, 0x1, P4 ;  /* 0x00007f001da58a11 */ /* 0x000fe400020f0c1c */
[C---:B------:R-:W-:Y:S02]  /*82a0*/  @!P0 LEA R168, P4, R0.reuse, c[0x0][0x1f8], 0x1 ;  /* 0x00007e0000a88a11 */ /* 0x040fe400078808ff */
[----:B------:R-:W-:Y:S03]  /*82b0*/  @!P0 IADD3.X R29, R215, UR13, RZ, P5, !PT ;  /* 0x0000000dd71d8c10 */ /* 0x000fe6000affe4ff */
[----:B------:R-:W3:Y:S01]  /*82c0*/  LDSM.16.M88.4 R24, [R197+0x7100] ;  /* 0x00710000c518783b */ /* 0x000ee20000000200 */
[----:B------:R-:W-:Y:S02]  /*82d0*/  @!P0 LEA.HI.X R169, R0, c[0x0][0x1fc], R29, 0x1, P4 ;  /* 0x00007f0000a98a11 */ /* 0x000fe400020f0c1d */
[----:B------:R-:W-:Y:S05]  /*82e0*/  @!P0 IADD3 R0, P5, R218, UR19, RZ ;  /* 0x00000013da008c10 */ /* 0x000fea000ffbe0ff */
[----:B------:R-:W4:Y:S08]  /*82f0*/  LDSM.16.M88.4 R136, [R197+0x7900] ;  /* 0x00790000c588783b */ /* 0x000f300000000200 */
[----:B------:R-:W-:Y:S01]  /*8300*/  LDSM.16.M88.4 R140, [R194+0xc100] ;  /* 0x00c10000c28c783b */ /* 0x000fe20000000200 */
[C---:B-1----:R-:W-:Y:S07]  /*8310*/  HMMA.16816.F32.BF16 R4, R32.reuse, R8, RZ ;  /* 0x000000082004723c */ /* 0x042fee00000418ff */
[----:B------:R-:W1:Y:S01]  /*8320*/  LDSM.16.M88.4 R144, [R196] ;  /* 0x00000000c490783b */ /* 0x000e620000000200 */
[C---:B------:R-:W-:Y:S07]  /*8330*/  HMMA.16816.F32.BF16 R8, R32.reuse, R10, RZ ;  /* 0x0000000a2008723c */ /* 0x040fee00000418ff */
[----:B------:R-:W5:Y:S01]  /*8340*/  LDSM.16.M88.4 R148, [R187] ;  /* 0x00000000bb94783b */ /* 0x000f620000000200 */
[C---:B--2---:R-:W-:Y:S07]  /*8350*/  HMMA.16816.F32.BF16 R12, R32.reuse, R16, RZ ;  /* 0x00000010200c723c */ /* 0x044fee00000418ff */
[----:B------:R-:W2:Y:S01]  /*8360*/  LDSM.16.M88.4 R152, [R186] ;  /* 0x00000000ba98783b */ /* 0x000ea20000000200 */
[C---:B------:R-:W-:Y:S08]  /*8370*/  HMMA.16816.F32.BF16 R16, R32.reuse, R18, RZ ;  /* 0x000000122010723c */ /* 0x040ff000000418ff */
[C---:B---3--:R-:W-:Y:S07]  /*8380*/  HMMA.16816.F32.BF16 R20, R32.reuse, R24, RZ ;  /* 0x000000182014723c */ /* 0x048fee00000418ff */
[C---:B------:R-:W-:Y:S01]  /*8390*/  @!P0 IADD3.X R25, R217.reuse, UR13, RZ, P6, !PT ;  /* 0x0000000dd9198c10 */ /* 0x040fe2000b7fe4ff */
[----:B------:R-:W-:Y:S01]  /*83a0*/  @!UP3 ULEA.HI.X UR13, UR6, UR13, UR7, 0x5, UP0 ;  /* 0x0000000d060db291 */ /* 0x000fe200080f2c07 */
[C---:B------:R-:W-:Y:S01]  /*83b0*/  @!P0 LEA R166, P6, R2.reuse, c[0x0][0x1f8], 0x1 ;  /* 0x00007e0002a68a11 */ /* 0x040fe200078c08ff */
[----:B------:R-:W-:Y:S03]  /*83c0*/  UISETP.GT.AND UP3, UPT, UR18, UR8, UPT ;  /* 0x000000081200728c */ /* 0x000fe6000bf64270 */
[----:B------:R-:W-:Y:S02]  /*83d0*/  @!P0 LEA.HI.X R167, R2, c[0x0][0x1fc], R25, 0x1, P6 ;  /* 0x00007f0002a78a11 */ /* 0x000fe400030f0c19 */
[C---:B------:R-:W-:Y:S01]  /*83e0*/  HMMA.16816.F32.BF16 R24, R32.reuse, R26, RZ ;  /* 0x0000001a2018723c */ /* 0x040fe200000418ff */
[----:B------:R-:W-:Y:S02]  /*83f0*/  @!P0 IADD3 R2, P4, R216, UR19, RZ ;  /* 0x00000013d8028c10 */ /* 0x000fe4000ff9e0ff */
[----:B------:R-:W-:Y:S02]  /*8400*/  @!P0 IADD3 R132, P6, R206, UR19, RZ ;  /* 0x00000013ce848c10 */ /* 0x000fe4000ffde0ff */
[----:B------:R-:W-:Y:S02]  /*8410*/  @!P0 IADD3.X R135, R217, UR13, RZ, P5, !PT ;  /* 0x0000000dd9878c10 */ /* 0x000fe4000affe4ff */
[----:B------:R-:W-:Y:S01]  /*8420*/  @!P0 IADD3.X R157, R209, UR13, RZ, P6, !PT ;  /* 0x0000000dd19d8c10 */ /* 0x000fe2000b7fe4ff */
[C---:B----4-:R-:W-:Y:S01]  /*8430*/  HMMA.16816.F32.BF16 R28, R32.reuse, R136, RZ ;  /* 0x00000088201c723c */ /* 0x050fe200000418ff */
[----:B------:R-:W-:Y:S03]  /*8440*/  @!P0 LEA R174, P6, R132, c[0x0][0x1f8], 0x1 ;  /* 0x00007e0084ae8a11 */ /* 0x000fe600078c08ff */
[----:B------:R-:W-:Y:S02]  /*8450*/  @!P0 LEA R172, P5, R0, c[0x0][0x1f8], 0x1 ;  /* 0x00007e0000ac8a11 */ /* 0x000fe400078a08ff */
[----:B------:R-:W-:Y:S02]  /*8460*/  @!P0 LEA.HI.X R175, R132, c[0x0][0x1fc], R157, 0x1, P6 ;  /* 0x00007f0084af8a11 */ /* 0x000fe400030f0c9d */
[----:B------:R-:W-:Y:S01]  /*8470*/  HMMA.16816.F32.BF16 R32, R32, R138, RZ ;  /* 0x0000008a2020723c */ /* 0x000fe200000418ff */
[----:B------:R-:W-:Y:S01]  /*8480*/  @!P0 IADD3.X R137, R215, UR13, RZ, P4, !PT ;  /* 0x0000000dd7898c10 */ /* 0x000fe2000a7fe4ff */
[----:B------:R-:W-:Y:S02]  /*8490*/  UIADD3 UR13, UR18, -0x1, URZ ;  /* 0xffffffff120d7890 */ /* 0x000fe4000fffe03f */
[----:B------:R-:W-:Y:S02]  /*84a0*/  @!P0 LEA R170, P4, R2, c[0x0][0x1f8], 0x1 ;  /* 0x00007e0002aa8a11 */ /* 0x000fe400078808ff */
[----:B------:R-:W-:Y:S01]  /*84b0*/  @!P0 LEA.HI.X R173, R0, c[0x0][0x1fc], R135, 0x1, P5 ;  /* 0x00007f0000ad8a11 */ /* 0x000fe200028f0c87 */
[----:B------:R-:W-:Y:S01]  /*84c0*/  @UP3 UIMAD.WIDE.U32 UR22, UR13, UR4, URZ ;  /* 0x000000040d1632a5 */ /* 0x000fe2000f8e003f */
[C---:B-1----:R-:W-:Y:S01]  /*84d0*/  HMMA.16816.F32.BF16 R4, R140.reuse, R144, R4 ;  /* 0x000000908c04723c */ /* 0x042fe20000041804 */
[----:B------:R-:W-:Y:S02]  /*84e0*/  @UP3 USHF.R.S32.HI UR19, URZ, 0x1f, UR13 ;  /* 0x0000001f3f133899 */ /* 0x000fe4000801140d */
[----:B------:R-:W-:Y:S02]  /*84f0*/  @UP3 USHF.L.U32 UR20, UR22, 0x6, URZ ;  /* 0x0000000616143899 */ /* 0x000fe4000800063f */
[----:B------:R-:W-:Y:S01]  /*8500*/  @!P0 LEA.HI.X R171, R2, c[0x0][0x1fc], R137, 0x1, P4 ;  /* 0x00007f0002ab8a11 */ /* 0x000fe200020f0c89 */
[----:B------:R-:W-:Y:S01]  /*8510*/  @UP3 UIMAD UR19, UR19, UR4, URZ ;  /* 0x00000004131332a4 */ /* 0x000fe2000f8e023f */
[----:B------:R-:W1:Y:S01]  /*8520*/  LDSM.16.M88.4 R136, [R185] ;  /* 0x00000000b988783b */ /* 0x000e620000000200 */
[C---:B------:R-:W-:Y:S02]  /*8530*/  HMMA.16816.F32.BF16 R8, R140.reuse, R146, R8 ;  /* 0x000000928c08723c */ /* 0x040fe40000041808 */
[----:B------:R-:W-:Y:S04]  /*8540*/  @UP3 UIMAD UR19, UR13, UR5, UR19 ;  /* 0x000000050d1332a4 */ /* 0x000fe8000f8e0213 */
[----:B------:R-:W-:Y:S01]  /*8550*/  @UP3 UIADD3 UR19, UR23, UR19, URZ ;  /* 0x0000001317133290 */ /* 0x000fe2000fffe03f */
[----:B------:R-:W-:Y:S01]  /*8560*/  @!PT LDS RZ, [RZ] ;  /* 0x00000000fffff984 */ /* 0x000fe20000000800 */
[----:B------:R-:W-:Y:S01]  /*8570*/  @!PT LDS RZ, [RZ] ;  /* 0x00000000fffff984 */ /* 0x000fe20000000800 */
[----:B------:R-:W-:Y:S01]  /*8580*/  @!PT LDS RZ, [RZ] ;  /* 0x00000000fffff984 */ /* 0x000fe20000000800 */
[----:B------:R3:W-:Y:S01]  /*8590*/  @!P0 LDGSTS.E.BYPASS.LTC128B.128 [R199+0x100], [R164.64], !P3 ;  /* 0x00100000a4c78fae */ /* 0x0007e2000d901d50 */
[C---:B-----5:R-:W-:Y:S02]  /*85a0*/  HMMA.16816.F32.BF16 R12, R140.reuse, R148, R12 ;  /* 0x000000948c0c723c */ /* 0x060fe4000004180c */
[----:B------:R-:W-:Y:S05]  /*85b0*/  @UP3 USHF.L.U64.HI UR19, UR22, 0x6, UR19 ;  /* 0x0000000616133899 */ /* 0x000fea0008010213 */
[----:B------:R3:W-:Y:S01]  /*85c0*/  @!P0 LDGSTS.E.BYPASS.LTC128B.128 [R199+0x2100], [R166.64], !P2 ;  /* 0x02100000a6c78fae */ /* 0x0007e2000d101d50 */
[C---:B------:R-:W-:Y:S07]  /*85d0*/  HMMA.16816.F32.BF16 R16, R140.reuse, R150, R16 ;  /* 0x000000968c10723c */ /* 0x040fee0000041810 */
[----:B------:R4:W-:Y:S01]  /*85e0*/  @!P0 LDGSTS.E.BYPASS.LTC128B.128 [R199+0x4100], [R168.64], !P1 ;  /* 0x04100000a8c78fae */ /* 0x0009e2000c901d50 */
[C---:B--2---:R-:W-:Y:S07]  /*85f0*/  HMMA.16816.F32.BF16 R20, R140.reuse, R152, R20 ;  /* 0x000000988c14723c */ /* 0x044fee0000041814 */
[----:B------:R2:W-:Y:S01]  /*8600*/  @!P0 LDGSTS.E.BYPASS.LTC128B.128 [R199+0x1100], [R174.64], !P3 ;  /* 0x01100000aec78fae */ /* 0x0005e2000d901d50 */
[C---:B------:R-:W-:Y:S07]  /*8610*/  HMMA.16816.F32.BF16 R24, R140.reuse, R154, R24 ;  /* 0x0000009a8c18723c */ /* 0x040fee0000041818 */
[----:B------:R2:W-:Y:S01]  /*8620*/  @!P0 LDGSTS.E.BYPASS.LTC128B.128 [R199+0x3100], [R172.64], !P2 ;  /* 0x03100000acc78fae */ /* 0x0005e2000d101d50 */
[C---:B-1----:R-:W-:Y:S07]  /*8630*/  HMMA.16816.F32.BF16 R28, R140.reuse, R136, R28 ;  /* 0x000000888c1c723c */ /* 0x042fee000004181c */
[----:B------:R4:W-:Y:S01]  /*8640*/  @!P0 LDGSTS.E.BYPASS.LTC128B.128 [R199+0x5100], [R170.64], !P1 ;  /* 0x05100000aac78fae */ /* 0x0009e2000c901d50 */
[----:B------:R-:W-:Y:S01]  /*8650*/  HMMA.16816.F32.BF16 R32, R140, R138, R32 ;  /* 0x0000008a8c20723c */ /* 0x000fe20000041820 */
[----:B------:R-:W-:Y:S06]  /*8660*/  PLOP3.LUT P0, PT, PT, PT, UP3, 0x80, 0x0 ;  /* 0x000000000000781c */ /* 0x000fec0003f0f038 */
[----:B------:R-:W-:Y:S08]  /*8670*/  LDSM.16.M88.4 R156, [R193+0xc100] ;  /* 0x00c10000c19c783b */ /* 0x000ff00000000200 */
[----:B------:R-:W1:Y:S08]  /*8680*/  LDSM.16.M88.4 R160, [R192+0x6100] ;  /* 0x00610000c0a0783b */ /* 0x000e700000000200 */
[----:B------:R-:W5:Y:S08]  /*8690*/  LDSM.16.M88.4 R144, [R192+0x6900] ;  /* 0x00690000c090783b */ /* 0x000f700000000200 */
[----:B---3--:R-:W3:Y:S08]  /*86a0*/  LDSM.16.M88.4 R164, [R192+0x7100] ;  /* 0x00710000c0a4783b */ /* 0x008ef00000000200 */
[----:B------:R-:W0:Y:S08]  /*86b0*/  LDGDEPBAR ;  /* 0x00000000000079af */ /* 0x000e300000000000 */
[----:B------:R-:W2:Y:S01]  /*86c0*/  LDSM.16.M88.4 R148, [R192+0x7900] ;  /* 0x00790000c094783b */ /* 0x000ea20000000200 */
[C---:B-1----:R-:W-:Y:S07]  /*86d0*/  HMMA.16816.F32.BF16 R4, R156.reuse, R160, R4 ;  /* 0x000000a09c04723c */ /* 0x042fee0000041804 */
[----:B------:R-:W-:Y:S01]  /*86e0*/  LDSM.16.M88.4 R152, [R191+0xc100] ;  /* 0x00c10000bf98783b */ /* 0x000fe20000000200 */
[C---:B------:R-:W-:Y:S07]  /*86f0*/  HMMA.16816.F32.BF16 R8, R156.reuse, R162, R8 ;  /* 0x000000a29c08723c */ /* 0x040fee0000041808 */
[----:B----4-:R-:W1:Y:S01]  /*8700*/  LDSM.16.M88.4 R168, [R184] ;  /* 0x00000000b8a8783b */ /* 0x010e620000000200 */
[C---:B-----5:R-:W-:Y:S07]  /*8710*/  HMMA.16816.F32.BF16 R12, R156.reuse, R144, R12 ;  /* 0x000000909c0c723c */ /* 0x060fee000004180c */
[----:B------:R-:W4:Y:S01]  /*8720*/  LDSM.16.M88.4 R136, [R184+0x800] ;  /* 0x00080000b888783b */ /* 0x000f220000000200 */
[C---:B------:R-:W-:Y:S07]  /*8730*/  HMMA.16816.F32.BF16 R16, R156.reuse, R146, R16 ;  /* 0x000000929c10723c */ /* 0x040fee0000041810 */
[----:B------:R-:W5:Y:S01]  /*8740*/  LDSM.16.M88.4 R140, [R184+0x1000] ;  /* 0x00100000b88c783b */ /* 0x000f620000000200 */
[C---:B---3--:R-:W-:Y:S07]  /*8750*/  HMMA.16816.F32.BF16 R20, R156.reuse, R164, R20 ;  /* 0x000000a49c14723c */ /* 0x048fee0000041814 */
[----:B------:R-:W3:Y:S01]  /*8760*/  LDSM.16.M88.4 R144, [R184+0x1800] ;  /* 0x00180000b890783b */ /* 0x000ee20000000200 */
[C---:B------:R-:W-:Y:S07]  /*8770*/  HMMA.16816.F32.BF16 R24, R156.reuse, R166, R24 ;  /* 0x000000a69c18723c */ /* 0x040fee0000041818 */
[----:B------:R-:W-:Y:S01]  /*8780*/  LDSM.16.M88.4 R160, [R197+0x8900] ;  /* 0x00890000c5a0783b */ /* 0x000fe20000000200 */
[C---:B--2---:R-:W-:Y:S07]  /*8790*/  HMMA.16816.F32.BF16 R28, R156.reuse, R148, R28 ;  /* 0x000000949c1c723c */ /* 0x044fee000004181c */
[----:B------:R-:W-:Y:S01]  /*87a0*/  LDSM.16.M88.4 R164, [R194+0x10100] ;  /* 0x01010000c2a4783b */ /* 0x000fe20000000200 */
[----:B------:R-:W-:Y:S07]  /*87b0*/  HMMA.16816.F32.BF16 R32, R156, R150, R32 ;  /* 0x000000969c20723c */ /* 0x000fee0000041820 */
[----:B------:R-:W-:Y:S01]  /*87c0*/  LDSM.16.M88.4 R148, [R198+0x10100] ;  /* 0x01010000c694783b */ /* 0x000fe20000000200 */
[C---:B-1----:R-:W-:Y:S07]  /*87d0*/  HMMA.16816.F32.BF16 R4, R152.reuse, R168, R4 ;  /* 0x000000a89804723c */ /* 0x042fee0000041804 */
[----:B------:R-:W1:Y:S01]  /*87e0*/  LDSM.16.M88.4 R156, [R197+0x8100] ;  /* 0x00810000c59c783b */ /* 0x000e620000000200 */
[C---:B------:R-:W-:Y:S07]  /*87f0*/  HMMA.16816.F32.BF16 R8, R152.reuse, R170, R8 ;  /* 0x000000aa9808723c */ /* 0x040fee0000041808 */
[----:B------:R-:W-:Y:S01]  /*8800*/  LDSM.16.M88.4 R168, [R183] ;  /* 0x00000000b7a8783b */ /* 0x000fe20000000200 */
[C---:B----4-:R-:W-:Y:S07]  /*8810*/  HMMA.16816.F32.BF16 R12, R152.reuse, R136, R12 ;  /* 0x00000088980c723c */ /* 0x050fee000004180c */
[----:B------:R-:W-:Y:S01]  /*8820*/  LDSM.16.M88.4 R172, [R184+0x4000] ;  /* 0x00400000b8ac783b */ /* 0x000fe20000000200 */
[C---:B------:R-:W-:Y:S07]  /*8830*/  HMMA.16816.F32.BF16 R16, R152.reuse, R138, R16 ;  /* 0x0000008a9810723c */ /* 0x040fee0000041810 */
[----:B------:R-:W2:Y:S01]  /*8840*/  LDSM.16.M88.4 R136, [R197+0x9100] ;  /* 0x00910000c588783b */ /* 0x000ea20000000200 */
[C---:B-----5:R-:W-:Y:S08]  /*8850*/  HMMA.16816.F32.BF16 R20, R152.reuse, R140, R20 ;  /* 0x0000008c9814723c */ /* 0x060ff00000041814 */
[C---:B------:R-:W-:Y:S01]  /*8860*/  HMMA.16816.F32.BF16 R24, R152.reuse, R142, R24 ;  /* 0x0000008e9818723c */ /* 0x040fe20000041818 */
[----:B------:R-:W4:Y:S07]  /*8870*/  LDSM.16.M88.4 R140, [R197+0x9900] ;  /* 0x00990000c58c783b */ /* 0x000f2e0000000200 */
[C---:B---3--:R-:W-:Y:S08]  /*8880*/  HMMA.16816.F32.BF16 R28, R152.reuse, R144, R28 ;  /* 0x00000090981c723c */ /* 0x048ff0000004181c */
[----:B------:R-:W-:Y:S01]  /*8890*/  HMMA.16816.F32.BF16 R32, R152, R146, R32 ;  /* 0x000000929820723c */ /* 0x000fe20000041820 */
[----:B------:R-:W3:Y:S07]  /*88a0*/  LDSM.16.M88.4 R144, [R182] ;  /* 0x00000000b690783b */ /* 0x000eee0000000200 */
[C---:B-1----:R-:W-:Y:S01]  /*88b0*/  HMMA.16816.F32.BF16 R4, R148.reuse, R156, R4 ;  /* 0x0000009c9404723c */ /* 0x042fe20000041804 */
[----:B------:R-:W1:Y:S07]  /*88c0*/  LDSM.16.M88.4 R152, [R181] ;  /* 0x00000000b598783b */ /* 0x000e6e0000000200 */
[C---:B------:R-:W-:Y:S01]  /*88d0*/  HMMA.16816.F32.BF16 R8, R148.reuse, R158, R8 ;  /* 0x0000009e9408723c */ /* 0x040fe20000041808 */
[----:B------:R-:W5:Y:S07]  /*88e0*/  LDSM.16.M88.4 R156, [R180] ;  /* 0x00000000b49c783b */ /* 0x000f6e0000000200 */
[C---:B------:R-:W-:Y:S08]  /*88f0*/  HMMA.16816.F32.BF16 R12, R148.reuse, R160, R12 ;  /* 0x000000a0940c723c */ /* 0x040ff0000004180c */
[C---:B------:R-:W-:Y:S01]  /*8900*/  HMMA.16816.F32.BF16 R16, R148.reuse, R162, R16 ;  /* 0x000000a29410723c */ /* 0x040fe20000041810 */
[----:B------:R-:W-:Y:S07]  /*8910*/  LDSM.16.M88.4 R160, [R192+0x8100] ;  /* 0x00810000c0a0783b */ /* 0x000fee0000000200 */
[C---:B--2---:R-:W-:Y:S08]  /*8920*/  HMMA.16816.F32.BF16 R20, R148.reuse, R136, R20 ;  /* 0x000000889414723c */ /* 0x044ff00000041814 */
[C---:B------:R-:W-:Y:S01]  /*8930*/  HMMA.16816.F32.BF16 R24, R148.reuse, R138, R24 ;  /* 0x0000008a9418723c */ /* 0x040fe20000041818 */
[----:B------:R-:W2:Y:S07]  /*8940*/  LDSM.16.M88.4 R136, [R193+0x10100] ;  /* 0x01010000c188783b */ /* 0x000eae0000000200 */
[C---:B----4-:R-:W-:Y:S08]  /*8950*/  HMMA.16816.F32.BF16 R28, R148.reuse, R140, R28 ;  /* 0x0000008c941c723c */ /* 0x050ff0000004181c */
[----:B------:R-:W-:Y:S01]  /*8960*/  HMMA.16816.F32.BF16 R32, R148, R142, R32 ;  /* 0x0000008e9420723c */ /* 0x000fe20000041820 */
[----:B------:R-:W4:Y:S07]  /*8970*/  LDSM.16.M88.4 R140, [R192+0x8900] ;  /* 0x00890000c08c783b */ /* 0x000f2e0000000200 */
[C---:B------:R-:W-:Y:S01]  /*8980*/  HMMA.16816.F32.BF16 R4, R164.reuse, R168, R4 ;  /* 0x000000a8a404723c */ /* 0x040fe20000041804 */
[----:B------:R-:W-:Y:S07]  /*8990*/  LDSM.16.M88.4 R148, [R192+0x9900] ;  /* 0x00990000c094783b */ /* 0x000fee0000000200 */
[C---:B------:R-:W-:Y:S01]  /*89a0*/  HMMA.16816.F32.BF16 R8, R164.reuse, R170, R8 ;  /* 0x000000aaa408723c */ /* 0x040fe20000041808 */
[----:B------:R-:W-:Y:S07]  /*89b0*/  LDSM.16.M88.4 R168, [R184+0x2000] ;  /* 0x00200000b8a8783b */ /* 0x000fee0000000200 */
[C---:B---3--:R-:W-:Y:S08]  /*89c0*/  HMMA.16816.F32.BF16 R12, R164.reuse, R144, R12 ;  /* 0x00000090a40c723c */ /* 0x048ff0000004180c */
[C---:B------:R-:W-:Y:S01]  /*89d0*/  HMMA.16816.F32.BF16 R16, R164.reuse, R146, R16 ;  /* 0x00000092a410723c */ /* 0x040fe20000041810 */
[----:B------:R-:W3:Y:S07]  /*89e0*/  LDSM.16.M88.4 R144, [R192+0x9100] ;  /* 0x00910000c090783b */ /* 0x000eee0000000200 */
[C---:B-1----:R-:W-:Y:S08]  /*89f0*/  HMMA.16816.F32.BF16 R20, R164.reuse, R152, R20 ;  /* 0x00000098a414723c */ /* 0x042ff00000041814 */
[C---:B------:R-:W-:Y:S01]  /*8a00*/  HMMA.16816.F32.BF16 R24, R164.reuse, R154, R24 ;  /* 0x0000009aa418723c */ /* 0x040fe20000041818 */
[----:B------:R-:W1:Y:S07]  /*8a10*/  LDSM.16.M88.4 R152, [R191+0x10100] ;  /* 0x01010000bf98783b */ /* 0x000e6e0000000200 */
[C---:B-----5:R-:W-:Y:S08]  /*8a20*/  HMMA.16816.F32.BF16 R28, R164.reuse, R156, R28 ;  /* 0x0000009ca41c723c */ /* 0x060ff0000004181c */
[----:B------:R-:W-:Y:S01]  /*8a30*/  HMMA.16816.F32.BF16 R32, R164, R158, R32 ;  /* 0x0000009ea420723c */ /* 0x000fe20000041820 */
[----:B------:R-:W5:Y:S07]  /*8a40*/  LDSM.16.M88.4 R156, [R184+0x2800] ;  /* 0x00280000b89c783b */ /* 0x000f6e0000000200 */
[C---:B--2---:R-:W-:Y:S01]  /*8a50*/  HMMA.16816.F32.BF16 R4, R136.reuse, R160, R4 ;  /* 0x000000a08804723c */ /* 0x044fe20000041804 */
[----:B------:R-:W-:Y:S07]  /*8a60*/  LDSM.16.M88.4 R164, [R197+0xb100] ;  /* 0x00b10000c5a4783b */ /* 0x000fee0000000200 */
[C---:B------:R-:W-:Y:S01]  /*8a70*/  HMMA.16816.F32.BF16 R8, R136.reuse, R162, R8 ;  /* 0x000000a28808723c */ /* 0x040fe20000041808 */
[----:B------:R-:W-:Y:S07]  /*8a80*/  LDSM.16.M88.4 R160, [R197+0xa900] ;  /* 0x00a90000c5a0783b */ /* 0x000fee0000000200 */
[C---:B----4-:R-:W-:Y:S08]  /*8a90*/  HMMA.16816.F32.BF16 R12, R136.reuse, R140, R12 ;  /* 0x0000008c880c723c */ /* 0x050ff0000004180c */
[C---:B------:R-:W-:Y:S01]  /*8aa0*/  HMMA.16816.F32.BF16 R16, R136.reuse, R142, R16 ;  /* 0x0000008e8810723c */ /* 0x040fe20000041810 */
[----:B------:R-:W2:Y:S07]  /*8ab0*/  LDSM.16.M88.4 R140, [R184+0x3000] ;  /* 0x00300000b88c783b */ /* 0x000eae0000000200 */
[C---:B---3--:R-:W-:Y:S08]  /*8ac0*/  HMMA.16816.F32.BF16 R20, R136.reuse, R144, R20 ;  /* 0x000000908814723c */ /* 0x048ff00000041814 */
[C---:B------:R-:W-:Y:S01]  /*8ad0*/  HMMA.16816.F32.BF16 R24, R136.reuse, R146, R24 ;  /* 0x000000928818723c */ /* 0x040fe20000041818 */
[----:B------:R-:W3:Y:S07]  /*8ae0*/  LDSM.16.M88.4 R144, [R184+0x3800] ;  /* 0x00380000b890783b */ /* 0x000eee0000000200 */
[C---:B------:R-:W-:Y:S08]  /*8af0*/  HMMA.16816.F32.BF16 R28, R136.reuse, R148, R28 ;  /* 0x00000094881c723c */ /* 0x040ff0000004181c */
[----:B------:R-:W-:Y:S01]  /*8b00*/  HMMA.16816.F32.BF16 R32, R136, R150, R32 ;  /* 0x000000968820723c */ /* 0x000fe20000041820 */
[----:B------:R-:W-:Y:S07]  /*8b10*/  LDSM.16.M88.4 R136, [R198+0x14100] ;  /* 0x01410000c688783b */ /* 0x000fee0000000200 */
[C---:B-1----:R-:W-:Y:S01]  /*8b20*/  HMMA.16816.F32.BF16 R4, R152.reuse, R168, R4 ;  /* 0x000000a89804723c */ /* 0x042fe20000041804 */
[----:B------:R-:W1:Y:S07]  /*8b30*/  LDSM.16.M88.4 R148, [R197+0xa100] ;  /* 0x00a10000c594783b */ /* 0x000e6e0000000200 */
[C---:B------:R-:W-:Y:S01]  /*8b40*/  HMMA.16816.F32.BF16 R8, R152.reuse, R170, R8 ;  /* 0x000000aa9808723c */ /* 0x040fe20000041808 */
[----:B------:R-:W-:Y:S07]  /*8b50*/  LDSM.16.M88.4 R168, [R179] ;  /* 0x00000000b3a8783b */ /* 0x000fee0000000200 */
[C---:B-----5:R-:W-:Y:S08]  /*8b60*/  HMMA.16816.F32.BF16 R12, R152.reuse, R156, R12 ;  /* 0x0000009c980c723c */ /* 0x060ff0000004180c */
[C---:B------:R-:W-:Y:S01]  /*8b70*/  HMMA.16816.F32.BF16 R16, R152.reuse, R158, R16 ;  /* 0x0000009e9810723c */ /* 0x040fe20000041810 */
[----:B------:R-:W4:Y:S07]  /*8b80*/  LDSM.16.M88.4 R156, [R197+0xb900] ;  /* 0x00b90000c59c783b */ /* 0x000f2e0000000200 */
[C---:B--2---:R-:W-:Y:S08]  /*8b90*/  HMMA.16816.F32.BF16 R20, R152.reuse, R140, R20 ;  /* 0x0000008c9814723c */ /* 0x044ff00000041814 */
[C---:B------:R-:W-:Y:S01]  /*8ba0*/  HMMA.16816.F32.BF16 R24, R152.reuse, R142, R24 ;  /* 0x0000008e9818723c */ /* 0x040fe20000041818 */
[----:B------:R-:W2:Y:S07]  /*8bb0*/  LDSM.16.M88.4 R140, [R194+0x14100] ;  /* 0x01410000c28c783b */ /* 0x000eae0000000200 */
[C---:B---3--:R-:W-:Y:S08]  /*8bc0*/  HMMA.16816.F32.BF16 R28, R152.reuse, R144, R28 ;  /* 0x00000090981c723c */ /* 0x048ff0000004181c */
[----:B------:R-:W-:Y:S01]  /*8bd0*/  HMMA.16816.F32.BF16 R32, R152, R146, R32 ;  /* 0x000000929820723c */ /* 0x000fe20000041820 */
[----:B------:R-:W3:Y:S07]  /*8be0*/  LDSM.16.M88.4 R144, [R178] ;  /* 0x00000000b290783b */ /* 0x000eee0000000200 */
[C---:B-1----:R-:W-:Y:S01]  /*8bf0*/  HMMA.16816.F32.BF16 R4, R136.reuse, R148, R4 ;  /* 0x000000948804723c */ /* 0x042fe20000041804 */
[----:B------:R-:W-:Y:S07]  /*8c00*/  LDSM.16.M88.4 R152, [R176] ;  /* 0x00000000b098783b */ /* 0x000fee0000000200 */
[C---:B------:R-:W-:Y:S01]  /*8c10*/  HMMA.16816.F32.BF16 R8, R136.reuse, R150, R8 ;  /* 0x000000968808723c */ /* 0x040fe20000041808 */
[----:B------:R-:W1:Y:S07]  /*8c20*/  LDSM.16.M88.4 R148, [R177] ;  /* 0x00000000b194783b */ /* 0x000e6e0000000200 */
[C---:B------:R-:W-:Y:S08]  /*8c30*/  HMMA.16816.F32.BF16 R12, R136.reuse, R160, R12 ;  /* 0x000000a0880c723c */ /* 0x040ff0000004180c */
[C---:B------:R-:W-:Y:S01]  /*8c40*/  HMMA.16816.F32.BF16 R16, R136.reuse, R162, R16 ;  /* 0x000000a28810723c */ /* 0x040fe20000041810 */
[----:B------:R-:W-:Y:S07]  /*8c50*/  LDSM.16.M88.4 R160, [R193+0x14100] ;  /* 0x01410000c1a0783b */ /* 0x000fee0000000200 */
[C---:B------:R-:W-:Y:S08]  /*8c60*/  HMMA.16816.F32.BF16 R20, R136.reuse, R164, R20 ;  /* 0x000000a48814723c */ /* 0x040ff00000041814 */
[C---:B------:R-:W-:Y:S01]  /*8c70*/  HMMA.16816.F32.BF16 R24, R136.reuse, R166, R24 ;  /* 0x000000a68818723c */ /* 0x040fe20000041818 */
[----:B------:R-:W5:Y:S07]  /*8c80*/  LDSM.16.M88.4 R164, [R192+0xa100] ;  /* 0x00a10000c0a4783b */ /* 0x000f6e0000000200 */
[C---:B----4-:R-:W-:Y:S08]  /*8c90*/  HMMA.16816.F32.BF16 R28, R136.reuse, R156, R28 ;  /* 0x0000009c881c723c */ /* 0x050ff0000004181c */
[----:B------:R-:W-:Y:S01]  /*8ca0*/  HMMA.16816.F32.BF16 R32, R136, R158, R32 ;  /* 0x0000009e8820723c */ /* 0x000fe20000041820 */
[----:B------:R-:W4:Y:S07]  /*8cb0*/  LDSM.16.M88.4 R136, [R192+0xa900] ;  /* 0x00a90000c088783b */ /* 0x000f2e0000000200 */
[C---:B--2---:R-:W-:Y:S01]  /*8cc0*/  HMMA.16816.F32.BF16 R4, R140.reuse, R168, R4 ;  /* 0x000000a88c04723c */ /* 0x044fe20000041804 */
[----:B------:R-:W2:Y:S07]  /*8cd0*/  LDSM.16.M88.4 R156, [R192+0xb100] ;  /* 0x00b10000c09c783b */ /* 0x000eae0000000200 */
[C---:B------:R-:W-:Y:S01]  /*8ce0*/  HMMA.16816.F32.BF16 R8, R140.reuse, R170, R8 ;  /* 0x000000aa8c08723c */ /* 0x040fe20000041808 */
[----:B------:R-:W-:Y:S07]  /*8cf0*/  LDSM.16.M88.4 R168, [R191+0x14100] ;  /* 0x01410000bfa8783b */ /* 0x000fee0000000200 */
[C---:B---3--:R-:W-:Y:S08]  /*8d00*/  HMMA.16816.F32.BF16 R12, R140.reuse, R144, R12 ;  /* 0x000000908c0c723c */ /* 0x048ff0000004180c */
[C---:B------:R-:W-:Y:S01]  /*8d10*/  HMMA.16816.F32.BF16 R16, R140.reuse, R146, R16 ;  /* 0x000000928c10723c */ /* 0x040fe20000041810 */
[----:B------:R-:W3:Y:S07]  /*8d20*/  LDSM.16.M88.4 R144, [R192+0xb900] ;  /* 0x00b90000c090783b */ /* 0x000eee0000000200 */
[C---:B-1----:R-:W-:Y:S08]  /*8d30*/  HMMA.16816.F32.BF16 R20, R140.reuse, R148, R20 ;  /* 0x000000948c14723c */ /* 0x042ff00000041814 */
[C---:B------:R-:W-:Y:S08]  /*8d40*/  HMMA.16816.F32.BF16 R24, R140.reuse, R150, R24 ;  /* 0x000000968c18723c */ /* 0x040ff00000041818 */
[C---:B------:R-:W-:Y:S08]  /*8d50*/  HMMA.16816.F32.BF16 R28, R140.reuse, R152, R28 ;  /* 0x000000988c1c723c */ /* 0x040ff0000004181c */
[----:B------:R-:W-:Y:S01]  /*8d60*/  HMMA.16816.F32.BF16 R32, R140, R154, R32 ;  /* 0x0000009a8c20723c */ /* 0x000fe20000041820 */
[----:B------:R-:W1:Y:S07]  /*8d70*/  LDSM.16.M88.4 R140, [R184+0x4800] ;  /* 0x00480000b88c783b */ /* 0x000e6e0000000200 */
[C---:B-----5:R-:W-:Y:S08]  /*8d80*/  HMMA.16816.F32.BF16 R4, R160.reuse, R164, R4 ;  /* 0x000000a4a004723c */ /* 0x060ff00000041804 */
[C---:B------:R-:W-:Y:S08]  /*8d90*/  HMMA.16816.F32.BF16 R8, R160.reuse, R166, R8 ;  /* 0x000000a6a008723c */ /* 0x040ff00000041808 */
[C---:B----4-:R-:W-:Y:S08]  /*8da0*/  HMMA.16816.F32.BF16 R12, R160.reuse, R136, R12 ;  /* 0x00000088a00c723c */ /* 0x050ff0000004180c */
[C---:B------:R-:W-:Y:S01]  /*8db0*/  HMMA.16816.F32.BF16 R16, R160.reuse, R138, R16 ;  /* 0x0000008aa010723c */ /* 0x040fe20000041810 */
[----:B------:R-:W4:Y:S07]  /*8dc0*/  LDSM.16.M88.4 R136, [R184+0x5000] ;  /* 0x00500000b888783b */ /* 0x000f2e0000000200 */
[C---:B--2---:R-:W-:Y:S08]  /*8dd0*/  HMMA.16816.F32.BF16 R20, R160.reuse, R156, R20 ;  /* 0x0000009ca014723c */ /* 0x044ff00000041814 */
[C---:B------:R-:W-:Y:S08]  /*8de0*/  HMMA.16816.F32.BF16 R24, R160.reuse, R158, R24 ;  /* 0x0000009ea018723c */ /* 0x040ff00000041818 */
[C---:B---3--:R-:W-:Y:S08]  /*8df0*/  HMMA.16816.F32.BF16 R28, R160.reuse, R144, R28 ;  /* 0x00000090a01c723c */ /* 0x048ff0000004181c */
[----:B------:R-:W-:Y:S01]  /*8e00*/  HMMA.16816.F32.BF16 R32, R160, R146, R32 ;  /* 0x00000092a020723c */ /* 0x000fe20000041820 */
[----:B------:R-:W2:Y:S01]  /*8e10*/  LDSM.16.M88.4 R144, [R184+0x5800] ;  /* 0x00580000b890783b */ /* 0x000ea20000000200 */
[----:B------:R-:W-:Y:S06]  /*8e20*/  DEPBAR.LE SB0, 0x0 ;  /* 0x000080000000791a */ /* 0x000fec0000000000 */
[C---:B------:R-:W-:Y:S01]  /*8e30*/  HMMA.16816.F32.BF16 R4, R168.reuse, R172, R4 ;  /* 0x000000aca804723c */ /* 0x040fe20000041804 */
[----:B------:R-:W-:Y:S07]  /*8e40*/  BAR.SYNC.DEFER_BLOCKING 0x0 ;  /* 0x0000000000007b1d */ /* 0x000fee0000010000 */
[C---:B------:R-:W-:Y:S08]  /*8e50*/  HMMA.16816.F32.BF16 R8, R168.reuse, R174, R8 ;  /* 0x000000aea808723c */ /* 0x040ff00000041808 */
[C---:B-1----:R-:W-:Y:S08]  /*8e60*/  HMMA.16816.F32.BF16 R12, R168.reuse, R140, R12 ;  /* 0x0000008ca80c723c */ /* 0x042ff0000004180c */
[C---:B------:R-:W-:Y:S04]  /*8e70*/  HMMA.16816.F32.BF16 R16, R168.reuse, R142, R16 ;  /* 0x0000008ea810723c */ /* 0x040fe80000041810 */
[----:B------:R-:W-:Y:S02]  /*8e80*/  FMNMX.FTZ R0, R4, R3, !PT ;  /* 0x0000000304007209 */ /* 0x000fe40007810000 */
[----:B------:R-:W-:Y:S02]  /*8e90*/  FMNMX.FTZ R2, R6, R133, !PT ;  /* 0x0000008506027209 */ /* 0x000fe40007810000 */
[C---:B----4-:R-:W-:Y:S04]  /*8ea0*/  HMMA.16816.F32.BF16 R20, R168.reuse, R136, R20 ;  /* 0x00000088a814723c */ /* 0x050fe80000041814 */
[----:B------:R-:W-:Y:S03]  /*8eb0*/  FMNMX.FTZ R135, R5, R0, !PT ;  /* 0x0000000005877209 */ /* 0x000fe60007810000 */
[----:B------:R-:W-:Y:S01]  /*8ec0*/  FMNMX.FTZ R137, R7, R2, !PT ;  /* 0x0000000207897209 */ /* 0x000fe20007810000 */
[C---:B------:R-:W-:Y:S04]  /*8ed0*/  HMMA.16816.F32.BF16 R24, R168.reuse, R138, R24 ;  /* 0x0000008aa818723c */ /* 0x040fe80000041818 */
[----:B------:R-:W-:Y:S02]  /*8ee0*/  FMNMX.FTZ R0, R8, R135, !PT ;  /* 0x0000008708007209 */ /* 0x000fe40007810000 */
[----:B------:R-:W-:Y:S02]  /*8ef0*/  FMNMX.FTZ R2, R10, R137, !PT ;  /* 0x000000890a027209 */ /* 0x000fe40007810000 */
[C---:B--2---:R-:W-:Y:S04]  /*8f00*/  HMMA.16816.F32.BF16 R28, R168.reuse, R144, R28 ;  /* 0x00000090a81c723c */ /* 0x044fe8000004181c */
        /* <DEDUP_REMOVED lines=31> */
[----:B--2---:R-:W-:Y:S07]  /*9100*/  FMNMX.FTZ R135, R137, R0, !PT ;  /* 0x0000000089877209 */ /* 0x004fee0007810000 */
[----:B------:R-:W2:Y:S01]  /*9110*/  SHFL.BFLY PT, R132, R135, 0x1, 0x1f ;  /* 0x0c201f0087847f89 */ /* 0x000ea200000e0000 */
[----:B-1----:R-:W-:Y:S05]  /*9120*/  FMNMX.FTZ R0, R141, R2, !PT ;  /* 0x000000028d007209 */ /* 0x002fea0007810000 */
[C---:B------:R-:W-:Y:S02]  /*9130*/  FMUL.FTZ R167, R0.reuse, c[0x0][0x2d0] ;  /* 0x0000b40000a77a20 */ /* 0x040fe40000410000 */
[----:B------:R-:W-:Y:S01]  /*9140*/  FADD.FTZ R2, -R0, R3 ;  /* 0x0000000300027221 */ /* 0x000fe20000010100 */
[----:B--2---:R-:W-:Y:S01]  /*9150*/  FMNMX.FTZ R132, R135, R132, !PT ;  /* 0x0000008487847209 */ /* 0x004fe20007810000 */
[----:B------:R-:W-:Y:S01]  /*9160*/  FFMA.FTZ R162, R4, c[0x0][0x2d0], -R167 ;  /* 0x0000b40004a27a23 */ /* 0x000fe200000108a7 */
[----:B------:R-:W-:Y:S01]  /*9170*/  @P0 IADD3 R4, P4, R200, UR20, RZ ;  /* 0x00000014c8040c10 */ /* 0x000fe2000ff9e0ff */
[----:B------:R-:W-:Y:S01]  /*9180*/  FMUL.FTZ R3, R2, c[0x0][0x2d0] ;  /* 0x0000b40002037a20 */ /* 0x000fe20000410000 */
[----:B------:R-:W-:Y:S01]  /*9190*/  @P0 IADD3 R135, P5, R214, UR20, RZ ;  /* 0x00000014d6870c10 */ /* 0x000fe2000ffbe0ff */
[----:B------:R-:W-:Y:S01]  /*91a0*/  FADD.FTZ R133, -R132, R133 ;  /* 0x0000008584857221 */ /* 0x000fe20000010100 */
[----:B------:R-:W-:Y:S01]  /*91b0*/  @P0 LEA R140, P6, R4, c[0x0][0x1c8], 0x1 ;  /* 0x00007200048c0a11 */ /* 0x000fe200078c08ff */
[--C-:B------:R-:W-:Y:S01]  /*91c0*/  FFMA.FTZ R160, R9, c[0x0][0x2d0], -R167.reuse ;  /* 0x0000b40009a07a23 */ /* 0x100fe200000108a7 */
[----:B------:R-:W-:Y:S01]  /*91d0*/  @P0 IADD3.X R136, R213, UR19, RZ, P5, !PT ;  /* 0x00000013d5880c10 */ /* 0x000fe2000affe4ff */
[----:B------:R-:W-:Y:S01]  /*91e0*/  FMUL.FTZ R2, R133, c[0x0][0x2d0] ;  /* 0x0000b40085027a20 */ /* 0x000fe20000410000 */
[----:B------:R-:W1:Y:S01]  /*91f0*/  MUFU.EX2 R3, R3 ;  /* 0x0000000300037308 */ /* 0x000e620000000800 */
[--C-:B------:R-:W-:Y:S01]  /*9200*/  FFMA.FTZ R133, R5, c[0x0][0x2d0], -R167.reuse ;  /* 0x0000b40005857a23 */ /* 0x100fe200000108a7 */
[----:B------:R-:W-:Y:S01]  /*9210*/  @P0 IADD3.X R5, R203, UR19, RZ, P4, !PT ;  /* 0x00000013cb050c10 */ /* 0x000fe2000a7fe4ff */
[----:B------:R-:W-:Y:S01]  /*9220*/  FMUL.FTZ R165, R132, c[0x0][0x2d0] ;  /* 0x0000b40084a57a20 */ /* 0x000fe20000410000 */
[C---:B------:R-:W-:Y:S01]  /*9230*/  @P0 LEA R142, P4, R135.reuse, c[0x0][0x1c8], 0x1 ;  /* 0x00007200878e0a11 */ /* 0x040fe200078808ff */
[----:B------:R-:W-:Y:S01]  /*9240*/  FFMA.FTZ R170, R16, c[0x0][0x2d0], -R167 ;  /* 0x0000b40010aa7a23 */ /* 0x000fe200000108a7 */
[----:B------:R-:W-:Y:S01]  /*9250*/  @P0 LEA.HI.X R141, R4, c[0x0][0x1cc], R5, 0x1, P6 ;  /* 0x00007300048d0a11 */ /* 0x000fe200030f0c05 */
[----:B------:R-:W-:Y:S01]  /*9260*/  FFMA.FTZ R166, R6, c[0x0][0x2d0], -R165 ;  /* 0x0000b40006a67a23 */ /* 0x000fe200000108a5 */
[----:B------:R-:W-:Y:S01]  /*9270*/  @P0 LEA.HI.X R143, R135, c[0x0][0x1cc], R136, 0x1, P4 ;  /* 0x00007300878f0a11 */ /* 0x000fe200020f0c88 */
[----:B------:R-:W-:Y:S01]  /*9280*/  FFMA.FTZ R135, R8, c[0x0][0x2d0], -R167 ;  /* 0x0000b40008877a23 */ /* 0x000fe200000108a7 */
[----:B------:R-:W-:Y:S01]  /*9290*/  @P0 IADD3 R4, P5, R212, UR20, RZ ;  /* 0x00000014d4040c10 */ /* 0x000fe2000ffbe0ff */
[----:B------:R2:W-:Y:S01]  /*92a0*/  @P0 LDGSTS.E.BYPASS.LTC128B.128 [R199+0x6100], [R140.64], !P3 ;  /* 0x061000008cc70fae */ /* 0x0005e2000d901d50 */
[----:B------:R-:W-:Y:S01]  /*92b0*/  @UP3 UIADD3 UR20, UP0, UR12, UR20, URZ ;  /* 0x000000140c143290 */ /* 0x000fe2000ff1e03f */
[--C-:B------:R-:W-:Y:S01]  /*92c0*/  FFMA.FTZ R161, R7, c[0x0][0x2d0], -R165.reuse ;  /* 0x0000b40007a17a23 */ /* 0x100fe200000108a5 */
[----:B------:R-:W-:Y:S01]  /*92d0*/  @P0 LEA R144, P4, R4, c[0x0][0x1c8], 0x1 ;  /* 0x0000720004900a11 */ /* 0x000fe200078808ff */
[--C-:B------:R-:W-:Y:S01]  /*92e0*/  FFMA.FTZ R163, R10, c[0x0][0x2d0], -R165.reuse ;  /* 0x0000b4000aa37a23 */ /* 0x100fe200000108a5 */
[----:B------:R-:W-:Y:S01]  /*92f0*/  @P0 IADD3.X R5, R134, UR19, RZ, P5, !PT ;  /* 0x0000001386050c10 */ /* 0x000fe2000affe4ff */
[----:B------:R-:W-:Y:S01]  /*9300*/  @UP3 UIADD3.X UR19, UR11, UR19, URZ, UP0, !UPT ;  /* 0x000000130b133290 */ /* 0x000fe200087fe43f */
[----:B------:R-:W-:Y:S01]  /*9310*/  FFMA.FTZ R164, R11, c[0x0][0x2d0], -R165 ;  /* 0x0000b4000ba47a23 */ /* 0x000fe200000108a5 */
[----:B------:R2:W-:Y:S01]  /*9320*/  @P0 LDGSTS.E.BYPASS.LTC128B.128 [R199+0x8100], [R142.64], !P2 ;  /* 0x081000008ec70fae */ /* 0x0005e2000d101d50 */
[----:B------:R-:W-:Y:S01]  /*9330*/  @P0 LEA.HI.X R145, R4, c[0x0][0x1cc], R5, 0x1, P4 ;  /* 0x0000730004910a11 */ /* 0x000fe200020f0c05 */
[----:B------:R-:W3:Y:S01]  /*9340*/  MUFU.EX2 R2, R2 ;  /* 0x0000000200027308 */ /* 0x000ee20000000800 */
[----:B------:R-:W-:Y:S01]  /*9350*/  @P0 IADD3 R4, P6, R200, UR20, RZ ;  /* 0x00000014c8040c10 */ /* 0x000fe2000ffde0ff */
[----:B------:R-:W-:Y:S01]  /*9360*/  FFMA.FTZ R171, R17, c[0x0][0x2d0], -R167 ;  /* 0x0000b40011ab7a23 */ /* 0x000fe200000108a7 */
[----:B------:R-:W-:Y:S01]  /*9370*/  @P0 IADD3 R5, P5, R214, UR20, RZ ;  /* 0x00000014d6050c10 */ /* 0x000fe2000ffbe0ff */
[----:B-1----:R-:W-:Y:S01]  /*9380*/  FMUL.FTZ R100, R3, R100 ;  /* 0x0000006403647220 */ /* 0x002fe20000410000 */
[----:B------:R-:W-:Y:S01]  /*9390*/  @P0 IADD3.X R9, R203, UR19, RZ, P6, !PT ;  /* 0x00000013cb090c10 */ /* 0x000fe2000b7fe4ff */
[----:B------:R1:W-:Y:S01]  /*93a0*/  @P0 LDGSTS.E.BYPASS.LTC128B.128 [R199+0xa100], [R144.64], !P1 ;  /* 0x0a10000090c70fae */ /* 0x0003e2000c901d50 */
[C---:B------:R-:W-:Y:S01]  /*93b0*/  @P0 LEA R150, P6, R4.reuse, c[0x0][0x1c8], 0x1 ;  /* 0x0000720004960a11 */ /* 0x040fe200078c08ff */
[----:B------:R-:W-:Y:S01]  /*93c0*/  FMUL.FTZ R101, R3, R101 ;  /* 0x0000006503657220 */ /* 0x000fe20000410000 */
[----:B------:R-:W-:Y:S01]  /*93d0*/  @P0 IADD3.X R136, R213, UR19, RZ, P5, !PT ;  /* 0x00000013d5880c10 */ /* 0x000fe2000affe4ff */
[----:B------:R-:W-:Y:S01]  /*93e0*/  MUFU.EX2 R162, R162 ;  /* 0x000000a200a27308 */ /* 0x000fe20000000800 */
[----:B------:R-:W-:Y:S01]  /*93f0*/  @P0 LEA.HI.X R151, R4, c[0x0][0x1cc], R9, 0x1, P6 ;  /* 0x0000730004970a11 */ /* 0x000fe200030f0c09 */
[----:B------:R-:W-:Y:S01]  /*9400*/  FMUL.FTZ R4, R3, R128 ;  /* 0x0000008003047220 */ /* 0x000fe20000410000 */
[----:B------:R-:W-:Y:S01]  /*9410*/  @P0 LEA R148, P5, R5, c[0x0][0x1c8], 0x1 ;  /* 0x0000720005940a11 */ /* 0x000fe200078a08ff */
[----:B------:R-:W-:Y:S01]  /*9420*/  FMUL.FTZ R9, R3, R125 ;  /* 0x0000007d03097220 */ /* 0x000fe20000410000 */
[----:B------:R-:W-:Y:S01]  /*9430*/  @P0 IADD3 R8, P4, R212, UR20, RZ ;  /* 0x00000014d4080c10 */ /* 0x000fe2000ff9e0ff */
[----:B------:R4:W-:Y:S01]  /*9440*/  @P0 LDGSTS.E.BYPASS.LTC128B.128 [R199+0x7100], [R150.64], !P3 ;  /* 0x0710000096c70fae */ /* 0x0009e2000d901d50 */
[----:B------:R-:W-:Y:S01]  /*9450*/  @P0 LEA.HI.X R149, R5, c[0x0][0x1cc], R136, 0x1, P5 ;  /* 0x0000730005950a11 */ /* 0x000fe200028f0c88 */
[C---:B------:R-:W-:Y:S01]  /*9460*/  FMUL.FTZ R5, R3.reuse, R129 ;  /* 0x0000008103057220 */ /* 0x040fe20000410000 */
[----:B------:R-:W-:Y:S01]  /*9470*/  @P0 IADD3.X R137, R134, UR19, RZ, P4, !PT ;  /* 0x0000001386890c10 */ /* 0x000fe2000a7fe4ff */
[----:B------:R-:W5:Y:S01]  /*9480*/  MUFU.EX2 R133, R133 ;  /* 0x0000008500857308 */ /* 0x000f620000000800 */
[C---:B------:R-:W-:Y:S01]  /*9490*/  @P0 LEA R146, P4, R8.reuse, c[0x0][0x1c8], 0x1 ;  /* 0x0000720008920a11 */ /* 0x040fe200078808ff */
[C---:B------:R-:W-:Y:S01]  /*94a0*/  FMUL.FTZ R104, R3.reuse, R104 ;  /* 0x0000006803687220 */ /* 0x040fe20000410000 */
[----:B------:R-:W-:Y:S01]  /*94b0*/  UISETP.GT.AND UP0, UPT, UR18, UR15, UPT ;  /* 0x0000000f1200728c */ /* 0x000fe2000bf04270 */
[----:B------:R4:W-:Y:S01]  /*94c0*/  @P0 LDGSTS.E.BYPASS.LTC128B.128 [R199+0x9100], [R148.64], !P2 ;  /* 0x0910000094c70fae */ /* 0x0009e2000d101d50 */
[----:B------:R-:W-:Y:S01]  /*94d0*/  @P0 LEA.HI.X R147, R8, c[0x0][0x1cc], R137, 0x1, P4 ;  /* 0x0000730008930a11 */ /* 0x000fe200020f0c89 */
[C---:B---3--:R-:W-:Y:S01]  /*94e0*/  FMUL.FTZ R6, R2.reuse, R130 ;  /* 0x0000008202067220 */ /* 0x048fe20000410000 */
[----:B------:R-:W-:Y:S01]  /*94f0*/  UMOV UR18, UR13 ;  /* 0x0000000d00127c82 */ /* 0x000fe20008000000 */
[C---:B------:R-:W-:Y:S02]  /*9500*/  FMUL.FTZ R7, R2.reuse, R131 ;  /* 0x0000008302077220 */ /* 0x040fe40000410000 */
[----:B------:R-:W-:Y:S01]  /*9510*/  MUFU.EX2 R135, R135 ;  /* 0x0000008700877308 */ /* 0x000fe20000000800 */
[C---:B------:R-:W-:Y:S01]  /*9520*/  FMUL.FTZ R8, R3.reuse, R124 ;  /* 0x0000007c03087220 */ /* 0x040fe20000410000 */
[----:B------:R1:W-:Y:S01]  /*9530*/  @P0 LDGSTS.E.BYPASS.LTC128B.128 [R199+0xb100], [R146.64], !P1 ;  /* 0x0b10000092c70fae */ /* 0x0003e2000c901d50 */
[C---:B------:R-:W-:Y:S01]  /*9540*/  FMUL.FTZ R10, R2.reuse, R126 ;  /* 0x0000007e020a7220 */ /* 0x040fe20000410000 */
[----:B------:R-:W-:Y:S01]  /*9550*/  PLOP3.LUT P0, PT, PT, PT, UP0, 0x80, 0x0 ;  /* 0x000000000000781c */ /* 0x000fe20003f0f008 */
[C---:B------:R-:W-:Y:S02]  /*9560*/  FMUL.FTZ R11, R2.reuse, R127 ;  /* 0x0000007f020b7220 */ /* 0x040fe40000410000 */
[C---:B------:R-:W-:Y:S02]  /*9570*/  FMUL.FTZ R102, R2.reuse, R102 ;  /* 0x0000006602667220 */ /* 0x040fe40000410000 */
[C---:B------:R-:W-:Y:S01]  /*9580*/  FMUL.FTZ R103, R2.reuse, R103 ;  /* 0x0000006702677220 */ /* 0x040fe20000410000 */
[----:B------:R-:W3:Y:S01]  /*9590*/  LDSM.16.MT88.4 R136, [R195+0x100] ;  /* 0x00010000c388783b */ /* 0x000ee20000004200 */
[----:B------:R-:W4:Y:S01]  /*95a0*/  MUFU.EX2 R160, R160 ;  /* 0x000000a000a07308 */ /* 0x000f220000000800 */
[----:B------:R-:W-:Y:S01]  /*95b0*/  FMUL.FTZ R105, R3, R105 ;  /* 0x0000006903697220 */ /* 0x000fe20000410000 */
[----:B-----5:R-:W-:Y:S01]  /*95c0*/  F2FP.BF16.PACK_AB R128, R133, R162 ;  /* 0x000000a28580723e */ /* 0x020fe200000010ff */
[C---:B------:R-:W-:Y:S02]  /*95d0*/  FMUL.FTZ R106, R2.reuse, R106 ;  /* 0x0000006a026a7220 */ /* 0x040fe40000410000 */
[C---:B------:R-:W-:Y:S02]  /*95e0*/  FMUL.FTZ R107, R2.reuse, R107 ;  /* 0x0000006b026b7220 */ /* 0x040fe40000410000 */
[----:B--2---:R-:W2:Y:S01]  /*95f0*/  LDSM.16.MT88.4 R140, [R190+0x100] ;  /* 0x00010000be8c783b */ /* 0x004ea20000004200 */
[C---:B------:R-:W-:Y:S02]  /*9600*/  FMUL.FTZ R108, R3.reuse, R108 ;  /* 0x0000006c036c7220 */ /* 0x040fe40000410000 */
[----:B------:R-:W-:Y:S01]  /*9610*/  MUFU.EX2 R166, R166 ;  /* 0x000000a600a67308 */ /* 0x000fe20000000800 */
[----:B------:R-:W-:Y:S02]  /*9620*/  FMUL.FTZ R109, R3, R109 ;  /* 0x0000006d036d7220 */ /* 0x000fe40000410000 */
[C---:B------:R-:W-:Y:S02]  /*9630*/  FMUL.FTZ R110, R2.reuse, R110 ;  /* 0x0000006e026e7220 */ /* 0x040fe40000410000 */
[----:B------:R-:W-:Y:S01]  /*9640*/  LDSM.16.MT88.4 R124, [R188+0x100] ;  /* 0x00010000bc7c783b */ /* 0x000fe20000004200 */
[----:B------:R-:W-:Y:S02]  /*9650*/  FMUL.FTZ R111, R2, R111 ;  /* 0x0000006f026f7220 */ /* 0x000fe40000410000 */
[--C-:B------:R-:W-:Y:S02]  /*9660*/  FFMA.FTZ R174, R18, c[0x0][0x2d0], -R165.reuse ;  /* 0x0000b40012ae7a23 */ /* 0x100fe400000108a5 */
[----:B------:R-:W5:Y:S01]  /*9670*/  MUFU.EX2 R161, R161 ;  /* 0x000000a100a17308 */ /* 0x000f620000000800 */
[----:B------:R-:W-:Y:S02]  /*9680*/  FFMA.FTZ R175, R19, c[0x0][0x2d0], -R165 ;  /* 0x0000b40013af7a23 */ /* 0x000fe400000108a5 */
[----:B-1----:R-:W1:Y:S01]  /*9690*/  LDSM.16.MT88.4 R144, [R189+0x100] ;  /* 0x00010000bd90783b */ /* 0x002e620000004200 */
[----:B----4-:R-:W-:Y:S01]  /*96a0*/  F2FP.BF16.PACK_AB R130, R160, R135 ;  /* 0x00000087a082723e */ /* 0x010fe200000010ff */
[--C-:B------:R-:W-:Y:S02]  /*96b0*/  FFMA.FTZ R219, R28, c[0x0][0x2d0], -R167.reuse ;  /* 0x0000b4001cdb7a23 */ /* 0x100fe400000108a7 */
[--C-:B------:R-:W-:Y:S02]  /*96c0*/  FFMA.FTZ R220, R29, c[0x0][0x2d0], -R167.reuse ;  /* 0x0000b4001ddc7a23 */ /* 0x100fe400000108a7 */
[----:B------:R-:W-:Y:S01]  /*96d0*/  FFMA.FTZ R221, R32, c[0x0][0x2d0], -R167 ;  /* 0x0000b40020dd7a23 */ /* 0x000fe200000108a7 */
[----:B------:R-:W-:Y:S01]  /*96e0*/  MUFU.EX2 R163, R163 ;  /* 0x000000a300a37308 */ /* 0x000fe20000000800 */
[----:B------:R-:W-:Y:S01]  /*96f0*/  LDSM.16.MT88.4 R16, [R190+0x900] ;  /* 0x00090000be10783b */ /* 0x000fe20000004200 */
[--C-:B------:R-:W-:Y:S02]  /*9700*/  FFMA.FTZ R223, R30, c[0x0][0x2d0], -R165.reuse ;  /* 0x0000b4001edf7a23 */ /* 0x100fe400000108a5 */
[--C-:B------:R-:W-:Y:S02]  /*9710*/  FFMA.FTZ R224, R31, c[0x0][0x2d0], -R165.reuse ;  /* 0x0000b4001fe07a23 */ /* 0x100fe400000108a5 */
[----:B------:R-:W-:Y:S02]  /*9720*/  FFMA.FTZ R225, R34, c[0x0][0x2d0], -R165 ;  /* 0x0000b40022e17a23 */ /* 0x000fe400000108a5 */
[C---:B------:R-:W-:Y:S01]  /*9730*/  FMUL.FTZ R112, R3.reuse, R112 ;  /* 0x0000007003707220 */ /* 0x040fe20000410000 */
[----:B------:R-:W-:Y:S01]  /*9740*/  LDSM.16.MT88.4 R148, [R195+0x2900] ;  /* 0x00290000c394783b */ /* 0x000fe20000004200 */
[----:B------:R-:W4:Y:S01]  /*9750*/  MUFU.EX2 R164, R164 ;  /* 0x000000a400a47308 */ /* 0x000f220000000800 */
[----:B------:R-:W-:Y:S02]  /*9760*/  FMUL.FTZ R113, R3, R113 ;  /* 0x0000007103717220 */ /* 0x000fe40000410000 */
[C---:B------:R-:W-:Y:S01]  /*9770*/  FMUL.FTZ R114, R2.reuse, R114 ;  /* 0x0000007202727220 */ /* 0x040fe20000410000 */
[----:B-----5:R-:W-:Y:S01]  /*9780*/  F2FP.BF16.PACK_AB R129, R161, R166 ;  /* 0x000000a6a181723e */ /* 0x020fe200000010ff */
[C---:B------:R-:W-:Y:S02]  /*9790*/  FMUL.FTZ R115, R2.reuse, R115 ;  /* 0x0000007302737220 */ /* 0x040fe40000410000 */
[----:B------:R-:W-:Y:S01]  /*97a0*/  LDSM.16.MT88.4 R152, [R190+0x2900] ;  /* 0x00290000be98783b */ /* 0x000fe20000004200 */
[C---:B------:R-:W-:Y:S02]  /*97b0*/  FMUL.FTZ R116, R3.reuse, R116 ;  /* 0x0000007403747220 */ /* 0x040fe40000410000 */
[C---:B------:R-:W-:Y:S01]  /*97c0*/  FMUL.FTZ R117, R3.reuse, R117 ;  /* 0x0000007503757220 */ /* 0x040fe20000410000 */
[----:B------:R-:W-:Y:S01]  /*97d0*/  MUFU.EX2 R170, R170 ;  /* 0x000000aa00aa7308 */ /* 0x000fe20000000800 */
[C---:B------:R-:W-:Y:S02]  /*97e0*/  FMUL.FTZ R118, R2.reuse, R118 ;  /* 0x0000007602767220 */ /* 0x040fe40000410000 */
[C---:B------:R-:W-:Y:S01]  /*97f0*/  FMUL.FTZ R119, R2.reuse, R119 ;  /* 0x0000007702777220 */ /* 0x040fe20000410000 */
[----:B------:R-:W-:Y:S01]  /*9800*/  LDSM.16.MT88.4 R156, [R189+0x2900] ;  /* 0x00290000bd9c783b */ /* 0x000fe20000004200 */
[C---:B------:R-:W-:Y:S02]  /*9810*/  FMUL.FTZ R120, R3.reuse, R120 ;  /* 0x0000007803787220 */ /* 0x040fe40000410000 */
[C---:B------:R-:W-:Y:S02]  /*9820*/  FMUL.FTZ R121, R3.reuse, R121 ;  /* 0x0000007903797220 */ /* 0x040fe40000410000 */
[C---:B------:R-:W-:Y:S01]  /*9830*/  FMUL.FTZ R122, R2.reuse, R122 ;  /* 0x0000007a027a7220 */ /* 0x040fe20000410000 */
[----:B------:R-:W5:Y:S01]  /*9840*/  MUFU.EX2 R171, R171 ;  /* 0x000000ab00ab7308 */ /* 0x000f620000000800 */
[----:B------:R-:W-:Y:S01]  /*9850*/  FMUL.FTZ R123, R2, R123 ;  /* 0x0000007b027b7220 */ /* 0x000fe20000410000 */
[----:B------:R-:W-:Y:S01]  /*9860*/  LDSM.16.MT88.4 R28, [R189+0x1900] ;  /* 0x00190000bd1c783b */ /* 0x000fe20000004200 */
[----:B----4-:R-:W-:Y:S01]  /*9870*/  F2FP.BF16.PACK_AB R131, R164, R163 ;  /* 0x000000a3a483723e */ /* 0x010fe200000010ff */
[C---:B------:R-:W-:Y:S02]  /*9880*/  FMUL.FTZ R36, R3.reuse, R36 ;  /* 0x0000002403247220 */ /* 0x040fe40000410000 */
[C---:B------:R-:W-:Y:S02]  /*9890*/  FMUL.FTZ R37, R3.reuse, R37 ;  /* 0x0000002503257220 */ /* 0x040fe40000410000 */
[C---:B------:R-:W-:Y:S02]  /*98a0*/  FMUL.FTZ R38, R2.reuse, R38 ;  /* 0x0000002602267220 */ /* 0x040fe40000410000 */
[C---:B---3--:R-:W-:Y:S01]  /*98b0*/  HMMA.16816.F32.BF16 R4, R128.reuse, R136, R4 ;  /* 0x000000888004723c */ /* 0x048fe20000041804 */
[----:B------:R-:W0:Y:S01]  /*98c0*/  LDGDEPBAR ;  /* 0x00000000000079af */ /* 0x000e220000000000 */
[----:B------:R-:W-:Y:S03]  /*98d0*/  MUFU.EX2 R174, R174 ;  /* 0x000000ae00ae7308 */ /* 0x000fe60000000800 */
[C---:B------:R-:W-:Y:S02]  /*98e0*/  FMUL.FTZ R39, R2.reuse, R39 ;  /* 0x0000002702277220 */ /* 0x040fe40000410000 */
[C---:B------:R-:W-:Y:S01]  /*98f0*/  FMUL.FTZ R40, R3.reuse, R40 ;  /* 0x0000002803287220 */ /* 0x040fe20000410000 */
[C---:B------:R-:W-:Y:S01]  /*9900*/  HMMA.16816.F32.BF16 R8, R128.reuse, R138, R8 ;  /* 0x0000008a8008723c */ /* 0x040fe20000041808 */
[----:B------:R-:W3:Y:S03]  /*9910*/  LDSM.16.MT88.4 R136, [R195+0x2100] ;  /* 0x00210000c388783b */ /* 0x000ee60000004200 */
[C---:B------:R-:W-:Y:S01]  /*9920*/  FMUL.FTZ R41, R3.reuse, R41 ;  /* 0x0000002903297220 */ /* 0x040fe20000410000 */
[----:B------:R-:W4:Y:S01]  /*9930*/  MUFU.EX2 R175, R175 ;  /* 0x000000af00af7308 */ /* 0x000f220000000800 */
[C---:B------:R-:W-:Y:S02]  /*9940*/  FMUL.FTZ R42, R2.reuse, R42 ;  /* 0x0000002a022a7220 */ /* 0x040fe40000410000 */
[C---:B--2---:R-:W-:Y:S04]  /*9950*/  HMMA.16816.F32.BF16 R100, R128.reuse, R140, R100 ;  /* 0x0000008c8064723c */ /* 0x044fe80000041864 */
[C---:B------:R-:W-:Y:S02]  /*9960*/  FMUL.FTZ R43, R2.reuse, R43 ;  /* 0x0000002b022b7220 */ /* 0x040fe40000410000 */
[C---:B------:R-:W-:Y:S01]  /*9970*/  FMUL.FTZ R44, R3.reuse, R44 ;  /* 0x0000002c032c7220 */ /* 0x040fe20000410000 */
[----:B------:R-:W-:Y:S01]  /*9980*/  MUFU.EX2 R219, R219 ;  /* 0x000000db00db7308 */ /* 0x000fe20000000800 */
[C---:B------:R-:W-:Y:S01]  /*9990*/  HMMA.16816.F32.BF16 R104, R128.reuse, R142, R104 ;  /* 0x0000008e8068723c */ /* 0x040fe20000041868 */
[----:B------:R-:W2:Y:S03]  /*99a0*/  LDSM.16.MT88.4 R140, [R190+0x2100] ;  /* 0x00210000be8c783b */ /* 0x000ea60000004200 */
[C---:B------:R-:W-:Y:S02]  /*99b0*/  FMUL.FTZ R45, R3.reuse, R45 ;  /* 0x0000002d032d7220 */ /* 0x040fe40000410000 */
[C---:B------:R-:W-:Y:S02]  /*99c0*/  FMUL.FTZ R46, R2.reuse, R46 ;  /* 0x0000002e022e7220 */ /* 0x040fe40000410000 */
[C---:B-1----:R-:W-:Y:S01]  /*99d0*/  HMMA.16816.F32.BF16 R108, R128.reuse, R144, R108 ;  /* 0x00000090806c723c */ /* 0x042fe2000004186c */
[----:B------:R-:W-:Y:S03]  /*99e0*/  MUFU.EX2 R220, R220 ;  /* 0x000000dc00dc7308 */ /* 0x000fe60000000800 */
[C---:B------:R-:W-:Y:S02]  /*99f0*/  FMUL.FTZ R47, R2.reuse, R47 ;  /* 0x0000002f022f7220 */ /* 0x040fe40000410000 */
[C---:B------:R-:W-:Y:S02]  /*9a00*/  FMUL.FTZ R48, R3.reuse, R48 ;  /* 0x0000003003307220 */ /* 0x040fe40000410000 */
[C---:B------:R-:W-:Y:S01]  /*9a10*/  HMMA.16816.F32.BF16 R112, R128.reuse, R146, R112 ;  /* 0x000000928070723c */ /* 0x040fe20000041870 */
[----:B------:R-:W-:Y:S02]  /*9a20*/  LDSM.16.MT88.4 R144, [R188+0x900] ;  /* 0x00090000bc90783b */ /* 0x000fe40000004200 */
[----:B------:R-:W-:Y:S01]  /*9a30*/  MUFU.EX2 R221, R221 ;  /* 0x000000dd00dd7308 */ /* 0x000fe20000000800 */
[C---:B------:R-:W-:Y:S02]  /*9a40*/  FMUL.FTZ R49, R3.reuse, R49 ;  /* 0x0000003103317220 */ /* 0x040fe40000410000 */
[C---:B------:R-:W-:Y:S02]  /*9a50*/  FMUL.FTZ R50, R2.reuse, R50 ;  /* 0x0000003202327220 */ /* 0x040fe40000410000 */
[C---:B------:R-:W-:Y:S04]  /*9a60*/  HMMA.16816.F32.BF16 R116, R128.reuse, R124, R116 ;  /* 0x0000007c8074723c */ /* 0x040fe80000041874 */
        /* <DEDUP_REMOVED lines=8> */
[C---:B---3--:R-:W-:Y:S04]  /*9af0*/  HMMA.16816.F32.BF16 R36, R128.reuse, R136, R36 ;  /* 0x000000888024723c */ /* 0x048fe80000041824 */
[C---:B------:R-:W-:Y:S02]  /*9b00*/  FMUL.FTZ R55, R2.reuse, R55 ;  /* 0x0000003702377220 */ /* 0x040fe40000410000 */
[C---:B------:R-:W-:Y:S02]  /*9b10*/  FMUL.FTZ R56, R3.reuse, R56 ;  /* 0x0000003803387220 */ /* 0x040fe40000410000 */
[C---:B------:R-:W-:Y:S01]  /*9b20*/  HMMA.16816.F32.BF16 R40, R128.reuse, R138, R40 ;  /* 0x0000008a8028723c */ /* 0x040fe20000041828 */
[----:B------:R-:W3:Y:S01]  /*9b30*/  LDSM.16.MT88.4 R136, [R188+0x2100] ;  /* 0x00210000bc88783b */ /* 0x000ee20000004200 */
[----:B------:R-:W-:Y:S02]  /*9b40*/  MUFU.EX2 R225, R225 ;  /* 0x000000e100e17308 */ /* 0x000fe40000000800 */
[C---:B------:R-:W-:Y:S02]  /*9b50*/  FMUL.FTZ R57, R3.reuse, R57 ;  /* 0x0000003903397220 */ /* 0x040fe40000410000 */
[C---:B------:R-:W-:Y:S02]  /*9b60*/  FMUL.FTZ R58, R2.reuse, R58 ;  /* 0x0000003a023a7220 */ /* 0x040fe40000410000 */
[C---:B--2---:R-:W-:Y:S04]  /*9b70*/  HMMA.16816.F32.BF16 R44, R128.reuse, R140, R44 ;  /* 0x0000008c802c723c */ /* 0x044fe8000004182c */
[C---:B------:R-:W-:Y:S02]  /*9b80*/  FMUL.FTZ R59, R2.reuse, R59 ;  /* 0x0000003b023b7220 */ /* 0x040fe40000410000 */
[C---:B------:R-:W-:Y:S02]  /*9b90*/  FMUL.FTZ R60, R3.reuse, R60 ;  /* 0x0000003c033c7220 */ /* 0x040fe40000410000 */
[C---:B------:R-:W-:Y:S01]  /*9ba0*/  HMMA.16816.F32.BF16 R48, R128.reuse, R142, R48 ;  /* 0x0000008e8030723c */ /* 0x040fe20000041830 */
[----:B------:R-:W2:Y:S03]  /*9bb0*/  LDSM.16.MT88.4 R140, [R195+0x4100] ;  /* 0x00410000c38c783b */ /* 0x000ea60000004200 */
[C---:B------:R-:W-:Y:S02]  /*9bc0*/  FMUL.FTZ R61, R3.reuse, R61 ;  /* 0x0000003d033d7220 */ /* 0x040fe40000410000 */
[C---:B------:R-:W-:Y:S02]  /*9bd0*/  FMUL.FTZ R62, R2.reuse, R62 ;  /* 0x0000003e023e7220 */ /* 0x040fe40000410000 */
[C---:B------:R-:W-:Y:S01]  /*9be0*/  FMUL.FTZ R63, R2.reuse, R63 ;  /* 0x0000003f023f7220 */ /* 0x040fe20000410000 */
[C---:B-1----:R-:W-:Y:S03]  /*9bf0*/  HMMA.16816.F32.BF16 R52, R128.reuse, R124, R52 ;  /* 0x0000007c8034723c */ /* 0x042fe60000041834 */
[C---:B------:R-:W-:Y:S02]  /*9c00*/  FMUL.FTZ R64, R3.reuse, R64 ;  /* 0x0000004003407220 */ /* 0x040fe40000410000 */
[C---:B------:R-:W-:Y:S02]  /*9c10*/  FMUL.FTZ R65, R3.reuse, R65 ;  /* 0x0000004103417220 */ /* 0x040fe40000410000 */
[C---:B------:R-:W-:Y:S01]  /*9c20*/  FMUL.FTZ R66, R2.reuse, R66 ;  /* 0x0000004202427220 */ /* 0x040fe20000410000 */
[C---:B------:R-:W-:Y:S01]  /*9c30*/  HMMA.16816.F32.BF16 R56, R128.reuse, R126, R56 ;  /* 0x0000007e8038723c */ /* 0x040fe20000041838 */
[----:B------:R-:W1:Y:S03]  /*9c40*/  LDSM.16.MT88.4 R124, [R190+0x4100] ;  /* 0x00410000be7c783b */ /* 0x000e660000004200 */
[C---:B------:R-:W-:Y:S02]  /*9c50*/  FMUL.FTZ R67, R2.reuse, R67 ;  /* 0x0000004302437220 */ /* 0x040fe40000410000 */
[C---:B------:R-:W-:Y:S02]  /*9c60*/  FMUL.FTZ R68, R3.reuse, R68 ;  /* 0x0000004403447220 */ /* 0x040fe40000410000 */
[C---:B---3--:R-:W-:Y:S04]  /*9c70*/  HMMA.16816.F32.BF16 R60, R128.reuse, R136, R60 ;  /* 0x00000088803c723c */ /* 0x048fe8000004183c */
[C---:B------:R-:W-:Y:S02]  /*9c80*/  FMUL.FTZ R69, R3.reuse, R69 ;  /* 0x0000004503457220 */ /* 0x040fe40000410000 */
[C---:B------:R-:W-:Y:S02]  /*9c90*/  FMUL.FTZ R70, R2.reuse, R70 ;  /* 0x0000004602467220 */ /* 0x040fe40000410000 */
[C---:B------:R-:W-:Y:S01]  /*9ca0*/  HMMA.16816.F32.BF16 R64, R128.reuse, R138, R64 ;  /* 0x0000008a8040723c */ /* 0x040fe20000041840 */
[----:B------:R-:W3:Y:S03]  /*9cb0*/  LDSM.16.MT88.4 R136, [R189+0x4100] ;  /* 0x00410000bd88783b */ /* 0x000ee60000004200 */
[C---:B------:R-:W-:Y:S02]  /*9cc0*/  FMUL.FTZ R71, R2.reuse, R71 ;  /* 0x0000004702477220 */ /* 0x040fe40000410000 */
[C---:B------:R-:W-:Y:S02]  /*9cd0*/  FMUL.FTZ R72, R3.reuse, R72 ;  /* 0x0000004803487220 */ /* 0x040fe40000410000 */
[C---:B------:R-:W-:Y:S03]  /*9ce0*/  FMUL.FTZ R73, R3.reuse, R73 ;  /* 0x0000004903497220 */ /* 0x040fe60000410000 */
[C---:B--2---:R-:W-:Y:S03]  /*9cf0*/  HMMA.16816.F32.BF16 R68, R128.reuse, R140, R68 ;  /* 0x0000008c8044723c */ /* 0x044fe60000041844 */
[C---:B------:R-:W-:Y:S02]  /*9d00*/  FMUL.FTZ R74, R2.reuse, R74 ;  /* 0x0000004a024a7220 */ /* 0x040fe40000410000 */
[C---:B------:R-:W-:Y:S02]  /*9d10*/  FMUL.FTZ R75, R2.reuse, R75 ;  /* 0x0000004b024b7220 */ /* 0x040fe40000410000 */
[C---:B------:R-:W-:Y:S02]  /*9d20*/  FMUL.FTZ R76, R3.reuse, R76 ;  /* 0x0000004c034c7220 */ /* 0x040fe40000410000 */
[C---:B------:R-:W-:Y:S03]  /*9d30*/  FMUL.FTZ R77, R3.reuse, R77 ;  /* 0x0000004d034d7220 */ /* 0x040fe60000410000 */
[C---:B------:R-:W-:Y:S01]  /*9d40*/  HMMA.16816.F32.BF16 R72, R128.reuse, R142, R72 ;  /* 0x0000008e8048723c */ /* 0x040fe20000041848 */
[----:B------:R-:W2:Y:S02]  /*9d50*/  LDSM.16.MT88.4 R140, [R188+0x4100] ;  /* 0x00410000bc8c783b */ /* 0x000ea40000004200 */
[C---:B------:R-:W-:Y:S02]  /*9d60*/  FMUL.FTZ R78, R2.reuse, R78 ;  /* 0x0000004e024e7220 */ /* 0x040fe40000410000 */
[C---:B------:R-:W-:Y:S02]  /*9d70*/  FMUL.FTZ R79, R2.reuse, R79 ;  /* 0x0000004f024f7220 */ /* 0x040fe40000410000 */
[C---:B------:R-:W-:Y:S02]  /*9d80*/  FMUL.FTZ R80, R3.reuse, R80 ;  /* 0x0000005003507220 */ /* 0x040fe40000410000 */
[C---:B------:R-:W-:Y:S03]  /*9d90*/  FMUL.FTZ R81, R3.reuse, R81 ;  /* 0x0000005103517220 */ /* 0x040fe60000410000 */
[C---:B-1----:R-:W-:Y:S03]  /*9da0*/  HMMA.16816.F32.BF16 R76, R128.reuse, R124, R76 ;  /* 0x0000007c804c723c */ /* 0x042fe6000004184c */
[C---:B------:R-:W-:Y:S02]  /*9db0*/  FMUL.FTZ R82, R2.reuse, R82 ;  /* 0x0000005202527220 */ /* 0x040fe40000410000 */
[C---:B------:R-:W-:Y:S02]  /*9dc0*/  FMUL.FTZ R83, R2.reuse, R83 ;  /* 0x0000005302537220 */ /* 0x040fe40000410000 */
[C---:B------:R-:W-:Y:S02]  /*9dd0*/  FMUL.FTZ R84, R3.reuse, R84 ;  /* 0x0000005403547220 */ /* 0x040fe40000410000 */
[----:B------:R-:W-:Y:S03]  /*9de0*/  FMUL.FTZ R85, R3, R85 ;  /* 0x0000005503557220 */ /* 0x000fe60000410000 */
[C---:B------:R-:W-:Y:S01]  /*9df0*/  HMMA.16816.F32.BF16 R80, R128.reuse, R126, R80 ;  /* 0x0000007e8050723c */ /* 0x040fe20000041850 */
[----:B------:R-:W1:Y:S02]  /*9e00*/  LDSM.16.MT88.4 R124, [R195+0x900] ;  /* 0x00090000c37c783b */ /* 0x000e640000004200 */
[C---:B------:R-:W-:Y:S02]  /*9e10*/  FMUL.FTZ R86, R2.reuse, R86 ;  /* 0x0000005602567220 */ /* 0x040fe40000410000 */
[----:B------:R-:W-:Y:S02]  /*9e20*/  FMUL.FTZ R87, R2, R87 ;  /* 0x0000005702577220 */ /* 0x000fe40000410000 */
[--C-:B------:R-:W-:Y:S02]  /*9e30*/  FFMA.FTZ R168, R12, c[0x0][0x2d0], -R167.reuse ;  /* 0x0000b4000ca87a23 */ /* 0x100fe400000108a7 */
[----:B------:R-:W-:Y:S03]  /*9e40*/  FFMA.FTZ R169, R13, c[0x0][0x2d0], -R167 ;  /* 0x0000b4000da97a23 */ /* 0x000fe600000108a7 */
[C---:B---3--:R-:W-:Y:S01]  /*9e50*/  HMMA.16816.F32.BF16 R84, R128.reuse, R136, R84 ;  /* 0x000000888054723c */ /* 0x048fe20000041854 */
[----:B------:R-:W-:Y:S02]  /*9e60*/  MUFU.EX2 R168, R168 ;  /* 0x000000a800a87308 */ /* 0x000fe40000000800 */
[--C-:B------:R-:W-:Y:S01]  /*9e70*/  FFMA.FTZ R172, R14, c[0x0][0x2d0], -R165.reuse ;  /* 0x0000b4000eac7a23 */ /* 0x100fe200000108a5 */
[----:B-----5:R-:W-:Y:S01]  /*9e80*/  F2FP.BF16.PACK_AB R14, R171, R170 ;  /* 0x000000aaab0e723e */ /* 0x020fe200000010ff */
[----:B------:R-:W-:Y:S01]  /*9e90*/  FFMA.FTZ R173, R15, c[0x0][0x2d0], -R165 ;  /* 0x0000b4000fad7a23 */ /* 0x000fe200000108a5 */
[----:B----4-:R-:W-:Y:S01]  /*9ea0*/  F2FP.BF16.PACK_AB R15, R175, R174 ;  /* 0x000000aeaf0f723e */ /* 0x010fe200000010ff */
[C---:B------:R-:W-:Y:S02]  /*9eb0*/  FMUL.FTZ R88, R3.reuse, R88 ;  /* 0x0000005803587220 */ /* 0x040fe40000410000 */
[C---:B------:R-:W-:Y:S02]  /*9ec0*/  FMUL.FTZ R89, R3.reuse, R89 ;  /* 0x0000005903597220 */ /* 0x040fe40000410000 */
[----:B------:R-:W3:Y:S01]  /*9ed0*/  MUFU.EX2 R169, R169 ;  /* 0x000000a900a97308 */ /* 0x000ee20000000800 */
[C---:B------:R-:W-:Y:S02]  /*9ee0*/  FMUL.FTZ R90, R2.reuse, R90 ;  /* 0x0000005a025a7220 */ /* 0x040fe40000410000 */
[C---:B------:R-:W-:Y:S02]  /*9ef0*/  FMUL.FTZ R91, R2.reuse, R91 ;  /* 0x0000005b025b7220 */ /* 0x040fe40000410000 */
[C---:B------:R-:W-:Y:S02]  /*9f00*/  FMUL.FTZ R92, R3.reuse, R92 ;  /* 0x0000005c035c7220 */ /* 0x040fe40000410000 */
[C---:B------:R-:W-:Y:S02]  /*9f10*/  FMUL.FTZ R93, R3.reuse, R93 ;  /* 0x0000005d035d7220 */ /* 0x040fe40000410000 */
[C---:B------:R-:W-:Y:S01]  /*9f20*/  FMUL.FTZ R94, R2.reuse, R94 ;  /* 0x0000005e025e7220 */ /* 0x040fe20000410000 */
[C---:B------:R-:W-:Y:S01]  /*9f30*/  HMMA.16816.F32.BF16 R88, R128.reuse, R138, R88 ;  /* 0x0000008a8058723c */ /* 0x040fe20000041858 */
[----:B------:R-:W-:Y:S01]  /*9f40*/  MUFU.EX2 R172, R172 ;  /* 0x000000ac00ac7308 */ /* 0x000fe20000000800 */
[----:B------:R-:W4:Y:S01]  /*9f50*/  LDSM.16.MT88.4 R136, [R189+0x900] ;  /* 0x00090000bd88783b */ /* 0x000f220000004200 */
[C---:B------:R-:W-:Y:S02]  /*9f60*/  FMUL.FTZ R95, R2.reuse, R95 ;  /* 0x0000005f025f7220 */ /* 0x040fe40000410000 */
[C---:B------:R-:W-:Y:S02]  /*9f70*/  FMUL.FTZ R96, R3.reuse, R96 ;  /* 0x0000006003607220 */ /* 0x040fe40000410000 */
[----:B------:R-:W-:Y:S02]  /*9f80*/  FMUL.FTZ R97, R3, R97 ;  /* 0x0000006103617220 */ /* 0x000fe40000410000 */
[C---:B------:R-:W-:Y:S01]  /*9f90*/  FMUL.FTZ R98, R2.reuse, R98 ;  /* 0x0000006202627220 */ /* 0x040fe20000410000 */
[C---:B--2---:R-:W-:Y:S01]  /*9fa0*/  HMMA.16816.F32.BF16 R92, R128.reuse, R140, R92 ;  /* 0x0000008c805c723c */ /* 0x044fe2000004185c */
[----:B------:R-:W2:Y:S02]  /*9fb0*/  MUFU.EX2 R173, R173 ;  /* 0x000000ad00ad7308 */ /* 0x000ea40000000800 */
[C---:B------:R-:W-:Y:S01]  /*9fc0*/  FMUL.FTZ R99, R2.reuse, R99 ;  /* 0x0000006302637220 */ /* 0x040fe20000410000 */
[----:B---3--:R-:W-:Y:S01]  /*9fd0*/  F2FP.BF16.PACK_AB R12, R169, R168 ;  /* 0x000000a8a90c723e */ /* 0x008fe200000010ff */
[----:B------:R-:W-:Y:S01]  /*9fe0*/  FFMA.FTZ R162, R3, R210, R162 ;  /* 0x000000d203a27223 */ /* 0x000fe200000100a2 */
[----:B------:R-:W-:Y:S01]  /*9ff0*/  MOV R3, R0 ;  /* 0x0000000000037202 */ /* 0x000fe20000000f00 */
[----:B------:R-:W-:Y:S02]  /*a000*/  FFMA.FTZ R166, R2, R211, R166 ;  /* 0x000000d302a67223 */ /* 0x000fe400000100a6 */
[----:B------:R-:W-:Y:S01]  /*a010*/  FADD.FTZ R162, R133, R162 ;  /* 0x000000a285a27221 */ /* 0x000fe20000010000 */
[----:B------:R-:W-:Y:S01]  /*a020*/  HMMA.16816.F32.BF16 R96, R128, R142, R96 ;  /* 0x0000008e8060723c */ /* 0x000fe20000041860 */
[----:B------:R-:W-:Y:S02]  /*a030*/  LDSM.16.MT88.4 R128, [R190+0x4900] ;  /* 0x00490000be80783b */ /* 0x000fe40000004200 */
[----:B------:R-:W-:Y:S01]  /*a040*/  FADD.FTZ R166, R161, R166 ;  /* 0x000000a6a1a67221 */ /* 0x000fe20000010000 */
[----:B------:R-:W-:Y:S01]  /*a050*/  MOV R133, R132 ;  /* 0x0000008400857202 */ /* 0x000fe20000000f00 */
[----:B------:R-:W-:Y:S02]  /*a060*/  FADD.FTZ R135, R135, R162 ;  /* 0x000000a287877221 */ /* 0x000fe40000010000 */
[----:B------:R-:W-:Y:S02]  /*a070*/  FADD.FTZ R163, R163, R166 ;  /* 0x000000a6a3a37221 */ /* 0x000fe40000010000 */
[----:B------:R-:W-:Y:S03]  /*a080*/  LDSM.16.MT88.4 R140, [R190+0x3100] ;  /* 0x00310000be8c783b */ /* 0x000fe60000004200 */
[----:B------:R-:W-:Y:S02]  /*a090*/  FADD.FTZ R135, R160, R135 ;  /* 0x00000087a0877221 */ /* 0x000fe40000010000 */
[----:B------:R-:W-:Y:S01]  /*a0a0*/  FADD.FTZ R163, R164, R163 ;  /* 0x000000a3a4a37221 */ /* 0x000fe20000010000 */
[----:B--2---:R-:W-:Y:S01]  /*a0b0*/  F2FP.BF16.PACK_AB R13, R173, R172 ;  /* 0x000000acad0d723e */ /* 0x004fe200000010ff */
[----:B------:R-:W-:Y:S02]  /*a0c0*/  FADD.FTZ R168, R168, R135 ;  /* 0x00000087a8a87221 */ /* 0x000fe40000010000 */
[----:B------:R-:W-:Y:S02]  /*a0d0*/  FADD.FTZ R172, R172, R163 ;  /* 0x000000a3acac7221 */ /* 0x000fe40000010000 */
[----:B------:R-:W-:Y:S02]  /*a0e0*/  FADD.FTZ R169, R169, R168 ;  /* 0x000000a8a9a97221 */ /* 0x000fe40000010000 */
[C---:B-1----:R-:W-:Y:S05]  /*a0f0*/  HMMA.16816.F32.BF16 R4, R12.reuse, R124, R4 ;  /* 0x0000007c0c04723c */ /* 0x042fea0000041804 */
[----:B------:R-:W-:Y:S02]  /*a100*/  FADD.FTZ R173, R173, R172 ;  /* 0x000000acadad7221 */ /* 0x000fe40000010000 */
[----:B------:R-:W-:Y:S01]  /*a110*/  FADD.FTZ R170, R170, R169 ;  /* 0x000000a9aaaa7221 */ /* 0x000fe20000010000 */
[C---:B------:R-:W-:Y:S01]  /*a120*/  HMMA.16816.F32.BF16 R8, R12.reuse, R126, R8 ;  /* 0x0000007e0c08723c */ /* 0x040fe20000041808 */
[----:B------:R-:W1:Y:S03]  /*a130*/  LDSM.16.MT88.4 R124, [R188+0x2900] ;  /* 0x00290000bc7c783b */ /* 0x000e660000004200 */
[----:B------:R-:W-:Y:S02]  /*a140*/  FADD.FTZ R174, R174, R173 ;  /* 0x000000adaeae7221 */ /* 0x000fe40000010000 */
[----:B------:R-:W-:Y:S02]  /*a150*/  FADD.FTZ R171, R171, R170 ;  /* 0x000000aaabab7221 */ /* 0x000fe40000010000 */
[C---:B------:R-:W-:Y:S04]  /*a160*/  HMMA.16816.F32.BF16 R100, R12.reuse, R16, R100 ;  /* 0x000000100c64723c */ /* 0x040fe80000041864 */
[----:B------:R-:W-:Y:S04]  /*a170*/  FADD.FTZ R175, R175, R174 ;  /* 0x000000aeafaf7221 */ /* 0x000fe80000010000 */
[C---:B------:R-:W-:Y:S01]  /*a180*/  HMMA.16816.F32.BF16 R104, R12.reuse, R18, R104 ;  /* 0x000000120c68723c */ /* 0x040fe20000041868 */
[----:B------:R-:W2:Y:S07]  /*a190*/  LDSM.16.MT88.4 R16, [R195+0x4900] ;  /* 0x00490000c310783b */ /* 0x000eae0000004200 */
[C---:B----4-:R-:W-:Y:S08]  /*a1a0*/  HMMA.16816.F32.BF16 R108, R12.reuse, R136, R108 ;  /* 0x000000880c6c723c */ /* 0x050ff0000004186c */
[C---:B------:R-:W-:Y:S01]  /*a1b0*/  HMMA.16816.F32.BF16 R112, R12.reuse, R138, R112 ;  /* 0x0000008a0c70723c */ /* 0x040fe20000041870 */
[----:B------:R-:W3:Y:S07]  /*a1c0*/  LDSM.16.MT88.4 R136, [R189+0x4900] ;  /* 0x00490000bd88783b */ /* 0x000eee0000004200 */
[C---:B------:R-:W-:Y:S08]  /*a1d0*/  HMMA.16816.F32.BF16 R116, R12.reuse, R144, R116 ;  /* 0x000000900c74723c */ /* 0x040ff00000041874 */
[C---:B------:R-:W-:Y:S01]  /*a1e0*/  HMMA.16816.F32.BF16 R120, R12.reuse, R146, R120 ;  /* 0x000000920c78723c */ /* 0x040fe20000041878 */
[----:B------:R-:W-:Y:S07]  /*a1f0*/  LDSM.16.MT88.4 R144, [R189+0x3100] ;  /* 0x00310000bd90783b */ /* 0x000fee0000004200 */
[C---:B------:R-:W-:Y:S08]  /*a200*/  HMMA.16816.F32.BF16 R36, R12.reuse, R148, R36 ;  /* 0x000000940c24723c */ /* 0x040ff00000041824 */
[C---:B------:R-:W-:Y:S01]  /*a210*/  HMMA.16816.F32.BF16 R40, R12.reuse, R150, R40 ;  /* 0x000000960c28723c */ /* 0x040fe20000041828 */
[----:B------:R-:W-:Y:S07]  /*a220*/  LDSM.16.MT88.4 R148, [R195+0x5900] ;  /* 0x00590000c394783b */ /* 0x000fee0000004200 */
[C---:B------:R-:W-:Y:S07]  /*a230*/  HMMA.16816.F32.BF16 R44, R12.reuse, R152, R44 ;  /* 0x000000980c2c723c */ /* 0x040fee000004182c */
[--C-:B------:R-:W-:Y:S01]  /*a240*/  FFMA.FTZ R152, R20, c[0x0][0x2d0], -R167.reuse ;  /* 0x0000b40014987a23 */ /* 0x100fe200000108a7 */
[C---:B------:R-:W-:Y:S04]  /*a250*/  HMMA.16816.F32.BF16 R48, R12.reuse, R154, R48 ;  /* 0x0000009a0c30723c */ /* 0x040fe80000041830 */
[--C-:B------:R-:W-:Y:S01]  /*a260*/  FFMA.FTZ R153, R21, c[0x0][0x2d0], -R167.reuse ;  /* 0x0000b40015997a23 */ /* 0x100fe200000108a7 */
[----:B------:R-:W-:Y:S02]  /*a270*/  MUFU.EX2 R152, R152 ;  /* 0x0000009800987308 */ /* 0x000fe40000000800 */
[--C-:B------:R-:W-:Y:S01]  /*a280*/  FFMA.FTZ R154, R24, c[0x0][0x2d0], -R167.reuse ;  /* 0x0000b400189a7a23 */ /* 0x100fe200000108a7 */
[C---:B------:R-:W-:Y:S04]  /*a290*/  HMMA.16816.F32.BF16 R52, R12.reuse, R156, R52 ;  /* 0x0000009c0c34723c */ /* 0x040fe80000041834 */
[--C-:B------:R-:W-:Y:S02]  /*a2a0*/  FFMA.FTZ R155, R25, c[0x0][0x2d0], -R167.reuse ;  /* 0x0000b400199b7a23 */ /* 0x100fe400000108a7 */
[----:B------:R-:W-:Y:S01]  /*a2b0*/  FFMA.FTZ R167, R33, c[0x0][0x2d0], -R167 ;  /* 0x0000b40021a77a23 */ /* 0x000fe200000108a7 */
[----:B------:R-:W4:Y:S01]  /*a2c0*/  MUFU.EX2 R153, R153 ;  /* 0x0000009900997308 */ /* 0x000f220000000800 */
[C---:B------:R-:W-:Y:S04]  /*a2d0*/  HMMA.16816.F32.BF16 R56, R12.reuse, R158, R56 ;  /* 0x0000009e0c38723c */ /* 0x040fe80000041838 */
[--C-:B------:R-:W-:Y:S02]  /*a2e0*/  FFMA.FTZ R156, R22, c[0x0][0x2d0], -R165.reuse ;  /* 0x0000b400169c7a23 */ /* 0x100fe400000108a5 */
[--C-:B------:R-:W-:Y:S02]  /*a2f0*/  FFMA.FTZ R157, R23, c[0x0][0x2d0], -R165.reuse ;  /* 0x0000b400179d7a23 */ /* 0x100fe400000108a5 */
[C---:B-1----:R-:W-:Y:S01]  /*a300*/  HMMA.16816.F32.BF16 R60, R12.reuse, R124, R60 ;  /* 0x0000007c0c3c723c */ /* 0x042fe2000004183c */
[----:B------:R-:W-:Y:S01]  /*a310*/  LDSM.16.MT88.4 R20, [R190+0x1100] ;  /* 0x00110000be14783b */ /* 0x000fe20000004200 */
[----:B------:R-:W-:Y:S02]  /*a320*/  MUFU.EX2 R154, R154 ;  /* 0x0000009a009a7308 */ /* 0x000fe40000000800 */
[--C-:B------:R-:W-:Y:S02]  /*a330*/  FFMA.FTZ R158, R26, c[0x0][0x2d0], -R165.reuse ;  /* 0x0000b4001a9e7a23 */ /* 0x100fe400000108a5 */
[--C-:B------:R-:W-:Y:S02]  /*a340*/  FFMA.FTZ R159, R27, c[0x0][0x2d0], -R165.reuse ;  /* 0x0000b4001b9f7a23 */ /* 0x100fe400000108a5 */
[C---:B------:R-:W-:Y:S01]  /*a350*/  HMMA.16816.F32.BF16 R64, R12.reuse, R126, R64 ;  /* 0x0000007e0c40723c */ /* 0x040fe20000041840 */
[----:B------:R-:W1:Y:S03]  /*a360*/  LDSM.16.MT88.4 R124, [R188+0x4900] ;  /* 0x00490000bc7c783b */ /* 0x000e660000004200 */
[----:B------:R-:W-:Y:S01]  /*a370*/  FFMA.FTZ R165, R35, c[0x0][0x2d0], -R165 ;  /* 0x0000b40023a57a23 */ /* 0x000fe200000108a5 */
[----:B------:R-:W5:Y:S03]  /*a380*/  MUFU.EX2 R155, R155 ;  /* 0x0000009b009b7308 */ /* 0x000f660000000800 */
[C---:B--2---:R-:W-:Y:S01]  /*a390*/  HMMA.16816.F32.BF16 R68, R12.reuse, R16, R68 ;  /* 0x000000100c44723c */ /* 0x044fe20000041844 */
[----:B------:R-:W-:Y:S06]  /*a3a0*/  LDSM.16.MT88.4 R24, [R189+0x1100] ;  /* 0x00110000bd18783b */ /* 0x000fec0000004200 */
[----:B------:R-:W-:Y:S01]  /*a3b0*/  MUFU.EX2 R156, R156 ;  /* 0x0000009c009c7308 */ /* 0x000fe20000000800 */
[C---:B------:R-:W-:Y:S01]  /*a3c0*/  HMMA.16816.F32.BF16 R72, R12.reuse, R18, R72 ;  /* 0x000000120c48723c */ /* 0x040fe20000041848 */
[----:B------:R-:W2:Y:S07]  /*a3d0*/  LDSM.16.MT88.4 R16, [R195+0x1100] ;  /* 0x00110000c310783b */ /* 0x000eae0000004200 */
[C---:B------:R-:W-:Y:S01]  /*a3e0*/  HMMA.16816.F32.BF16 R76, R12.reuse, R128, R76 ;  /* 0x000000800c4c723c */ /* 0x040fe2000004184c */
[----:B------:R-:W-:Y:S01]  /*a3f0*/  LDSM.16.MT88.4 R32, [R188+0x1900] ;  /* 0x00190000bc20783b */ /* 0x000fe20000004200 */
[----:B------:R-:W1:Y:S06]  /*a400*/  MUFU.EX2 R157, R157 ;  /* 0x0000009d009d7308 */ /* 0x000e6c0000000800 */
[C---:B------:R-:W-:Y:S01]  /*a410*/  HMMA.16816.F32.BF16 R80, R12.reuse, R130, R80 ;  /* 0x000000820c50723c */ /* 0x040fe20000041850 */
[----:B------:R-:W2:Y:S03]  /*a420*/  LDSM.16.MT88.4 R128, [R188+0x1100] ;  /* 0x00110000bc80783b */ /* 0x000ea60000004200 */
[----:B------:R-:W-:Y:S04]  /*a430*/  MUFU.EX2 R158, R158 ;  /* 0x0000009e009e7308 */ /* 0x000fe80000000800 */
[C---:B---3--:R-:W-:Y:S06]  /*a440*/  HMMA.16816.F32.BF16 R84, R12.reuse, R136, R84 ;  /* 0x000000880c54723c */ /* 0x048fec0000041854 */
[----:B------:R-:W3:Y:S02]  /*a450*/  MUFU.EX2 R159, R159 ;  /* 0x0000009f009f7308 */ /* 0x000ee40000000800 */
[C---:B------:R-:W-:Y:S01]  /*a460*/  HMMA.16816.F32.BF16 R88, R12.reuse, R138, R88 ;  /* 0x0000008a0c58723c */ /* 0x040fe20000041858 */
[----:B------:R-:W2:Y:S07]  /*a470*/  LDSM.16.MT88.4 R136, [R195+0x3100] ;  /* 0x00310000c388783b */ /* 0x000eae0000004200 */
[C---:B-1----:R-:W-:Y:S01]  /*a480*/  HMMA.16816.F32.BF16 R92, R12.reuse, R124, R92 ;  /* 0x0000007c0c5c723c */ /* 0x042fe2000004185c */
[----:B------:R-:W1:Y:S07]  /*a490*/  MUFU.EX2 R222, R167 ;  /* 0x000000a700de7308 */ /* 0x000e6e0000000800 */
[----:B------:R-:W-:Y:S01]  /*a4a0*/  HMMA.16816.F32.BF16 R96, R12, R126, R96 ;  /* 0x0000007e0c60723c */ /* 0x000fe20000041860 */
[----:B------:R-:W-:Y:S02]  /*a4b0*/  LDSM.16.MT88.4 R124, [R189+0x5100] ;  /* 0x00510000bd7c783b */ /* 0x000fe40000004200 */
[----:B------:R-:W1:Y:S04]  /*a4c0*/  MUFU.EX2 R226, R165 ;  /* 0x000000a500e27308 */ /* 0x000e680000000800 */
[----:B----4-:R-:W-:Y:S01]  /*a4d0*/  F2FP.BF16.PACK_AB R12, R153, R152 ;  /* 0x00000098990c723e */ /* 0x010fe200000010ff */
[----:B------:R-:W-:Y:S01]  /*a4e0*/  FADD.FTZ R152, R152, R171 ;  /* 0x000000ab98987221 */ /* 0x000fe20000010000 */
[----:B-----5:R-:W-:Y:S03]  /*a4f0*/  F2FP.BF16.PACK_AB R14, R155, R154 ;  /* 0x0000009a9b0e723e */ /* 0x020fe600000010ff */
[----:B------:R-:W-:Y:S01]  /*a500*/  F2FP.BF16.PACK_AB R13, R157, R156 ;  /* 0x0000009c9d0d723e */ /* 0x000fe200000010ff */
[----:B------:R-:W-:Y:S01]  /*a510*/  FADD.FTZ R156, R156, R175 ;  /* 0x000000af9c9c7221 */ /* 0x000fe20000010000 */
[----:B---3--:R-:W-:Y:S01]  /*a520*/  F2FP.BF16.PACK_AB R15, R159, R158 ;  /* 0x0000009e9f0f723e */ /* 0x008fe200000010ff */
[----:B------:R-:W-:Y:S02]  /*a530*/  FADD.FTZ R153, R153, R152 ;  /* 0x0000009899997221 */ /* 0x000fe40000010000 */
[----:B------:R-:W-:Y:S02]  /*a540*/  FADD.FTZ R157, R157, R156 ;  /* 0x0000009c9d9d7221 */ /* 0x000fe40000010000 */
[----:B------:R-:W-:Y:S02]  /*a550*/  FADD.FTZ R154, R154, R153 ;  /* 0x000000999a9a7221 */ /* 0x000fe40000010000 */
[C---:B--2---:R-:W-:Y:S03]  /*a560*/  HMMA.16816.F32.BF16 R4, R12.reuse, R16, R4 ;  /* 0x000000100c04723c */ /* 0x044fe60000041804 */
[----:B------:R-:W-:Y:S02]  /*a570*/  FADD.FTZ R158, R158, R157 ;  /* 0x0000009d9e9e7221 */ /* 0x000fe40000010000 */
[----:B------:R-:W-:Y:S02]  /*a580*/  FADD.FTZ R154, R155, R154 ;  /* 0x0000009a9b9a7221 */ /* 0x000fe40000010000 */
[----:B------:R-:W-:Y:S01]  /*a590*/  FADD.FTZ R158, R159, R158 ;  /* 0x0000009e9f9e7221 */ /* 0x000fe20000010000 */
[C---:B------:R-:W-:Y:S01]  /*a5a0*/  HMMA.16816.F32.BF16 R8, R12.reuse, R18, R8 ;  /* 0x000000120c08723c */ /* 0x040fe20000041808 */
[----:B------:R-:W2:Y:S07]  /*a5b0*/  LDSM.16.MT88.4 R16, [R188+0x3100] ;  /* 0x00310000bc10783b */ /* 0x000eae0000004200 */
[C---:B------:R-:W-:Y:S08]  /*a5c0*/  HMMA.16816.F32.BF16 R100, R12.reuse, R20, R100 ;  /* 0x000000140c64723c */ /* 0x040ff00000041864 */
[C---:B------:R-:W-:Y:S01]  /*a5d0*/  HMMA.16816.F32.BF16 R104, R12.reuse, R22, R104 ;  /* 0x000000160c68723c */ /* 0x040fe20000041868 */
[----:B------:R-:W3:Y:S07]  /*a5e0*/  LDSM.16.MT88.4 R20, [R195+0x5100] ;  /* 0x00510000c314783b */ /* 0x000eee0000004200 */
[C---:B------:R-:W-:Y:S08]  /*a5f0*/  HMMA.16816.F32.BF16 R108, R12.reuse, R24, R108 ;  /* 0x000000180c6c723c */ /* 0x040ff0000004186c */
[C---:B------:R-:W-:Y:S01]  /*a600*/  HMMA.16816.F32.BF16 R112, R12.reuse, R26, R112 ;  /* 0x0000001a0c70723c */ /* 0x040fe20000041870 */
[----:B------:R-:W4:Y:S07]  /*a610*/  LDSM.16.MT88.4 R24, [R190+0x5100] ;  /* 0x00510000be18783b */ /* 0x000f2e0000004200 */
[C---:B------:R-:W-:Y:S08]  /*a620*/  HMMA.16816.F32.BF16 R116, R12.reuse, R128, R116 ;  /* 0x000000800c74723c */ /* 0x040ff00000041874 */
[C---:B------:R-:W-:Y:S08]  /*a630*/  HMMA.16816.F32.BF16 R120, R12.reuse, R130, R120 ;  /* 0x000000820c78723c */ /* 0x040ff00000041878 */
        /* <DEDUP_REMOVED lines=9> */
[C---:B--2---:R-:W-:Y:S08]  /*a6d0*/  HMMA.16816.F32.BF16 R60, R12.reuse, R16, R60 ;  /* 0x000000100c3c723c */ /* 0x044ff0000004183c */
[C---:B------:R-:W-:Y:S01]  /*a6e0*/  HMMA.16816.F32.BF16 R64, R12.reuse, R18, R64 ;  /* 0x000000120c40723c */ /* 0x040fe20000041840 */
[----:B------:R-:W2:Y:S07]  /*a6f0*/  LDSM.16.MT88.4 R16, [R188+0x5100] ;  /* 0x00510000bc10783b */ /* 0x000eae0000004200 */
[C---:B---3--:R-:W-:Y:S08]  /*a700*/  HMMA.16816.F32.BF16 R68, R12.reuse, R20, R68 ;  /* 0x000000140c44723c */ /* 0x048ff00000041844 */
[C---:B------:R-:W-:Y:S01]  /*a710*/  HMMA.16816.F32.BF16 R72, R12.reuse, R22, R72 ;  /* 0x000000160c48723c */ /* 0x040fe20000041848 */
[----:B------:R-:W3:Y:S07]  /*a720*/  LDSM.16.MT88.4 R20, [R195+0x1900] ;  /* 0x00190000c314783b */ /* 0x000eee0000004200 */
[C---:B----4-:R-:W-:Y:S08]  /*a730*/  HMMA.16816.F32.BF16 R76, R12.reuse, R24, R76 ;  /* 0x000000180c4c723c */ /* 0x050ff0000004184c */
[C---:B------:R-:W-:Y:S01]  /*a740*/  HMMA.16816.F32.BF16 R80, R12.reuse, R26, R80 ;  /* 0x0000001a0c50723c */ /* 0x040fe20000041850 */
[----:B------:R-:W4:Y:S07]  /*a750*/  LDSM.16.MT88.4 R24, [R190+0x1900] ;  /* 0x00190000be18783b */ /* 0x000f2e0000004200 */
[C---:B------:R-:W-:Y:S08]  /*a760*/  HMMA.16816.F32.BF16 R84, R12.reuse, R124, R84 ;  /* 0x0000007c0c54723c */ /* 0x040ff00000041854 */
[C---:B------:R-:W-:Y:S08]  /*a770*/  HMMA.16816.F32.BF16 R88, R12.reuse, R126, R88 ;  /* 0x0000007e0c58723c */ /* 0x040ff00000041858 */
[C---:B--2---:R-:W-:Y:S08]  /*a780*/  HMMA.16816.F32.BF16 R92, R12.reuse, R16, R92 ;  /* 0x000000100c5c723c */ /* 0x044ff0000004185c */
[----:B------:R-:W-:Y:S01]  /*a790*/  HMMA.16816.F32.BF16 R96, R12, R18, R96 ;  /* 0x000000120c60723c */ /* 0x000fe20000041860 */
[----:B------:R-:W2:Y:S06]  /*a7a0*/  LDSM.16.MT88.4 R16, [R189+0x3900] ;  /* 0x00390000bd10783b */ /* 0x000eac0000004200 */
[----:B------:R-:W-:Y:S01]  /*a7b0*/  F2FP.BF16.PACK_AB R12, R220, R219 ;  /* 0x000000dbdc0c723e */ /* 0x000fe200000010ff */
[----:B------:R-:W-:Y:S01]  /*a7c0*/  FADD.FTZ R219, R219, R154 ;  /* 0x0000009adbdb7221 */ /* 0x000fe20000010000 */
[----:B-1----:R-:W-:Y:S03]  /*a7d0*/  F2FP.BF16.PACK_AB R14, R222, R221 ;  /* 0x000000ddde0e723e */ /* 0x002fe600000010ff */
[----:B------:R-:W-:Y:S01]  /*a7e0*/  F2FP.BF16.PACK_AB R13, R224, R223 ;  /* 0x000000dfe00d723e */ /* 0x000fe200000010ff */
[----:B------:R-:W-:Y:S01]  /*a7f0*/  FADD.FTZ R223, R223, R158 ;  /* 0x0000009edfdf7221 */ /* 0x000fe20000010000 */
[----:B------:R-:W-:Y:S01]  /*a800*/  F2FP.BF16.PACK_AB R15, R226, R225 ;  /* 0x000000e1e20f723e */ /* 0x000fe200000010ff */
[----:B------:R-:W-:Y:S02]  /*a810*/  FADD.FTZ R220, R220, R219 ;  /* 0x000000dbdcdc7221 */ /* 0x000fe40000010000 */
[----:B------:R-:W-:Y:S02]  /*a820*/  FADD.FTZ R224, R224, R223 ;  /* 0x000000dfe0e07221 */ /* 0x000fe40000010000 */
[----:B------:R-:W-:Y:S02]  /*a830*/  FADD.FTZ R221, R221, R220 ;  /* 0x000000dcdddd7221 */ /* 0x000fe40000010000 */
[C---:B---3--:R-:W-:Y:S01]  /*a840*/  HMMA.16816.F32.BF16 R128, R12.reuse, R20, R4 ;  /* 0x000000140c80723c */ /* 0x048fe20000041804 */
[----:B------:R-:W1:Y:S02]  /*a850*/  LDSM.16.MT88.4 R4, [R190+0x5900] ;  /* 0x00590000be04783b */ /* 0x000e640000004200 */
[----:B------:R-:W-:Y:S02]  /*a860*/  FADD.FTZ R211, R225, R224 ;  /* 0x000000e0e1d37221 */ /* 0x000fe40000010000 */
[----:B------:R-:W-:Y:S02]  /*a870*/  FADD.FTZ R210, R222, R221 ;  /* 0x000000ddded27221 */ /* 0x000fe40000010000 */
[----:B------:R-:W-:Y:S01]  /*a880*/  FADD.FTZ R211, R226, R211 ;  /* 0x000000d3e2d37221 */ /* 0x000fe20000010000 */
[C---:B------:R-:W-:Y:S01]  /*a890*/  HMMA.16816.F32.BF16 R124, R12.reuse, R22, R8 ;  /* 0x000000160c7c723c */ /* 0x040fe20000041808 */
[----:B------:R-:W3:Y:S07]  /*a8a0*/  LDSM.16.MT88.4 R8, [R189+0x5900] ;  /* 0x00590000bd08783b */ /* 0x000eee0000004200 */
        /* <DEDUP_REMOVED lines=10> */
[C---:B--2---:R-:W-:Y:S08]  /*a950*/  HMMA.16816.F32.BF16 R52, R12.reuse, R16, R52 ;  /* 0x000000100c34723c */ /* 0x044ff00000041834 */
[C---:B------:R-:W-:Y:S01]  /*a960*/  HMMA.16816.F32.BF16 R56, R12.reuse, R18, R56 ;  /* 0x000000120c38723c */ /* 0x040fe20000041838 */
[----:B------:R-:W2:Y:S07]  /*a970*/  LDSM.16.MT88.4 R16, [R188+0x5900] ;  /* 0x00590000bc10783b */ /* 0x000eae0000004200 */
[C---:B------:R-:W-:Y:S08]  /*a980*/  HMMA.16816.F32.BF16 R60, R12.reuse, R144, R60 ;  /* 0x000000900c3c723c */ /* 0x040ff0000004183c */
[C---:B------:R-:W-:Y:S08]  /*a990*/  HMMA.16816.F32.BF16 R64, R12.reuse, R146, R64 ;  /* 0x000000920c40723c */ /* 0x040ff00000041840 */
[C---:B------:R-:W-:Y:S08]  /*a9a0*/  HMMA.16816.F32.BF16 R68, R12.reuse, R148, R68 ;  /* 0x000000940c44723c */ /* 0x040ff00000041844 */
[C---:B------:R-:W-:Y:S08]  /*a9b0*/  HMMA.16816.F32.BF16 R72, R12.reuse, R150, R72 ;  /* 0x000000960c48723c */ /* 0x040ff00000041848 */
[C---:B-1----:R-:W-:Y:S08]  /*a9c0*/  HMMA.16816.F32.BF16 R76, R12.reuse, R4, R76 ;  /* 0x000000040c4c723c */ /* 0x042ff0000004184c */
[C---:B------:R-:W-:Y:S08]  /*a9d0*/  HMMA.16816.F32.BF16 R80, R12.reuse, R6, R80 ;  /* 0x000000060c50723c */ /* 0x040ff00000041850 */
[C---:B---3--:R-:W-:Y:S08]  /*a9e0*/  HMMA.16816.F32.BF16 R84, R12.reuse, R8, R84 ;  /* 0x000000080c54723c */ /* 0x048ff00000041854 */
[C---:B------:R-:W-:Y:S08]  /*a9f0*/  HMMA.16816.F32.BF16 R88, R12.reuse, R10, R88 ;  /* 0x0000000a0c58723c */ /* 0x040ff00000041858 */
[C---:B--2---:R-:W-:Y:S08]  /*aa00*/  HMMA.16816.F32.BF16 R92, R12.reuse, R16, R92 ;  /* 0x000000100c5c723c */ /* 0x044ff0000004185c */
[----:B------:R-:W-:Y:S07]  /*aa10*/  HMMA.16816.F32.BF16 R96, R12, R18, R96 ;  /* 0x000000120c60723c */ /* 0x000fee0000041860 */
[----:B------:R-:W-:Y:S01]  /*aa20*/  MOV R12, R132 ;  /* 0x00000084000c7202 */ /* 0x000fe20000000f00 */
[----:B------:R-:W-:-:S05]  /*aa30*/  @P0 BRA `(.L_x_180) ;  /* 0xffffd71000000947 */ /* 0x000fca000383ffff */
.L_x_179:
[----:B------:R-:W-:-:S06]  /*aa40*/  UISETP.GE.AND UP0, UPT, UR13, UR8, UPT ;  /* 0x000000080d00728c */ /* 0x000fcc000bf06270 */
[----:B------:R-:W-:-:S13]  /*aa50*/  PLOP3.LUT P0, PT, PT, PT, UP0, 0x80, 0x0 ;  /* 0x000000000000781c */ /* 0x000fda0003f0f008 */
[----:B------:R-:W-:Y:S05]  /*aa60*/  @!P0 BRA `(.L_x_181) ;  /* 0x000034f000008947 */ /* 0x000fea0003800000 */
[----:B------:R-:W-:Y:S01]  /*aa70*/  IADD3 R216, P5, R206, 0x80, RZ ;  /* 0x00000080ced87810 */ /* 0x000fe20007fbe0ff */
[----:B------:R-:W-:Y:S01]  /*aa80*/  ULDC.64 UR4, c[0x0][0x208] ;  /* 0x0000820000047ab9 */ /* 0x000fe20000000a00 */
[----:B------:R-:W-:Y:S01]  /*aa90*/  IADD3 R213, P0, R200, 0x80, RZ ;  /* 0x00000080c8d57810 */ /* 0x000fe20007f1e0ff */
[----:B------:R-:W-:Y:S01]  /*aaa0*/  IMAD.MOV.U32 R2, RZ, RZ, R12 ;  /* 0x000000ffff027224 */ /* 0x000fe200078e000c */
[----:B------:R-:W-:Y:S01]  /*aab0*/  IADD3 R218, P6, R206, 0x40, RZ ;  /* 0x00000040ceda7810 */ /* 0x000fe20007fde0ff */
[----:B------:R-:W-:Y:S01]  /*aac0*/  IMAD.MOV.U32 R3, RZ, RZ, R0 ;  /* 0x000000ffff037224 */ /* 0x000fe200078e0000 */
[----:B------:R-:W-:Y:S01]  /*aad0*/  IADD3 R215, P4, R200, 0x40, RZ ;  /* 0x00000040c8d77810 */ /* 0x000fe20007f9e0ff */
[----:B------:R-:W-:Y:S01]  /*aae0*/  IMAD.X R217, RZ, RZ, R209, P5 ;  /* 0x000000ffffd97224 */ /* 0x000fe200028e06d1 */
[----:B------:R-:W-:Y:S01]  /*aaf0*/  IADD3.X R219, RZ, R209, RZ, P6, !PT ;  /* 0x000000d1ffdb7210 */ /* 0x000fe200037fe4ff */
[----:B------:R-:W-:Y:S01]  /*ab00*/  IMAD.X R212, RZ, RZ, R203, P0 ;  /* 0x000000ffffd47224 */ /* 0x000fe200000e06cb */
[----:B------:R-:W-:Y:S01]  /*ab10*/  IADD3.X R214, RZ, R203, RZ, P4, !PT ;  /* 0x000000cbffd67210 */ /* 0x000fe200027fe4ff */
[----:B------:R-:W-:Y:S01]  /*ab20*/  USHF.L.U64.HI UR19, UR4, 0x5, UR5 ;  /* 0x0000000504137899 */ /* 0x000fe20008010205 */
[----:B------:R-:W-:Y:S01]  /*ab30*/  MOV R208, R206 ;  /* 0x000000ce00d07202 */ /* 0x000fe20000000f00 */
[----:B------:R-:W-:-:S03]  /*ab40*/  USHF.L.U32 UR18, UR4, 0x5, URZ ;  /* 0x0000000504127899 */ /* 0x000fc6000800063f */
[----:B------:R-:W-:Y:S02]  /*ab50*/  ULDC.64 UR4, c[0x0][0x1e0] ;  /* 0x0000780000047ab9 */ /* 0x000fe40000000a00 */
.L_x_190:
[----:B------:R-:W-:Y:S04]  /*ab60*/  DEPBAR.LE SB0, 0x0 ;  /* 0x000080000000791a */ /* 0x000fe80000000000 */
[----:B------:R-:W-:Y:S01]  /*ab70*/  BAR.SYNC.DEFER_BLOCKING 0x0 ;  /* 0x0000000000007b1d */ /* 0x000fe20000010000 */
[----:B------:R-:W-:Y:S01]  /*ab80*/  USHF.R.S32.HI UR7, URZ, 0x1f, UR13 ;  /* 0x0000001f3f077899 */ /* 0x000fe2000801140d */
[----:B------:R-:W-:Y:S01]  /*ab90*/  IMAD.U32 R15, RZ, RZ, UR13 ;  /* 0x0000000dff0f7e24 */ /* 0x000fe2000f8e00ff */
[----:B------:R-:W-:Y:S01]  /*aba0*/  UIMAD UR6, UR9, UR13, URZ ;  /* 0x0000000d090672a4 */ /* 0x000fe2000f8e023f */
[----:B------:R-:W-:Y:S01]  /*abb0*/  IMAD.U32 R21, RZ, RZ, UR13 ;  /* 0x0000000dff157e24 */ /* 0x000fe2000f8e00ff */
[----:B------:R-:W-:Y:S01]  /*abc0*/  UIMAD.WIDE.U32 UR20, UR13, UR10, UR18 ;  /* 0x0000000a0d1472a5 */ /* 0x000fe2000f8e0012 */
[----:B------:R-:W-:Y:S01]  /*abd0*/  IMAD.WIDE.U32 R14, R15, UR10, R218 ;  /* 0x0000000a0f0e7c25 */ /* 0x000fe2000f8e00da */
[----:B------:R-:W-:Y:S02]  /*abe0*/  UIMAD UR6, UR7, UR10, UR6 ;  /* 0x0000000a070672a4 */ /* 0x000fe4000f8e0206 */
[----:B------:R-:W-:Y:S01]  /*abf0*/  UISETP.GT.AND UP3, UPT, UR13, UR8, UPT ;  /* 0x000000080d00728c */ /* 0x000fe2000bf64270 */
[----:B------:R-:W-:Y:S01]  /*ac00*/  IMAD.WIDE.U32 R20, R21, UR10, R208 ;  /* 0x0000000a15147c25 */ /* 0x000fe2000f8e00d0 */
[----:B------:R-:W-:Y:S01]  /*ac10*/  LEA R224, P0, R14, c[0x0][0x1f8], 0x1 ;  /* 0x00007e000ee07a11 */ /* 0x000fe200078008ff */
[----:B------:R-:W-:Y:S01]  /*ac20*/  UIADD3 UR7, UR6, UR21, URZ ;  /* 0x0000001506077290 */ /* 0x000fe2000fffe03f */
[----:B------:R-:W-:Y:S01]  /*ac30*/  IADD3 R12, R15, UR6, RZ ;  /* 0x000000060f0c7c10 */ /* 0x000fe2000fffe0ff */
[----:B------:R-:W-:Y:S01]  /*ac40*/  IMAD.U32 R13, RZ, RZ, UR13 ;  /* 0x0000000dff0d7e24 */ /* 0x000fe2000f8e00ff */
[----:B------:R-:W-:Y:S02]  /*ac50*/  LEA R168, P4, R20, c[0x0][0x1f8], 0x1 ;  /* 0x00007e0014a87a11 */ /* 0x000fe400078808ff */
[----:B------:R-:W-:Y:S01]  /*ac60*/  LEA.HI.X R225, R14, c[0x0][0x1fc], R12, 0x1, P0 ;  /* 0x00007f000ee17a11 */ /* 0x000fe200000f0c0c */
[----:B------:R-:W-:Y:S01]  /*ac70*/  IMAD.WIDE.U32 R22, R13, UR10, R216 ;  /* 0x0000000a0d167c25 */ /* 0x000fe2000f8e00d8 */
[----:B------:R-:W-:Y:S04]  /*ac80*/  IADD3 R0, R21, UR6, RZ ;  /* 0x0000000615007c10 */ /* 0x000fe8000fffe0ff */
[----:B------:R-:W-:Y:S01]  /*ac90*/  LEA.HI.X R169, R20, c[0x0][0x1fc], R0, 0x1, P4 ;  /* 0x00007f0014a97a11 */ /* 0x000fe200020f0c00 */
[----:B------:R-:W-:Y:S01]  /*aca0*/  LDSM.16.M88.4 R32, [R198+0xc100] ;  /* 0x00c10000c620783b */ /* 0x000fe20000000200 */
[----:B------:R-:W-:Y:S02]  /*acb0*/  IADD3 R20, P5, R206, UR20, RZ ;  /* 0x00000014ce147c10 */ /* 0x000fe4000ffbe0ff */
[----:B------:R-:W-:Y:S02]  /*acc0*/  LEA R174, P4, R22, c[0x0][0x1f8], 0x1 ;  /* 0x00007e0016ae7a11 */ /* 0x000fe400078808ff */
[----:B------:R-:W1:Y:S01]  /*acd0*/  LDSM.16.M88.4 R8, [R197+0x6100] ;  /* 0x00610000c508783b */ /* 0x000e620000000200 */
[----:B------:R-:W-:Y:S02]  /*ace0*/  LEA R222, P0, R20, c[0x0][0x1f8], 0x1 ;  /* 0x00007e0014de7a11 */ /* 0x000fe400078008ff */
[----:B------:R-:W-:Y:S02]  /*acf0*/  IADD3 R21, R23, UR6, RZ ;  /* 0x0000000617157c10 */ /* 0x000fe4000fffe0ff */
[----:B------:R-:W2:Y:S01]  /*ad00*/  LDSM.16.M88.4 R16, [R197+0x6900] ;  /* 0x00690000c510783b */ /* 0x000ea20000000200 */
[----:B------:R-:W-:Y:S02]  /*ad10*/  IADD3 R0, P6, R218, UR20, RZ ;  /* 0x00000014da007c10 */ /* 0x000fe4000ffde0ff */
[----:B------:R-:W-:Y:S02]  /*ad20*/  LEA.HI.X R175, R22, c[0x0][0x1fc], R21, 0x1, P4 ;  /* 0x00007f0016af7a11 */ /* 0x000fe400020f0c15 */
[----:B------:R-:W3:Y:S01]  /*ad30*/  LDSM.16.M88.4 R24, [R197+0x7100] ;  /* 0x00710000c518783b */ /* 0x000ee20000000200 */
[----:B------:R-:W-:Y:S02]  /*ad40*/  IADD3 R28, P4, R216, UR20, RZ ;  /* 0x00000014d81c7c10 */ /* 0x000fe4000ff9e0ff */
[----:B------:R-:W-:Y:S02]  /*ad50*/  IADD3.X R29, R219, UR7, RZ, P6, !PT ;  /* 0x00000007db1d7c10 */ /* 0x000fe4000b7fe4ff */
[----:B------:R-:W4:Y:S01]  /*ad60*/  LDSM.16.M88.4 R132, [R197+0x7900] ;  /* 0x00790000c584783b */ /* 0x000f220000000200 */
[----:B------:R-:W-:Y:S02]  /*ad70*/  IADD3.X R31, R217, UR7, RZ, P4, !PT ;  /* 0x00000007d91f7c10 */ /* 0x000fe4000a7fe4ff */
[----:B------:R-:W-:Y:S02]  /*ad80*/  PLOP3.LUT P4, PT, PT, PT, UP2, 0x80, 0x0 ;  /* 0x000000000000781c */ /* 0x000fe40003f8f028 */
[----:B------:R-:W-:Y:S05]  /*ad90*/  LDSM.16.M88.4 R136, [R194+0xc100] ;  /* 0x00c10000c288783b */ /* 0x000fea0000000200 */
[----:B------:R-:W5:Y:S05]  /*ada0*/  LDSM.16.M88.4 R140, [R196] ;  /* 0x00000000c48c783b */ /* 0x000f6a0000000200 */
[----:B------:R-:W3:Y:S05]  /*adb0*/  LDSM.16.M88.4 R144, [R187] ;  /* 0x00000000bb90783b */ /* 0x000eea0000000200 */
[----:B------:R-:W3:Y:S01]  /*adc0*/  LDSM.16.M88.4 R148, [R186] ;  /* 0x00000000ba94783b */ /* 0x000ee20000000200 */
[C---:B-1----:R-:W-:Y:S04]  /*add0*/  HMMA.16816.F32.BF16 R4, R32.reuse, R8, RZ ;  /* 0x000000082004723c */ /* 0x042fe800000418ff */
[----:B------:R-:W1:Y:S05]  /*ade0*/  LDSM.16.M88.4 R152, [R185] ;  /* 0x00000000b998783b */ /* 0x000e6a0000000200 */
[----:B------:R-:W-:Y:S01]  /*adf0*/  @!PT LDS RZ, [RZ] ;  /* 0x00000000fffff984 */ /* 0x000fe20000000800 */
[----:B------:R-:W-:Y:S01]  /*ae00*/  @!PT LDS RZ, [RZ] ;  /* 0x00000000fffff984 */ /* 0x000fe20000000800 */
[----:B------:R-:W-:Y:S01]  /*ae10*/  @!PT LDS RZ, [RZ] ;  /* 0x00000000fffff984 */ /* 0x000fe20000000800 */
[----:B------:R1:W-:Y:S01]  /*ae20*/  LDGSTS.E.BYPASS.LTC128B.128 [R199+0x100], [R168.64], !P3 ;  /* 0x00100000a8c77fae */ /* 0x0003e2000d901d50 */
[C---:B------:R-:W-:Y:S04]  /*ae30*/  HMMA.16816.F32.BF16 R8, R32.reuse, R10, RZ ;  /* 0x0000000a2008723c */ /* 0x040fe800000418ff */
[----:B------:R1:W-:Y:S04]  /*ae40*/  LDGSTS.E.BYPASS.LTC128B.128 [R199+0x2100], [R224.64], !P2 ;  /* 0x02100000e0c77fae */ /* 0x0003e8000d101d50 */
[C---:B--2---:R-:W-:Y:S01]  /*ae50*/  HMMA.16816.F32.BF16 R12, R32.reuse, R16, RZ ;  /* 0x00000010200c723c */ /* 0x044fe200000418ff */
[----:B------:R2:W-:Y:S06]  /*ae60*/  LDGSTS.E.BYPASS.LTC128B.128 [R199+0x4100], [R174.64], !P1 ;  /* 0x04100000aec77fae */ /* 0x0005ec000c901d50 */
[----:B------:R-:W-:Y:S01]  /*ae70*/  IADD3.X R17, R209, UR7, RZ, P5, !PT ;  /* 0x00000007d1117c10 */ /* 0x000fe2000affe4ff */
[----:B------:R-:W-:Y:S01]  /*ae80*/  @UP3 UIADD3 UR7, UR13, -0x1, URZ ;  /* 0xffffffff0d073890 */ /* 0x000fe2000fffe03f */
[----:B------:R-:W-:Y:S03]  /*ae90*/  LEA R220, P5, R0, c[0x0][0x1f8], 0x1 ;  /* 0x00007e0000dc7a11 */ /* 0x000fe600078a08ff */
[----:B------:R-:W-:Y:S01]  /*aea0*/  LEA.HI.X R223, R20, c[0x0][0x1fc], R17, 0x1, P0 ;  /* 0x00007f0014df7a11 */ /* 0x000fe200000f0c11 */
[----:B------:R-:W-:Y:S01]  /*aeb0*/  @UP3 USHF.R.S32.HI UR6, URZ, 0x1f, UR7 ;  /* 0x0000001f3f063899 */ /* 0x000fe20008011407 */
[C---:B------:R-:W-:Y:S01]  /*aec0*/  HMMA.16816.F32.BF16 R16, R32.reuse, R18, RZ ;  /* 0x000000122010723c */ /* 0x040fe200000418ff */
[----:B------:R-:W-:Y:S01]  /*aed0*/  LEA R172, P0, R28, c[0x0][0x1f8], 0x1 ;  /* 0x00007e001cac7a11 */ /* 0x000fe200078008ff */
[----:B------:R-:W-:Y:S01]  /*aee0*/  @UP3 UIMAD.WIDE.U32 UR20, UR7, UR4, URZ ;  /* 0x00000004071432a5 */ /* 0x000fe2000f8e003f */
[----:B------:R1:W-:Y:S01]  /*aef0*/  LDGSTS.E.BYPASS.LTC128B.128 [R199+0x1100], [R222.64], !P3 ;  /* 0x01100000dec77fae */ /* 0x0003e2000d901d50 */
[----:B------:R-:W-:Y:S01]  /*af00*/  LEA.HI.X R221, R0, c[0x0][0x1fc], R29, 0x1, P5 ;  /* 0x00007f0000dd7a11 */ /* 0x000fe200028f0c1d */
[----:B------:R-:W-:Y:S01]  /*af10*/  IMAD.MOV.U32 R0, RZ, RZ, R204 ;  /* 0x000000ffff007224 */ /* 0x000fe200078e00cc */
[----:B------:R-:W-:Y:S01]  /*af20*/  LEA.HI.X R173, R28, c[0x0][0x1fc], R31, 0x1, P0 ;  /* 0x00007f001cad7a11 */ /* 0x000fe200000f0c1f */
[----:B------:R-:W-:Y:S01]  /*af30*/  @UP3 UIMAD UR6, UR6, UR4, URZ ;  /* 0x00000004060632a4 */ /* 0x000fe2000f8e023f */
[C---:B---3--:R-:W-:Y:S01]  /*af40*/  HMMA.16816.F32.BF16 R20, R32.reuse, R24, RZ ;  /* 0x000000182014723c */ /* 0x048fe200000418ff */
[----:B------:R3:W-:Y:S01]  /*af50*/  LDGSTS.E.BYPASS.LTC128B.128 [R199+0x3100], [R220.64], !P2 ;  /* 0x03100000dcc77fae */ /* 0x0007e2000d101d50 */
[----:B------:R-:W-:Y:S01]  /*af60*/  PLOP3.LUT P0, PT, PT, PT, UP3, 0x80, 0x0 ;  /* 0x000000000000781c */ /* 0x000fe20003f0f038 */
[----:B------:R-:W-:Y:S01]  /*af70*/  @UP3 UIMAD UR6, UR7, UR5, UR6 ;  /* 0x00000005070632a4 */ /* 0x000fe2000f8e0206 */
[----:B------:R-:W-:Y:S01]  /*af80*/  PLOP3.LUT P5, PT, PT, PT, UP2, 0x80, 0x0 ;  /* 0x000000000000781c */ /* 0x000fe20003faf028 */
[----:B------:R-:W-:Y:S01]  /*af90*/  @UP3 USHF.L.U32 UR7, UR20, 0x6, URZ ;  /* 0x0000000614073899 */ /* 0x000fe2000800063f */
[----:B------:R2:W-:Y:S01]  /*afa0*/  LDGSTS.E.BYPASS.LTC128B.128 [R199+0x5100], [R172.64], !P1 ;  /* 0x05100000acc77fae */ /* 0x0005e2000c901d50 */
[----:B------:R-:W-:Y:S01]  /*afb0*/  @UP3 UIADD3 UR6, UR21, UR6, URZ ;  /* 0x0000000615063290 */ /* 0x000fe2000fffe03f */
[C---:B------:R-:W-:Y:S01]  /*afc0*/  HMMA.16816.F32.BF16 R24, R32.reuse, R26, RZ ;  /* 0x0000001a2018723c */ /* 0x040fe200000418ff */
[----:B------:R-:W-:Y:S02]  /*afd0*/  @UP3 UIADD3 UR15, UP0, UR12, UR7, URZ ;  /* 0x000000070c0f3290 */ /* 0x000fe4000ff1e03f */
[----:B------:R-:W-:Y:S01]  /*afe0*/  LDSM.16.M88.4 R156, [R193+0xc100] ;  /* 0x00c10000c19c783b */ /* 0x000fe20000000200 */
[----:B------:R-:W-:Y:S04]  /*aff0*/  @UP3 USHF.L.U64.HI UR6, UR20, 0x6, UR6 ;  /* 0x0000000614063899 */ /* 0x000fe80008010206 */
[C---:B----4-:R-:W-:Y:S01]  /*b000*/  HMMA.16816.F32.BF16 R28, R32.reuse, R132, RZ ;  /* 0x00000084201c723c */ /* 0x050fe200000418ff */
[----:B------:R-:W0:Y:S05]  /*b010*/  LDGDEPBAR ;  /* 0x00000000000079af */ /* 0x000e2a0000000000 */
[----:B------:R-:W4:Y:S02]  /*b020*/  LDSM.16.M88.4 R160, [R192+0x6100] ;  /* 0x00610000c0a0783b */ /* 0x000f240000000200 */
[----:B------:R-:W-:Y:S03]  /*b030*/  HMMA.16816.F32.BF16 R32, R32, R134, RZ ;  /* 0x000000862020723c */ /* 0x000fe600000418ff */
[----:B------:R-:W3:Y:S05]  /*b040*/  LDSM.16.M88.4 R164, [R192+0x6900] ;  /* 0x00690000c0a4783b */ /* 0x000eea0000000200 */
[C---:B-----5:R-:W-:Y:S01]  /*b050*/  HMMA.16816.F32.BF16 R4, R136.reuse, R140, R4 ;  /* 0x0000008c8804723c */ /* 0x060fe20000041804 */
[----:B-1----:R-:W1:Y:S05]  /*b060*/  LDSM.16.M88.4 R168, [R192+0x7100] ;  /* 0x00710000c0a8783b */ /* 0x002e6a0000000200 */
[----:B------:R-:W5:Y:S02]  /*b070*/  LDSM.16.M88.4 R132, [R192+0x7900] ;  /* 0x00790000c084783b */ /* 0x000f640000000200 */
[C---:B------:R-:W-:Y:S03]  /*b080*/  HMMA.16816.F32.BF16 R8, R136.reuse, R142, R8 ;  /* 0x0000008e8808723c */ /* 0x040fe60000041808 */
[----:B------:R-:W-:Y:S05]  /*b090*/  LDSM.16.M88.4 R140, [R191+0xc100] ;  /* 0x00c10000bf8c783b */ /* 0x000fea0000000200 */
[C---:B------:R-:W-:Y:S01]  /*b0a0*/  HMMA.16816.F32.BF16 R12, R136.reuse, R144, R12 ;  /* 0x00000090880c723c */ /* 0x040fe2000004180c */
[----:B--2---:R-:W-:Y:S07]  /*b0b0*/  LDSM.16.M88.4 R172, [R184+0x1000] ;  /* 0x00100000b8ac783b */ /* 0x004fee0000000200 */
[C---:B------:R-:W-:Y:S01]  /*b0c0*/  HMMA.16816.F32.BF16 R16, R136.reuse, R146, R16 ;  /* 0x000000928810723c */ /* 0x040fe20000041810 */
[----:B------:R-:W2:Y:S07]  /*b0d0*/  LDSM.16.M88.4 R144, [R184] ;  /* 0x00000000b890783b */ /* 0x000eae0000000200 */
[C---:B------:R-:W-:Y:S08]  /*b0e0*/  HMMA.16816.F32.BF16 R20, R136.reuse, R148, R20 ;  /* 0x000000948814723c */ /* 0x040ff00000041814 */
[C---:B------:R-:W-:Y:S01]  /*b0f0*/  HMMA.16816.F32.BF16 R24, R136.reuse, R150, R24 ;  /* 0x000000968818723c */ /* 0x040fe20000041818 */
[----:B------:R-:W1:Y:S07]  /*b100*/  LDSM.16.M88.4 R148, [R184+0x800] ;  /* 0x00080000b894783b */ /* 0x000e6e0000000200 */
[C---:B------:R-:W-:Y:S08]  /*b110*/  HMMA.16816.F32.BF16 R28, R136.reuse, R152, R28 ;  /* 0x00000098881c723c */ /* 0x040ff0000004181c */
[----:B------:R-:W-:Y:S01]  /*b120*/  HMMA.16816.F32.BF16 R32, R136, R154, R32 ;  /* 0x0000009a8820723c */ /* 0x000fe20000041820 */
[----:B------:R-:W2:Y:S05]  /*b130*/  LDSM.16.M88.4 R136, [R184+0x1800] ;  /* 0x00180000b888783b */ /* 0x000eaa0000000200 */
[----:B------:R-:W-:Y:S02]  /*b140*/  LDSM.16.M88.4 R152, [R198+0x10100] ;  /* 0x01010000c698783b */ /* 0x000fe40000000200 */
[C---:B----4-:R-:W-:Y:S08]  /*b150*/  HMMA.16816.F32.BF16 R4, R156.reuse, R160, R4 ;  /* 0x000000a09c04723c */ /* 0x050ff00000041804 */
[C---:B------:R-:W-:Y:S01]  /*b160*/  HMMA.16816.F32.BF16 R8, R156.reuse, R162, R8 ;  /* 0x000000a29c08723c */ /* 0x040fe20000041808 */
[----:B------:R-:W4:Y:S07]  /*b170*/  LDSM.16.M88.4 R160, [R197+0x8100] ;  /* 0x00810000c5a0783b */ /* 0x000f2e0000000200 */
        /* <DEDUP_REMOVED lines=8> */
[----:B------:R-:W5:Y:S05]  /*b200*/  LDSM.16.M88.4 R132, [R197+0x9900] ;  /* 0x00990000c584783b */ /* 0x000f6a0000000200 */
[----:B------:R-:W-:Y:S02]  /*b210*/  LDSM.16.M88.4 R156, [R182] ;  /* 0x00000000b69c783b */ /* 0x000fe40000000200 */
[C---:B--2---:R-:W-:Y:S08]  /*b220*/  HMMA.16816.F32.BF16 R4, R140.reuse, R144, R4 ;  /* 0x000000908c04723c */ /* 0x044ff00000041804 */
[C---:B------:R-:W-:Y:S01]  /*b230*/  HMMA.16816.F32.BF16 R8, R140.reuse, R146, R8 ;  /* 0x000000928c08723c */ /* 0x040fe20000041808 */
[----:B------:R-:W-:Y:S07]  /*b240*/  LDSM.16.M88.4 R144, [R194+0x10100] ;  /* 0x01010000c290783b */ /* 0x000fee0000000200 */
[C---:B------:R-:W-:Y:S08]  /*b250*/  HMMA.16816.F32.BF16 R12, R140.reuse, R148, R12 ;  /* 0x000000948c0c723c */ /* 0x040ff0000004180c */
[C---:B------:R-:W-:Y:S01]  /*b260*/  HMMA.16816.F32.BF16 R16, R140.reuse, R150, R16 ;  /* 0x000000968c10723c */ /* 0x040fe20000041810 */
[----:B------:R-:W2:Y:S07]  /*b270*/  LDSM.16.M88.4 R148, [R183] ;  /* 0x00000000b794783b */ /* 0x000eae0000000200 */
[C---:B------:R-:W-:Y:S08]  /*b280*/  HMMA.16816.F32.BF16 R20, R140.reuse, R172, R20 ;  /* 0x000000ac8c14723c */ /* 0x040ff00000041814 */
[C---:B------:R-:W-:Y:S01]  /*b290*/  HMMA.16816.F32.BF16 R24, R140.reuse, R174, R24 ;  /* 0x000000ae8c18723c */ /* 0x040fe20000041818 */
[----:B------:R-:W1:Y:S07]  /*b2a0*/  LDSM.16.M88.4 R172, [R181] ;  /* 0x00000000b5ac783b */ /* 0x000e6e0000000200 */
[C---:B------:R-:W-:Y:S08]  /*b2b0*/  HMMA.16816.F32.BF16 R28, R140.reuse, R136, R28 ;  /* 0x000000888c1c723c */ /* 0x040ff0000004181c */
[----:B------:R-:W-:Y:S01]  /*b2c0*/  HMMA.16816.F32.BF16 R32, R140, R138, R32 ;  /* 0x0000008a8c20723c */ /* 0x000fe20000041820 */
[----:B------:R-:W2:Y:S05]  /*b2d0*/  LDSM.16.M88.4 R136, [R180] ;  /* 0x00000000b488783b */ /* 0x000eaa0000000200 */
        /* <DEDUP_REMOVED lines=13> */
[----:B------:R-:W-:Y:S02]  /*b3b0*/  LDSM.16.M88.4 R152, [R184+0x2000] ;  /* 0x00200000b898783b */ /* 0x000fe40000000200 */
[C---:B--2---:R-:W-:Y:S08]  /*b3c0*/  HMMA.16816.F32.BF16 R4, R144.reuse, R148, R4 ;  /* 0x000000949004723c */ /* 0x044ff00000041804 */
[C---:B------:R-:W-:Y:S01]  /*b3d0*/  HMMA.16816.F32.BF16 R8, R144.reuse, R150, R8 ;  /* 0x000000969008723c */ /* 0x040fe20000041808 */
[----:B------:R-:W2:Y:S07]  /*b3e0*/  LDSM.16.M88.4 R148, [R191+0x10100] ;  /* 0x01010000bf94783b */ /* 0x000eae0000000200 */
[C---:B------:R-:W-:Y:S08]  /*b3f0*/  HMMA.16816.F32.BF16 R12, R144.reuse, R156, R12 ;  /* 0x0000009c900c723c */ /* 0x040ff0000004180c */
[C---:B------:R-:W-:Y:S01]  /*b400*/  HMMA.16816.F32.BF16 R16, R144.reuse, R158, R16 ;  /* 0x0000009e9010723c */ /* 0x040fe20000041810 */
[----:B------:R-:W1:Y:S07]  /*b410*/  LDSM.16.M88.4 R156, [R184+0x2800] ;  /* 0x00280000b89c783b */ /* 0x000e6e0000000200 */
        /* <DEDUP_REMOVED lines=22> */
[----:B------:R-:W2:Y:S07]  /*b580*/  LDSM.16.M88.4 R152, [R179] ;  /* 0x00000000b398783b */ /* 0x000eae0000000200 */
[C---:B------:R-:W-:Y:S08]  /*b590*/  HMMA.16816.F32.BF16 R12, R148.reuse, R156, R12 ;  /* 0x0000009c940c723c */ /* 0x040ff0000004180c */
[C---:B------:R-:W-:Y:S01]  /*b5a0*/  HMMA.16816.F32.BF16 R16, R148.reuse, R158, R16 ;  /* 0x0000009e9410723c */ /* 0x040fe20000041810 */
[----:B------:R-:W1:Y:S07]  /*b5b0*/  LDSM.16.M88.4 R156, [R178] ;  /* 0x00000000b29c783b */ /* 0x000e6e0000000200 */
[C---:B------:R-:W-:Y:S08]  /*b5c0*/  HMMA.16816.F32.BF16 R20, R148.reuse, R172, R20 ;  /* 0x000000ac9414723c */ /* 0x040ff00000041814 */
[C---:B------:R-:W-:Y:S08]  /*b5d0*/  HMMA.16816.F32.BF16 R24, R148.reuse, R174, R24 ;  /* 0x000000ae9418723c */ /* 0x040ff00000041818 */
[C---:B------:R-:W-:Y:S08]  /*b5e0*/  HMMA.16816.F32.BF16 R28, R148.reuse, R136, R28 ;  /* 0x00000088941c723c */ /* 0x040ff0000004181c */
[----:B------:R-:W-:Y:S01]  /*b5f0*/  HMMA.16816.F32.BF16 R32, R148, R138, R32 ;  /* 0x0000008a9420723c */ /* 0x000fe20000041820 */
[----:B------:R-:W2:Y:S05]  /*b600*/  LDSM.16.M88.4 R136, [R177] ;  /* 0x00000000b188783b */ /* 0x000eaa0000000200 */
[----:B------:R-:W2:Y:S02]  /*b610*/  LDSM.16.M88.4 R148, [R176] ;  /* 0x00000000b094783b */ /* 0x000ea40000000200 */
[C---:B----4-:R-:W-:Y:S08]  /*b620*/  HMMA.16816.F32.BF16 R4, R144.reuse, R160, R4 ;  /* 0x000000a09004723c */ /* 0x050ff00000041804 */
[C---:B------:R-:W-:Y:S01]  /*b630*/  HMMA.16816.F32.BF16 R8, R144.reuse, R162, R8 ;  /* 0x000000a29008723c */ /* 0x040fe20000041808 */
[----:B------:R-:W-:Y:S07]  /*b640*/  LDSM.16.M88.4 R160, [R192+0xb900] ;  /* 0x00b90000c0a0783b */ /* 0x000fee0000000200 */
[C---:B---3--:R-:W-:Y:S08]  /*b650*/  HMMA.16816.F32.BF16 R12, R144.reuse, R164, R12 ;  /* 0x000000a4900c723c */ /* 0x048ff0000004180c */
[C---:B------:R-:W-:Y:S01]  /*b660*/  HMMA.16816.F32.BF16 R16, R144.reuse, R166, R16 ;  /* 0x000000a69010723c */ /* 0x040fe20000041810 */
[----:B------:R-:W-:Y:S07]  /*b670*/  LDSM.16.M88.4 R164, [R184+0x4000] ;  /* 0x00400000b8a4783b */ /* 0x000fee0000000200 */
[C---:B-1----:R-:W-:Y:S08]  /*b680*/  HMMA.16816.F32.BF16 R20, R144.reuse, R168, R20 ;  /* 0x000000a89014723c */ /* 0x042ff00000041814 */
[C---:B------:R-:W-:Y:S08]  /*b690*/  HMMA.16816.F32.BF16 R24, R144.reuse, R170, R24 ;  /* 0x000000aa9018723c */ /* 0x040ff00000041818 */
[C---:B-----5:R-:W-:Y:S08]  /*b6a0*/  HMMA.16816.F32.BF16 R28, R144.reuse, R132, R28 ;  /* 0x00000084901c723c */ /* 0x060ff0000004181c */
[----:B------:R-:W-:Y:S01]  /*b6b0*/  HMMA.16816.F32.BF16 R32, R144, R134, R32 ;  /* 0x000000869020723c */ /* 0x000fe20000041820 */
[----:B------:R-:W-:Y:S05]  /*b6c0*/  LDSM.16.M88.4 R132, [R193+0x14100] ;  /* 0x01410000c184783b */ /* 0x000fea0000000200 */
[----:B------:R-:W1:Y:S02]  /*b6d0*/  LDSM.16.M88.4 R144, [R192+0xa100] ;  /* 0x00a10000c090783b */ /* 0x000e640000000200 */
[C---:B--2---:R-:W-:Y:S08]  /*b6e0*/  HMMA.16816.F32.BF16 R4, R140.reuse, R152, R4 ;  /* 0x000000988c04723c */ /* 0x044ff00000041804 */
[C---:B------:R-:W-:Y:S01]  /*b6f0*/  HMMA.16816.F32.BF16 R8, R140.reuse, R154, R8 ;  /* 0x0000009a8c08723c */ /* 0x040fe20000041808 */
[----:B------:R-:W2:Y:S07]  /*b700*/  LDSM.16.M88.4 R152, [R192+0xa900] ;  /* 0x00a90000c098783b */ /* 0x000eae0000000200 */
[C---:B------:R-:W-:Y:S08]  /*b710*/  HMMA.16816.F32.BF16 R12, R140.reuse, R156, R12 ;  /* 0x0000009c8c0c723c */ /* 0x040ff0000004180c */
[C---:B------:R-:W-:Y:S01]  /*b720*/  HMMA.16816.F32.BF16 R16, R140.reuse, R158, R16 ;  /* 0x0000009e8c10723c */ /* 0x040fe20000041810 */
[----:B------:R-:W3:Y:S07]  /*b730*/  LDSM.16.M88.4 R156, [R192+0xb100] ;  /* 0x00b10000c09c783b */ /* 0x000eee0000000200 */
[C---:B------:R-:W-:Y:S08]  /*b740*/  HMMA.16816.F32.BF16 R20, R140.reuse, R136, R20 ;  /* 0x000000888c14723c */ /* 0x040ff00000041814 */
[C---:B------:R-:W-:Y:S01]  /*b750*/  HMMA.16816.F32.BF16 R24, R140.reuse, R138, R24 ;  /* 0x0000008a8c18723c */ /* 0x040fe20000041818 */
[----:B------:R-:W4:Y:S07]  /*b760*/  LDSM.16.M88.4 R136, [R191+0x14100] ;  /* 0x01410000bf88783b */ /* 0x000f2e0000000200 */
[C---:B------:R-:W-:Y:S08]  /*b770*/  HMMA.16816.F32.BF16 R28, R140.reuse, R148, R28 ;  /* 0x000000948c1c723c */ /* 0x040ff0000004181c */
[----:B------:R-:W-:Y:S01]  /*b780*/  HMMA.16816.F32.BF16 R32, R140, R150, R32 ;  /* 0x000000968c20723c */ /* 0x000fe20000041820 */
[----:B------:R-:W5:Y:S07]  /*b790*/  LDSM.16.M88.4 R140, [R184+0x4800] ;  /* 0x00480000b88c783b */ /* 0x000f6e0000000200 */
[C---:B-1----:R-:W-:Y:S07]  /*b7a0*/  HMMA.16816.F32.BF16 R4, R132.reuse, R144, R4 ;  /* 0x000000908404723c */ /* 0x042fee0000041804 */
[C---:B------:R-:W-:Y:S01]  /*b7b0*/  @P0 IADD3 R145, P6, R200.reuse, UR7, RZ ;  /* 0x00000007c8910c10 */ /* 0x040fe2000ffde0ff */
[C---:B------:R-:W-:Y:S04]  /*b7c0*/  HMMA.16816.F32.BF16 R8, R132.reuse, R146, R8 ;  /* 0x000000928408723c */ /* 0x040fe80000041808 */
[----:B------:R-:W-:Y:S02]  /*b7d0*/  @P0 IADD3.X R144, R203, UR6, RZ, P6, !PT ;  /* 0x00000006cb900c10 */ /* 0x000fe4000b7fe4ff */
[C---:B------:R-:W-:Y:S02]  /*b7e0*/  @P0 LEA R150, P6, R145.reuse, c[0x0][0x1c8], 0x1 ;  /* 0x0000720091960a11 */ /* 0x040fe400078c08ff */
[C---:B--2---:R-:W-:Y:S04]  /*b7f0*/  HMMA.16816.F32.BF16 R12, R132.reuse, R152, R12 ;  /* 0x00000098840c723c */ /* 0x044fe8000004180c */
[----:B------:R-:W-:Y:S02]  /*b800*/  @P0 LEA.HI.X R151, R145, c[0x0][0x1cc], R144, 0x1, P6 ;  /* 0x0000730091970a11 */ /* 0x000fe400030f0c90 */
[----:B------:R-:W-:Y:S02]  /*b810*/  @P0 IADD3 R144, P6, R200, UR15, RZ ;  /* 0x0000000fc8900c10 */ /* 0x000fe4000ffde0ff */
[C---:B------:R-:W-:Y:S08]  /*b820*/  HMMA.16816.F32.BF16 R16, R132.reuse, R154, R16 ;  /* 0x0000009a8410723c */ /* 0x040ff00000041810 */
[C---:B---3--:R-:W-:Y:S08]  /*b830*/  HMMA.16816.F32.BF16 R20, R132.reuse, R156, R20 ;  /* 0x0000009c8414723c */ /* 0x048ff00000041814 */
[C---:B------:R-:W-:Y:S08]  /*b840*/  HMMA.16816.F32.BF16 R24, R132.reuse, R158, R24 ;  /* 0x0000009e8418723c */ /* 0x040ff00000041818 */
[C---:B------:R-:W-:Y:S08]  /*b850*/  HMMA.16816.F32.BF16 R28, R132.reuse, R160, R28 ;  /* 0x000000a0841c723c */ /* 0x040ff0000004181c */
[----:B------:R-:W-:Y:S01]  /*b860*/  HMMA.16816.F32.BF16 R32, R132, R162, R32 ;  /* 0x000000a28420723c */ /* 0x000fe20000041820 */
[----:B------:R-:W1:Y:S07]  /*b870*/  LDSM.16.M88.4 R132, [R184+0x5000] ;  /* 0x00500000b884783b */ /* 0x000e6e0000000200 */
[C---:B----4-:R-:W-:Y:S08]  /*b880*/  HMMA.16816.F32.BF16 R4, R136.reuse, R164, R4 ;  /* 0x000000a48804723c */ /* 0x050ff00000041804 */
[C---:B------:R-:W-:Y:S08]  /*b890*/  HMMA.16816.F32.BF16 R8, R136.reuse, R166, R8 ;  /* 0x000000a68808723c */ /* 0x040ff00000041808 */
[C---:B-----5:R-:W-:Y:S07]  /*b8a0*/  HMMA.16816.F32.BF16 R12, R136.reuse, R140, R12 ;  /* 0x0000008c880c723c */ /* 0x060fee000004180c */
[----:B------:R-:W-:Y:S01]  /*b8b0*/  @P5 IMAD.HI.U32 R140, R204, c[0x0][0x2c8], RZ ;  /* 0x0000b200cc8c5a27 */ /* 0x000fe200078e00ff */
[----:B------:R-:W-:Y:S01]  /*b8c0*/  @P0 IADD3 R152, P5, R215, UR7, RZ ;  /* 0x00000007d7980c10 */ /* 0x000fe2000ffbe0ff */
[C---:B------:R-:W-:Y:S03]  /*b8d0*/  HMMA.16816.F32.BF16 R16, R136.reuse, R142, R16 ;  /* 0x0000008e8810723c */ /* 0x040fe60000041810 */
[----:B------:R-:W-:Y:S02]  /*b8e0*/  @P4 SHF.R.U32.HI R0, RZ, c[0x0][0x2cc], R140 ;  /* 0x0000b300ff004a19 */ /* 0x000fe4000001168c */
[----:B------:R-:W2:Y:S01]  /*b8f0*/  LDSM.16.M88.4 R140, [R184+0x5800] ;  /* 0x00580000b88c783b */ /* 0x000ea20000000200 */
[----:B------:R-:W-:Y:S02]  /*b900*/  @P0 IADD3 R154, P4, R213, UR7, RZ ;  /* 0x00000007d59a0c10 */ /* 0x000fe4000ff9e0ff */
[----:B------:R-:W-:Y:S01]  /*b910*/  @P0 IADD3.X R147, R214, UR6, RZ, P5, !PT ;  /* 0x00000006d6930c10 */ /* 0x000fe2000affe4ff */
[----:B------:R-:W-:Y:S04]  /*b920*/  DEPBAR.LE SB0, 0x0 ;  /* 0x000080000000791a */ /* 0x000fe80000000000 */
[----:B------:R-:W-:Y:S01]  /*b930*/  BAR.SYNC.DEFER_BLOCKING 0x0 ;  /* 0x0000000000007b1d */ /* 0x000fe20000010000 */
[----:B------:R-:W-:Y:S01]  /*b940*/  @P0 LEA R148, P5, R152, c[0x0][0x1c8], 0x1 ;  /* 0x0000720098940a11 */ /* 0x000fe200078a08ff */
[C---:B-1----:R-:W-:Y:S05]  /*b950*/  HMMA.16816.F32.BF16 R20, R136.reuse, R132, R20 ;  /* 0x000000848814723c */ /* 0x042fea0000041814 */
[----:B------:R-:W-:Y:S01]  /*b960*/  @P0 IADD3.X R153, R212, UR6, RZ, P4, !PT ;  /* 0x00000006d4990c10 */ /* 0x000fe2000a7fe4ff */
[----:B------:R-:W-:Y:S01]  /*b970*/  @UP3 UIADD3.X UR6, UR11, UR6, URZ, UP0, !UPT ;  /* 0x000000060b063290 */ /* 0x000fe200087fe43f */
[----:B------:R-:W-:Y:S01]  /*b980*/  @P0 LEA.HI.X R149, R152, c[0x0][0x1cc], R147, 0x1, P5 ;  /* 0x0000730098950a11 */ /* 0x000fe200028f0c93 */
[C---:B------:R-:W-:Y:S04]  /*b990*/  HMMA.16816.F32.BF16 R24, R136.reuse, R134, R24 ;  /* 0x000000868818723c */ /* 0x040fe80000041818 */
[C---:B------:R-:W-:Y:S02]  /*b9a0*/  @P0 LEA R146, P4, R154.reuse, c[0x0][0x1c8], 0x1 ;  /* 0x000072009a920a11 */ /* 0x040fe400078808ff */
[----:B------:R-:W-:Y:S02]  /*b9b0*/  @P0 IADD3.X R133, R203, UR6, RZ, P6, !PT ;  /* 0x00000006cb850c10 */ /* 0x000fe4000b7fe4ff */
[----:B------:R-:W-:Y:S04]  /*b9c0*/  @P0 LEA.HI.X R147, R154, c[0x0][0x1cc], R153, 0x1, P4 ;  /* 0x000073009a930a11 */ /* 0x000fe800020f0c99 */
[C---:B------:R-:W-:Y:S01]  /*b9d0*/  @P0 LEA R158, P6, R144.reuse, c[0x0][0x1c8], 0x1 ;  /* 0x00007200909e0a11 */ /* 0x040fe200078c08ff */
[----:B------:R-:W-:Y:S01]  /*b9e0*/  @!PT LDS RZ, [RZ] ;  /* 0x00000000fffff984 */ /* 0x000fe20000000800 */
[----:B------:R-:W-:Y:S01]  /*b9f0*/  @!PT LDS RZ, [RZ] ;  /* 0x00000000fffff984 */ /* 0x000fe20000000800 */
[----:B------:R-:W-:Y:S01]  /*ba00*/  @!PT LDS RZ, [RZ] ;  /* 0x00000000fffff984 */ /* 0x000fe20000000800 */
[----:B------:R1:W-:Y:S01]  /*ba10*/  @P0 LDGSTS.E.BYPASS.LTC128B.128 [R199+0x6100], [R150.64], !P3 ;  /* 0x0610000096c70fae */ /* 0x0003e2000d901d50 */
[----:B------:R-:W-:Y:S02]  /*ba20*/  @P0 IADD3 R145, P5, R215, UR15, RZ ;  /* 0x0000000fd7910c10 */ /* 0x000fe4000ffbe0ff */
[----:B------:R-:W-:Y:S02]  /*ba30*/  @P0 LEA.HI.X R159, R144, c[0x0][0x1cc], R133, 0x1, P6 ;  /* 0x00007300909f0a11 */ /* 0x000fe400030f0c85 */
[----:B------:R1:W-:Y:S01]  /*ba40*/  @P0 LDGSTS.E.BYPASS.LTC128B.128 [R199+0x8100], [R148.64], !P2 ;  /* 0x0810000094c70fae */ /* 0x0003e2000d101d50 */
[----:B------:R-:W-:Y:S02]  /*ba50*/  @P0 IADD3.X R132, R214, UR6, RZ, P5, !PT ;  /* 0x00000006d6840c10 */ /* 0x000fe4000affe4ff */
[----:B------:R-:W-:Y:S01]  /*ba60*/  @P0 LEA R156, P5, R145, c[0x0][0x1c8], 0x1 ;  /* 0x00007200919c0a11 */ /* 0x000fe200078a08ff */
[C---:B--2---:R-:W-:Y:S01]  /*ba70*/  HMMA.16816.F32.BF16 R28, R136.reuse, R140, R28 ;  /* 0x0000008c881c723c */ /* 0x044fe2000004181c */
[----:B------:R1:W-:Y:S02]  /*ba80*/  @P0 LDGSTS.E.BYPASS.LTC128B.128 [R199+0xa100], [R146.64], !P1 ;  /* 0x0a10000092c70fae */ /* 0x0003e4000c901d50 */
[----:B------:R-:W-:Y:S02]  /*ba90*/  @P0 IADD3 R153, P4, R213, UR15, RZ ;  /* 0x0000000fd5990c10 */ /* 0x000fe4000ff9e0ff */
[----:B------:R-:W-:Y:S01]  /*baa0*/  @P0 LEA.HI.X R157, R145, c[0x0][0x1cc], R132, 0x1, P5 ;  /* 0x00007300919d0a11 */ /* 0x000fe200028f0c84 */
[----:B------:R1:W-:Y:S01]  /*bab0*/  @P0 LDGSTS.E.BYPASS.LTC128B.128 [R199+0x7100], [R158.64], !P3 ;  /* 0x071000009ec70fae */ /* 0x0003e2000d901d50 */
[----:B------:R-:W-:Y:S01]  /*bac0*/  @P0 IADD3.X R152, R212, UR6, RZ, P4, !PT ;  /* 0x00000006d4980c10 */ /* 0x000fe2000a7fe4ff */
[----:B------:R-:W-:Y:S01]  /*bad0*/  USHF.L.U32 UR6, UR13, 0x6, URZ ;  /* 0x000000060d067899 */ /* 0x000fe2000800063f */
[C---:B------:R-:W-:Y:S01]  /*bae0*/  @P0 LEA R154, P4, R153.reuse, c[0x0][0x1c8], 0x1 ;  /* 0x00007200999a0a11 */ /* 0x040fe200078808ff */
[----:B------:R-:W-:Y:S01]  /*baf0*/  HMMA.16816.F32.BF16 R32, R136, R142, R32 ;  /* 0x0000008e8820723c */ /* 0x000fe20000041820 */
[----:B------:R1:W-:Y:S02]  /*bb00*/  @P0 LDGSTS.E.BYPASS.LTC128B.128 [R199+0x9100], [R156.64], !P2 ;  /* 0x091000009cc70fae */ /* 0x0003e4000d101d50 */
[----:B------:R-:W-:Y:S01]  /*bb10*/  @P0 LEA.HI.X R155, R153, c[0x0][0x1cc], R152, 0x1, P4 ;  /* 0x00007300999b0a11 */ /* 0x000fe200020f0c98 */
[----:B------:R-:W-:Y:S02]  /*bb20*/  IMAD.U32 R134, RZ, RZ, UR6 ;  /* 0x00000006ff867e24 */ /* 0x000fe4000f8e00ff */
[----:B------:R-:W2:Y:S03]  /*bb30*/  SHFL.IDX PT, R132, R0, RZ, 0x1c1f ;  /* 0x001c1fff00847589 */ /* 0x000ea600000e0000 */
[----:B------:R-:W-:Y:S02]  /*bb40*/  IADD3 R133, -R205, 0x1, -R134 ;  /* 0x00000001cd857810 */ /* 0x000fe40007ffe986 */
[----:B------:R1:W-:Y:S01]  /*bb50*/  @P0 LDGSTS.E.BYPASS.LTC128B.128 [R199+0xb100], [R154.64], !P1 ;  /* 0x0b1000009ac70fae */ /* 0x0003e2000c901d50 */
[----:B------:R-:W-:Y:S02]  /*bb60*/  PLOP3.LUT P0, PT, PT, PT, UP1, 0x40, 0x0 ;  /* 0x000000000000781c */ /* 0x000fe40003f0e818 */
[----:B------:R-:W-:Y:S02]  /*bb70*/  IADD3 R133, R133, c[0x0][0x1d0], RZ ;  /* 0x0000740085857a10 */ /* 0x000fe40007ffe0ff */
[----:B------:R-:W0:Y:S02]  /*bb80*/  LDGDEPBAR ;  /* 0x00000000000079af */ /* 0x000e240000000000 */
[----:B------:R-:W-:Y:S04]  /*bb90*/  IADD3 R133, R133, -c[0x0][0x168], RZ ;  /* 0x80005a0085857a10 */ /* 0x000fe80007ffe0ff */
[C---:B------:R-:W-:Y:S02]  /*bba0*/  IADD3 R135, R133.reuse, c[0x0][0x328], RZ ;  /* 0x0000ca0085877a10 */ /* 0x040fe40007ffe0ff */
[----:B------:R-:W-:Y:S03]  /*bbb0*/  IADD3 R133, R133, UR14, RZ ;  /* 0x0000000e85857c10 */ /* 0x000fe6000fffe0ff */
[--C-:B--2---:R-:W-:Y:S02]  /*bbc0*/  IMAD.IADD R139, R135, 0x1, R132.reuse ;  /* 0x00000001878b7824 */ /* 0x104fe400078e0284 */
        /* <DEDUP_REMOVED lines=16> */
.L_x_184:
[----:B------:R-:W-:Y:S04]  /*bcd0*/  MOV R132, c[0x0][0x32c] ;  /* 0x0000cb0000847a02 */ /* 0x000fe80000000f00 */
[----:B------:R-:W-:Y:S11]  /*bce0*/  ISETP.NE.AND P0, PT, R132, 0x1, PT ;  /* 0x000000018400780c */ /* 0x000ff60003f05270 */
[----:B------:R-:W-:Y:S02]  /*bcf0*/  @!UPT UIADD3 URZ, URZ, URZ, URZ ;  /* 0x0000003f3f3ff290 */ /* 0x000fe4000fffe03f */
[----:B------:R-:W-:Y:S05]  /*bd00*/  @P0 IMAD.HI.U32 R132, R141, c[0x0][0x330], RZ ;  /* 0x0000cc008d840a27 */ /* 0x000fea00078e00ff */
[----:B------:R-:W-:Y:S02]  /*bd10*/  @P0 SHF.R.U32.HI R141, RZ, c[0x0][0x334], R132 ;  /* 0x0000cd00ff8d0a19 */ /* 0x000fe40000011684 */
.L_x_185:
[----:B------:R-:W-:Y:S05]  /*bd20*/  BSYNC B0 ;  /* 0x0000000000007941 */ /* 0x000fea0003800000 */
.L_x_183:
[----:B------:R-:W-:Y:S04]  /*bd30*/  IMAD.MOV.U32 R132, RZ, RZ, c[0x0][0x32c] ;  /* 0x0000cb00ff847624 */ /* 0x000fe800078e00ff */
[----:B------:R-:W-:Y:S04]  /*bd40*/  IMAD R132, R141, R132, -UR6 ;  /* 0x800000068d847e24 */ /* 0x000fe8000f8e0284 */
[----:B------:R-:W-:Y:S05]  /*bd50*/  IMAD.IADD R134, R132, 0x1, -R205 ;  /* 0x0000000184867824 */ /* 0x000fea00078e0acd */
[----:B------:R-:W-:Y:S02]  /*bd60*/  IADD3 R132, R134, c[0x0][0x32c], RZ ;  /* 0x0000cb0086847a10 */ /* 0x000fe40007ffe0ff */
[----:B------:R-:W-:Y:S02]  /*bd70*/  IMNMX R137, R137, R134, !PT ;  /* 0x0000008689897217 */ /* 0x000fe40007800200 */
[----:B------:R-:W-:Y:S02]  /*bd80*/  IMNMX R139, R139, R132, PT ;  /* 0x000000848b8b7217 */ /* 0x000fe40003800200 */
.L_x_182:
[----:B------:R-:W-:Y:S06]  /*bd90*/  UISETP.GT.AND UP0, UPT, UR13, -0x1, UPT ;  /* 0xffffffff0d00788c */ /* 0x000fec000bf04270 */
[----:B------:R-:W-:Y:S04]  /*bda0*/  PLOP3.LUT P0, PT, PT, PT, UP0, 0x80, 0x0 ;  /* 0x000000000000781c */ /* 0x000fe80003f0f008 */
[C---:B------:R-:W-:Y:S02]  /*bdb0*/  ISETP.GT.AND P4, PT, R137.reuse, 0x1, P0 ;  /* 0x000000018900780c */ /* 0x040fe40000784270 */
[----:B------:R-:W-:Y:S02]  /*bdc0*/  ISETP.GT.AND P5, PT, R137, RZ, P0 ;  /* 0x000000ff8900720c */ /* 0x000fe400007a4270 */
[C---:B------:R-:W-:Y:S02]  /*bdd0*/  ISETP.LT.OR P4, PT, R139.reuse, 0x2, P4 ;  /* 0x000000028b00780c */ /* 0x040fe40002781670 */
[----:B------:R-:W-:Y:S02]  /*bde0*/  ISETP.LT.OR P5, PT, R139, 0x1, P5 ;  /* 0x000000018b00780c */ /* 0x000fe40002fa1670 */
[----:B-1----:R-:W-:Y:S02]  /*bdf0*/  FSEL R150, R5, -INF , !P4 ;  /* 0xff80000005967808 */ /* 0x002fe40006000000 */
[C---:B------:R-:W-:Y:S02]  /*be00*/  ISETP.GT.AND P4, PT, R137.reuse, 0x10, P0 ;  /* 0x000000108900780c */ /* 0x040fe40000784270 */
[----:B------:R-:W-:Y:S02]  /*be10*/  ISETP.GT.AND P6, PT, R137, 0x8, P0 ;  /* 0x000000088900780c */ /* 0x000fe400007c4270 */
[----:B------:R-:W-:Y:S02]  /*be20*/  ISETP.LT.OR P4, PT, R139, 0x11, P4 ;  /* 0x000000118b00780c */ /* 0x000fe40002781670 */
[----:B------:R-:W-:Y:S02]  /*be30*/  FSEL R148, R4, -INF , !P5 ;  /* 0xff80000004947808 */ /* 0x000fe40006800000 */
[C---:B------:R-:W-:Y:S02]  /*be40*/  ISETP.GT.AND P5, PT, R137.reuse, 0x9, P0 ;  /* 0x000000098900780c */ /* 0x040fe400007a4270 */
[----:B------:R-:W-:Y:S02]  /*be50*/  FSEL R138, R12, -INF , !P4 ;  /* 0xff8000000c8a7808 */ /* 0x000fe40006000000 */
[----:B------:R-:W-:Y:S01]  /*be60*/  ISETP.GT.AND P4, PT, R137, 0x19, P0 ;  /* 0x000000198900780c */ /* 0x000fe20000784270 */
[----:B------:R-:W1:Y:S01]  /*be70*/  SHFL.IDX PT, R12, R0, 0x1, 0x1c1f ;  /* 0x003c1f00000c7f89 */ /* 0x000e6200000e0000 */
        /* <DEDUP_REMOVED lines=8> */
[----:B------:R-:W-:Y:S02]  /*bf00*/  ISETP.GT.AND P4, PT, R137, 0x28, P0 ;  /* 0x000000288900780c */ /* 0x000fe40000784270 */
[C---:B------:R-:W-:Y:S02]  /*bf10*/  ISETP.LT.OR P6, PT, R139.reuse, 0x12, P6 ;  /* 0x000000128b00780c */ /* 0x040fe400037c1670 */
[C---:B------:R-:W-:Y:S02]  /*bf20*/  ISETP.LT.OR P5, PT, R139.reuse, 0x19, P5 ;  /* 0x000000198b00780c */ /* 0x040fe40002fa1670 */
[----:B------:R-:W-:Y:S01]  /*bf30*/  ISETP.LT.OR P4, PT, R139, 0x29, P4 ;  /* 0x000000298b00780c */ /* 0x000fe20002781670 */
[--C-:B-1----:R-:W-:Y:S01]  /*bf40*/  IMAD.IADD R0, R135, 0x1, R12.reuse ;  /* 0x0000000187007824 */ /* 0x102fe200078e020c */
[----:B------:R-:W-:Y:S01]  /*bf50*/  FSEL R136, R13, -INF , !P6 ;  /* 0xff8000000d887808 */ /* 0x000fe20007000000 */
[----:B------:R-:W-:Y:S01]  /*bf60*/  IMAD.IADD R4, R133, 0x1, R12 ;  /* 0x0000000185047824 */ /* 0x000fe200078e020c */
        /* <DEDUP_REMOVED lines=39> */
.L_x_188:
[----:B------:R-:W-:Y:S04]  /*c1e0*/  MOV R5, c[0x0][0x32c] ;  /* 0x0000cb0000057a02 */ /* 0x000fe80000000f00 */
[----:B------:R-:W-:Y:S11]  /*c1f0*/  ISETP.NE.AND P4, PT, R5, 0x1, PT ;  /* 0x000000010500780c */ /* 0x000ff60003f85270 */
[----:B------:R-:W-:Y:S02]  /*c200*/  @!UPT UIADD3 URZ, URZ, URZ, URZ ;  /* 0x0000003f3f3ff290 */ /* 0x000fe4000fffe03f */
[----:B------:R-:W-:Y:S05]  /*c210*/  @P4 IMAD.HI.U32 R5, R12, c[0x0][0x330], RZ ;  /* 0x0000cc000c054a27 */ /* 0x000fea00078e00ff */
[----:B------:R-:W-:Y:S02]  /*c220*/  @P4 SHF.R.U32.HI R12, RZ, c[0x0][0x334], R5 ;  /* 0x0000cd00ff0c4a19 */ /* 0x000fe40000011605 */
.L_x_189:
[----:B------:R-:W-:Y:S05]  /*c230*/  BSYNC B0 ;  /* 0x0000000000007941 */ /* 0x000fea0003800000 */
.L_x_187:
[----:B------:R-:W-:Y:S04]  /*c240*/  IMAD.MOV.U32 R5, RZ, RZ, c[0x0][0x32c] ;  /* 0x0000cb00ff057624 */ /* 0x000fe800078e00ff */
[----:B------:R-:W-:Y:S04]  /*c250*/  IMAD R12, R12, R5, -UR6 ;  /* 0x800000060c0c7e24 */ /* 0x000fe8000f8e0205 */
[----:B------:R-:W-:Y:S05]  /*c260*/  IMAD.IADD R9, R12, 0x1, -R205 ;  /* 0x000000010c097824 */ /* 0x000fea00078e0acd */
[----:B------:R-:W-:Y:S02]  /*c270*/  IADD3 R5, R9, c[0x0][0x32c], RZ ;  /* 0x0000cb0009057a10 */ /* 0x000fe40007ffe0ff */
[----:B------:R-:W-:Y:S02]  /*c280*/  IMNMX R4, R4, R9, !PT ;  /* 0x0000000904047217 */ /* 0x000fe40007800200 */
[----:B------:R-:W-:Y:S02]  /*c290*/  IMNMX R0, R0, R5, PT ;  /* 0x0000000500007217 */ /* 0x000fe40003800200 */
.L_x_186:
        /* <DEDUP_REMOVED lines=9> */
[----:B------:R-:W-:Y:S02]  /*c330*/  FSEL R21, R6, -INF , !P6 ;  /* 0xff80000006157808 */ /* 0x000fe40007000000 */
[----:B------:R-:W-:Y:S02]  /*c340*/  FMNMX.FTZ R5, R138, R5, !PT ;  /* 0x000000058a057209 */ /* 0x000fe40007810000 */
[----:B------:R-:W-:Y:S02]  /*c350*/  ISETP.LT.OR P5, PT, R0, 0x2, P5 ;  /* 0x000000020000780c */ /* 0x000fe40002fa1670 */
[----:B------:R-:W-:Y:S02]  /*c360*/  FMNMX.FTZ R5, R136, R5, !PT ;  /* 0x0000000588057209 */ /* 0x000fe40007810000 */
[----:B------:R-:W-:Y:S02]  /*c370*/  ISETP.GT.AND P4, PT, R4, 0x8, P0 ;  /* 0x000000080400780c */ /* 0x000fe40000784270 */
[----:B------:R-:W-:Y:S02]  /*c380*/  FMNMX.FTZ R5, R134, R5, !PT ;  /* 0x0000000586057209 */ /* 0x000fe40007810000 */
[----:B------:R-:W-:Y:S02]  /*c390*/  FMNMX.FTZ R6, R21, R2, !PT ;  /* 0x0000000215067209 */ /* 0x000fe40007810000 */
[----:B------:R-:W-:Y:S02]  /*c3a0*/  FMNMX.FTZ R5, R132, R5, !PT ;  /* 0x0000000584057209 */ /* 0x000fe40007810000 */
[----:B------:R-:W-:Y:S02]  /*c3b0*/  ISETP.GT.AND P6, PT, R4, 0x9, P0 ;  /* 0x000000090400780c */ /* 0x000fe400007c4270 */
[----:B------:R-:W-:Y:S02]  /*c3c0*/  ISETP.LT.OR P4, PT, R0, 0x9, P4 ;  /* 0x000000090000780c */ /* 0x000fe40002781670 */
[----:B------:R-:W-:Y:S02]  /*c3d0*/  FSEL R17, R7, -INF , !P5 ;  /* 0xff80000007117808 */ /* 0x000fe40006800000 */
[----:B------:R-:W-:Y:S02]  /*c3e0*/  FMNMX.FTZ R5, R168, R5, !PT ;  /* 0x00000005a8057209 */ /* 0x000fe40007810000 */
[----:B------:R-:W-:Y:S02]  /*c3f0*/  ISETP.GT.AND P5, PT, R4, 0x10, P0 ;  /* 0x000000100400780c */ /* 0x000fe400007a4270 */
[----:B------:R-:W-:Y:S02]  /*c400*/  ISETP.LT.OR P6, PT, R0, 0xa, P6 ;  /* 0x0000000a0000780c */ /* 0x000fe400037c1670 */
[----:B------:R-:W-:Y:S02]  /*c410*/  FSEL R9, R10, -INF , !P4 ;  /* 0xff8000000a097808 */ /* 0x000fe40006000000 */
[----:B------:R-:W-:Y:S02]  /*c420*/  ISETP.GT.AND P4, PT, R4, 0x11, P0 ;  /* 0x000000110400780c */ /* 0x000fe40000784270 */
[----:B------:R-:W-:Y:S02]  /*c430*/  FMNMX.FTZ R5, R166, R5, !PT ;  /* 0x00000005a6057209 */ /* 0x000fe40007810000 */
        /* <DEDUP_REMOVED lines=8> */
[----:B------:R-:W-:Y:S02]  /*c4c0*/  FMNMX.FTZ R10, R162, R5, !PT ;  /* 0x00000005a20a7209 */ /* 0x000fe40007810000 */
[C---:B------:R-:W-:Y:S02]  /*c4d0*/  ISETP.GT.AND P5, PT, R4.reuse, 0x18, P0 ;  /* 0x000000180400780c */ /* 0x040fe400007a4270 */
[----:B------:R-:W-:Y:S02]  /*c4e0*/  ISETP.GT.AND P4, PT, R4, 0x19, P0 ;  /* 0x000000190400780c */ /* 0x000fe40000784270 */
[----:B------:R-:W-:Y:S02]  /*c4f0*/  FMNMX.FTZ R6, R11, R6, !PT ;  /* 0x000000060b067209 */ /* 0x000fe40007810000 */
[----:B------:R-:W-:Y:S02]  /*c500*/  FMNMX.FTZ R5, R147, R10, !PT ;  /* 0x0000000a93057209 */ /* 0x000fe40007810000 */
[----:B------:R-:W-:Y:S02]  /*c510*/  FMNMX.FTZ R10, R137, R6, !PT ;  /* 0x00000006890a7209 */ /* 0x000fe40007810000 */
[C---:B------:R-:W-:Y:S02]  /*c520*/  ISETP.LT.OR P5, PT, R0.reuse, 0x19, P5 ;  /* 0x000000190000780c */ /* 0x040fe40002fa1670 */
[----:B------:R-:W-:Y:S02]  /*c530*/  ISETP.LT.OR P4, PT, R0, 0x1a, P4 ;  /* 0x0000001a0000780c */ /* 0x000fe40002781670 */
[----:B------:R-:W-:Y:S02]  /*c540*/  FSEL R33, R18, -INF , !P5 ;  /* 0xff80000012217808 */ /* 0x000fe40006800000 */
[----:B------:R-:W-:Y:S02]  /*c550*/  FSEL R133, R19, -INF , !P4 ;  /* 0xff80000013857808 */ /* 0x000fe40006000000 */
[----:B------:R-:W-:Y:S02]  /*c560*/  FMNMX.FTZ R10, R135, R10, !PT ;  /* 0x0000000a870a7209 */ /* 0x000fe40007810000 */
[C---:B------:R-:W-:Y:S02]  /*c570*/  ISETP.GT.AND P4, PT, R4.reuse, 0x20, P0 ;  /* 0x000000200400780c */ /* 0x040fe40000784270 */
[----:B------:R-:W-:Y:S02]  /*c580*/  FMNMX.FTZ R10, R33, R10, !PT ;  /* 0x0000000a210a7209 */ /* 0x000fe40007810000 */
[----:B------:R-:W-:Y:S02]  /*c590*/  ISETP.GT.AND P6, PT, R4, 0x21, P0 ;  /* 0x000000210400780c */ /* 0x000fe400007c4270 */
[----:B------:R-:W-:Y:S02]  /*c5a0*/  ISETP.LT.OR P4, PT, R0, 0x21, P4 ;  /* 0x000000210000780c */ /* 0x000fe40002781670 */
[----:B------:R-:W-:Y:S02]  /*c5b0*/  FMNMX.FTZ R10, R133, R10, !PT ;  /* 0x0000000a850a7209 */ /* 0x000fe40007810000 */
[----:B------:R-:W-:Y:S02]  /*c5c0*/  FSEL R171, R22, -INF , !P4 ;  /* 0xff80000016ab7808 */ /* 0x000fe40006000000 */
[----:B------:R-:W-:Y:S02]  /*c5d0*/  ISETP.GT.AND P5, PT, R4, 0x28, P0 ;  /* 0x000000280400780c */ /* 0x000fe400007a4270 */
[----:B------:R-:W-:Y:S02]  /*c5e0*/  ISETP.LT.OR P6, PT, R0, 0x22, P6 ;  /* 0x000000220000780c */ /* 0x000fe400037c1670 */
[----:B------:R-:W-:Y:S02]  /*c5f0*/  ISETP.GT.AND P4, PT, R4, 0x29, P0 ;  /* 0x000000290400780c */ /* 0x000fe40000784270 */
[----:B------:R-:W-:Y:S02]  /*c600*/  FSEL R169, R23, -INF , !P6 ;  /* 0xff80000017a97808 */ /* 0x000fe40007000000 */
[----:B------:R-:W-:Y:S02]  /*c610*/  ISETP.LT.OR P5, PT, R0, 0x29, P5 ;  /* 0x000000290000780c */ /* 0x000fe40002fa1670 */
[----:B------:R-:W-:Y:S02]  /*c620*/  FMNMX.FTZ R10, R171, R10, !PT ;  /* 0x0000000aab0a7209 */ /* 0x000fe40007810000 */
[----:B------:R-:W-:Y:S02]  /*c630*/  FSEL R167, R26, -INF , !P5 ;  /* 0xff8000001aa77808 */ /* 0x000fe40006800000 */
[----:B------:R-:W-:Y:S02]  /*c640*/  ISETP.LT.OR P4, PT, R0, 0x2a, P4 ;  /* 0x0000002a0000780c */ /* 0x000fe40002781670 */
[C---:B------:R-:W-:Y:S02]  /*c650*/  ISETP.GT.AND P6, PT, R4.reuse, 0x30, P0 ;  /* 0x000000300400780c */ /* 0x040fe400007c4270 */
[----:B------:R-:W-:Y:S02]  /*c660*/  FMNMX.FTZ R10, R169, R10, !PT ;  /* 0x0000000aa90a7209 */ /* 0x000fe40007810000 */
[----:B------:R-:W-:Y:S02]  /*c670*/  FSEL R165, R27, -INF , !P4 ;  /* 0xff8000001ba57808 */ /* 0x000fe40006000000 */
[----:B------:R-:W-:Y:S01]  /*c680*/  ISETP.GT.AND P5, PT, R4, 0x31, P0 ;  /* 0x000000310400780c */ /* 0x000fe200007a4270 */
[----:B------:R-:W-:Y:S01]  /*c690*/  LDSM.16.MT88.4 R24, [R190+0x100] ;  /* 0x00010000be18783b */ /* 0x000fe20000004200 */
[----:B------:R-:W-:Y:S02]  /*c6a0*/  ISETP.LT.OR P6, PT, R0, 0x31, P6 ;  /* 0x000000310000780c */ /* 0x000fe400037c1670 */
[----:B------:R-:W-:Y:S02]  /*c6b0*/  FMNMX.FTZ R10, R167, R10, !PT ;  /* 0x0000000aa70a7209 */ /* 0x000fe40007810000 */
[----:B------:R-:W-:Y:S02]  /*c6c0*/  FMNMX.FTZ R5, R146, R5, !PT ;  /* 0x0000000592057209 */ /* 0x000fe40007810000 */
[----:B------:R-:W-:Y:S02]  /*c6d0*/  FSEL R145, R30, -INF , !P6 ;  /* 0xff8000001e917808 */ /* 0x000fe40007000000 */
[----:B------:R-:W-:Y:S02]  /*c6e0*/  ISETP.GT.AND P4, PT, R4, 0x38, P0 ;  /* 0x000000380400780c */ /* 0x000fe40000784270 */
[----:B------:R-:W-:Y:S02]  /*c6f0*/  ISETP.LT.OR P5, PT, R0, 0x32, P5 ;  /* 0x000000320000780c */ /* 0x000fe40002fa1670 */
[----:B------:R-:W-:Y:S02]  /*c700*/  FMNMX.FTZ R10, R165, R10, !PT ;  /* 0x0000000aa50a7209 */ /* 0x000fe40007810000 */
[----:B------:R-:W-:Y:S02]  /*c710*/  FMNMX.FTZ R5, R144, R5, !PT ;  /* 0x0000000590057209 */ /* 0x000fe40007810000 */
[----:B------:R-:W-:Y:S02]  /*c720*/  FSEL R143, R31, -INF , !P5 ;  /* 0xff8000001f8f7808 */ /* 0x000fe40006800000 */
[----:B------:R-:W-:Y:S01]  /*c730*/  ISETP.GT.AND P0, PT, R4, 0x39, P0 ;  /* 0x000000390400780c */ /* 0x000fe20000704270 */
[----:B------:R-:W-:Y:S01]  /*c740*/  LDSM.16.MT88.4 R28, [R189+0x100] ;  /* 0x00010000bd1c783b */ /* 0x000fe20000004200 */
[----:B------:R-:W-:Y:S02]  /*c750*/  FMNMX.FTZ R4, R145, R10, !PT ;  /* 0x0000000a91047209 */ /* 0x000fe40007810000 */
[----:B------:R-:W-:Y:S02]  /*c760*/  ISETP.LT.OR P4, PT, R0, 0x39, P4 ;  /* 0x000000390000780c */ /* 0x000fe40002781670 */
[----:B------:R-:W-:Y:S02]  /*c770*/  FMNMX.FTZ R6, R142, R5, !PT ;  /* 0x000000058e067209 */ /* 0x000fe40007810000 */
[----:B------:R-:W-:Y:S02]  /*c780*/  FSEL R141, R34, -INF , !P4 ;  /* 0xff800000228d7808 */ /* 0x000fe40006000000 */
[----:B------:R-:W-:Y:S01]  /*c790*/  ISETP.LT.OR P0, PT, R0, 0x3a, P0 ;  /* 0x0000003a0000780c */ /* 0x000fe20000701670 */
[----:B------:R-:W1:Y:S01]  /*c7a0*/  SHFL.BFLY PT, R5, R6, 0x2, 0x1f ;  /* 0x0c401f0006057f89 */ /* 0x000e6200000e0000 */
[----:B------:R-:W-:Y:S02]  /*c7b0*/  FMNMX.FTZ R0, R143, R4, !PT ;  /* 0x000000048f007209 */ /* 0x000fe40007810000 */
[----:B------:R-:W-:Y:S02]  /*c7c0*/  FSEL R13, R35, -INF , !P0 ;  /* 0xff800000230d7808 */ /* 0x000fe40004000000 */
[----:B------:R-:W-:Y:S04]  /*c7d0*/  FMNMX.FTZ R0, R141, R0, !PT ;  /* 0x000000008d007209 */ /* 0x000fe80007810000 */
[----:B------:R-:W-:Y:S05]  /*c7e0*/  FMNMX.FTZ R7, R13, R0, !PT ;  /* 0x000000000d077209 */ /* 0x000fea0007810000 */
[----:B------:R-:W2:Y:S01]  /*c7f0*/  SHFL.BFLY PT, R4, R7, 0x2, 0x1f ;  /* 0x0c401f0007047f89 */ /* 0x000ea200000e0000 */
[----:B-1----:R-:W-:Y:S07]  /*c800*/  FMNMX.FTZ R6, R6, R5, !PT ;  /* 0x0000000506067209 */ /* 0x002fee0007810000 */
[----:B------:R-:W1:Y:S01]  /*c810*/  SHFL.BFLY PT, R15, R6, 0x1, 0x1f ;  /* 0x0c201f00060f7f89 */ /* 0x000e6200000e0000 */
[----:B--2---:R-:W-:Y:S07]  /*c820*/  FMNMX.FTZ R5, R7, R4, !PT ;  /* 0x0000000407057209 */ /* 0x004fee0007810000 */
[----:B------:R-:W2:Y:S01]  /*c830*/  SHFL.BFLY PT, R12, R5, 0x1, 0x1f ;  /* 0x0c201f00050c7f89 */ /* 0x000ea200000e0000 */
[----:B-1----:R-:W-:Y:S04]  /*c840*/  FMNMX.FTZ R0, R6, R15, !PT ;  /* 0x0000000f06007209 */ /* 0x002fe80007810000 */
[C---:B------:R-:W-:Y:S01]  /*c850*/  FSETP.NEU.FTZ.AND P0, PT, R0.reuse, -INF , PT ;  /* 0xff8000000000780b */ /* 0x040fe20003f1d000 */
[C---:B------:R-:W-:Y:S03]  /*c860*/  FMUL.FTZ R155, R0.reuse, c[0x0][0x2d0] ;  /* 0x0000b400009b7a20 */ /* 0x040fe60000410000 */
[----:B------:R-:W-:Y:S02]  /*c870*/  FSEL R4, R0, RZ, P0 ;  /* 0x000000ff00047208 */ /* 0x000fe40000000000 */
[----:B------:R-:W-:Y:S03]  /*c880*/  FSEL R155, R155, RZ, P0 ;  /* 0x000000ff9b9b7208 */ /* 0x000fe60000000000 */
[----:B------:R-:W-:Y:S01]  /*c890*/  FADD.FTZ R3, -R4, R3 ;  /* 0x0000000304037221 */ /* 0x000fe20000010100 */
[----:B--2---:R-:W-:Y:S01]  /*c8a0*/  FMNMX.FTZ R12, R5, R12, !PT ;  /* 0x0000000c050c7209 */ /* 0x004fe20007810000 */
[--C-:B------:R-:W-:Y:S02]  /*c8b0*/  FFMA.FTZ R14, R140, c[0x0][0x2d0], -R155.reuse ;  /* 0x0000b4008c0e7a23 */ /* 0x100fe4000001089b */
[--C-:B------:R-:W-:Y:S01]  /*c8c0*/  FFMA.FTZ R148, R148, c[0x0][0x2d0], -R155.reuse ;  /* 0x0000b40094947a23 */ /* 0x100fe2000001089b */
[C---:B------:R-:W-:Y:S01]  /*c8d0*/  FSETP.NEU.FTZ.AND P0, PT, R12.reuse, -INF , PT ;  /* 0xff8000000c00780b */ /* 0x040fe20003f1d000 */
[----:B------:R-:W-:Y:S02]  /*c8e0*/  FMUL.FTZ R140, R12, c[0x0][0x2d0] ;  /* 0x0000b4000c8c7a20 */ /* 0x000fe40000410000 */
[--C-:B------:R-:W-:Y:S01]  /*c8f0*/  FFMA.FTZ R15, R150, c[0x0][0x2d0], -R155.reuse ;  /* 0x0000b400960f7a23 */ /* 0x100fe2000001089b */
[----:B------:R-:W-:Y:S01]  /*c900*/  FSEL R5, R12, RZ, P0 ;  /* 0x000000ff0c057208 */ /* 0x000fe20000000000 */
[--C-:B------:R-:W-:Y:S01]  /*c910*/  FFMA.FTZ R149, R8, c[0x0][0x2d0], -R155.reuse ;  /* 0x0000b40008957a23 */ /* 0x100fe2000001089b */
[----:B------:R-:W-:Y:S01]  /*c920*/  FSEL R140, R140, RZ, P0 ;  /* 0x000000ff8c8c7208 */ /* 0x000fe20000000000 */
[----:B------:R-:W-:Y:S01]  /*c930*/  FMUL.FTZ R6, R3, c[0x0][0x2d0] ;  /* 0x0000b40003067a20 */ /* 0x000fe20000410000 */
[----:B------:R-:W-:Y:S01]  /*c940*/  MUFU.EX2 R148, R148 ;  /* 0x0000009400947308 */ /* 0x000fe20000000800 */
[----:B------:R-:W-:Y:S01]  /*c950*/  FADD.FTZ R5, -R5, R2 ;  /* 0x0000000205057221 */ /* 0x000fe20000010100 */
[----:B------:R-:W-:Y:S01]  /*c960*/  PLOP3.LUT P0, PT, PT, PT, UP0, 0x80, 0x0 ;  /* 0x000000000000781c */ /* 0x000fe20003f0f008 */
[--C-:B------:R-:W-:Y:S02]  /*c970*/  FFMA.FTZ R153, R21, c[0x0][0x2d0], -R140.reuse ;  /* 0x0000b40015997a23 */ /* 0x100fe4000001088c */
[----:B------:R-:W1:Y:S01]  /*c980*/  LDSM.16.MT88.4 R20, [R195+0x100] ;  /* 0x00010000c314783b */ /* 0x000e620000004200 */
[--C-:B------:R-:W-:Y:S02]  /*c990*/  FFMA.FTZ R152, R17, c[0x0][0x2d0], -R140.reuse ;  /* 0x0000b40011987a23 */ /* 0x100fe4000001088c */
[--C-:B------:R-:W-:Y:S02]  /*c9a0*/  FFMA.FTZ R151, R9, c[0x0][0x2d0], -R140.reuse ;  /* 0x0000b40009977a23 */ /* 0x100fe4000001088c */
[--C-:B------:R-:W-:Y:S01]  /*c9b0*/  FFMA.FTZ R150, R11, c[0x0][0x2d0], -R140.reuse ;  /* 0x0000b4000b967a23 */ /* 0x100fe2000001088c */
[----:B------:R-:W2:Y:S01]  /*c9c0*/  MUFU.EX2 R3, R6 ;  /* 0x0000000600037308 */ /* 0x000ea20000000800 */
[----:B------:R-:W-:Y:S02]  /*c9d0*/  FMUL.FTZ R2, R5, c[0x0][0x2d0] ;  /* 0x0000b40005027a20 */ /* 0x000fe40000410000 */
[--C-:B------:R-:W-:Y:S02]  /*c9e0*/  FFMA.FTZ R154, R138, c[0x0][0x2d0], -R155.reuse ;  /* 0x0000b4008a9a7a23 */ /* 0x100fe4000001089b */
[--C-:B------:R-:W-:Y:S02]  /*c9f0*/  FFMA.FTZ R157, R136, c[0x0][0x2d0], -R155.reuse ;  /* 0x0000b400889d7a23 */ /* 0x100fe4000001089b */
[--C-:B------:R-:W-:Y:S02]  /*ca00*/  FFMA.FTZ R156, R134, c[0x0][0x2d0], -R155.reuse ;  /* 0x0000b400869c7a23 */ /* 0x100fe4000001089b */
[--C-:B------:R-:W-:Y:S01]  /*ca10*/  FFMA.FTZ R159, R132, c[0x0][0x2d0], -R155.reuse ;  /* 0x0000b400849f7a23 */ /* 0x100fe2000001089b */
[----:B------:R-:W3:Y:S01]  /*ca20*/  MUFU.EX2 R2, R2 ;  /* 0x0000000200027308 */ /* 0x000ee20000000800 */
[--C-:B------:R-:W-:Y:S02]  /*ca30*/  FFMA.FTZ R158, R137, c[0x0][0x2d0], -R140.reuse ;  /* 0x0000b400899e7a23 */ /* 0x100fe4000001088c */
[----:B------:R-:W-:Y:S01]  /*ca40*/  LDSM.16.MT88.4 R136, [R189+0x2900] ;  /* 0x00290000bd88783b */ /* 0x000fe20000004200 */
[--C-:B------:R-:W-:Y:S02]  /*ca50*/  FFMA.FTZ R161, R135, c[0x0][0x2d0], -R140.reuse ;  /* 0x0000b40087a17a23 */ /* 0x100fe4000001088c */
[--C-:B------:R-:W-:Y:S02]  /*ca60*/  FFMA.FTZ R160, R33, c[0x0][0x2d0], -R140.reuse ;  /* 0x0000b40021a07a23 */ /* 0x100fe4000001088c */
[--C-:B------:R-:W-:Y:S02]  /*ca70*/  FFMA.FTZ R163, R133, c[0x0][0x2d0], -R140.reuse ;  /* 0x0000b40085a37a23 */ /* 0x100fe4000001088c */
[----:B------:R-:W4:Y:S01]  /*ca80*/  MUFU.EX2 R15, R15 ;  /* 0x0000000f000f7308 */ /* 0x000f220000000800 */
[----:B------:R-:W-:Y:S01]  /*ca90*/  LDSM.16.MT88.4 R32, [R190+0x900] ;  /* 0x00090000be20783b */ /* 0x000fe20000004200 */
[--C-:B------:R-:W-:Y:S02]  /*caa0*/  FFMA.FTZ R170, R146, c[0x0][0x2d0], -R155.reuse ;  /* 0x0000b40092aa7a23 */ /* 0x100fe4000001089b */
[C---:B--2---:R-:W-:Y:S02]  /*cab0*/  FMUL.FTZ R4, R3.reuse, R128 ;  /* 0x0000008003047220 */ /* 0x044fe40000410000 */
[C---:B------:R-:W-:Y:S02]  /*cac0*/  FMUL.FTZ R5, R3.reuse, R129 ;  /* 0x0000008103057220 */ /* 0x040fe40000410000 */
[C---:B------:R-:W-:Y:S01]  /*cad0*/  FMUL.FTZ R8, R3.reuse, R124 ;  /* 0x0000007c03087220 */ /* 0x040fe20000410000 */
[----:B------:R-:W-:Y:S01]  /*cae0*/  LDSM.16.MT88.4 R132, [R190+0x2900] ;  /* 0x00290000be84783b */ /* 0x000fe20000004200 */
[----:B------:R-:W-:Y:S01]  /*caf0*/  MUFU.EX2 R14, R14 ;  /* 0x0000000e000e7308 */ /* 0x000fe20000000800 */
[C---:B------:R-:W-:Y:S02]  /*cb00*/  FMUL.FTZ R9, R3.reuse, R125 ;  /* 0x0000007d03097220 */ /* 0x040fe40000410000 */
[C---:B------:R-:W-:Y:S02]  /*cb10*/  FMUL.FTZ R100, R3.reuse, R100 ;  /* 0x0000006403647220 */ /* 0x040fe40000410000 */
[C---:B---3--:R-:W-:Y:S02]  /*cb20*/  FMUL.FTZ R6, R2.reuse, R130 ;  /* 0x0000008202067220 */ /* 0x048fe40000410000 */
[C---:B------:R-:W-:Y:S02]  /*cb30*/  FMUL.FTZ R7, R2.reuse, R131 ;  /* 0x0000008302077220 */ /* 0x040fe40000410000 */
[C---:B------:R-:W-:Y:S01]  /*cb40*/  FMUL.FTZ R10, R2.reuse, R126 ;  /* 0x0000007e020a7220 */ /* 0x040fe20000410000 */
[----:B------:R-:W2:Y:S01]  /*cb50*/  MUFU.EX2 R149, R149 ;  /* 0x0000009500957308 */ /* 0x000ea20000000800 */
[C---:B------:R-:W-:Y:S01]  /*cb60*/  FMUL.FTZ R11, R2.reuse, R127 ;  /* 0x0000007f020b7220 */ /* 0x040fe20000410000 */
[----:B------:R-:W-:Y:S01]  /*cb70*/  LDSM.16.MT88.4 R128, [R195+0x2900] ;  /* 0x00290000c380783b */ /* 0x000fe20000004200 */
[----:B------:R-:W-:Y:S01]  /*cb80*/  FMUL.FTZ R101, R3, R101 ;  /* 0x0000006503657220 */ /* 0x000fe20000410000 */
[----:B----4-:R-:W-:Y:S01]  /*cb90*/  F2FP.BF16.PACK_AB R16, R15, R148 ;  /* 0x000000940f10723e */ /* 0x010fe200000010ff */
[C---:B------:R-:W-:Y:S02]  /*cba0*/  FMUL.FTZ R102, R2.reuse, R102 ;  /* 0x0000006602667220 */ /* 0x040fe40000410000 */
[C---:B------:R-:W-:Y:S02]  /*cbb0*/  FMUL.FTZ R103, R2.reuse, R103 ;  /* 0x0000006702677220 */ /* 0x040fe40000410000 */
[C---:B------:R-:W-:Y:S01]  /*cbc0*/  FMUL.FTZ R104, R3.reuse, R104 ;  /* 0x0000006803687220 */ /* 0x040fe20000410000 */
[----:B------:R-:W-:Y:S01]  /*cbd0*/  MUFU.EX2 R153, R153 ;  /* 0x0000009900997308 */ /* 0x000fe20000000800 */
[C---:B------:R-:W-:Y:S01]  /*cbe0*/  FMUL.FTZ R105, R3.reuse, R105 ;  /* 0x0000006903697220 */ /* 0x040fe20000410000 */
[----:B------:R-:W-:Y:S01]  /*cbf0*/  LDSM.16.MT88.4 R124, [R188+0x900] ;  /* 0x00090000bc7c783b */ /* 0x000fe20000004200 */
[C---:B------:R-:W-:Y:S02]  /*cc00*/  FMUL.FTZ R106, R2.reuse, R106 ;  /* 0x0000006a026a7220 */ /* 0x040fe40000410000 */
[C---:B------:R-:W-:Y:S02]  /*cc10*/  FMUL.FTZ R107, R2.reuse, R107 ;  /* 0x0000006b026b7220 */ /* 0x040fe40000410000 */
[C---:B------:R-:W-:Y:S02]  /*cc20*/  FMUL.FTZ R108, R3.reuse, R108 ;  /* 0x0000006c036c7220 */ /* 0x040fe40000410000 */
[----:B------:R-:W-:Y:S01]  /*cc30*/  FMUL.FTZ R109, R3, R109 ;  /* 0x0000006d036d7220 */ /* 0x000fe20000410000 */
[----:B------:R-:W3:Y:S01]  /*cc40*/  MUFU.EX2 R152, R152 ;  /* 0x0000009800987308 */ /* 0x000ee20000000800 */
[C---:B------:R-:W-:Y:S02]  /*cc50*/  FMUL.FTZ R110, R2.reuse, R110 ;  /* 0x0000006e026e7220 */ /* 0x040fe40000410000 */
[C---:B------:R-:W-:Y:S01]  /*cc60*/  FMUL.FTZ R111, R2.reuse, R111 ;  /* 0x0000006f026f7220 */ /* 0x040fe20000410000 */
[----:B--2---:R-:W-:Y:S01]  /*cc70*/  F2FP.BF16.PACK_AB R18, R149, R14 ;  /* 0x0000000e9512723e */ /* 0x004fe200000010ff */
[--C-:B------:R-:W-:Y:S02]  /*cc80*/  FFMA.FTZ R174, R145, c[0x0][0x2d0], -R140.reuse ;  /* 0x0000b40091ae7a23 */ /* 0x100fe4000001088c */
[--C-:B------:R-:W-:Y:S02]  /*cc90*/  FFMA.FTZ R221, R143, c[0x0][0x2d0], -R140.reuse ;  /* 0x0000b4008fdd7a23 */ /* 0x100fe4000001088c */
[--C-:B------:R-:W-:Y:S01]  /*cca0*/  FFMA.FTZ R220, R141, c[0x0][0x2d0], -R140.reuse ;  /* 0x0000b4008ddc7a23 */ /* 0x100fe2000001088c */
        /* <DEDUP_REMOVED lines=9> */
[----:B---3--:R-:W-:Y:S01]  /*cd40*/  F2FP.BF16.PACK_AB R17, R152, R153 ;  /* 0x000000999811723e */ /* 0x008fe200000010ff */
[C---:B------:R-:W-:Y:S02]  /*cd50*/  FMUL.FTZ R119, R2.reuse, R119 ;  /* 0x0000007702777220 */ /* 0x040fe40000410000 */
        /* <DEDUP_REMOVED lines=8> */
[----:B------:R-:W3:Y:S01]  /*cde0*/  MUFU.EX2 R157, R157 ;  /* 0x0000009d009d7308 */ /* 0x000ee20000000800 */
[----:B------:R-:W-:Y:S02]  /*cdf0*/  FMUL.FTZ R39, R2, R39 ;  /* 0x0000002702277220 */ /* 0x000fe40000410000 */
[C---:B------:R-:W-:Y:S01]  /*ce00*/  FMUL.FTZ R40, R3.reuse, R40 ;  /* 0x0000002803287220 */ /* 0x040fe20000410000 */
[----:B--2---:R-:W-:Y:S01]  /*ce10*/  F2FP.BF16.PACK_AB R19, R150, R151 ;  /* 0x000000979613723e */ /* 0x004fe200000010ff */
[C---:B------:R-:W-:Y:S02]  /*ce20*/  FMUL.FTZ R41, R3.reuse, R41 ;  /* 0x0000002903297220 */ /* 0x040fe40000410000 */
[C---:B------:R-:W-:Y:S02]  /*ce30*/  FMUL.FTZ R42, R2.reuse, R42 ;  /* 0x0000002a022a7220 */ /* 0x040fe40000410000 */
[C---:B------:R-:W-:Y:S01]  /*ce40*/  FMUL.FTZ R43, R2.reuse, R43 ;  /* 0x0000002b022b7220 */ /* 0x040fe20000410000 */
[----:B------:R-:W-:Y:S01]  /*ce50*/  MUFU.EX2 R156, R156 ;  /* 0x0000009c009c7308 */ /* 0x000fe20000000800 */
[C---:B-1----:R-:W-:Y:S05]  /*ce60*/  HMMA.16816.F32.BF16 R4, R16.reuse, R20, R4 ;  /* 0x000000141004723c */ /* 0x042fea0000041804 */
[C---:B------:R-:W-:Y:S02]  /*ce70*/  FMUL.FTZ R44, R3.reuse, R44 ;  /* 0x0000002c032c7220 */ /* 0x040fe40000410000 */
[C---:B------:R-:W-:Y:S01]  /*ce80*/  FMUL.FTZ R45, R3.reuse, R45 ;  /* 0x0000002d032d7220 */ /* 0x040fe20000410000 */
[C---:B------:R-:W-:Y:S01]  /*ce90*/  HMMA.16816.F32.BF16 R8, R16.reuse, R22, R8 ;  /* 0x000000161008723c */ /* 0x040fe20000041808 */
[----:B------:R-:W1:Y:S01]  /*cea0*/  LDSM.16.MT88.4 R20, [R188+0x100] ;  /* 0x00010000bc14783b */ /* 0x000e620000004200 */
[----:B------:R-:W2:Y:S02]  /*ceb0*/  MUFU.EX2 R159, R159 ;  /* 0x0000009f009f7308 */ /* 0x000ea40000000800 */
[C---:B------:R-:W-:Y:S02]  /*cec0*/  FMUL.FTZ R46, R2.reuse, R46 ;  /* 0x0000002e022e7220 */ /* 0x040fe40000410000 */
[C---:B------:R-:W-:Y:S02]  /*ced0*/  FMUL.FTZ R47, R2.reuse, R47 ;  /* 0x0000002f022f7220 */ /* 0x040fe40000410000 */
[C---:B------:R-:W-:Y:S04]  /*cee0*/  HMMA.16816.F32.BF16 R100, R16.reuse, R24, R100 ;  /* 0x000000181064723c */ /* 0x040fe80000041864 */
[C---:B------:R-:W-:Y:S01]  /*cef0*/  FMUL.FTZ R48, R3.reuse, R48 ;  /* 0x0000003003307220 */ /* 0x040fe20000410000 */
[----:B------:R-:W-:Y:S01]  /*cf00*/  MUFU.EX2 R158, R158 ;  /* 0x0000009e009e7308 */ /* 0x000fe20000000800 */
[C---:B------:R-:W-:Y:S02]  /*cf10*/  FMUL.FTZ R49, R3.reuse, R49 ;  /* 0x0000003103317220 */ /* 0x040fe40000410000 */
[C---:B------:R-:W-:Y:S01]  /*cf20*/  HMMA.16816.F32.BF16 R104, R16.reuse, R26, R104 ;  /* 0x0000001a1068723c */ /* 0x040fe20000041868 */
[----:B------:R-:W4:Y:S03]  /*cf30*/  LDSM.16.MT88.4 R24, [R195+0x2100] ;  /* 0x00210000c318783b */ /* 0x000f260000004200 */
[C---:B------:R-:W-:Y:S02]  /*cf40*/  FMUL.FTZ R50, R2.reuse, R50 ;  /* 0x0000003202327220 */ /* 0x040fe40000410000 */
[C---:B------:R-:W-:Y:S01]  /*cf50*/  FMUL.FTZ R51, R2.reuse, R51 ;  /* 0x0000003302337220 */ /* 0x040fe20000410000 */
[----:B------:R-:W5:Y:S01]  /*cf60*/  MUFU.EX2 R161, R161 ;  /* 0x000000a100a17308 */ /* 0x000f620000000800 */
[C---:B------:R-:W-:Y:S04]  /*cf70*/  HMMA.16816.F32.BF16 R108, R16.reuse, R28, R108 ;  /* 0x0000001c106c723c */ /* 0x040fe8000004186c */
[C---:B------:R-:W-:Y:S02]  /*cf80*/  FMUL.FTZ R52, R3.reuse, R52 ;  /* 0x0000003403347220 */ /* 0x040fe40000410000 */
[C---:B------:R-:W-:Y:S02]  /*cf90*/  FMUL.FTZ R53, R3.reuse, R53 ;  /* 0x0000003503357220 */ /* 0x040fe40000410000 */
[C---:B------:R-:W-:Y:S01]  /*cfa0*/  HMMA.16816.F32.BF16 R112, R16.reuse, R30, R112 ;  /* 0x0000001e1070723c */ /* 0x040fe20000041870 */
[----:B------:R-:W2:Y:S01]  /*cfb0*/  LDSM.16.MT88.4 R28, [R190+0x2100] ;  /* 0x00210000be1c783b */ /* 0x000ea20000004200 */
[----:B------:R-:W-:Y:S02]  /*cfc0*/  MUFU.EX2 R160, R160 ;  /* 0x000000a000a07308 */ /* 0x000fe40000000800 */
[C---:B------:R-:W-:Y:S02]  /*cfd0*/  FMUL.FTZ R54, R2.reuse, R54 ;  /* 0x0000003602367220 */ /* 0x040fe40000410000 */
[C---:B------:R-:W-:Y:S02]  /*cfe0*/  FMUL.FTZ R55, R2.reuse, R55 ;  /* 0x0000003702377220 */ /* 0x040fe40000410000 */
[C---:B------:R-:W-:Y:S01]  /*cff0*/  FMUL.FTZ R56, R3.reuse, R56 ;  /* 0x0000003803387220 */ /* 0x040fe20000410000 */
[C---:B-1----:R-:W-:Y:S03]  /*d000*/  HMMA.16816.F32.BF16 R116, R16.reuse, R20, R116 ;  /* 0x000000141074723c */ /* 0x042fe60000041874 */
[C---:B------:R-:W-:Y:S01]  /*d010*/  FMUL.FTZ R57, R3.reuse, R57 ;  /* 0x0000003903397220 */ /* 0x040fe20000410000 */
[----:B------:R-:W1:Y:S01]  /*d020*/  MUFU.EX2 R163, R163 ;  /* 0x000000a300a37308 */ /* 0x000e620000000800 */
[C---:B------:R-:W-:Y:S02]  /*d030*/  FMUL.FTZ R58, R2.reuse, R58 ;  /* 0x0000003a023a7220 */ /* 0x040fe40000410000 */
[C---:B------:R-:W-:Y:S01]  /*d040*/  FMUL.FTZ R59, R2.reuse, R59 ;  /* 0x0000003b023b7220 */ /* 0x040fe20000410000 */
        /* <DEDUP_REMOVED lines=12> */
[C---:B------:R-:W-:Y:S02]  /*d110*/  FMUL.FTZ R65, R3.reuse, R65 ;  /* 0x0000004103417220 */ /* 0x040fe40000410000 */
[C---:B--2---:R-:W-:Y:S04]  /*d120*/  HMMA.16816.F32.BF16 R44, R16.reuse, R28, R44 ;  /* 0x0000001c102c723c */ /* 0x044fe8000004182c */
[C---:B------:R-:W-:Y:S01]  /*d130*/  FMUL.FTZ R66, R2.reuse, R66 ;  /* 0x0000004202427220 */ /* 0x040fe20000410000 */
[----:B------:R-:W-:Y:S01]  /*d140*/  MUFU.EX2 R221, R221 ;  /* 0x000000dd00dd7308 */ /* 0x000fe20000000800 */
[C---:B------:R-:W-:Y:S02]  /*d150*/  FMUL.FTZ R67, R2.reuse, R67 ;  /* 0x0000004302437220 */ /* 0x040fe40000410000 */
[C---:B------:R-:W-:Y:S01]  /*d160*/  HMMA.16816.F32.BF16 R48, R16.reuse, R30, R48 ;  /* 0x0000001e1030723c */ /* 0x040fe20000041830 */
[----:B------:R-:W2:Y:S03]  /*d170*/  LDSM.16.MT88.4 R28, [R195+0x4100] ;  /* 0x00410000c31c783b */ /* 0x000ea60000004200 */
[C---:B------:R-:W-:Y:S02]  /*d180*/  FMUL.FTZ R68, R3.reuse, R68 ;  /* 0x0000004403447220 */ /* 0x040fe40000410000 */
[C---:B------:R-:W-:Y:S01]  /*d190*/  FMUL.FTZ R69, R3.reuse, R69 ;  /* 0x0000004503457220 */ /* 0x040fe20000410000 */
[----:B------:R-:W-:Y:S01]  /*d1a0*/  MUFU.EX2 R220, R220 ;  /* 0x000000dc00dc7308 */ /* 0x000fe20000000800 */
        /* <DEDUP_REMOVED lines=9> */
[C---:B----4-:R-:W-:Y:S04]  /*d240*/  HMMA.16816.F32.BF16 R60, R16.reuse, R24, R60 ;  /* 0x00000018103c723c */ /* 0x050fe8000004183c */
[C---:B------:R-:W-:Y:S02]  /*d250*/  FMUL.FTZ R76, R3.reuse, R76 ;  /* 0x0000004c034c7220 */ /* 0x040fe40000410000 */
[C---:B------:R-:W-:Y:S02]  /*d260*/  FMUL.FTZ R77, R3.reuse, R77 ;  /* 0x0000004d034d7220 */ /* 0x040fe40000410000 */
[C---:B------:R-:W-:Y:S01]  /*d270*/  HMMA.16816.F32.BF16 R64, R16.reuse, R26, R64 ;  /* 0x0000001a1040723c */ /* 0x040fe20000041840 */
[----:B------:R-:W4:Y:S03]  /*d280*/  LDSM.16.MT88.4 R24, [R189+0x4100] ;  /* 0x00410000bd18783b */ /* 0x000f260000004200 */
        /* <DEDUP_REMOVED lines=21> */
[C---:B------:R-:W-:Y:S04]  /*d3e0*/  FMUL.FTZ R92, R3.reuse, R92 ;  /* 0x0000005c035c7220 */ /* 0x040fe80000410000 */
[C---:B------:R-:W-:Y:S01]  /*d3f0*/  FMUL.FTZ R93, R3.reuse, R93 ;  /* 0x0000005d035d7220 */ /* 0x040fe20000410000 */
[C---:B------:R-:W-:Y:S01]  /*d400*/  HMMA.16816.F32.BF16 R88, R16.reuse, R26, R88 ;  /* 0x0000001a1058723c */ /* 0x040fe20000041858 */
[----:B------:R-:W4:Y:S02]  /*d410*/  LDSM.16.MT88.4 R24, [R189+0x900] ;  /* 0x00090000bd18783b */ /* 0x000f240000004200 */
[C---:B------:R-:W-:Y:S02]  /*d420*/  FMUL.FTZ R94, R2.reuse, R94 ;  /* 0x0000005e025e7220 */ /* 0x040fe40000410000 */
[C---:B------:R-:W-:Y:S02]  /*d430*/  FMUL.FTZ R95, R2.reuse, R95 ;  /* 0x0000005f025f7220 */ /* 0x040fe40000410000 */
[C---:B------:R-:W-:Y:S02]  /*d440*/  FMUL.FTZ R96, R3.reuse, R96 ;  /* 0x0000006003607220 */ /* 0x040fe40000410000 */
[----:B------:R-:W-:Y:S03]  /*d450*/  FMUL.FTZ R97, R3, R97 ;  /* 0x0000006103617220 */ /* 0x000fe60000410000 */
[C---:B--2---:R-:W-:Y:S03]  /*d460*/  HMMA.16816.F32.BF16 R92, R16.reuse, R28, R92 ;  /* 0x0000001c105c723c */ /* 0x044fe6000004185c */
[C---:B------:R-:W-:Y:S02]  /*d470*/  FMUL.FTZ R98, R2.reuse, R98 ;  /* 0x0000006202627220 */ /* 0x040fe40000410000 */
[----:B------:R-:W-:Y:S02]  /*d480*/  FMUL.FTZ R99, R2, R99 ;  /* 0x0000006302637220 */ /* 0x000fe40000410000 */
[--C-:B------:R-:W-:Y:S02]  /*d490*/  FFMA.FTZ R168, R168, c[0x0][0x2d0], -R155.reuse ;  /* 0x0000b400a8a87a23 */ /* 0x100fe4000001089b */
[--C-:B------:R-:W-:Y:S03]  /*d4a0*/  FFMA.FTZ R173, R166, c[0x0][0x2d0], -R155.reuse ;  /* 0x0000b400a6ad7a23 */ /* 0x100fe6000001089b */
[----:B------:R-:W-:Y:S01]  /*d4b0*/  HMMA.16816.F32.BF16 R96, R16, R30, R96 ;  /* 0x0000001e1060723c */ /* 0x000fe20000041860 */
[----:B------:R-:W-:Y:S01]  /*d4c0*/  LDSM.16.MT88.4 R28, [R190+0x4900] ;  /* 0x00490000be1c783b */ /* 0x000fe20000004200 */
[----:B------:R-:W-:Y:S01]  /*d4d0*/  MUFU.EX2 R168, R168 ;  /* 0x000000a800a87308 */ /* 0x000fe20000000800 */
[--C-:B------:R-:W-:Y:S02]  /*d4e0*/  FFMA.FTZ R164, R164, c[0x0][0x2d0], -R155.reuse ;  /* 0x0000b400a4a47a23 */ /* 0x100fe4000001089b */
[--C-:B------:R-:W-:Y:S02]  /*d4f0*/  FFMA.FTZ R175, R162, c[0x0][0x2d0], -R155.reuse ;  /* 0x0000b400a2af7a23 */ /* 0x100fe4000001089b */
[----:B---3--:R-:W-:Y:S01]  /*d500*/  F2FP.BF16.PACK_AB R16, R157, R154 ;  /* 0x0000009a9d10723e */ /* 0x008fe200000010ff */
[--C-:B------:R-:W-:Y:S01]  /*d510*/  FFMA.FTZ R162, R171, c[0x0][0x2d0], -R140.reuse ;  /* 0x0000b400aba27a23 */ /* 0x100fe2000001088c */
[----:B------:R-:W-:Y:S03]  /*d520*/  F2FP.BF16.PACK_AB R18, R159, R156 ;  /* 0x0000009c9f12723e */ /* 0x000fe600000010ff */
[----:B-----5:R-:W-:Y:S01]  /*d530*/  F2FP.BF16.PACK_AB R17, R161, R158 ;  /* 0x0000009ea111723e */ /* 0x020fe200000010ff */
[--C-:B------:R-:W-:Y:S01]  /*d540*/  FFMA.FTZ R171, R144, c[0x0][0x2d0], -R155.reuse ;  /* 0x0000b40090ab7a23 */ /* 0x100fe2000001089b */
[----:B------:R-:W-:Y:S01]  /*d550*/  F2FP.BF16.PACK_AB R19, R163, R160 ;  /* 0x000000a0a313723e */ /* 0x000fe200000010ff */
[--C-:B------:R-:W-:Y:S01]  /*d560*/  FFMA.FTZ R169, R169, c[0x0][0x2d0], -R140.reuse ;  /* 0x0000b400a9a97a23 */ /* 0x100fe2000001088c */
[----:B------:R-:W2:Y:S01]  /*d570*/  MUFU.EX2 R173, R173 ;  /* 0x000000ad00ad7308 */ /* 0x000ea20000000800 */
[--C-:B------:R-:W-:Y:S02]  /*d580*/  FFMA.FTZ R166, R167, c[0x0][0x2d0], -R140.reuse ;  /* 0x0000b400a7a67a23 */ /* 0x100fe4000001088c */
[--C-:B------:R-:W-:Y:S02]  /*d590*/  FFMA.FTZ R167, R147, c[0x0][0x2d0], -R155.reuse ;  /* 0x0000b40093a77a23 */ /* 0x100fe4000001089b */
[C---:B-1----:R-:W-:Y:S01]  /*d5a0*/  HMMA.16816.F32.BF16 R4, R16.reuse, R20, R4 ;  /* 0x000000141004723c */ /* 0x042fe20000041804 */
[----:B------:R-:W-:Y:S02]  /*d5b0*/  LDSM.16.MT88.4 R144, [R195+0x5900] ;  /* 0x00590000c390783b */ /* 0x000fe40000004200 */
[----:B------:R-:W-:Y:S02]  /*d5c0*/  FFMA.FTZ R155, R142, c[0x0][0x2d0], -R155 ;  /* 0x0000b4008e9b7a23 */ /* 0x000fe4000001089b */
[--C-:B------:R-:W-:Y:S01]  /*d5d0*/  FFMA.FTZ R165, R165, c[0x0][0x2d0], -R140.reuse ;  /* 0x0000b400a5a57a23 */ /* 0x100fe2000001088c */
[----:B------:R-:W-:Y:S01]  /*d5e0*/  MUFU.EX2 R164, R164 ;  /* 0x000000a400a47308 */ /* 0x000fe20000000800 */
[----:B------:R-:W-:Y:S01]  /*d5f0*/  FFMA.FTZ R140, R13, c[0x0][0x2d0], -R140 ;  /* 0x0000b4000d8c7a23 */ /* 0x000fe2000001088c */
[C---:B------:R-:W-:Y:S01]  /*d600*/  HMMA.16816.F32.BF16 R8, R16.reuse, R22, R8 ;  /* 0x000000161008723c */ /* 0x040fe20000041808 */
[----:B------:R-:W1:Y:S03]  /*d610*/  LDSM.16.MT88.4 R20, [R188+0x2900] ;  /* 0x00290000bc14783b */ /* 0x000e660000004200 */
[----:B------:R-:W-:Y:S01]  /*d620*/  FFMA.FTZ R148, R3, R210, R148 ;  /* 0x000000d203947223 */ /* 0x000fe20000010094 */
[----:B------:R-:W-:Y:S01]  /*d630*/  MOV R3, R0 ;  /* 0x0000000000037202 */ /* 0x000fe20000000f00 */
[----:B------:R-:W-:Y:S01]  /*d640*/  FFMA.FTZ R153, R2, R211, R153 ;  /* 0x000000d302997223 */ /* 0x000fe20000010099 */
[----:B------:R-:W-:Y:S01]  /*d650*/  MOV R2, R12 ;  /* 0x0000000c00027202 */ /* 0x000fe20000000f00 */
[C---:B------:R-:W-:Y:S01]  /*d660*/  HMMA.16816.F32.BF16 R100, R16.reuse, R32, R100 ;  /* 0x000000201064723c */ /* 0x040fe20000041864 */
[----:B------:R3:W-:Y:S03]  /*d670*/  MUFU.EX2 R13, R140 ;  /* 0x0000008c000d7308 */ /* 0x0007e60000000800 */
[----:B------:R-:W-:Y:S02]  /*d680*/  FADD.FTZ R15, R15, R148 ;  /* 0x000000940f0f7221 */ /* 0x000fe40000010000 */
[----:B------:R-:W-:Y:S02]  /*d690*/  FADD.FTZ R152, R152, R153 ;  /* 0x0000009998987221 */ /* 0x000fe40000010000 */
[C---:B------:R-:W-:Y:S01]  /*d6a0*/  HMMA.16816.F32.BF16 R104, R16.reuse, R34, R104 ;  /* 0x000000221068723c */ /* 0x040fe20000041868 */
[----:B------:R-:W-:Y:S02]  /*d6b0*/  LDSM.16.MT88.4 R32, [R189+0x4900] ;  /* 0x00490000bd20783b */ /* 0x000fe40000004200 */
[----:B------:R-:W5:Y:S01]  /*d6c0*/  MUFU.EX2 R175, R175 ;  /* 0x000000af00af7308 */ /* 0x000f620000000800 */
[----:B------:R-:W-:Y:S04]  /*d6d0*/  FADD.FTZ R14, R14, R15 ;  /* 0x0000000f0e0e7221 */ /* 0x000fe80000010000 */
[C---:B----4-:R-:W-:Y:S04]  /*d6e0*/  HMMA.16816.F32.BF16 R108, R16.reuse, R24, R108 ;  /* 0x00000018106c723c */ /* 0x050fe8000004186c */
[----:B------:R-:W-:Y:S01]  /*d6f0*/  FADD.FTZ R149, R149, R14 ;  /* 0x0000000e95957221 */ /* 0x000fe20000010000 */
[----:B------:R-:W-:Y:S03]  /*d700*/  MUFU.EX2 R162, R162 ;  /* 0x000000a200a27308 */ /* 0x000fe60000000800 */
[C---:B------:R-:W-:Y:S01]  /*d710*/  HMMA.16816.F32.BF16 R112, R16.reuse, R26, R112 ;  /* 0x0000001a1070723c */ /* 0x040fe20000041870 */
[----:B------:R-:W4:Y:S03]  /*d720*/  LDSM.16.MT88.4 R24, [R195+0x4900] ;  /* 0x00490000c318783b */ /* 0x000f260000004200 */
[----:B------:R-:W-:Y:S03]  /*d730*/  FADD.FTZ R154, R154, R149 ;  /* 0x000000959a9a7221 */ /* 0x000fe60000010000 */
[----:B------:R-:W1:Y:S01]  /*d740*/  MUFU.EX2 R169, R169 ;  /* 0x000000a900a97308 */ /* 0x000e620000000800 */
[C---:B------:R-:W-:Y:S01]  /*d750*/  HMMA.16816.F32.BF16 R116, R16.reuse, R124, R116 ;  /* 0x0000007c1074723c */ /* 0x040fe20000041874 */
[----:B---3--:R-:W-:Y:S03]  /*d760*/  LDSM.16.MT88.4 R140, [R188+0x3900] ;  /* 0x00390000bc8c783b */ /* 0x008fe60000004200 */
[----:B------:R-:W-:Y:S04]  /*d770*/  FADD.FTZ R157, R157, R154 ;  /* 0x0000009a9d9d7221 */ /* 0x000fe80000010000 */
[C---:B------:R-:W-:Y:S01]  /*d780*/  HMMA.16816.F32.BF16 R120, R16.reuse, R126, R120 ;  /* 0x0000007e1078723c */ /* 0x040fe20000041878 */
[----:B------:R-:W-:Y:S01]  /*d790*/  LDSM.16.MT88.4 R124, [R190+0x1100] ;  /* 0x00110000be7c783b */ /* 0x000fe20000004200 */
[----:B------:R-:W-:Y:S02]  /*d7a0*/  MUFU.EX2 R166, R166 ;  /* 0x000000a600a67308 */ /* 0x000fe40000000800 */
[----:B------:R-:W-:Y:S04]  /*d7b0*/  FADD.FTZ R156, R156, R157 ;  /* 0x0000009d9c9c7221 */ /* 0x000fe80000010000 */
[C---:B------:R-:W-:Y:S04]  /*d7c0*/  HMMA.16816.F32.BF16 R36, R16.reuse, R128, R36 ;  /* 0x000000801024723c */ /* 0x040fe80000041824 */
[----:B------:R-:W3:Y:S01]  /*d7d0*/  MUFU.EX2 R165, R165 ;  /* 0x000000a500a57308 */ /* 0x000ee20000000800 */
[----:B------:R-:W-:Y:S03]  /*d7e0*/  FADD.FTZ R159, R159, R156 ;  /* 0x0000009c9f9f7221 */ /* 0x000fe60000010000 */
[C---:B------:R-:W-:Y:S01]  /*d7f0*/  HMMA.16816.F32.BF16 R40, R16.reuse, R130, R40 ;  /* 0x000000821028723c */ /* 0x040fe20000041828 */
[----:B------:R-:W-:Y:S05]  /*d800*/  LDSM.16.MT88.4 R128, [R188+0x1100] ;  /* 0x00110000bc80783b */ /* 0x000fea0000004200 */
[----:B------:R-:W1:Y:S02]  /*d810*/  MUFU.EX2 R167, R167 ;  /* 0x000000a700a77308 */ /* 0x000e640000000800 */
[C---:B------:R-:W-:Y:S08]  /*d820*/  HMMA.16816.F32.BF16 R44, R16.reuse, R132, R44 ;  /* 0x00000084102c723c */ /* 0x040ff0000004182c */
[C---:B------:R-:W-:Y:S01]  /*d830*/  HMMA.16816.F32.BF16 R48, R16.reuse, R134, R48 ;  /* 0x000000861030723c */ /* 0x040fe20000041830 */
[----:B------:R-:W-:Y:S01]  /*d840*/  LDSM.16.MT88.4 R132, [R190+0x3100] ;  /* 0x00310000be84783b */ /* 0x000fe20000004200 */
[----:B------:R-:W-:Y:S06]  /*d850*/  MUFU.EX2 R171, R171 ;  /* 0x000000ab00ab7308 */ /* 0x000fec0000000800 */
[C---:B------:R-:W-:Y:S04]  /*d860*/  HMMA.16816.F32.BF16 R52, R16.reuse, R136, R52 ;  /* 0x000000881034723c */ /* 0x040fe80000041834 */
[----:B------:R-:W2:Y:S04]  /*d870*/  MUFU.EX2 R172, R155 ;  /* 0x0000009b00ac7308 */ /* 0x000ea80000000800 */
[C---:B------:R-:W-:Y:S01]  /*d880*/  HMMA.16816.F32.BF16 R56, R16.reuse, R138, R56 ;  /* 0x0000008a1038723c */ /* 0x040fe20000041838 */
[----:B------:R-:W-:Y:S07]  /*d890*/  LDSM.16.MT88.4 R136, [R189+0x3100] ;  /* 0x00310000bd88783b */ /* 0x000fee0000004200 */
[C---:B-1----:R-:W-:Y:S08]  /*d8a0*/  HMMA.16816.F32.BF16 R60, R16.reuse, R20, R60 ;  /* 0x00000014103c723c */ /* 0x042ff0000004183c */
[C---:B------:R-:W-:Y:S01]  /*d8b0*/  HMMA.16816.F32.BF16 R64, R16.reuse, R22, R64 ;  /* 0x000000161040723c */ /* 0x040fe20000041840 */
[----:B------:R-:W1:Y:S07]  /*d8c0*/  LDSM.16.MT88.4 R20, [R188+0x4900] ;  /* 0x00490000bc14783b */ /* 0x000e6e0000004200 */
[C---:B----4-:R-:W-:Y:S08]  /*d8d0*/  HMMA.16816.F32.BF16 R68, R16.reuse, R24, R68 ;  /* 0x000000181044723c */ /* 0x050ff00000041844 */
        /* <DEDUP_REMOVED lines=8> */
[C---:B-1----:R-:W-:Y:S08]  /*d960*/  HMMA.16816.F32.BF16 R92, R16.reuse, R20, R92 ;  /* 0x00000014105c723c */ /* 0x042ff0000004185c */
[----:B------:R-:W-:Y:S01]  /*d970*/  HMMA.16816.F32.BF16 R96, R16, R22, R96 ;  /* 0x000000161060723c */ /* 0x000fe20000041860 */
[----:B------:R-:W1:Y:S06]  /*d980*/  LDSM.16.MT88.4 R20, [R188+0x3100] ;  /* 0x00310000bc14783b */ /* 0x000e6c0000004200 */
[----:B--2---:R-:W-:Y:S01]  /*d990*/  F2FP.BF16.PACK_AB R16, R173, R168 ;  /* 0x000000a8ad10723e */ /* 0x004fe200000010ff */
[----:B------:R-:W-:Y:S01]  /*d9a0*/  FADD.FTZ R168, R168, R159 ;  /* 0x0000009fa8a87221 */ /* 0x000fe20000010000 */
[----:B-----5:R-:W-:Y:S03]  /*d9b0*/  F2FP.BF16.PACK_AB R18, R175, R164 ;  /* 0x000000a4af12723e */ /* 0x020fe600000010ff */
[----:B------:R-:W-:Y:S01]  /*d9c0*/  F2FP.BF16.PACK_AB R17, R169, R162 ;  /* 0x000000a2a911723e */ /* 0x000fe200000010ff */
[----:B------:R-:W-:Y:S01]  /*d9d0*/  FADD.FTZ R173, R173, R168 ;  /* 0x000000a8adad7221 */ /* 0x000fe20000010000 */
[----:B---3--:R-:W-:Y:S03]  /*d9e0*/  F2FP.BF16.PACK_AB R19, R165, R166 ;  /* 0x000000a6a513723e */ /* 0x008fe600000010ff */
[----:B------:R-:W-:Y:S04]  /*d9f0*/  FADD.FTZ R164, R164, R173 ;  /* 0x000000ada4a47221 */ /* 0x000fe80000010000 */
[C---:B----4-:R-:W-:Y:S03]  /*da00*/  HMMA.16816.F32.BF16 R4, R16.reuse, R24, R4 ;  /* 0x000000181004723c */ /* 0x050fe60000041804 */
[----:B------:R-:W-:Y:S05]  /*da10*/  FADD.FTZ R164, R175, R164 ;  /* 0x000000a4afa47221 */ /* 0x000fea0000010000 */
[C---:B------:R-:W-:Y:S01]  /*da20*/  HMMA.16816.F32.BF16 R8, R16.reuse, R26, R8 ;  /* 0x0000001a1008723c */ /* 0x040fe20000041808 */
[----:B------:R-:W2:Y:S07]  /*da30*/  LDSM.16.MT88.4 R24, [R195+0x5100] ;  /* 0x00510000c318783b */ /* 0x000eae0000004200 */
[C---:B------:R-:W-:Y:S08]  /*da40*/  HMMA.16816.F32.BF16 R100, R16.reuse, R124, R100 ;  /* 0x0000007c1064723c */ /* 0x040ff00000041864 */
[C---:B------:R-:W-:Y:S01]  /*da50*/  HMMA.16816.F32.BF16 R104, R16.reuse, R126, R104 ;  /* 0x0000007e1068723c */ /* 0x040fe20000041868 */
[----:B------:R-:W-:Y:S07]  /*da60*/  LDSM.16.MT88.4 R124, [R195+0x1900] ;  /* 0x00190000c37c783b */ /* 0x000fee0000004200 */
[C---:B------:R-:W-:Y:S08]  /*da70*/  HMMA.16816.F32.BF16 R108, R16.reuse, R28, R108 ;  /* 0x0000001c106c723c */ /* 0x040ff0000004186c */
[C---:B------:R-:W-:Y:S01]  /*da80*/  HMMA.16816.F32.BF16 R112, R16.reuse, R30, R112 ;  /* 0x0000001e1070723c */ /* 0x040fe20000041870 */
[----:B------:R-:W3:Y:S07]  /*da90*/  LDSM.16.MT88.4 R28, [R190+0x5100] ;  /* 0x00510000be1c783b */ /* 0x000eee0000004200 */
[C---:B------:R-:W-:Y:S08]  /*daa0*/  HMMA.16816.F32.BF16 R116, R16.reuse, R128, R116 ;  /* 0x000000801074723c */ /* 0x040ff00000041874 */
[C---:B------:R-:W-:Y:S08]  /*dab0*/  HMMA.16816.F32.BF16 R120, R16.reuse, R130, R120 ;  /* 0x000000821078723c */ /* 0x040ff00000041878 */
[C---:B------:R-:W-:Y:S08]  /*dac0*/  HMMA.16816.F32.BF16 R36, R16.reuse, R32, R36 ;  /* 0x000000201024723c */ /* 0x040ff00000041824 */
[C---:B------:R-:W-:Y:S01]  /*dad0*/  HMMA.16816.F32.BF16 R40, R16.reuse, R34, R40 ;  /* 0x000000221028723c */ /* 0x040fe20000041828 */
[----:B------:R-:W4:Y:S07]  /*dae0*/  LDSM.16.MT88.4 R32, [R189+0x5100] ;  /* 0x00510000bd20783b */ /* 0x000f2e0000004200 */
        /* <DEDUP_REMOVED lines=22> */
[----:B------:R-:W-:Y:S01]  /*dc50*/  FADD.FTZ R167, R167, R164 ;  /* 0x000000a4a7a77221 */ /* 0x000fe20000010000 */
[----:B------:R-:W-:Y:S03]  /*dc60*/  F2FP.BF16.PACK_AB R18, R172, R171 ;  /* 0x000000abac12723e */ /* 0x000fe600000010ff */
[----:B------:R-:W-:Y:S01]  /*dc70*/  F2FP.BF16.PACK_AB R17, R221, R174 ;  /* 0x000000aedd11723e */ /* 0x000fe200000010ff */
[----:B------:R-:W-:Y:S01]  /*dc80*/  FADD.FTZ R170, R170, R167 ;  /* 0x000000a7aaaa7221 */ /* 0x000fe20000010000 */
[----:B------:R-:W-:Y:S03]  /*dc90*/  F2FP.BF16.PACK_AB R19, R13, R220 ;  /* 0x000000dc0d13723e */ /* 0x000fe600000010ff */
[----:B------:R-:W-:Y:S04]  /*dca0*/  FADD.FTZ R171, R171, R170 ;  /* 0x000000aaabab7221 */ /* 0x000fe80000010000 */
[C---:B------:R-:W-:Y:S01]  /*dcb0*/  HMMA.16816.F32.BF16 R128, R16.reuse, R124, R4 ;  /* 0x0000007c1080723c */ /* 0x040fe20000041804 */
[----:B------:R-:W5:Y:S02]  /*dcc0*/  LDSM.16.MT88.4 R4, [R190+0x5900] ;  /* 0x00590000be04783b */ /* 0x000f640000004200 */
[----:B------:R-:W-:Y:S05]  /*dcd0*/  FADD.FTZ R210, R172, R171 ;  /* 0x000000abacd27221 */ /* 0x000fea0000010000 */
[C---:B------:R-:W-:Y:S01]  /*dce0*/  HMMA.16816.F32.BF16 R124, R16.reuse, R126, R8 ;  /* 0x0000007e107c723c */ /* 0x040fe20000041808 */
[----:B------:R-:W1:Y:S07]  /*dcf0*/  LDSM.16.MT88.4 R8, [R189+0x5900] ;  /* 0x00590000bd08783b */ /* 0x000e6e0000004200 */
[C---:B--2---:R-:W-:Y:S08]  /*dd00*/  HMMA.16816.F32.BF16 R100, R16.reuse, R24, R100 ;  /* 0x000000181064723c */ /* 0x044ff00000041864 */
[C---:B------:R-:W-:Y:S08]  /*dd10*/  HMMA.16816.F32.BF16 R104, R16.reuse, R26, R104 ;  /* 0x0000001a1068723c */ /* 0x040ff00000041868 */
[C---:B---3--:R-:W-:Y:S08]  /*dd20*/  HMMA.16816.F32.BF16 R108, R16.reuse, R28, R108 ;  /* 0x0000001c106c723c */ /* 0x048ff0000004186c */
[C---:B------:R-:W-:Y:S08]  /*dd30*/  HMMA.16816.F32.BF16 R112, R16.reuse, R30, R112 ;  /* 0x0000001e1070723c */ /* 0x040ff00000041870 */
[C---:B----4-:R-:W-:Y:S08]  /*dd40*/  HMMA.16816.F32.BF16 R116, R16.reuse, R32, R116 ;  /* 0x000000201074723c */ /* 0x050ff00000041874 */
[C---:B------:R-:W-:Y:S08]  /*dd50*/  HMMA.16816.F32.BF16 R120, R16.reuse, R34, R120 ;  /* 0x000000221078723c */ /* 0x040ff00000041878 */
[C---:B------:R-:W-:Y:S08]  /*dd60*/  HMMA.16816.F32.BF16 R36, R16.reuse, R132, R36 ;  /* 0x000000841024723c */ /* 0x040ff00000041824 */
[C---:B------:R-:W-:Y:S08]  /*dd70*/  HMMA.16816.F32.BF16 R40, R16.reuse, R134, R40 ;  /* 0x000000861028723c */ /* 0x040ff00000041828 */
[C---:B------:R-:W-:Y:S08]  /*dd80*/  HMMA.16816.F32.BF16 R44, R16.reuse, R136, R44 ;  /* 0x00000088102c723c */ /* 0x040ff0000004182c */
[C---:B------:R-:W-:Y:S08]  /*dd90*/  HMMA.16816.F32.BF16 R48, R16.reuse, R138, R48 ;  /* 0x0000008a1030723c */ /* 0x040ff00000041830 */
[C---:B-1----:R-:W-:Y:S08]  /*dda0*/  HMMA.16816.F32.BF16 R52, R16.reuse, R20, R52 ;  /* 0x000000141034723c */ /* 0x042ff00000041834 */
[C---:B------:R-:W-:Y:S01]  /*ddb0*/  HMMA.16816.F32.BF16 R56, R16.reuse, R22, R56 ;  /* 0x000000161038723c */ /* 0x040fe20000041838 */
[----:B------:R-:W1:Y:S07]  /*ddc0*/  LDSM.16.MT88.4 R20, [R188+0x5900] ;  /* 0x00590000bc14783b */ /* 0x000e6e0000004200 */
[C---:B------:R-:W-:Y:S08]  /*ddd0*/  HMMA.16816.F32.BF16 R60, R16.reuse, R140, R60 ;  /* 0x0000008c103c723c */ /* 0x040ff0000004183c */
[C---:B------:R-:W-:Y:S08]  /*dde0*/  HMMA.16816.F32.BF16 R64, R16.reuse, R142, R64 ;  /* 0x0000008e1040723c */ /* 0x040ff00000041840 */
[C---:B------:R-:W-:Y:S08]  /*ddf0*/  HMMA.16816.F32.BF16 R68, R16.reuse, R144, R68 ;  /* 0x000000901044723c */ /* 0x040ff00000041844 */
[C---:B------:R-:W-:Y:S08]  /*de00*/  HMMA.16816.F32.BF16 R72, R16.reuse, R146, R72 ;  /* 0x000000921048723c */ /* 0x040ff00000041848 */
[C---:B-----5:R-:W-:Y:S07]  /*de10*/  HMMA.16816.F32.BF16 R76, R16.reuse, R4, R76 ;  /* 0x00000004104c723c */ /* 0x060fee000004184c */
[----:B------:R-:W-:Y:S01]  /*de20*/  FADD.FTZ R5, R151, R152 ;  /* 0x0000009897057221 */ /* 0x000fe20000010000 */
[C---:B------:R-:W-:Y:S04]  /*de30*/  HMMA.16816.F32.BF16 R80, R16.reuse, R6, R80 ;  /* 0x000000061050723c */ /* 0x040fe80000041850 */
[----:B------:R-:W-:Y:S04]  /*de40*/  FADD.FTZ R5, R150, R5 ;  /* 0x0000000596057221 */ /* 0x000fe80000010000 */
[C---:B------:R-:W-:Y:S04]  /*de50*/  HMMA.16816.F32.BF16 R84, R16.reuse, R8, R84 ;  /* 0x000000081054723c */ /* 0x040fe80000041854 */
[----:B------:R-:W-:Y:S04]  /*de60*/  FADD.FTZ R158, R158, R5 ;  /* 0x000000059e9e7221 */ /* 0x000fe80000010000 */
[C---:B------:R-:W-:Y:S04]  /*de70*/  HMMA.16816.F32.BF16 R88, R16.reuse, R10, R88 ;  /* 0x0000000a1058723c */ /* 0x040fe80000041858 */
[----:B------:R-:W-:Y:S04]  /*de80*/  FADD.FTZ R161, R161, R158 ;  /* 0x0000009ea1a17221 */ /* 0x000fe80000010000 */
[----:B------:R-:W-:Y:S01]  /*de90*/  FADD.FTZ R160, R160, R161 ;  /* 0x000000a1a0a07221 */ /* 0x000fe20000010000 */
[C---:B-1----:R-:W-:Y:S03]  /*dea0*/  HMMA.16816.F32.BF16 R92, R16.reuse, R20, R92 ;  /* 0x00000014105c723c */ /* 0x042fe6000004185c */
[----:B------:R-:W-:Y:S04]  /*deb0*/  FADD.FTZ R163, R163, R160 ;  /* 0x000000a0a3a37221 */ /* 0x000fe80000010000 */
[----:B------:R-:W-:Y:S01]  /*dec0*/  FADD.FTZ R162, R162, R163 ;  /* 0x000000a3a2a27221 */ /* 0x000fe20000010000 */
[----:B------:R-:W-:Y:S04]  /*ded0*/  HMMA.16816.F32.BF16 R96, R16, R22, R96 ;  /* 0x000000161060723c */ /* 0x000fe80000041860 */
[----:B------:R-:W-:Y:S04]  /*dee0*/  FADD.FTZ R169, R169, R162 ;  /* 0x000000a2a9a97221 */ /* 0x000fe80000010000 */
[----:B------:R-:W-:Y:S04]  /*def0*/  FADD.FTZ R166, R166, R169 ;  /* 0x000000a9a6a67221 */ /* 0x000fe80000010000 */
[----:B------:R-:W-:Y:S04]  /*df00*/  FADD.FTZ R165, R165, R166 ;  /* 0x000000a6a5a57221 */ /* 0x000fe80000010000 */
[----:B------:R-:W-:Y:S04]  /*df10*/  FADD.FTZ R174, R174, R165 ;  /* 0x000000a5aeae7221 */ /* 0x000fe80000010000 */
[----:B------:R-:W-:Y:S04]  /*df20*/  FADD.FTZ R221, R221, R174 ;  /* 0x000000aedddd7221 */ /* 0x000fe80000010000 */
[----:B------:R-:W-:Y:S04]  /*df30*/  FADD.FTZ R220, R220, R221 ;  /* 0x000000dddcdc7221 */ /* 0x000fe80000010000 */
[----:B------:R-:W-:Y:S01]  /*df40*/  FADD.FTZ R211, R13, R220 ;  /* 0x000000dc0dd37221 */ /* 0x000fe20000010000 */
[----:B------:R-:W-:-:S05]  /*df50*/  @P0 BRA `(.L_x_190) ;  /* 0xffffcc0000000947 */ /* 0x000fca000383ffff */
.L_x_181:
[----:B------:R-:W1:Y:S01]  /*df60*/  SHFL.BFLY PT, R3, R210, 0x2, 0x1f ;  /* 0x0c401f00d2037f89 */ /* 0x000e6200000e0000 */
[----:B------:R-:W-:Y:S01]  /*df70*/  CS2R R4, SRZ ;  /* 0x0000000000047805 */ /* 0x000fe2000001ff00 */
[----:B------:R-:W-:-:S02]  /*df80*/  MOV R8, 0xff800000 ;  /* 0xff80000000087802 */ /* 0x000fc40000000f00 */
[----:B------:R-:W2:Y:S01]  /*df90*/  SHFL.BFLY PT, R2, R211, 0x2, 0x1f ;  /* 0x0c401f00d3027f89 */ /* 0x000ea200000e0000 */
        /* <DEDUP_REMOVED lines=8> */
[----:B------:R-:W-:Y:S02]  /*e020*/  MOV R7, 0xff800000 ;  /* 0xff80000000077802 */ /* 0x000fe40000000f00 */
[----:B------:R-:W-:-:S09]  /*e030*/  FSETP.NE.FTZ.AND P0, PT, R2, RZ, PT ;  /* 0x000000ff0200720b */ /* 0x000fd20003f15000 */
[----:B------:R-:W1:Y:S01]  /*e040*/  @P1 MUFU.RCP R5, R3 ;  /* 0x0000000300051308 */ /* 0x000e620000001000 */
[----:B------:R-:W-:-:S03]  /*e050*/  @P1 MOV R10, 0x3f317218 ;  /* 0x3f317218000a1802 */ /* 0x000fc60000000f00 */
[----:B------:R-:W-:Y:S02]  /*e060*/  @P0 MOV R9, 0x3f317218 ;  /* 0x3f31721800090802 */ /* 0x000fe40000000f00 */
[----:B------:R-:W-:Y:S02]  /*e070*/  @P1 FMUL.FTZ R10, R10, c[0x0][0x2d0] ;  /* 0x0000b4000a0a1a20 */ /* 0x000fe40000410000 */
[----:B------:R-:W-:Y:S01]  /*e080*/  @P0 MUFU.RCP R4, R2 ;  /* 0x0000000200040308 */ /* 0x000fe20000001000 */
[----:B------:R-:W-:-:S07]  /*e090*/  @P0 FMUL.FTZ R9, R9, c[0x0][0x2d0] ;  /* 0x0000b40009090a20 */ /* 0x000fce0000410000 */
[----:B------:R-:W2:Y:S01]  /*e0a0*/  @P1 MUFU.LG2 R3, R3 ;  /* 0x0000000300031308 */ /* 0x000ea20000000c00 */
[C---:B-1----:R-:W-:Y:S02]  /*e0b0*/  FMUL.FTZ R128, R5.reuse, R128 ;  /* 0x0000008005807220 */ /* 0x042fe40000410000 */
[C---:B------:R-:W-:Y:S02]  /*e0c0*/  FMUL.FTZ R129, R5.reuse, R129 ;  /* 0x0000008105817220 */ /* 0x040fe40000410000 */
[C---:B------:R-:W-:Y:S02]  /*e0d0*/  FMUL.FTZ R124, R5.reuse, R124 ;  /* 0x0000007c057c7220 */ /* 0x040fe40000410000 */
[C---:B------:R-:W-:Y:S01]  /*e0e0*/  FMUL.FTZ R125, R5.reuse, R125 ;  /* 0x0000007d057d7220 */ /* 0x040fe20000410000 */
[----:B------:R-:W1:Y:S01]  /*e0f0*/  @P0 MUFU.LG2 R2, R2 ;  /* 0x0000000200020308 */ /* 0x000e620000000c00 */
[C---:B------:R-:W-:Y:S02]  /*e100*/  FMUL.FTZ R100, R5.reuse, R100 ;  /* 0x0000006405647220 */ /* 0x040fe40000410000 */
[----:B------:R-:W-:-:S02]  /*e110*/  FMUL.FTZ R101, R5, R101 ;  /* 0x0000006505657220 */ /* 0x000fc40000410000 */
[C---:B------:R-:W-:Y:S02]  /*e120*/  FMUL.FTZ R104, R5.reuse, R104 ;  /* 0x0000006805687220 */ /* 0x040fe40000410000 */
[----:B------:R-:W-:Y:S02]  /*e130*/  FMUL.FTZ R105, R5, R105 ;  /* 0x0000006905697220 */ /* 0x000fe40000410000 */
[----:B--2---:R-:W-:Y:S02]  /*e140*/  @P1 FMUL.FTZ R3, R3, 0.69314718246459960938 ;  /* 0x3f31721803031820 */ /* 0x004fe40000410000 */
[C---:B------:R-:W-:Y:S02]  /*e150*/  FMUL.FTZ R108, R5.reuse, R108 ;  /* 0x0000006c056c7220 */ /* 0x040fe40000410000 */
        /* <DEDUP_REMOVED lines=90> */
.L_x_154:
[----:B------:R-:W-:Y:S05]  /*e700*/  @P2 BRA `(.L_x_191) ;  /* 0x0000153000002947 */ /* 0x000fea0003800000 */
[----:B------:R-:W1:Y:S01]  /*e710*/  S2R R0, SR_CTAID.Y ;  /* 0x0000000000007919 */ /* 0x000e620000002600 */
[----:B------:R-:W-:Y:S01]  /*e720*/  F2FP.BF16.PACK_AB R128, R129, R128 ;  /* 0x000000808180723e */ /* 0x000fe200000010ff */
[----:B------:R-:W-:Y:S01]  /*e730*/  BSSY B0, `(.L_x_192) ;  /* 0x0000108000007945 */ /* 0x000fe20003800000 */
[----:B------:R-:W-:Y:S01]  /*e740*/  F2FP.BF16.PACK_AB R130, R131, R130 ;  /* 0x000000828382723e */ /* 0x000fe200000010ff */
[----:B------:R-:W2:Y:S01]  /*e750*/  S2R R2, SR_TID.X ;  /* 0x0000000000027919 */ /* 0x000ea20000002100 */
[----:B------:R-:W-:-:S02]  /*e760*/  F2FP.BF16.PACK_AB R124, R125, R124 ;  /* 0x0000007c7d7c723e */ /* 0x000fc400000010ff */
[----:B------:R-:W-:Y:S01]  /*e770*/  F2FP.BF16.PACK_AB R126, R127, R126 ;  /* 0x0000007e7f7e723e */ /* 0x000fe200000010ff */
[----:B------:R-:W3:Y:S01]  /*e780*/  S2R R22, SR_CTAID.Z ;  /* 0x0000000000167919 */ /* 0x000ee20000002700 */
[----:B------:R-:W-:Y:S02]  /*e790*/  F2FP.BF16.PACK_AB R100, R101, R100 ;  /* 0x000000646564723e */ /* 0x000fe400000010ff */
[----:B------:R-:W-:Y:S01]  /*e7a0*/  F2FP.BF16.PACK_AB R102, R103, R102 ;  /* 0x000000666766723e */ /* 0x000fe200000010ff */
[----:B------:R-:W-:Y:S01]  /*e7b0*/  BAR.SYNC.DEFER_BLOCKING 0x1, 0x100 ;  /* 0x0044000000007b1d */ /* 0x000fe20000010000 */
[----:B------:R-:W-:Y:S02]  /*e7c0*/  F2FP.BF16.PACK_AB R104, R105, R104 ;  /* 0x000000686968723e */ /* 0x000fe400000010ff */
[----:B------:R-:W-:Y:S02]  /*e7d0*/  F2FP.BF16.PACK_AB R106, R107, R106 ;  /* 0x0000006a6b6a723e */ /* 0x000fe400000010ff */
[----:B------:R-:W-:-:S02]  /*e7e0*/  F2FP.BF16.PACK_AB R108, R109, R108 ;  /* 0x0000006c6d6c723e */ /* 0x000fc400000010ff */
[----:B------:R-:W-:Y:S02]  /*e7f0*/  F2FP.BF16.PACK_AB R110, R111, R110 ;  /* 0x0000006e6f6e723e */ /* 0x000fe400000010ff */
[----:B------:R-:W-:Y:S02]  /*e800*/  F2FP.BF16.PACK_AB R112, R113, R112 ;  /* 0x000000707170723e */ /* 0x000fe400000010ff */
[----:B------:R-:W-:Y:S01]  /*e810*/  F2FP.BF16.PACK_AB R114, R115, R114 ;  /* 0x000000727372723e */ /* 0x000fe200000010ff */
[C---:B-1----:R-:W-:Y:S01]  /*e820*/  IMAD.WIDE.U32 R26, R0.reuse, c[0x0][0x490], RZ ;  /* 0x00012400001a7a25 */ /* 0x042fe200078e00ff */
[----:B------:R-:W-:Y:S02]  /*e830*/  SHF.R.S32.HI R3, RZ, 0x1f, R0 ;  /* 0x0000001fff037819 */ /* 0x000fe40000011400 */
[----:B------:R-:W-:Y:S01]  /*e840*/  F2FP.BF16.PACK_AB R116, R117, R116 ;  /* 0x000000747574723e */ /* 0x000fe200000010ff */
[----:B------:R-:W-:Y:S01]  /*e850*/  IMAD.WIDE.U32 R16, R0, c[0x0][0x3e8], RZ ;  /* 0x0000fa0000107a25 */ /* 0x000fe200078e00ff */
[----:B--2---:R-:W-:-:S02]  /*e860*/  SHF.R.S32.HI R11, RZ, 0x1f, R2 ;  /* 0x0000001fff0b7819 */ /* 0x004fc40000011402 */
[----:B------:R-:W-:Y:S01]  /*e870*/  F2FP.BF16.PACK_AB R118, R119, R118 ;  /* 0x000000767776723e */ /* 0x000fe200000010ff */
[----:B------:R-:W-:Y:S01]  /*e880*/  IMAD R9, R3, c[0x0][0x490], RZ ;  /* 0x0001240003097a24 */ /* 0x000fe200078e02ff */
[-C--:B------:R-:W-:Y:S01]  /*e890*/  LEA.HI R19, R11, R2.reuse, RZ, 0x5 ;  /* 0x000000020b137211 */ /* 0x080fe200078f28ff */
[----:B------:R-:W-:Y:S01]  /*e8a0*/  IMAD R3, R3, c[0x0][0x3e8], RZ ;  /* 0x0000fa0003037a24 */ /* 0x000fe200078e02ff */
[CC--:B------:R-:W-:Y:S01]  /*e8b0*/  LEA.HI R4, R11.reuse, R2.reuse, RZ, 0x3 ;  /* 0x000000020b047211 */ /* 0x0c0fe200078f18ff */
[C---:B------:R-:W-:Y:S01]  /*e8c0*/  IMAD R24, R0.reuse, c[0x0][0x494], R9 ;  /* 0x0001250000187a24 */ /* 0x040fe200078e0209 */
[-C--:B------:R-:W-:Y:S01]  /*e8d0*/  LEA.HI R9, R11, R2.reuse, RZ, 0x2 ;  /* 0x000000020b097211 */ /* 0x080fe200078f10ff */
[----:B------:R-:W-:Y:S01]  /*e8e0*/  IMAD R3, R0, c[0x0][0x3ec], R3 ;  /* 0x0000fb0000037a24 */ /* 0x000fe200078e0203 */
[----:B------:R-:W-:Y:S01]  /*e8f0*/  LOP3.LUT R13, R19, 0xffffffe0, RZ, 0xc0, !PT ;  /* 0xffffffe0130d7812 */ /* 0x000fe200078ec0ff */
[----:B------:R-:W-:Y:S01]  /*e900*/  IMAD.IADD R25, R27, 0x1, R24 ;  /* 0x000000011b197824 */ /* 0x000fe200078e0218 */
[----:B------:R-:W-:Y:S01]  /*e910*/  SHF.R.S32.HI R21, RZ, 0x2, R9 ;  /* 0x00000002ff157819 */ /* 0x000fe20000011409 */
[----:B------:R-:W-:Y:S01]  /*e920*/  IMAD.IADD R3, R17, 0x1, R3 ;  /* 0x0000000111037824 */ /* 0x000fe200078e0203 */
[----:B------:R-:W-:Y:S01]  /*e930*/  SHF.R.S32.HI R10, RZ, 0x1f, R9 ;  /* 0x0000001fff0a7819 */ /* 0x000fe20000011409 */
[----:B------:R-:W-:Y:S01]  /*e940*/  IMAD.MOV.U32 R24, RZ, RZ, R26 ;  /* 0x000000ffff187224 */ /* 0x000fe200078e001a */
[----:B------:R-:W-:-:S02]  /*e950*/  LEA.HI R0, R11, R2, RZ, 0x6 ;  /* 0x000000020b007211 */ /* 0x000fc400078f30ff */
[----:B------:R-:W-:Y:S01]  /*e960*/  LEA.HI R11, R10, R21, RZ, 0x3 ;  /* 0x000000150a0b7211 */ /* 0x000fe200078f18ff */
[----:B------:R-:W-:Y:S01]  /*e970*/  IMAD.IADD R10, R2, 0x1, -R13 ;  /* 0x00000001020a7824 */ /* 0x000fe200078e0a0d */
[----:B------:R-:W-:Y:S01]  /*e980*/  SHF.R.S32.HI R20, RZ, 0x5, R19 ;  /* 0x00000005ff147819 */ /* 0x000fe20000011413 */
[----:B---3--:R-:W-:Y:S01]  /*e990*/  IMAD.WIDE.U32 R24, R22, c[0x0][0x498], R24 ;  /* 0x0001260016187a25 */ /* 0x008fe200078e0018 */
[----:B------:R-:W-:Y:S02]  /*e9a0*/  LOP3.LUT R12, R11, 0xfffffff8, RZ, 0xc0, !PT ;  /* 0xfffffff80b0c7812 */ /* 0x000fe400078ec0ff */
[----:B------:R-:W-:Y:S02]  /*e9b0*/  SHF.R.S32.HI R11, RZ, 0x1f, R10 ;  /* 0x0000001fff0b7819 */ /* 0x000fe4000001140a */
[----:B------:R-:W-:Y:S01]  /*e9c0*/  LOP3.LUT P4, RZ, R10, 0x3, RZ, 0xc0, !PT ;  /* 0x000000030aff7812 */ /* 0x000fe2000788c0ff */
[----:B------:R-:W-:Y:S01]  /*e9d0*/  IMAD.IADD R21, R21, 0x1, -R12 ;  /* 0x0000000115157824 */ /* 0x000fe200078e0a0c */
[----:B------:R-:W-:Y:S01]  /*e9e0*/  LEA.HI R10, R11, R10, RZ, 0x2 ;  /* 0x0000000a0b0a7211 */ /* 0x000fe200078f10ff */
[----:B------:R-:W-:Y:S01]  /*e9f0*/  IMAD.MOV.U32 R12, RZ, RZ, c[0x0][0x4e8] ;  /* 0x00013a00ff0c7624 */ /* 0x000fe200078e00ff */
[----:B------:R-:W1:Y:S01]  /*ea00*/  S2R R11, SR_CTAID.X ;  /* 0x00000000000b7919 */ /* 0x000e620000002500 */
[----:B------:R-:W-:-:S02]  /*ea10*/  LOP3.LUT R9, R9, 0xfffffffc, RZ, 0xc0, !PT ;  /* 0xfffffffc09097812 */ /* 0x000fc400078ec0ff */
[----:B------:R-:W-:Y:S02]  /*ea20*/  SHF.R.S32.HI R13, RZ, 0x1f, R22 ;  /* 0x0000001fff0d7819 */ /* 0x000fe40000011416 */
[----:B------:R-:W-:Y:S01]  /*ea30*/  SHF.R.S32.HI R19, RZ, 0x1f, R19 ;  /* 0x0000001fff137819 */ /* 0x000fe20000011413 */
[----:B------:R-:W-:Y:S01]  /*ea40*/  IMAD.IADD R9, R2, 0x1, -R9 ;  /* 0x0000000102097824 */ /* 0x000fe200078e0a09 */
[----:B------:R-:W-:Y:S01]  /*ea50*/  LOP3.LUT R15, R4, 0xfffffff8, RZ, 0xc0, !PT ;  /* 0xfffffff8040f7812 */ /* 0x000fe200078ec0ff */
[----:B------:R-:W-:Y:S01]  /*ea60*/  IMAD R17, R13, c[0x0][0x498], RZ ;  /* 0x000126000d117a24 */ /* 0x000fe200078e02ff */
[----:B------:R-:W-:Y:S01]  /*ea70*/  LEA.HI R19, R19, R20, RZ, 0x3 ;  /* 0x0000001413137211 */ /* 0x000fe200078f18ff */
[----:B------:R-:W-:Y:S01]  /*ea80*/  IMAD R13, R13, c[0x0][0x3f0], RZ ;  /* 0x0000fc000d0d7a24 */ /* 0x000fe200078e02ff */
[----:B------:R-:W-:Y:S01]  /*ea90*/  SHF.R.S32.HI R4, RZ, 0x3, R4 ;  /* 0x00000003ff047819 */ /* 0x000fe20000011404 */
[----:B------:R-:W-:Y:S01]  /*eaa0*/  IMAD.IADD R15, R2, 0x1, -R15 ;  /* 0x00000001020f7824 */ /* 0x000fe200078e0a0f */
[----:B------:R-:W-:Y:S01]  /*eab0*/  ISETP.NE.AND P0, PT, R12, 0x1, PT ;  /* 0x000000010c00780c */ /* 0x000fe20003f05270 */
[----:B------:R-:W-:Y:S01]  /*eac0*/  IMAD.MOV.U32 R2, RZ, RZ, R16 ;  /* 0x000000ffff027224 */ /* 0x000fe200078e0010 */
[----:B------:R-:W-:Y:S01]  /*ead0*/  LOP3.LUT R19, R19, 0xffffff8, RZ, 0xc0, !PT ;  /* 0x0ffffff813137812 */ /* 0x000fe200078ec0ff */
[C---:B------:R-:W-:Y:S01]  /*eae0*/  IMAD R14, R22.reuse, c[0x0][0x49c], R17 ;  /* 0x00012700160e7a24 */ /* 0x040fe200078e0211 */
[----:B------:R-:W-:Y:S01]  /*eaf0*/  LEA.HI R16, R9, R9, RZ, 0x1 ;  /* 0x0000000909107211 */ /* 0x000fe200078f08ff */
[----:B------:R-:W-:Y:S01]  /*eb00*/  IMAD R13, R22, c[0x0][0x3f4], R13 ;  /* 0x0000fd00160d7a24 */ /* 0x000fe200078e020d */
[----:B------:R-:W-:Y:S01]  /*eb10*/  R2P PR, R21, 0x6 ;  /* 0x0000000615007804 */ /* 0x000fe20000000000 */
[----:B------:R-:W-:Y:S01]  /*eb20*/  IMAD.SHL.U32 R26, R4, 0x40, RZ ;  /* 0x00000040041a7824 */ /* 0x000fe200078e00ff */
[----:B------:R-:W-:Y:S01]  /*eb30*/  LOP3.LUT R16, R16, 0x1ffffffe, RZ, 0xc0, !PT ;  /* 0x1ffffffe10107812 */ /* 0x000fe200078ec0ff */
[----:B------:R-:W-:Y:S01]  /*eb40*/  IMAD.WIDE.U32 R22, R22, c[0x0][0x3f0], R2 ;  /* 0x0000fc0016167a25 */ /* 0x000fe200078e0002 */
[----:B------:R-:W-:-:S02]  /*eb50*/  SHF.R.S32.HI R10, RZ, 0x2, R10 ;  /* 0x00000002ff0a7819 */ /* 0x000fc4000001140a */
[----:B------:R-:W-:Y:S01]  /*eb60*/  LOP3.LUT R26, R26, 0x1c0, RZ, 0xc0, !PT ;  /* 0x000001c01a1a7812 */ /* 0x000fe200078ec0ff */
[----:B------:R-:W-:Y:S01]  /*eb70*/  IMAD.SHL.U32 R3, R15, 0x8, RZ ;  /* 0x000000080f037824 */ /* 0x000fe200078e00ff */
[----:B------:R-:W-:Y:S01]  /*eb80*/  F2FP.BF16.PACK_AB R120, R121, R120 ;  /* 0x000000787978723e */ /* 0x000fe200000010ff */
[----:B------:R-:W-:Y:S01]  /*eb90*/  IMAD R18, R15, 0x20, R4 ;  /* 0x000000200f127824 */ /* 0x000fe200078e0204 */
[----:B------:R-:W-:Y:S01]  /*eba0*/  SHF.R.U32.HI R2, RZ, 0x3, R26 ;  /* 0x00000003ff027819 */ /* 0x000fe2000001161a */
[----:B------:R-:W-:Y:S01]  /*ebb0*/  IMAD.IADD R19, R20, 0x1, -R19 ;  /* 0x0000000114137824 */ /* 0x000fe200078e0a13 */
[----:B------:R-:W-:Y:S01]  /*ebc0*/  LOP3.LUT R17, R26, 0x38, R3, 0xf8, !PT ;  /* 0x000000381a117812 */ /* 0x000fe200078ef803 */
[----:B------:R-:W-:Y:S01]  /*ebd0*/  IMAD R15, R20, 0x200, R9 ;  /* 0x00000200140f7824 */ /* 0x000fe200078e0209 */
[C---:B------:R-:W-:Y:S01]  /*ebe0*/  LOP3.LUT R20, R21.reuse, 0x1, RZ, 0xc0, !PT ;  /* 0x0000000115147812 */ /* 0x040fe200078ec0ff */
[----:B------:R-:W-:Y:S01]  /*ebf0*/  IMAD.SHL.U32 R21, R21, 0x40, RZ ;  /* 0x0000004015157824 */ /* 0x000fe200078e00ff */
[----:B------:R-:W-:Y:S01]  /*ec00*/  LOP3.LUT R2, R17, R2, RZ, 0x3c, !PT ;  /* 0x0000000211027212 */ /* 0x000fe200078e3cff */
[----:B-1----:R-:W-:Y:S01]  /*ec10*/  IMAD R18, R11, 0x80, R18 ;  /* 0x000000800b127824 */ /* 0x002fe200078e0212 */
[----:B------:R-:W-:Y:S01]  /*ec20*/  ISETP.NE.U32.AND P3, PT, R20, 0x1, PT ;  /* 0x000000011400780c */ /* 0x000fe20003f65070 */
[----:B------:R-:W-:Y:S01]  /*ec30*/  IMAD.IADD R9, R9, 0x1, -R16 ;  /* 0x0000000109097824 */ /* 0x000fe200078e0a10 */
[----:B------:R-:W-:Y:S01]  /*ec40*/  LOP3.LUT R21, R21, 0x1c0, RZ, 0xc0, !PT ;  /* 0x000001c015157812 */ /* 0x000fe200078ec0ff */
[----:B------:R-:W-:Y:S01]  /*ec50*/  @P0 IMAD.HI.U32 R16, R18, c[0x0][0x4ec], RZ ;  /* 0x00013b0012100a27 */ /* 0x000fe200078e00ff */
[----:B------:R-:W-:-:S02]  /*ec60*/  F2FP.BF16.PACK_AB R122, R123, R122 ;  /* 0x0000007a7b7a723e */ /* 0x000fc400000010ff */
[----:B------:R-:W-:Y:S01]  /*ec70*/  F2FP.BF16.PACK_AB R36, R37, R36 ;  /* 0x000000242524723e */ /* 0x000fe200000010ff */
[----:B------:R-:W-:Y:S01]  /*ec80*/  IMAD.IADD R23, R23, 0x1, R13 ;  /* 0x0000000117177824 */ /* 0x000fe200078e020d */
[----:B------:R-:W-:Y:S01]  /*ec90*/  F2FP.BF16.PACK_AB R38, R39, R38 ;  /* 0x000000262726723e */ /* 0x000fe200000010ff */
[----:B------:R-:W-:Y:S01]  /*eca0*/  IMAD R10, R19, 0x10, R10 ;  /* 0x00000010130a7824 */ /* 0x000fe200078e020a */
[----:B------:R-:W-:Y:S01]  /*ecb0*/  F2FP.BF16.PACK_AB R40, R41, R40 ;  /* 0x000000282928723e */ /* 0x000fe200000010ff */
[----:B------:R-:W-:Y:S01]  /*ecc0*/  IMAD.SHL.U32 R13, R0, 0x8, RZ ;  /* 0x00000008000d7824 */ /* 0x000fe200078e00ff */
[----:B------:R-:W-:Y:S01]  /*ecd0*/  LEA.HI R0, R21, R21, RZ, 0x1d ;  /* 0x0000001515007211 */ /* 0x000fe200078fe8ff */
[----:B------:R-:W-:Y:S01]  /*ece0*/  IMAD.MOV.U32 R17, RZ, RZ, R18 ;  /* 0x000000ffff117224 */ /* 0x000fe200078e0012 */
[----:B------:R-:W-:Y:S01]  /*ecf0*/  @P0 SHF.R.U32.HI R17, RZ, c[0x0][0x4f0], R16 ;  /* 0x00013c00ff110a19 */ /* 0x000fe20000011610 */
[----:B------:R-:W-:Y:S01]  /*ed00*/  IMAD R16, R9, 0x8, R10 ;  /* 0x0000000809107824 */ /* 0x000fe200078e020a */
[----:B------:R-:W-:Y:S01]  /*ed10*/  LOP3.LUT R13, R2, 0x7ffffe00, R13, 0xf8, !PT ;  /* 0x7ffffe00020d7812 */ /* 0x000fe200078ef80d */
[----:B------:R-:W-:Y:S01]  /*ed20*/  IMAD.U32 R0, R15, 0x2, R0 ;  /* 0x000000020f007824 */ /* 0x000fe200078e0000 */
[----:B------:R-:W-:Y:S01]  /*ed30*/  SHF.R.S32.HI R2, RZ, 0x1f, R17 ;  /* 0x0000001fff027819 */ /* 0x000fe20000011411 */
[----:B------:R-:W-:Y:S01]  /*ed40*/  IMAD R16, R11, 0x80, R16 ;  /* 0x000000800b107824 */ /* 0x000fe200078e0210 */
[----:B------:R-:W-:Y:S01]  /*ed50*/  F2FP.BF16.PACK_AB R42, R43, R42 ;  /* 0x0000002a2b2a723e */ /* 0x000fe200000010ff */
[----:B------:R-:W-:Y:S01]  /*ed60*/  IMAD R12, R12, c[0x0][0x388], RZ ;  /* 0x0000e2000c0c7a24 */ /* 0x000fe200078e02ff */
[----:B------:R-:W-:Y:S01]  /*ed70*/  F2FP.BF16.PACK_AB R44, R45, R44 ;  /* 0x0000002c2d2c723e */ /* 0x000fe200000010ff */
[----:B------:R-:W-:Y:S01]  /*ed80*/  IMAD R9, R11, 0x80, R10 ;  /* 0x000000800b097824 */ /* 0x000fe200078e020a */
[----:B------:R-:W-:Y:S01]  /*ed90*/  F2FP.BF16.PACK_AB R46, R47, R46 ;  /* 0x0000002e2f2e723e */ /* 0x000fe200000010ff */
[----:B------:R-:W-:Y:S01]  /*eda0*/  IMAD.SHL.U32 R21, R0, 0x2, RZ ;  /* 0x0000000200157824 */ /* 0x000fe200078e00ff */
[----:B------:R-:W-:Y:S01]  /*edb0*/  F2FP.BF16.PACK_AB R48, R49, R48 ;  /* 0x000000303130723e */ /* 0x000fe200000010ff */
[----:B------:R-:W-:Y:S01]  /*edc0*/  @P0 IMAD.HI.U32 R0, R16, c[0x0][0x4ec], RZ ;  /* 0x00013b0010000a27 */ /* 0x000fe200078e00ff */
[----:B------:R-:W-:-:S02]  /*edd0*/  ISETP.GE.OR P5, PT, R9, R12, P4 ;  /* 0x0000000c0900720c */ /* 0x000fc400027a6670 */
[----:B------:R-:W-:Y:S01]  /*ede0*/  IADD3 R9, R9, 0x8, RZ ;  /* 0x0000000809097810 */ /* 0x000fe20007ffe0ff */
[----:B------:R-:W-:Y:S01]  /*edf0*/  IMAD R2, R2, c[0x0][0x3e0], RZ ;  /* 0x0000f80002027a24 */ /* 0x000fe200078e02ff */
[----:B------:R-:W-:Y:S01]  /*ee00*/  STS [R21+0x80], R128 ;  /* 0x0000808015007388 */ /* 0x000fe20000000800 */
[----:B------:R-:W-:Y:S01]  /*ee10*/  IMAD.MOV.U32 R15, RZ, RZ, R16 ;  /* 0x000000ffff0f7224 */ /* 0x000fe200078e0010 */
[----:B------:R-:W-:Y:S01]  /*ee20*/  @P0 SHF.R.U32.HI R15, RZ, c[0x0][0x4f0], R0 ;  /* 0x00013c00ff0f0a19 */ /* 0x000fe20000011600 */
[----:B------:R-:W-:Y:S01]  /*ee30*/  IMAD.MOV R19, RZ, RZ, -R17 ;  /* 0x000000ffff137224 */ /* 0x000fe200078e0a11 */
[----:B------:R-:W-:Y:S01]  /*ee40*/  ISETP.GE.OR P4, PT, R9, R12, P4 ;  /* 0x0000000c0900720c */ /* 0x000fe20002786670 */
[----:B------:R-:W-:Y:S01]  /*ee50*/  IMAD.WIDE.U32 R22, R17, c[0x0][0x3e0], R22 ;  /* 0x0000f80011167a25 */ /* 0x000fe200078e0016 */
[----:B------:R-:W-:Y:S01]  /*ee60*/  SHF.R.S32.HI R9, RZ, 0x1f, R15 ;  /* 0x0000001fff097819 */ /* 0x000fe2000001140f */
[----:B------:R-:W-:Y:S01]  /*ee70*/  STS [R21+0x480], R130 ;  /* 0x0004808215007388 */ /* 0x000fe20000000800 */
[----:B------:R-:W-:Y:S01]  /*ee80*/  IADD3 R24, P0, R15, R24, RZ ;  /* 0x000000180f187210 */ /* 0x000fe20007f1e0ff */
[----:B------:R-:W-:Y:S01]  /*ee90*/  IMAD R17, R17, c[0x0][0x3e4], R2 ;  /* 0x0000f90011117a24 */ /* 0x000fe200078e0202 */
[----:B------:R-:W-:Y:S01]  /*eea0*/  IADD3 R0, R21, 0x80, RZ ;  /* 0x0000008015007810 */ /* 0x000fe20007ffe0ff */
[----:B------:R-:W-:Y:S01]  /*eeb0*/  IMAD R19, R19, c[0x0][0x4e8], R18 ;  /* 0x00013a0013137a24 */ /* 0x000fe200078e0212 */
[----:B------:R-:W-:Y:S01]  /*eec0*/  IADD3.X R25, R9, R25, R14, P0, !PT ;  /* 0x0000001909197210 */ /* 0x000fe200007fe40e */
[----:B------:R-:W-:Y:S01]  /*eed0*/  IMAD.IADD R23, R23, 0x1, R17 ;  /* 0x0000000117177824 */ /* 0x000fe200078e0211 */
[----:B------:R-:W-:Y:S01]  /*eee0*/  IADD3 R17, R21, 0x70, RZ ;  /* 0x0000007015117810 */ /* 0x000fe20007ffe0ff */
[----:B------:R-:W-:Y:S01]  /*eef0*/  IMAD.MOV R9, RZ, RZ, -R15 ;  /* 0x000000ffff097224 */ /* 0x000fe200078e0a0f */
[----:B------:R-:W-:Y:S01]  /*ef00*/  @P3 IADD3 R17, R0, 0x10, RZ ;  /* 0x0000001000113810 */ /* 0x000fe20007ffe0ff */
[----:B------:R-:W-:Y:S01]  /*ef10*/  IMAD.MOV.U32 R0, RZ, RZ, 0x20 ;  /* 0x00000020ff007424 */ /* 0x000fe200078e00ff */
[----:B------:R-:W-:Y:S01]  /*ef20*/  SHF.R.S32.HI R2, RZ, 0x1f, R19 ;  /* 0x0000001fff027819 */ /* 0x000fe20000011413 */
[----:B------:R-:W-:Y:S01]  /*ef30*/  IMAD R27, R9, c[0x0][0x4e8], R16 ;  /* 0x00013a00091b7a24 */ /* 0x000fe200078e0210 */
[----:B------:R-:W-:Y:S01]  /*ef40*/  F2FP.BF16.PACK_AB R50, R51, R50 ;  /* 0x000000323332723e */ /* 0x000fe200000010ff */
[----:B------:R-:W-:Y:S01]  /*ef50*/  IMAD.MOV.U32 R9, RZ, RZ, 0x40 ;  /* 0x00000040ff097424 */ /* 0x000fe200078e00ff */
[----:B------:R-:W-:Y:S01]  /*ef60*/  SEL R0, R0, 0xffffffe0, !P1 ;  /* 0xffffffe000007807 */ /* 0x000fe20004800000 */
[----:B------:R-:W-:Y:S01]  /*ef70*/  IMAD R2, R2, c[0x0][0x3d8], RZ ;  /* 0x0000f60002027a24 */ /* 0x000fe200078e02ff */
[----:B------:R-:W-:Y:S01]  /*ef80*/  STS [R17], R124 ;  /* 0x0000007c11007388 */ /* 0x000fe20000000800 */
[----:B------:R-:W-:Y:S01]  /*ef90*/  IMAD.WIDE.U32 R24, R27, c[0x0][0x488], R24 ;  /* 0x000122001b187a25 */ /* 0x000fe200078e0018 */
[----:B------:R-:W-:-:S02]  /*efa0*/  SEL R10, R9, 0xffffffc0, !P2 ;  /* 0xffffffc0090a7807 */ /* 0x000fc40005000000 */
[----:B------:R-:W-:Y:S01]  /*efb0*/  STS [R17+0x400], R126 ;  /* 0x0004007e11007388 */ /* 0x000fe20000000800 */
[----:B------:R-:W-:Y:S01]  /*efc0*/  IMAD.IADD R15, R21, 0x1, R0 ;  /* 0x00000001150f7824 */ /* 0x000fe200078e0200 */
[----:B------:R-:W-:Y:S01]  /*efd0*/  F2FP.BF16.PACK_AB R52, R53, R52 ;  /* 0x000000343534723e */ /* 0x000fe200000010ff */
[----:B------:R-:W-:Y:S01]  /*efe0*/  IMAD.IADD R9, R0, 0x1, R17 ;  /* 0x0000000100097824 */ /* 0x000fe200078e0211 */
[----:B------:R-:W-:Y:S01]  /*eff0*/  SHF.R.S32.HI R0, RZ, 0x1f, R27 ;  /* 0x0000001fff007819 */ /* 0x000fe2000001141b */
[C---:B------:R-:W-:Y:S01]  /*f000*/  IMAD R2, R19.reuse, c[0x0][0x3dc], R2 ;  /* 0x0000f70013027a24 */ /* 0x040fe200078e0202 */
[----:B------:R-:W-:Y:S01]  /*f010*/  STS [R15+0x80], R100 ;  /* 0x000080640f007388 */ /* 0x000fe20000000800 */
[----:B------:R-:W-:Y:S01]  /*f020*/  IMAD.WIDE.U32 R18, R19, c[0x0][0x3d8], R22 ;  /* 0x0000f60013127a25 */ /* 0x000fe200078e0016 */
[----:B------:R-:W-:Y:S02]  /*f030*/  F2FP.BF16.PACK_AB R54, R55, R54 ;  /* 0x000000363736723e */ /* 0x000fe400000010ff */
[----:B------:R-:W-:Y:S01]  /*f040*/  STS [R15+0x480], R102 ;  /* 0x000480660f007388 */ /* 0x000fe20000000800 */
[----:B------:R-:W-:Y:S01]  /*f050*/  IMAD R0, R0, c[0x0][0x488], RZ ;  /* 0x0001220000007a24 */ /* 0x000fe200078e02ff */
[----:B------:R-:W-:Y:S01]  /*f060*/  F2FP.BF16.PACK_AB R56, R57, R56 ;  /* 0x000000383938723e */ /* 0x000fe200000010ff */
[----:B------:R-:W-:Y:S01]  /*f070*/  IMAD.IADD R23, R21, 0x1, R10 ;  /* 0x0000000115177824 */ /* 0x000fe200078e020a */
[----:B------:R-:W-:Y:S01]  /*f080*/  STS [R9], R104 ;  /* 0x0000006809007388 */ /* 0x000fe20000000800 */
[----:B------:R-:W-:Y:S01]  /*f090*/  IMAD R0, R27, c[0x0][0x48c], R0 ;  /* 0x000123001b007a24 */ /* 0x000fe200078e0200 */
[----:B------:R-:W-:Y:S01]  /*f0a0*/  F2FP.BF16.PACK_AB R58, R59, R58 ;  /* 0x0000003a3b3a723e */ /* 0x000fe200000010ff */
[C---:B------:R-:W-:Y:S01]  /*f0b0*/  IMAD.IADD R27, R10.reuse, 0x1, R17 ;  /* 0x000000010a1b7824 */ /* 0x040fe200078e0211 */
[----:B------:R-:W-:Y:S01]  /*f0c0*/  STS [R9+0x400], R106 ;  /* 0x0004006a09007388 */ /* 0x000fe20000000800 */
[----:B------:R-:W-:Y:S01]  /*f0d0*/  IMAD.IADD R29, R10, 0x1, R15 ;  /* 0x000000010a1d7824 */ /* 0x000fe200078e020f */
[----:B------:R-:W-:Y:S01]  /*f0e0*/  F2FP.BF16.PACK_AB R60, R61, R60 ;  /* 0x0000003c3d3c723e */ /* 0x000fe200000010ff */
[----:B------:R-:W-:Y:S01]  /*f0f0*/  IMAD.IADD R31, R9, 0x1, R10 ;  /* 0x00000001091f7824 */ /* 0x000fe200078e020a */
[----:B------:R-:W-:Y:S01]  /*f100*/  STS [R23+0x80], R108 ;  /* 0x0000806c17007388 */ /* 0x000fe20000000800 */
[----:B------:R-:W-:Y:S01]  /*f110*/  F2FP.BF16.PACK_AB R62, R63, R62 ;  /* 0x0000003e3f3e723e */ /* 0x000fe200000010ff */
[----:B------:R-:W-:Y:S01]  /*f120*/  IMAD.IADD R25, R25, 0x1, R0 ;  /* 0x0000000119197824 */ /* 0x000fe200078e0200 */
[----:B------:R-:W-:Y:S01]  /*f130*/  F2FP.BF16.PACK_AB R64, R65, R64 ;  /* 0x000000404140723e */ /* 0x000fe200000010ff */
[----:B------:R-:W-:Y:S01]  /*f140*/  STS [R23+0x480], R110 ;  /* 0x0004806e17007388 */ /* 0x000fe20000000800 */
[----:B------:R-:W-:Y:S01]  /*f150*/  F2FP.BF16.PACK_AB R66, R67, R66 ;  /* 0x000000424342723e */ /* 0x000fe200000010ff */
[----:B------:R-:W-:Y:S01]  /*f160*/  IMAD R57, R11, 0x80, R4 ;  /* 0x000000800b397824 */ /* 0x000fe200078e0204 */
        /* <DEDUP_REMOVED lines=15> */
[----:B------:R-:W-:Y:S01]  /*f260*/  LEA R14, P0, R24, c[0x0][0x450], 0x2 ;  /* 0x00011400180e7a11 */ /* 0x000fe200078010ff */
        /* <DEDUP_REMOVED lines=9> */
[----:B------:R-:W-:Y:S01]  /*f300*/  STS [R17+0x4000], R40 ;  /* 0x0040002811007388 */ /* 0x000fe20000000800 */
[----:B------:R-:W-:Y:S02]  /*f310*/  LEA.HI.X R25, R24, c[0x0][0x454], R25, 0x2, P0 ;  /* 0x0001150018197a11 */ /* 0x000fe400000f1419 */
[----:B------:R-:W-:Y:S01]  /*f320*/  LEA R0, P0, R18, c[0x0][0x380], 0x1 ;  /* 0x0000e00012007a11 */ /* 0x000fe200078008ff */
        /* <DEDUP_REMOVED lines=15> */
[----:B-1----:R-:W-:-:S03]  /*f420*/  IMAD.SHL.U32 R58, R13, 0x2, RZ ;  /* 0x000000020d3a7824 */ /* 0x002fc600078e00ff */
        /* <DEDUP_REMOVED lines=14> */
[----:B------:R-:W-:Y:S04]  /*f510*/  SHFL.IDX PT, R80, R14, RZ, 0x1c1f ;  /* 0x001c1fff0e507589 */ /* 0x000fe800000e0000 */
[----:B------:R-:W2:Y:S04]  /*f520*/  SHFL.IDX PT, R81, R25, RZ, 0x1c1f ;  /* 0x001c1fff19517589 */ /* 0x000ea800000e0000 */
[----:B------:R-:W-:Y:S06]  /*f530*/  BAR.SYNC.DEFER_BLOCKING 0x1, 0x100 ;  /* 0x0044000000007b1d */ /* 0x000fec0000010000 */
[----:B------:R-:W-:Y:S01]  /*f540*/  SHFL.IDX PT, R96, R14, 0x1, 0x1c1f ;  /* 0x003c1f000e607f89 */ /* 0x000fe200000e0000 */
[----:B-1----:R-:W-:-:S03]  /*f550*/  IMAD.IADD R5, R19, 0x1, R2 ;  /* 0x0000000113057824 */ /* 0x002fc600078e0202 */
[----:B------:R-:W1:Y:S02]  /*f560*/  SHFL.IDX PT, R97, R25, 0x1, 0x1c1f ;  /* 0x003c1f0019617f89 */ /* 0x000e6400000e0000 */
[----:B------:R-:W-:Y:S02]  /*f570*/  LEA.HI.X R2, R18, c[0x0][0x384], R5, 0x1, P0 ;  /* 0x0000e10012027a11 */ /* 0x000fe400000f0c05 */
[----:B------:R3:W4:Y:S01]  /*f580*/  SHFL.IDX PT, R60, R0, RZ, 0x181f ;  /* 0x00181fff003c7589 */ /* 0x00072200000e0000 */
[----:B------:R-:W-:-:S03]  /*f590*/  ISETP.GE.AND P0, PT, R57, R12, PT ;  /* 0x0000000c3900720c */ /* 0x000fc60003f06270 */
[----:B------:R3:W3:Y:S04]  /*f5a0*/  SHFL.IDX PT, R61, R2, RZ, 0x181f ;  /* 0x00181fff023d7589 */ /* 0x0006e800000e0000 */
[----:B--2---:R2:W-:Y:S04]  /*f5b0*/  @!P5 ST.E [R80.64], R7 ;  /* 0x000000075000d985 */ /* 0x0045e8000c101910 */
[----:B-1----:R2:W-:Y:S04]  /*f5c0*/  @!P4 ST.E [R96.64], R8 ;  /* 0x000000086000c985 */ /* 0x0025e8000c101910 */
[----:B------:R2:W1:Y:S04]  /*f5d0*/  LDS.128 R52, [R58+0x1080] ;  /* 0x001080003a347984 */ /* 0x0004680000000c00 */
[----:B------:R2:W1:Y:S04]  /*f5e0*/  LDS.128 R48, [R58+0x2080] ;  /* 0x002080003a307984 */ /* 0x0004680000000c00 */
[----:B------:R2:W1:Y:S04]  /*f5f0*/  LDS.128 R44, [R58+0x3080] ;  /* 0x003080003a2c7984 */ /* 0x0004680000000c00 */
[----:B------:R2:W1:Y:S04]  /*f600*/  LDS.128 R40, [R58+0x5080] ;  /* 0x005080003a287984 */ /* 0x0004680000000c00 */
[----:B------:R2:W1:Y:S04]  /*f610*/  LDS.128 R36, [R58+0x6080] ;  /* 0x006080003a247984 */ /* 0x0004680000000c00 */
[----:B------:R2:W1:Y:S04]  /*f620*/  LDS.128 R32, [R58+0x7080] ;  /* 0x007080003a207984 */ /* 0x0004680000000c00 */
[----:B------:R2:W1:Y:S04]  /*f630*/  LDS.128 R28, [R58+0x9080] ;  /* 0x009080003a1c7984 */ /* 0x0004680000000c00 */
[----:B------:R2:W1:Y:S04]  /*f640*/  LDS.128 R24, [R58+0xa080] ;  /* 0x00a080003a187984 */ /* 0x0004680000000c00 */
[----:B------:R2:W1:Y:S01]  /*f650*/  LDS.128 R20, [R58+0xb080] ;  /* 0x00b080003a147984 */ /* 0x0004620000000c00 */
[----:B------:R-:W-:Y:S05]  /*f660*/  @P0 BRA `(.L_x_193) ;  /* 0x0000014000000947 */ /* 0x000fea0003800000 */
[----:B---34-:R-:W3:Y:S01]  /*f670*/  LDS.128 R16, [R58+0x80] ;  /* 0x000080003a107984 */ /* 0x018ee20000000c00 */
[----:B------:R-:W-:-:S02]  /*f680*/  IADD3 R56, R3, 0x40, RZ ;  /* 0x0000004003387810 */ /* 0x000fc40007ffe0ff */
[C---:B------:R-:W-:Y:S01]  /*f690*/  IADD3 R14, R3.reuse, 0x80, RZ ;  /* 0x00000080030e7810 */ /* 0x040fe20007ffe0ff */
[----:B--2---:R-:W2:Y:S01]  /*f6a0*/  LDS.128 R8, [R58+0x4080] ;  /* 0x004080003a087984 */ /* 0x004ea20000000c00 */
[----:B------:R-:W-:Y:S02]  /*f6b0*/  ISETP.GE.AND P1, PT, R56, c[0x0][0x3c8], PT ;  /* 0x0000f20038007a0c */ /* 0x000fe40003f26270 */
[----:B------:R-:W-:Y:S01]  /*f6c0*/  ISETP.GE.AND P0, PT, R14, c[0x0][0x3c8], PT ;  /* 0x0000f2000e007a0c */ /* 0x000fe20003f06270 */
[----:B------:R4:W5:Y:S01]  /*f6d0*/  LDS.128 R4, [R58+0x8080] ;  /* 0x008080003a047984 */ /* 0x0009620000000c00 */
[----:B------:R-:W-:-:S09]  /*f6e0*/  ISETP.GE.AND P2, PT, R3, c[0x0][0x3c8], PT ;  /* 0x0000f20003007a0c */ /* 0x000fd20003f46270 */
[----:B------:R-:W-:Y:S02]  /*f6f0*/  @!P1 SHF.R.S32.HI R15, RZ, 0x1f, R56 ;  /* 0x0000001fff0f9819 */ /* 0x000fe40000011438 */
[----:B------:R-:W-:Y:S02]  /*f700*/  @!P0 SHF.R.S32.HI R13, RZ, 0x1f, R14 ;  /* 0x0000001fff0d8819 */ /* 0x000fe4000001140e */
[----:B------:R-:W-:Y:S02]  /*f710*/  @!P1 LEA.HI R15, R15, R56, RZ, 0x3 ;  /* 0x000000380f0f9211 */ /* 0x000fe400078f18ff */
[----:B------:R-:W-:Y:S02]  /*f720*/  @!P0 LEA.HI R13, R13, R14, RZ, 0x3 ;  /* 0x0000000e0d0d8211 */ /* 0x000fe400078f18ff */
[----:B------:R-:W-:Y:S02]  /*f730*/  @!P1 LOP3.LUT R15, R15, 0xfffffff8, RZ, 0xc0, !PT ;  /* 0xfffffff80f0f9812 */ /* 0x000fe400078ec0ff */
[----:B------:R-:W-:Y:S01]  /*f740*/  @!P0 LOP3.LUT R13, R13, 0xfffffff8, RZ, 0xc0, !PT ;  /* 0xfffffff80d0d8812 */ /* 0x000fe200078ec0ff */
[----:B----4-:R-:W-:-:S04]  /*f750*/  @!P2 IMAD.WIDE R58, R3, 0x2, R60 ;  /* 0x00000002033aa825 */ /* 0x010fc800078e023c */
[----:B------:R-:W-:-:S04]  /*f760*/  @!P1 IMAD.WIDE R14, R15, 0x2, R60 ;  /* 0x000000020f0e9825 */ /* 0x000fc800078e023c */
[----:B------:R-:W-:Y:S01]  /*f770*/  @!P0 IMAD.WIDE R60, R13, 0x2, R60 ;  /* 0x000000020d3c8825 */ /* 0x000fe200078e023c */
[----:B---3--:R3:W-:Y:S04]  /*f780*/  @!P2 ST.E.128 [R58.64], R16 ;  /* 0x000000103a00a985 */ /* 0x0087e8000c101d10 */
[----:B--2---:R3:W-:Y:S04]  /*f790*/  @!P1 ST.E.128 [R14.64], R8 ;  /* 0x000000080e009985 */ /* 0x0047e8000c101d10 */
[----:B-----5:R3:W-:Y:S02]  /*f7a0*/  @!P0 ST.E.128 [R60.64], R4 ;  /* 0x000000043c008985 */ /* 0x0207e4000c101d10 */
.L_x_193:
[----:B---34-:R-:W-:Y:S05]  /*f7b0*/  BSYNC B0 ;  /* 0x0000000000007941 */ /* 0x018fea0003800000 */
.L_x_192:
[----:B------:R-:W-:Y:S01]  /*f7c0*/  IADD3 R5, R57, 0x20, RZ ;  /* 0x0000002039057810 */ /* 0x000fe20007ffe0ff */
[----:B------:R3:W4:Y:S01]  /*f7d0*/  SHFL.IDX PT, R9, R2, 0x1, 0x181f ;  /* 0x00381f0002097f89 */ /* 0x00072200000e0000 */
[----:B------:R-:W-:Y:S02]  /*f7e0*/  BSSY B0, `(.L_x_194) ;  /* 0x0000015000007945 */ /* 0x000fe40003800000 */
[----:B------:R-:W-:Y:S01]  /*f7f0*/  ISETP.GE.AND P0, PT, R5, R12, PT ;  /* 0x0000000c0500720c */ /* 0x000fe20003f06270 */
[----:B--2---:R3:W2:-:S12]  /*f800*/  SHFL.IDX PT, R8, R0, 0x1, 0x181f ;  /* 0x00381f0000087f89 */ /* 0x00469800000e0000 */
        /* <DEDUP_REMOVED lines=13> */
[----:B-1----:R1:W-:Y:S02]  /*f8e0*/  @!P2 ST.E.128 [R10.64], R52 ;  /* 0x000000340a00a985 */ /* 0x0023e4000c101d10 */
[----:B------:R-:W-:-:S04]  /*f8f0*/  @!P1 IMAD.WIDE R6, R6, 0x2, R8 ;  /* 0x0000000206069825 */ /* 0x000fc800078e0208 */
[----:B------:R-:W-:Y:S01]  /*f900*/  @!P0 IMAD.WIDE R4, R4, 0x2, R8 ;  /* 0x0000000204048825 */ /* 0x000fe200078e0208 */
[----:B------:R1:W-:Y:S04]  /*f910*/  @!P1 ST.E.128 [R6.64], R40 ;  /* 0x0000002806009985 */ /* 0x0003e8000c101d10 */
[----:B------:R1:W-:Y:S02]  /*f920*/  @!P0 ST.E.128 [R4.64], R28 ;  /* 0x0000001c04008985 */ /* 0x0003e4000c101d10 */
.L_x_195:
[----:B------:R-:W-:Y:S05]  /*f930*/  BSYNC B0 ;  /* 0x0000000000007941 */ /* 0x000fea0003800000 */
.L_x_194:
[----:B-1----:R-:W-:Y:S01]  /*f940*/  IADD3 R5, R57, 0x40, RZ ;  /* 0x0000004039057810 */ /* 0x002fe20007ffe0ff */
[----:B----4-:R1:W4:Y:S01]  /*f950*/  SHFL.IDX PT, R9, R2, 0x2, 0x181f ;  /* 0x00581f0002097f89 */ /* 0x01032200000e0000 */
        /* <DEDUP_REMOVED lines=21> */
.L_x_197:
[----:B------:R-:W-:Y:S05]  /*fab0*/  BSYNC B0 ;  /* 0x0000000000007941 */ /* 0x000fea0003800000 */
.L_x_196:
[----:B------:R-:W-:Y:S01]  /*fac0*/  IADD3 R57, R57, 0x60, RZ ;  /* 0x0000006039397810 */ /* 0x000fe20007ffe0ff */
[----:B--2---:R2:W1:Y:S03]  /*fad0*/  SHFL.IDX PT, R7, R2, 0x3, 0x181f ;  /* 0x00781f0002077f89 */ /* 0x00446600000e0000 */
[----:B------:R-:W-:Y:S01]  /*fae0*/  ISETP.GE.AND P0, PT, R57, R12, PT ;  /* 0x0000000c3900720c */ /* 0x000fe20003f06270 */
[----:B------:R2:W3:-:S12]  /*faf0*/  SHFL.IDX PT, R6, R0, 0x3, 0x181f ;  /* 0x00781f0000067f89 */ /* 0x0004d800000e0000 */
[----:B------:R-:W-:Y:S05]  /*fb00*/  @P0 EXIT ;  /* 0x000000000000094d */ /* 0x000fea0003800000 */
[C---:B------:R-:W-:Y:S02]  /*fb10*/  IADD3 R5, R3.reuse, 0x40, RZ ;  /* 0x0000004003057810 */ /* 0x040fe40007ffe0ff */
[----:B------:R-:W-:Y:S02]  /*fb20*/  ISETP.GE.AND P1, PT, R3, c[0x0][0x3c8], PT ;  /* 0x0000f20003007a0c */ /* 0x000fe40003f26270 */
[----:B------:R-:W-:-:S13]  /*fb30*/  ISETP.GE.AND P0, PT, R5, c[0x0][0x3c8], PT ;  /* 0x0000f20005007a0c */ /* 0x000fda0003f06270 */
[----:B-123--:R-:W-:-:S04]  /*fb40*/  @!P0 SHF.R.S32.HI R0, RZ, 0x1f, R5 ;  /* 0x0000001fff008819 */ /* 0x00efc80000011405 */
[----:B------:R-:W-:Y:S01]  /*fb50*/  @!P0 LEA.HI R0, R0, R5, RZ, 0x3 ;  /* 0x0000000500008211 */ /* 0x000fe200078f18ff */
[C-C-:B------:R-:W-:Y:S01]  /*fb60*/  @!P1 IMAD.WIDE R4, R3.reuse, 0x2, R6.reuse ;  /* 0x0000000203049825 */ /* 0x140fe200078e0206 */
[----:B------:R-:W-:Y:S02]  /*fb70*/  IADD3 R3, R3, 0x80, RZ ;  /* 0x0000008003037810 */ /* 0x000fe40007ffe0ff */
[----:B------:R-:W-:Y:S02]  /*fb80*/  @!P0 LOP3.LUT R0, R0, 0xfffffff8, RZ, 0xc0, !PT ;  /* 0xfffffff800008812 */ /* 0x000fe400078ec0ff */
[----:B------:R1:W-:Y:S03]  /*fb90*/  @!P1 ST.E.128 [R4.64], R44 ;  /* 0x0000002c04009985 */ /* 0x0003e6000c101d10 */
[----:B----4-:R-:W-:-:S05]  /*fba0*/  @!P0 IMAD.WIDE R8, R0, 0x2, R6 ;  /* 0x0000000200088825 */ /* 0x010fca00078e0206 */
[----:B------:R1:W-:Y:S01]  /*fbb0*/  @!P0 ST.E.128 [R8.64], R32 ;  /* 0x0000002008008985 */ /* 0x0003e2000c101d10 */
[----:B------:R-:W-:-:S13]  /*fbc0*/  ISETP.GE.AND P0, PT, R3, c[0x0][0x3c8], PT ;  /* 0x0000f20003007a0c */ /* 0x000fda0003f06270 */
[----:B------:R-:W-:Y:S05]  /*fbd0*/  @P0 EXIT ;  /* 0x000000000000094d */ /* 0x000fea0003800000 */
[----:B------:R-:W-:-:S04]  /*fbe0*/  SHF.R.S32.HI R0, RZ, 0x1f, R3 ;  /* 0x0000001fff007819 */ /* 0x000fc80000011403 */
[----:B------:R-:W-:-:S04]  /*fbf0*/  LEA.HI R3, R0, R3, RZ, 0x3 ;  /* 0x0000000300037211 */ /* 0x000fc800078f18ff */
[----:B------:R-:W-:-:S05]  /*fc00*/  LOP3.LUT R3, R3, 0xfffffff8, RZ, 0xc0, !PT ;  /* 0xfffffff803037812 */ /* 0x000fca00078ec0ff */
[----:B------:R-:W-:-:S05]  /*fc10*/  IMAD.WIDE R6, R3, 0x2, R6 ;  /* 0x0000000203067825 */ /* 0x000fca00078e0206 */
[----:B------:R-:W-:Y:S01]  /*fc20*/  ST.E.128 [R6.64], R20 ;  /* 0x0000001406007985 */ /* 0x000fe2000c101d10 */
[----:B------:R-:W-:Y:S05]  /*fc30*/  EXIT ;  /* 0x000000000000794d */ /* 0x000fea0003800000 */
.L_x_191:
[----:B------:R-:W1:Y:S01]  /*fc40*/  S2R R7, SR_TID.X ;  /* 0x0000000000077919 */ /* 0x000e620000002100 */
[----:B------:R-:W-:Y:S03]  /*fc50*/  BSSY B0, `(.L_x_198) ;  /* 0x0000027000007945 */ /* 0x000fe60003800000 */
[----:B------:R-:W2:Y:S01]  /*fc60*/  S2R R8, SR_CTAID.Z ;  /* 0x0000000000087919 */ /* 0x000ea20000002700 */
[----:B-1----:R-:W-:Y:S02]  /*fc70*/  ISETP.GT.AND P0, PT, R7, 0x7f, PT ;  /* 0x0000007f0700780c */ /* 0x002fe40003f04270 */
[----:B--2---:R-:W-:-:S11]  /*fc80*/  SHF.R.S32.HI R11, RZ, 0x1f, R8 ;  /* 0x0000001fff0b7819 */ /* 0x004fd60000011408 */
[----:B------:R-:W-:Y:S05]  /*fc90*/  @P0 BRA `(.L_x_199) ;  /* 0x0000022000000947 */ /* 0x000fea0003800000 */
[----:B------:R-:W1:Y:S01]  /*fca0*/  S2R R0, SR_CTAID.X ;  /* 0x0000000000007919 */ /* 0x000e620000002500 */
[----:B------:R-:W-:-:S05]  /*fcb0*/  MOV R2, c[0x0][0x4e8] ;  /* 0x00013a0000027a02 */ /* 0x000fca0000000f00 */
[----:B------:R-:W-:Y:S01]  /*fcc0*/  IMAD R3, R2, c[0x0][0x388], RZ ;  /* 0x0000e20002037a24 */ /* 0x000fe200078e02ff */
[----:B-1----:R-:W-:-:S04]  /*fcd0*/  LEA R0, R0, R7, 0x7 ;  /* 0x0000000700007211 */ /* 0x002fc800078e38ff */
[----:B------:R-:W-:-:S13]  /*fce0*/  ISETP.GE.AND P0, PT, R0, R3, PT ;  /* 0x000000030000720c */ /* 0x000fda0003f06270 */
[----:B------:R-:W-:Y:S05]  /*fcf0*/  @P0 BRA `(.L_x_199) ;  /* 0x000001c000000947 */ /* 0x000fea0003800000 */
[----:B------:R-:W1:Y:S01]  /*fd00*/  S2R R9, SR_CTAID.Y ;  /* 0x0000000000097919 */ /* 0x000e620000002600 */
[----:B------:R-:W-:Y:S02]  /*fd10*/  ISETP.NE.AND P0, PT, R2, 0x1, PT ;  /* 0x000000010200780c */ /* 0x000fe40003f05270 */
[----:B------:R-:W-:-:S11]  /*fd20*/  MOV R5, R0 ;  /* 0x0000000000057202 */ /* 0x000fd60000000f00 */
[----:B------:R-:W-:-:S05]  /*fd30*/  @P0 IMAD.HI.U32 R6, R0, c[0x0][0x4ec], RZ ;  /* 0x00013b0000060a27 */ /* 0x000fca00078e00ff */
[----:B------:R-:W-:Y:S02]  /*fd40*/  @P0 SHF.R.U32.HI R5, RZ, c[0x0][0x4f0], R6 ;  /* 0x00013c00ff050a19 */ /* 0x000fe40000011606 */
[----:B-1----:R-:W-:Y:S01]  /*fd50*/  SHF.R.S32.HI R4, RZ, 0x1f, R9 ;  /* 0x0000001fff047819 */ /* 0x002fe20000011409 */
[----:B------:R-:W-:-:S04]  /*fd60*/  IMAD.WIDE.U32 R2, R9, c[0x0][0x490], RZ ;  /* 0x0001240009027a25 */ /* 0x000fc800078e00ff */
[----:B------:R-:W-:Y:S02]  /*fd70*/  IMAD R4, R4, c[0x0][0x490], RZ ;  /* 0x0001240004047a24 */ /* 0x000fe400078e02ff */
[----:B------:R-:W-:Y:S02]  /*fd80*/  IMAD.MOV.U32 R12, RZ, RZ, R2 ;  /* 0x000000ffff0c7224 */ /* 0x000fe400078e0002 */
[----:B------:R-:W-:Y:S01]  /*fd90*/  IMAD R13, R9, c[0x0][0x494], R4 ;  /* 0x00012500090d7a24 */ /* 0x000fe200078e0204 */
[----:B------:R-:W-:-:S04]  /*fda0*/  IADD3 R9, -R5, RZ, RZ ;  /* 0x000000ff05097210 */ /* 0x000fc80007ffe1ff */
[----:B------:R-:W-:Y:S01]  /*fdb0*/  IADD3 R13, R3, R13, RZ ;  /* 0x0000000d030d7210 */ /* 0x000fe20007ffe0ff */
[----:B------:R-:W-:Y:S02]  /*fdc0*/  IMAD R3, R11, c[0x0][0x498], RZ ;  /* 0x000126000b037a24 */ /* 0x000fe400078e02ff */
[----:B------:R-:W-:Y:S02]  /*fdd0*/  IMAD R4, R9, c[0x0][0x4e8], R0 ;  /* 0x00013a0009047a24 */ /* 0x000fe400078e0200 */
[----:B------:R-:W-:-:S03]  /*fde0*/  IMAD.WIDE.U32 R12, R8, c[0x0][0x498], R12 ;  /* 0x00012600080c7a25 */ /* 0x000fc600078e000c */
[----:B------:R-:W-:Y:S01]  /*fdf0*/  SHF.R.S32.HI R2, RZ, 0x1f, R4 ;  /* 0x0000001fff027819 */ /* 0x000fe20000011404 */
[----:B------:R-:W-:Y:S01]  /*fe00*/  IMAD R0, R8, c[0x0][0x49c], R3 ;  /* 0x0001270008007a24 */ /* 0x000fe200078e0203 */
[----:B------:R-:W-:Y:S02]  /*fe10*/  SHF.R.S32.HI R3, RZ, 0x1f, R5 ;  /* 0x0000001fff037819 */ /* 0x000fe40000011405 */
[----:B------:R-:W-:Y:S01]  /*fe20*/  IADD3 R12, P0, R5, R12, RZ ;  /* 0x0000000c050c7210 */ /* 0x000fe20007f1e0ff */
[----:B------:R-:W-:-:S03]  /*fe30*/  IMAD R5, R2, c[0x0][0x488], RZ ;  /* 0x0001220002057a24 */ /* 0x000fc600078e02ff */
[----:B------:R-:W-:Y:S01]  /*fe40*/  IADD3.X R13, R3, R13, R0, P0, !PT ;  /* 0x0000000d030d7210 */ /* 0x000fe200007fe400 */
[----:B------:R-:W-:-:S04]  /*fe50*/  IMAD R5, R4, c[0x0][0x48c], R5 ;  /* 0x0001230004057a24 */ /* 0x000fc800078e0205 */
[----:B------:R-:W-:-:S05]  /*fe60*/  IMAD.WIDE.U32 R12, R4, c[0x0][0x488], R12 ;  /* 0x00012200040c7a25 */ /* 0x000fca00078e000c */
[----:B------:R-:W-:Y:S02]  /*fe70*/  IADD3 R5, R13, R5, RZ ;  /* 0x000000050d057210 */ /* 0x000fe40007ffe0ff */
[----:B------:R-:W-:-:S04]  /*fe80*/  LEA R2, P0, R12, c[0x0][0x450], 0x2 ;  /* 0x000114000c027a11 */ /* 0x000fc800078010ff */
[----:B------:R-:W-:Y:S01]  /*fe90*/  LEA.HI.X R3, R12, c[0x0][0x454], R5, 0x2, P0 ;  /* 0x000115000c037a11 */ /* 0x000fe200000f1405 */
[----:B------:R-:W-:-:S05]  /*fea0*/  IMAD.MOV.U32 R5, RZ, RZ, -0x800000 ;  /* 0xff800000ff057424 */ /* 0x000fca00078e00ff */
[----:B------:R1:W-:Y:S03]  /*feb0*/  STG.E [R2.64], R5 ;  /* 0x0000000502007986 */ /* 0x0003e6000c101910 */
.L_x_199:
[----:B------:R-:W-:Y:S05]  /*fec0*/  BSYNC B0 ;  /* 0x0000000000007941 */ /* 0x000fea0003800000 */
.L_x_198:
[----:B------:R-:W2:Y:S01]  /*fed0*/  S2R R12, SR_CTAID.Y ;  /* 0x00000000000c7919 */ /* 0x000ea20000002600 */
[----:B------:R-:W-:Y:S01]  /*fee0*/  SHF.R.S32.HI R4, RZ, 0x1f, R7 ;  /* 0x0000001fff047819 */ /* 0x000fe20000011407 */
[----:B------:R-:W-:Y:S01]  /*fef0*/  IMAD R11, R11, c[0x0][0x3f0], RZ ;  /* 0x0000fc000b0b7a24 */ /* 0x000fe200078e02ff */
[----:B-1----:R-:W-:Y:S01]  /*ff00*/  MOV R3, c[0x0][0x4e8] ;  /* 0x00013a0000037a02 */ /* 0x002fe20000000f00 */
[----:B------:R-:W1:Y:S01]  /*ff10*/  S2R R5, SR_CTAID.X ;  /* 0x0000000000057919 */ /* 0x000e620000002500 */
[----:B------:R-:W-:Y:S01]  /*ff20*/  LEA.HI R4, R4, R7, RZ, 0x3 ;  /* 0x0000000704047211 */ /* 0x000fe200078f18ff */
[----:B------:R-:W-:Y:S01]  /*ff30*/  BSSY B0, `(.L_x_200) ;  /* 0x0000038000007945 */ /* 0x000fe20003800000 */
[C---:B------:R-:W-:Y:S01]  /*ff40*/  ISETP.NE.AND P0, PT, R3.reuse, 0x1, PT ;  /* 0x000000010300780c */ /* 0x040fe20003f05270 */
[----:B------:R-:W-:Y:S01]  /*ff50*/  IMAD R3, R3, c[0x0][0x388], RZ ;  /* 0x0000e20003037a24 */ /* 0x000fe200078e02ff */
[----:B------:R-:W-:Y:S02]  /*ff60*/  LOP3.LUT R2, R4, 0xfffffff8, RZ, 0xc0, !PT ;  /* 0xfffffff804027812 */ /* 0x000fe400078ec0ff */
[----:B------:R-:W-:-:S03]  /*ff70*/  SHF.R.S32.HI R4, RZ, 0x3, R4 ;  /* 0x00000003ff047819 */ /* 0x000fc60000011404 */
[----:B------:R-:W-:-:S05]  /*ff80*/  IMAD.IADD R7, R7, 0x1, -R2 ;  /* 0x0000000107077824 */ /* 0x000fca00078e0a02 */
[CC--:B------:R-:W-:Y:S02]  /*ff90*/  LEA R6, R7.reuse, R4.reuse, 0x5 ;  /* 0x0000000407067211 */ /* 0x0c0fe400078e28ff */
[----:B------:R-:W-:Y:S02]  /*ffa0*/  SHF.L.U32 R7, R7, 0x3, RZ ;  /* 0x0000000307077819 */ /* 0x000fe400000006ff */
[----:B--2---:R-:W-:Y:S01]  /*ffb0*/  SHF.R.S32.HI R0, RZ, 0x1f, R12 ;  /* 0x0000001fff007819 */ /* 0x004fe2000001140c */
[C---:B-1----:R-:W-:Y:S01]  /*ffc0*/  IMAD R6, R5.reuse, 0x80, R6 ;  /* 0x0000008005067824 */ /* 0x042fe200078e0206 */
[----:B------:R-:W-:-:S03]  /*ffd0*/  LEA R4, R5, R4, 0x7 ;  /* 0x0000000405047211 */ /* 0x000fc600078e38ff */
[----:B------:R-:W-:Y:S01]  /*ffe0*/  IMAD R9, R0, c[0x0][0x3e8], RZ ;  /* 0x0000fa0000097a24 */ /* 0x000fe200078e02ff */
[----:B------:R-:W-:Y:S01]  /*fff0*/  IADD3 R5, R7, 0x80, RZ ;  /* 0x0000008007057810 */ /* 0x000fe20007ffe0ff */
[----:B------:R-:W-:-:S04]  /*10000*/  @P0 IMAD.HI.U32 R2, R6, c[0x0][0x4ec], RZ ;  /* 0x00013b0006020a27 */ /* 0x000fc800078e00ff */
[C---:B------:R-:W-:Y:S02]  /*10010*/  IMAD R9, R12.reuse, c[0x0][0x3ec], R9 ;  /* 0x0000fb000c097a24 */ /* 0x040fe400078e0209 */
[----:B------:R-:W-:-:S04]  /*10020*/  IMAD.WIDE.U32 R12, R12, c[0x0][0x3e8], RZ ;  /* 0x0000fa000c0c7a25 */ /* 0x000fc800078e00ff */
[----:B------:R-:W-:Y:S01]  /*10030*/  IMAD R0, R8, c[0x0][0x3f4], R11 ;  /* 0x0000fd0008007a24 */ /* 0x000fe200078e020b */
[----:B------:R-:W-:Y:S01]  /*10040*/  IADD3 R13, R13, R9, RZ ;  /* 0x000000090d0d7210 */ /* 0x000fe20007ffe0ff */
[----:B------:R-:W-:Y:S01]  /*10050*/  IMAD.MOV.U32 R9, RZ, RZ, R6 ;  /* 0x000000ffff097224 */ /* 0x000fe200078e0006 */
[----:B------:R-:W-:-:S03]  /*10060*/  @P0 SHF.R.U32.HI R9, RZ, c[0x0][0x4f0], R2 ;  /* 0x00013c00ff090a19 */ /* 0x000fc60000011602 */
[----:B------:R-:W-:Y:S01]  /*10070*/  IMAD.WIDE.U32 R12, R8, c[0x0][0x3f0], R12 ;  /* 0x0000fc00080c7a25 */ /* 0x000fe200078e000c */
[----:B------:R-:W-:Y:S02]  /*10080*/  SHF.R.S32.HI R2, RZ, 0x1f, R9 ;  /* 0x0000001fff027819 */ /* 0x000fe40000011409 */
[----:B------:R-:W-:Y:S01]  /*10090*/  IADD3 R11, -R9, RZ, RZ ;  /* 0x000000ff090b7210 */ /* 0x000fe20007ffe1ff */
[----:B------:R-:W-:Y:S02]  /*100a0*/  IMAD.IADD R13, R13, 0x1, R0 ;  /* 0x000000010d0d7824 */ /* 0x000fe400078e0200 */
[----:B------:R-:W-:Y:S02]  /*100b0*/  IMAD R2, R2, c[0x0][0x3e0], RZ ;  /* 0x0000f80002027a24 */ /* 0x000fe400078e02ff */
[----:B------:R-:W-:Y:S01]  /*100c0*/  IMAD R11, R11, c[0x0][0x4e8], R6 ;  /* 0x00013a000b0b7a24 */ /* 0x000fe200078e0206 */
[----:B------:R-:W-:Y:S01]  /*100d0*/  IADD3 R6, R7, 0x40, RZ ;  /* 0x0000004007067810 */ /* 0x000fe20007ffe0ff */
[----:B------:R-:W-:-:S03]  /*100e0*/  IMAD.WIDE.U32 R12, R9, c[0x0][0x3e0], R12 ;  /* 0x0000f800090c7a25 */ /* 0x000fc600078e000c */
[----:B------:R-:W-:Y:S01]  /*100f0*/  SHF.R.S32.HI R0, RZ, 0x1f, R11 ;  /* 0x0000001fff007819 */ /* 0x000fe2000001140b */
[----:B------:R-:W-:-:S04]  /*10100*/  IMAD R9, R9, c[0x0][0x3e4], R2 ;  /* 0x0000f90009097a24 */ /* 0x000fc800078e0202 */
[----:B------:R-:W-:Y:S01]  /*10110*/  IMAD R0, R0, c[0x0][0x3d8], RZ ;  /* 0x0000f60000007a24 */ /* 0x000fe200078e02ff */
[----:B------:R-:W-:-:S03]  /*10120*/  IADD3 R13, R13, R9, RZ ;  /* 0x000000090d0d7210 */ /* 0x000fc60007ffe0ff */
[C---:B------:R-:W-:Y:S02]  /*10130*/  IMAD R0, R11.reuse, c[0x0][0x3dc], R0 ;  /* 0x0000f7000b007a24 */ /* 0x040fe400078e0200 */
[----:B------:R-:W-:-:S04]  /*10140*/  IMAD.WIDE.U32 R8, R11, c[0x0][0x3d8], R12 ;  /* 0x0000f6000b087a25 */ /* 0x000fc800078e000c */
[----:B------:R-:W-:Y:S01]  /*10150*/  IMAD.IADD R11, R9, 0x1, R0 ;  /* 0x00000001090b7824 */ /* 0x000fe200078e0200 */
[----:B------:R-:W-:-:S04]  /*10160*/  LEA R9, P0, R8, c[0x0][0x380], 0x1 ;  /* 0x0000e00008097a11 */ /* 0x000fc800078008ff */
[----:B------:R-:W-:Y:S01]  /*10170*/  LEA.HI.X R8, R8, c[0x0][0x384], R11, 0x1, P0 ;  /* 0x0000e10008087a11 */ /* 0x000fe200000f0c0b */
[----:B------:R1:W2:Y:S01]  /*10180*/  SHFL.IDX PT, R10, R9, RZ, 0x181f ;  /* 0x00181fff090a7589 */ /* 0x0002a200000e0000 */
[----:B------:R-:W-:-:S03]  /*10190*/  ISETP.GE.AND P0, PT, R4, R3, PT ;  /* 0x000000030400720c */ /* 0x000fc60003f06270 */
[----:B------:R1:W3:Y:S10]  /*101a0*/  SHFL.IDX PT, R11, R8, RZ, 0x181f ;  /* 0x00181fff080b7589 */ /* 0x0002f400000e0000 */
        /* <DEDUP_REMOVED lines=16> */
.L_x_201:
[----:B------:R-:W-:Y:S05]  /*102b0*/  BSYNC B0 ;  /* 0x0000000000007941 */ /* 0x000fea0003800000 */
.L_x_200:
        /* <DEDUP_REMOVED lines=21> */
.L_x_203:
[----:B------:R-:W-:Y:S05]  /*10410*/  BSYNC B0 ;  /* 0x0000000000007941 */ /* 0x000fea0003800000 */
.L_x_202:
        /* <DEDUP_REMOVED lines=21> */
.L_x_205:
[----:B------:R-:W-:Y:S05]  /*10570*/  BSYNC B0 ;  /* 0x0000000000007941 */ /* 0x000fea0003800000 */
.L_x_204:
        /* <DEDUP_REMOVED lines=12> */
[----:B------:R-:W-:-:S05]  /*10640*/  @!P0 IMAD.WIDE R2, R3, 0x2, R10 ;  /* 0x0000000203028825 */ /* 0x000fca00078e020a */
        /* <DEDUP_REMOVED lines=9> */
.L_x_206:
        /* <DEDUP_REMOVED lines=10> */
.L_x_1286:


//--------------------- .text._ZN7cutlass13device_kernelIN5flash19enable_sm80_to_sm89INS1_16FlashAttnFwdSm80INS1_25CollectiveMainloopFwdSm80ILi8ELi1ELb0EN4cute5tupleIJNS5_1CILi128EEENS7_ILi64EEENS7_ILi192EEEEEELi192ENS_10bfloat16_tEfNS_4arch4Sm80ELb0ELb1ELb0ELb1ELb0ELb0ELb1ELb0EEENS1_21CollectiveEpilogueFwdINS6_IJS8_SA_S9_EEENS6_IJNS7_ILi1EEESI_SI_EEESC_SE_Li256ELb1ELb1ELb0ELb0EEENS1_19SingleTileSchedulerILb1ELb0ELb1ELi128EEEEEEEEEvNT_6ParamsE --------------------------
	.section	.text._ZN7cutlass13device_kernelIN5flash19enable_sm80_to_sm89INS1_16FlashAttnFwdSm80INS1_25CollectiveMainloopFwdSm80ILi8ELi1ELb0EN4cute5tupleIJNS5_1CILi128EEENS7_ILi64EEENS7_ILi192EEEEEELi192ENS_10bfloat16_tEfNS_4arch4Sm80ELb0ELb1ELb0ELb1ELb0ELb0ELb1ELb0EEENS1_21CollectiveEpilogueFwdINS6_IJS8_SA_S9_EEENS6_IJNS7_ILi1EEESI_SI_EEESC_SE_Li256ELb1ELb1ELb0ELb0EEENS1_19SingleTileSchedulerILb1ELb0ELb1ELi128EEEEEEEEEvNT_6ParamsE,"ax",@progbits
	.sectioninfo	@"SHI_REGISTERS=240"
	.align	128
.text._ZN7cutlass13device_kernelIN5flash19enable_sm80_to_sm89INS1_16FlashAttnFwdSm80INS1_25CollectiveMainloopFwdSm80ILi8ELi1ELb0EN4cute5tupleIJNS5_1CILi128EEENS7_ILi64EEENS7_ILi192EEEEEELi192ENS_10bfloat16_tEfNS_4arch4Sm80ELb0ELb1ELb0ELb1ELb0ELb0ELb1ELb0EEENS1_21CollectiveEpilogueFwdINS6_IJS8_SA_S9_EEENS6_IJNS7_ILi1EEESI_SI_EEESC_SE_Li256ELb1ELb1ELb0ELb0EEENS1_19SingleTileSchedulerILb1ELb0ELb1ELi128EEEEEEEEEvNT_6ParamsE:
        .type           _ZN7cutlass13device_kernelIN5flash19enable_sm80_to_sm89INS1_16FlashAttnFwdSm80INS1_25CollectiveMainloopFwdSm80ILi8ELi1ELb0EN4cute5tupleIJNS5_1CILi128EEENS7_ILi64EEENS7_ILi192EEEEEELi192ENS_10bfloat16_tEfNS_4arch4Sm80ELb0ELb1ELb0ELb1ELb0ELb0ELb1ELb0EEENS1_21CollectiveEpilogueFwdINS6_IJS8_SA_S9_EEENS6_IJNS7_ILi1EEESI_SI_EEESC_SE_Li256ELb1ELb1ELb0ELb0EEENS1_19SingleTileSchedulerILb1ELb0ELb1ELi128EEEEEEEEEvNT_6ParamsE,@function
        .size           _ZN7cutlass13device_kernelIN5flash19enable_sm80_to_sm89INS1_16FlashAttnFwdSm80INS1_25CollectiveMainloopFwdSm80ILi8ELi1ELb0EN4cute5tupleIJNS5_1CILi128EEENS7_ILi64EEENS7_ILi192EEEEEELi192ENS_10bfloat16_tEfNS_4arch4Sm80ELb0ELb1ELb0ELb1ELb0ELb0ELb1ELb0EEENS1_21CollectiveEpilogueFwdINS6_IJS8_SA_S9_EEENS6_IJNS7_ILi1EEESI_SI_EEESC_SE_Li256ELb1ELb1ELb0ELb0EEENS1_19SingleTileSchedulerILb1ELb0ELb1ELi128EEEEEEEEEvNT_6ParamsE,(.L_x_1287 - _ZN7cutlass13device_kernelIN5flash19enable_sm80_to_sm89INS1_16FlashAttnFwdSm80INS1_25CollectiveMainloopFwdSm80ILi8ELi1ELb0EN4cute5tupleIJNS5_1CILi128EEENS7_ILi64EEENS7_ILi192EEEEEELi192ENS_10bfloat16_tEfNS_4arch4Sm80ELb0ELb1ELb0ELb1ELb0ELb0ELb1ELb0EEENS1_21CollectiveEpilogueFwdINS6_IJS8_SA_S9_EEENS6_IJNS7_ILi1EEESI_SI_EEESC_SE_Li256ELb1ELb1ELb0ELb0EEENS1_19SingleTileSchedulerILb1ELb0ELb1ELi128EEEEEEEEEvNT_6ParamsE)
        .other          _ZN7cutlass13device_kernelIN5flash19enable_sm80_to_sm89INS1_16FlashAttnFwdSm80INS1_25CollectiveMainloopFwdSm80ILi8ELi1ELb0EN4cute5tupleIJNS5_1CILi128EEENS7_ILi64EEENS7_ILi192EEEEEELi192ENS_10bfloat16_tEfNS_4arch4Sm80ELb0ELb1ELb0ELb1ELb0ELb0ELb1ELb0EEENS1_21CollectiveEpilogueFwdINS6_IJS8_SA_S9_EEENS6_IJNS7_ILi1EEESI_SI_EEESC_SE_Li256ELb1ELb1ELb0ELb0EEENS1_19SingleTileSchedulerILb1ELb0ELb1ELi128EEEEEEEEEvNT_6ParamsE,@"STO_CUDA_ENTRY STV_DEFAULT"
_ZN7cutlass13device_kernelIN5flash19enable_sm80_to_sm89INS1_16FlashAttnFwdSm80INS1_25CollectiveMainloopFwdSm80ILi8ELi1ELb0EN4cute5tupleIJNS5_1CILi128EEENS7_ILi64EEENS7_ILi192EEEEEELi192ENS_10bfloat16_tEfNS_4arch4Sm80ELb0ELb1ELb0ELb1ELb0ELb0ELb1ELb0EEENS1_21CollectiveEpilogueFwdINS6_IJS8_SA_S9_EEENS6_IJNS7_ILi1EEESI_SI_EEESC_SE_Li256ELb1ELb1ELb0ELb0EEENS1_19SingleTileSchedulerILb1ELb0ELb1ELi128EEEEEEEEEvNT_6ParamsE:
[----:B------:R-:W-:Y:S02]  /*0000*/  MOV R1, c[0x0][0x28] ;  /* 0x00000a0000017a02 */ /* 0x000fe40000000f00 */
[----:B------:R-:W1:Y:S01]  /*0010*/  S2R R6, SR_TID.X ;  /* 0x0000000000067919 */ /* 0x000e620000002100 */
[----:B------:R-:W-:Y:S01]  /*0020*/  MOV R5, 0x4 ;  /* 0x0000000400057802 */ /* 0x000fe20000000f00 */
[----:B------:R-:W2:Y:S01]  /*0030*/  S2UR UR17, SR_CTAID.X ;  /* 0x00000000001179c3 */ /* 0x000ea20000002500 */
[----:B------:R-:W-:Y:S01]  /*0040*/  ULDC.64 UR18, c[0x0][0x118] ;  /* 0x0000460000127ab9 */ /* 0x000fe20000000a00 */
[----:B------:R-:W3:Y:S01]  /*0050*/  S2R R200, SR_CTAID.Z ;  /* 0x0000000000c87919 */ /* 0x000ee20000002700 */
[----:B-1----:R-:W-:Y:S01]  /*0060*/  SHF.R.U32.HI R0, RZ, 0x5, R6 ;  /* 0x00000005ff007819 */ /* 0x002fe20000011606 */
[----:B---3--:R-:W-:-:S05]  /*0070*/  IMAD.WIDE R2, R200, R5, c[0x0][0x568] ;  /* 0x00015a00c8027625 */ /* 0x008fca00078e0205 */
[----:B------:R-:W1:Y:S02]  /*0080*/  SHFL.IDX PT, R0, R0, RZ, 0x1f ;  /* 0x00001fff00007589 */ /* 0x000e6400000e0000 */
[----:B-1----:R-:W-:-:S13]  /*0090*/  ISETP.NE.AND P0, PT, R0, RZ, PT ;  /* 0x000000ff0000720c */ /* 0x002fda0003f05270 */
[----:B------:R-:W-:Y:S05]  /*00a0*/  @!P0 BRA `(.L_x_207) ;  /* 0x0000013000008947 */ /* 0x000fea0003800000 */
[----:B--2---:R-:W-:-:S04]  /*00b0*/  ISETP.NE.U32.AND P0, PT, RZ, c[0x0][0x568], PT ;  /* 0x00015a00ff007a0c */ /* 0x004fc80003f05070 */
[----:B------:R-:W-:-:S13]  /*00c0*/  ISETP.NE.AND.EX P0, PT, RZ, c[0x0][0x56c], PT, P0 ;  /* 0x00015b00ff007a0c */ /* 0x000fda0003f05300 */
[----:B------:R-:W-:Y:S05]  /*00d0*/  @!P0 BRA `(.L_x_208) ;  /* 0x0000002000008947 */ /* 0x000fea0003800000 */
[----:B------:R1:W5:Y:S01]  /*00e0*/  LDG.E R0, [R2.64] ;  /* 0x0000001202007981 */ /* 0x000362000c1e1900 */
[----:B------:R-:W-:Y:S05]  /*00f0*/  BRA `(.L_x_209) ;  /* 0x0000009000007947 */ /* 0x000fea0003800000 */
.L_x_208:
        /* <DEDUP_REMOVED lines=8> */
.L_x_210:
[----:B------:R-:W-:-:S04]  /*0180*/  MOV R0, c[0x0][0x54c] ;  /* 0x0001530000007a02 */ /* 0x000fc80000000f00 */
.L_x_209:
[----:B------:R-:W-:Y:S01]  /*0190*/  USHF.L.U32 UR7, UR17, 0x7, URZ ;  /* 0x0000000711077899 */ /* 0x000fe2000800063f */
[----:B-----5:R-:W-:-:S05]  /*01a0*/  IMAD R0, R0, c[0x0][0x548], RZ ;  /* 0x0001520000007a24 */ /* 0x020fca00078e02ff */
[----:B------:R-:W-:-:S04]  /*01b0*/  ISETP.LE.AND P0, PT, R0, UR7, PT ;  /* 0x0000000700007c0c */ /* 0x000fc8000bf03270 */
[----:B------:R-:W-:Y:S01]  /*01c0*/  SEL R200, R200, 0xffffffff, !P0 ;  /* 0xffffffffc8c87807 */ /* 0x000fe20004000000 */
[----:B------:R-:W-:Y:S05]  /*01d0*/  BRA `(.L_x_211) ;  /* 0x0000012000007947 */ /* 0x000fea0003800000 */
.L_x_207:
[----:B--2---:R-:W-:-:S04]  /*01e0*/  ISETP.NE.U32.AND P0, PT, RZ, c[0x0][0x568], PT ;  /* 0x00015a00ff007a0c */ /* 0x004fc80003f05070 */
[----:B------:R-:W-:-:S13]  /*01f0*/  ISETP.NE.AND.EX P0, PT, RZ, c[0x0][0x56c], PT, P0 ;  /* 0x00015b00ff007a0c */ /* 0x000fda0003f05300 */
[----:B------:R-:W-:Y:S05]  /*0200*/  @!P0 BRA `(.L_x_212) ;  /* 0x0000002000008947 */ /* 0x000fea0003800000 */
[----:B------:R1:W5:Y:S01]  /*0210*/  LDG.E R0, [R2.64] ;  /* 0x0000001202007981 */ /* 0x000362000c1e1900 */
[----:B------:R-:W-:Y:S05]  /*0220*/  BRA `(.L_x_213) ;  /* 0x0000009000007947 */ /* 0x000fea0003800000 */
.L_x_212:
        /* <DEDUP_REMOVED lines=8> */
.L_x_214:
[----:B------:R-:W-:-:S04]  /*02b0*/  MOV R0, c[0x0][0x54c] ;  /* 0x0001530000007a02 */ /* 0x000fc80000000f00 */
.L_x_213:
[----:B------:R-:W-:Y:S01]  /*02c0*/  USHF.L.U32 UR7, UR17, 0x7, URZ ;  /* 0x0000000711077899 */ /* 0x000fe2000800063f */
[----:B-----5:R-:W-:-:S05]  /*02d0*/  IMAD R0, R0, c[0x0][0x548], RZ ;  /* 0x0001520000007a24 */ /* 0x020fca00078e02ff */
[----:B------:R-:W-:-:S04]  /*02e0*/  ISETP.LE.AND P0, PT, R0, UR7, PT ;  /* 0x0000000700007c0c */ /* 0x000fc8000bf03270 */
[----:B------:R-:W-:-:S04]  /*02f0*/  SEL R200, R200, 0xffffffff, !P0 ;  /* 0xffffffffc8c87807 */ /* 0x000fc80004000000 */
.L_x_211:
[----:B------:R-:W-:-:S13]  /*0300*/  ISETP.GE.AND P0, PT, R200, RZ, PT ;  /* 0x000000ffc800720c */ /* 0x000fda0003f06270 */
[----:B------:R-:W-:Y:S05]  /*0310*/  @!P0 EXIT ;  /* 0x000000000000894d */ /* 0x000fea0003800000 */
[----:B------:R-:W-:Y:S02]  /*0320*/  ISETP.NE.U32.AND P1, PT, RZ, c[0x0][0x370], PT ;  /* 0x0000dc00ff007a0c */ /* 0x000fe40003f25070 */
[----:B------:R-:W-:Y:S02]  /*0330*/  ISETP.NE.U32.AND P0, PT, RZ, c[0x0][0x360], PT ;  /* 0x0000d800ff007a0c */ /* 0x000fe40003f05070 */
[----:B------:R-:W-:Y:S02]  /*0340*/  ISETP.NE.AND.EX P1, PT, RZ, c[0x0][0x374], PT, P1 ;  /* 0x0000dd00ff007a0c */ /* 0x000fe40003f25310 */
[----:B------:R-:W-:Y:S02]  /*0350*/  ISETP.NE.AND.EX P0, PT, RZ, c[0x0][0x364], PT, P0 ;  /* 0x0000d900ff007a0c */ /* 0x000fe40003f05300 */
[----:B------:R-:W-:Y:S02]  /*0360*/  ISETP.NE.U32.AND P5, PT, RZ, c[0x0][0x348], PT ;  /* 0x0000d200ff007a0c */ /* 0x000fe40003fa5070 */
[----:B------:R-:W-:-:S02]  /*0370*/  ISETP.NE.U32.AND P3, PT, RZ, c[0x0][0x350], PT ;  /* 0x0000d400ff007a0c */ /* 0x000fc40003f65070 */
[----:B------:R-:W-:Y:S02]  /*0380*/  ISETP.NE.AND.EX P5, PT, RZ, c[0x0][0x34c], PT, P5 ;  /* 0x0000d300ff007a0c */ /* 0x000fe40003fa5350 */
[----:B------:R-:W-:-:S03]  /*0390*/  ISETP.NE.AND.EX P3, PT, RZ, c[0x0][0x354], PT, P3 ;  /* 0x0000d500ff007a0c */ /* 0x000fc60003f65330 */
[----:B------:R-:W-:-:S04]  /*03a0*/  @P1 IMAD.WIDE R14, R200, R5, c[0x0][0x370] ;  /* 0x0000dc00c80e1625 */ /* 0x000fc800078e0205 */
[----:B------:R-:W-:Y:S01]  /*03b0*/  @P0 IMAD.WIDE R12, R200, R5, c[0x0][0x360] ;  /* 0x0000d800c80c0625 */ /* 0x000fe200078e0205 */
[----:B------:R-:W2:Y:S01]  /*03c0*/  @P1 LDG.E R4, [R14.64] ;  /* 0x000000120e041981 */ /* 0x000ea2000c1e1900 */
[----:B-1----:R-:W-:-:S03]  /*03d0*/  CS2R R2, SRZ ;  /* 0x0000000000027805 */ /* 0x002fc6000001ff00 */
[----:B------:R-:W3:Y:S01]  /*03e0*/  @P0 LDG.E R0, [R12.64] ;  /* 0x000000120c000981 */ /* 0x000ee2000c1e1900 */
[----:B------:R-:W-:-:S04]  /*03f0*/  IMAD.WIDE R10, R200, R5, c[0x0][0x348] ;  /* 0x0000d200c80a7625 */ /* 0x000fc800078e0205 */
[----:B------:R-:W-:Y:S01]  /*0400*/  IMAD.WIDE R8, R200, R5, c[0x0][0x350] ;  /* 0x0000d400c8087625 */ /* 0x000fe200078e0205 */
[----:B------:R1:W5:Y:S04]  /*0410*/  @P5 LDG.E R2, [R10.64] ;  /* 0x000000120a025981 */ /* 0x000368000c1e1900 */
[----:B------:R1:W5:Y:S01]  /*0420*/  @P3 LDG.E R3, [R8.64] ;  /* 0x0000001208033981 */ /* 0x000362000c1e1900 */
[----:B------:R-:W-:Y:S02]  /*0430*/  UMOV UR6, URZ ;  /* 0x0000003f00067c82 */ /* 0x000fe40008000000 */
[----:B------:R-:W-:Y:S02]  /*0440*/  ULDC UR16, c[0x0][0x168] ;  /* 0x00005a0000107ab9 */ /* 0x000fe40000000800 */
[----:B------:R-:W-:Y:S01]  /*0450*/  ULDC UR9, c[0x0][0x1d0] ;  /* 0x0000740000097ab9 */ /* 0x000fe20000000800 */
[----:B--2---:R1:W2:Y:S08]  /*0460*/  @P1 R2UR UR6, R4 ;  /* 0x00000000040613c2 */ /* 0x0042b000000e0000 */
[----:B---3--:R1:W3:Y:S02]  /*0470*/  @P0 R2UR UR16, R0 ;  /* 0x00000000001003c2 */ /* 0x0082e400000e0000 */
[----:B-12---:R-:W-:Y:S05]  /*0480*/  @P0 BRA `(.L_x_215) ;  /* 0x0000006000000947 */ /* 0x006fea0003800000 */
[----:B------:R-:W-:Y:S05]  /*0490*/  @!P5 BRA `(.L_x_215) ;  /* 0x000000500000d947 */ /* 0x000fea0003800000 */
[----:B------:R-:W2:Y:S04]  /*04a0*/  LDG.E R0, [R10.64] ;  /* 0x000000120a007981 */ /* 0x000ea8000c1e1900 */
[----:B------:R-:W4:Y:S01]  /*04b0*/  LDG.E R4, [R10.64+0x4] ;  /* 0x000004120a047981 */ /* 0x000f22000c1e1900 */
[----:B--23--:R-:W1:Y:S08]  /*04c0*/  R2UR UR16, R0 ;  /* 0x00000000001073c2 */ /* 0x00ce7000000e0000 */
[----:B----4-:R-:W1:Y:S02]  /*04d0*/  R2UR UR4, R4 ;  /* 0x00000000040473c2 */ /* 0x010e6400000e0000 */
[----:B-1----:R-:W-:-:S06]  /*04e0*/  UIADD3 UR16, -UR16, UR4, URZ ;  /* 0x0000000410107290 */ /* 0x002fcc000fffe13f */
.L_x_215:
[----:B------:R-:W-:-:S04]  /*04f0*/  ISETP.NE.U32.AND P0, PT, RZ, c[0x0][0x368], PT ;  /* 0x0000da00ff007a0c */ /* 0x000fc80003f05070 */
[----:B------:R-:W-:-:S13]  /*0500*/  ISETP.NE.AND.EX P0, PT, RZ, c[0x0][0x36c], PT, P0 ;  /* 0x0000db00ff007a0c */ /* 0x000fda0003f05300 */
[----:B------:R-:W-:Y:S05]  /*0510*/  @!P0 BRA `(.L_x_216) ;  /* 0x0000004000008947 */ /* 0x000fea0003800000 */
[----:B------:R-:W-:-:S05]  /*0520*/  IMAD.WIDE R8, R200, R5, c[0x0][0x368] ;  /* 0x0000da00c8087625 */ /* 0x000fca00078e0205 */
[----:B------:R-:W2:Y:S02]  /*0530*/  LDG.E R0, [R8.64] ;  /* 0x0000001208007981 */ /* 0x000ea4000c1e1900 */
[----:B--2---:R1:W2:Y:S02]  /*0540*/  R2UR UR9, R0 ;  /* 0x00000000000973c2 */ /* 0x0042a400000e0000 */
[----:B-12---:R-:W-:Y:S05]  /*0550*/  BRA `(.L_x_217) ;  /* 0x0000006000007947 */ /* 0x006fea0003800000 */
.L_x_216:
[----:B------:R-:W-:Y:S05]  /*0560*/  @!P3 BRA `(.L_x_217) ;  /* 0x000000500000b947 */ /* 0x000fea0003800000 */
[----:B------:R-:W2:Y:S04]  /*0570*/  LDG.E R0, [R8.64] ;  /* 0x0000001208007981 */ /* 0x000ea8000c1e1900 */
[----:B------:R-:W4:Y:S01]  /*0580*/  LDG.E R4, [R8.64+0x4] ;  /* 0x0000041208047981 */ /* 0x000f22000c1e1900 */
[----:B--2---:R-:W1:Y:S08]  /*0590*/  R2UR UR9, R0 ;  /* 0x00000000000973c2 */ /* 0x004e7000000e0000 */
[----:B----4-:R-:W1:Y:S02]  /*05a0*/  R2UR UR4, R4 ;  /* 0x00000000040473c2 */ /* 0x010e6400000e0000 */
[----:B-1----:R-:W-:-:S06]  /*05b0*/  UIADD3 UR9, -UR9, UR4, URZ ;  /* 0x0000000409097290 */ /* 0x002fcc000fffe13f */
.L_x_217:
[----:B------:R-:W-:Y:S01]  /*05c0*/  ULDC UR4, c[0x0][0x2c4] ;  /* 0x0000b10000047ab9 */ /* 0x000fe20000000800 */
[----:B-----5:R-:W-:Y:S01]  /*05d0*/  IADD3 R0, R3, UR6, RZ ;  /* 0x0000000603007c10 */ /* 0x020fe2000fffe0ff */
[----:B------:R-:W-:-:S02]  /*05e0*/  UISETP.NE.AND UP2, UPT, UR4, 0x1, UPT ;  /* 0x000000010400788c */ /* 0x000fc4000bf45270 */
[----:B------:R-:W-:Y:S02]  /*05f0*/  ULDC.64 UR10, c[0x0][0x2c8] ;  /* 0x0000b200000a7ab9 */ /* 0x000fe40000000a00 */
[----:B------:R-:W-:Y:S02]  /*0600*/  ULDC.64 UR4, c[0x0][0x328] ;  /* 0x0000ca0000047ab9 */ /* 0x000fe40000000a00 */
[----:B------:R-:W-:Y:S02]  /*0610*/  UISETP.GE.AND UP1, UPT, UR5, 0x1, UPT ;  /* 0x000000010500788c */ /* 0x000fe4000bf26270 */
[----:B------:R-:W-:-:S03]  /*0620*/  UIADD3 UR9, -UR6, UR9, URZ ;  /* 0x0000000906097290 */ /* 0x000fc6000fffe13f */
[----:B------:R-:W-:Y:S01]  /*0630*/  @UP2 UIADD3 UR12, UR7, 0x7f, URZ ;  /* 0x0000007f070c2890 */ /* 0x000fe2000fffe03f */
[----:B------:R-:W-:Y:S01]  /*0640*/  PLOP3.LUT P0, PT, PT, PT, UP1, 0x40, 0x0 ;  /* 0x000000000000781c */ /* 0x000fe20003f0e818 */
[----:B---3--:R-:W-:Y:S02]  /*0650*/  UIADD3 UR8, UR9, 0x1, -UR16 ;  /* 0x0000000109087890 */ /* 0x008fe4000fffe810 */
[----:B------:R-:W-:Y:S02]  /*0660*/  UIMAD.WIDE.U32 UR12, UR12, UR10, URZ ;  /* 0x0000000a0c0c72a5 */ /* 0x000fe4000f8e003f */
[----:B------:R-:W-:Y:S02]  /*0670*/  UIADD3 UR10, UR7, 0x7f, URZ ;  /* 0x0000007f070a7890 */ /* 0x000fe4000fffe03f */
[----:B------:R-:W-:-:S04]  /*0680*/  @UP2 USHF.R.U32.HI UR10, URZ, UR11, UR13 ;  /* 0x0000000b3f0a2299 */ /* 0x000fc8000801160d */
[----:B------:R-:W-:-:S04]  /*0690*/  UIADD3 UR8, UR8, UR10, URZ ;  /* 0x0000000a08087290 */ /* 0x000fc8000fffe03f */
[----:B------:R-:W-:Y:S01]  /*06a0*/  UIADD3 UR4, UR8, UR4, URZ ;  /* 0x0000000408047290 */ /* 0x000fe2000fffe03f */
[----:B------:R-:W-:Y:S05]  /*06b0*/  @P0 BRA `(.L_x_218) ;  /* 0x0000012000000947 */ /* 0x000fea0003800000 */
[----:B------:R-:W-:Y:S01]  /*06c0*/  ISETP.LT.AND P0, PT, RZ, UR8, PT ;  /* 0x00000008ff007c0c */ /* 0x000fe2000bf01270 */
[----:B------:R-:W-:-:S12]  /*06d0*/  UIADD3 UR6, UR8, -0x1, URZ ;  /* 0xffffffff08067890 */ /* 0x000fd8000fffe03f */
[----:B------:R-:W-:Y:S05]  /*06e0*/  @P0 BRA `(.L_x_219) ;  /* 0x0000007000000947 */ /* 0x000fea0003800000 */
[----:B------:R-:W-:Y:S02]  /*06f0*/  UISETP.NE.AND UP0, UPT, UR5, 0x1, UPT ;  /* 0x000000010500788c */ /* 0x000fe4000bf05270 */
[----:B------:R-:W-:Y:S02]  /*0700*/  UIADD3 UR6, -UR8, URZ, URZ ;  /* 0x0000003f08067290 */ /* 0x000fe4000fffe13f */
[----:B------:R-:W-:Y:S02]  /*0710*/  ULDC.64 UR10, c[0x0][0x330] ;  /* 0x0000cc00000a7ab9 */ /* 0x000fe40000000a00 */
[----:B------:R-:W-:-:S05]  /*0720*/  UIMAD.WIDE.U32 UR12, UR6, UR10, URZ ;  /* 0x0000000a060c72a5 */ /* 0x000fca000f8e003f */
[----:B------:R-:W-:-:S04]  /*0730*/  @UP0 USHF.R.U32.HI UR6, URZ, UR11, UR13 ;  /* 0x0000000b3f060299 */ /* 0x000fc8000801160d */
[----:B------:R-:W-:Y:S01]  /*0740*/  ULOP3.LUT UR6, URZ, UR6, URZ, 0x33, !UPT ;  /* 0x000000063f067292 */ /* 0x000fe2000f8e333f */
[----:B------:R-:W-:Y:S05]  /*0750*/  BRA `(.L_x_220) ;  /* 0x0000004000007947 */ /* 0x000fea0003800000 */
.L_x_219:
[----:B------:R-:W-:Y:S02]  /*0760*/  UISETP.NE.AND UP0, UPT, UR5, 0x1, UPT ;  /* 0x000000010500788c */ /* 0x000fe4000bf05270 */
[----:B------:R-:W-:Y:S02]  /*0770*/  ULDC.64 UR10, c[0x0][0x330] ;  /* 0x0000cc00000a7ab9 */ /* 0x000fe40000000a00 */
[----:B------:R-:W-:-:S07]  /*0780*/  UIMAD.WIDE.U32 UR12, UR6, UR10, URZ ;  /* 0x0000000a060c72a5 */ /* 0x000fce000f8e003f */
[----:B------:R-:W-:Y:S02]  /*0790*/  @UP0 USHF.R.U32.HI UR6, URZ, UR11, UR13 ;  /* 0x0000000b3f060299 */ /* 0x000fe4000801160d */
.L_x_220:
[----:B------:R-:W-:Y:S02]  /*07a0*/  ULDC UR8, c[0x0][0x32c] ;  /* 0x0000cb0000087ab9 */ /* 0x000fe40000000800 */
[----:B------:R-:W-:-:S04]  /*07b0*/  UIMAD UR8, UR6, UR5, UR8 ;  /* 0x00000005060872a4 */ /* 0x000fc8000f8e0208 */
[----:B------:R-:W-:-:S04]  /*07c0*/  UISETP.LT.AND UP0, UPT, UR4, UR8, UPT ;  /* 0x000000080400728c */ /* 0x000fc8000bf01270 */
[----:B------:R-:W-:Y:S02]  /*07d0*/  USEL UR4, UR4, UR8, UP0 ;  /* 0x0000000804047287 */ /* 0x000fe40008000000 */
.L_x_218:
[----:B------:R-:W-:Y:S01]  /*07e0*/  UIADD3 UR12, UR9, 0x3f, URZ ;  /* 0x0000003f090c7890 */ /* 0x000fe2000fffe03f */
[----:B------:R-:W-:Y:S01]  /*07f0*/  PLOP3.LUT P0, PT, PT, PT, UP1, 0x40, 0x0 ;  /* 0x000000000000781c */ /* 0x000fe20003f0e818 */
[----:B------:R-:W-:Y:S02]  /*0800*/  UIADD3 UR6, UR4, 0x3f, URZ ;  /* 0x0000003f04067890 */ /* 0x000fe4000fffe03f */
[----:B------:R-:W-:Y:S02]  /*0810*/  ULDC.64 UR10, c[0x0][0x2c8] ;  /* 0x0000b200000a7ab9 */ /* 0x000fe40000000a00 */
[----:B------:R-:W-:Y:S02]  /*0820*/  UIMAD.WIDE.U32 UR14, UR7, UR10, URZ ;  /* 0x0000000a070e72a5 */ /* 0x000fe4000f8e003f */
[----:B------:R-:W-:Y:S02]  /*0830*/  USHF.R.S32.HI UR8, URZ, 0x1f, UR12 ;  /* 0x0000001f3f087899 */ /* 0x000fe4000801140c */
[----:B------:R-:W-:-:S02]  /*0840*/  USHF.R.S32.HI UR10, URZ, 0x1f, UR6 ;  /* 0x0000001f3f0a7899 */ /* 0x000fc40008011406 */
[----:B------:R-:W-:Y:S02]  /*0850*/  ULEA.HI UR8, UR8, UR12, URZ, 0x6 ;  /* 0x0000000c08087291 */ /* 0x000fe4000f8f303f */
[----:B------:R-:W-:Y:S02]  /*0860*/  ULEA.HI UR10, UR10, UR6, URZ, 0x6 ;  /* 0x000000060a0a7291 */ /* 0x000fe4000f8f303f */
[----:B------:R-:W-:Y:S02]  /*0870*/  UMOV UR4, UR7 ;  /* 0x0000000700047c82 */ /* 0x000fe40008000000 */
[----:B------:R-:W-:Y:S02]  /*0880*/  @UP2 USHF.R.U32.HI UR4, URZ, UR11, UR15 ;  /* 0x0000000b3f042299 */ /* 0x000fe4000801160f */
[----:B------:R-:W-:Y:S02]  /*0890*/  USHF.R.S32.HI UR14, URZ, 0x6, UR8 ;  /* 0x000000063f0e7899 */ /* 0x000fe40008011408 */
[----:B------:R-:W-:-:S02]  /*08a0*/  USHF.R.S32.HI UR11, URZ, 0x6, UR10 ;  /* 0x000000063f0b7899 */ /* 0x000fc4000801140a */
[----:B------:R-:W-:Y:S02]  /*08b0*/  UIADD3 UR6, UR9, -UR16, URZ ;  /* 0x8000001009067290 */ /* 0x000fe4000fffe03f */
[----:B------:R-:W-:Y:S02]  /*08c0*/  UISETP.LT.AND UP0, UPT, UR14, UR11, UPT ;  /* 0x0000000b0e00728c */ /* 0x000fe4000bf01270 */
[----:B------:R-:W-:Y:S02]  /*08d0*/  UIADD3 UR10, UR6, UR4, URZ ;  /* 0x00000004060a7290 */ /* 0x000fe4000fffe03f */
[----:B------:R-:W-:Y:S02]  /*08e0*/  ULDC UR8, c[0x0][0x324] ;  /* 0x0000c90000087ab9 */ /* 0x000fe40000000800 */
[----:B------:R-:W-:Y:S02]  /*08f0*/  USEL UR14, UR14, UR11, UP0 ;  /* 0x0000000b0e0e7287 */ /* 0x000fe40008000000 */
[----:B------:R-:W-:Y:S01]  /*0900*/  UIADD3 UR8, UR10, -UR8, URZ ;  /* 0x800000080a087290 */ /* 0x000fe2000fffe03f */
[----:B------:R-:W-:Y:S05]  /*0910*/  @P0 BRA `(.L_x_221) ;  /* 0x0000014000000947 */ /* 0x000fea0003800000 */
[----:B------:R-:W-:-:S06]  /*0920*/  UISETP.GT.AND UP0, UPT, UR10, -0x1, UPT ;  /* 0xffffffff0a00788c */ /* 0x000fcc000bf04270 */
[----:B------:R-:W-:-:S13]  /*0930*/  PLOP3.LUT P0, PT, PT, PT, UP0, 0x80, 0x0 ;  /* 0x000000000000781c */ /* 0x000fda0003f0f008 */
[----:B------:R-:W-:Y:S05]  /*0940*/  @P0 BRA `(.L_x_222) ;  /* 0x0000008000000947 */ /* 0x000fea0003800000 */
        /* <DEDUP_REMOVED lines=8> */
.L_x_222:
[----:B------:R-:W-:-:S03]  /*09d0*/  UISETP.NE.AND UP0, UPT, UR5, 0x1, UPT ;  /* 0x000000010500788c */ /* 0x000fc6000bf05270 */
[----:B------:R-:W-:Y:S02]  /*09e0*/  ULDC.64 UR4, c[0x0][0x330] ;  /* 0x0000cc0000047ab9 */ /* 0x000fe40000000a00 */
[----:B------:R-:W-:-:S07]  /*09f0*/  UIMAD.WIDE.U32 UR12, UR10, UR4, URZ ;  /* 0x000000040a0c72a5 */ /* 0x000fce000f8e003f */
[----:B------:R-:W-:Y:S02]  /*0a00*/  @UP0 UMOV UR11, UR13 ;  /* 0x0000000d000b0c82 */ /* 0x000fe40008000000 */
[----:B------:R-:W-:Y:S02]  /*0a10*/  @UP0 USHF.R.U32.HI UR10, URZ, UR5, UR11 ;  /* 0x000000053f0a0299 */ /* 0x000fe4000801160b */
.L_x_223:
[----:B------:R-:W-:Y:S02]  /*0a20*/  ULDC UR4, c[0x0][0x32c] ;  /* 0x0000cb0000047ab9 */ /* 0x000fe40000000800 */
[----:B------:R-:W-:-:S04]  /*0a30*/  UIMAD UR4, UR10, UR4, URZ ;  /* 0x000000040a0472a4 */ /* 0x000fc8000f8e023f */
[----:B------:R-:W-:-:S04]  /*0a40*/  UISETP.LT.AND UP0, UPT, UR8, UR4, UPT ;  /* 0x000000040800728c */ /* 0x000fc8000bf01270 */
[----:B------:R-:W-:-:S04]  /*0a50*/  USEL UR8, UR8, UR4, !UP0 ;  /* 0x0000000408087287 */ /* 0x000fc8000c000000 */
.L_x_221:
[----:B------:R-:W-:Y:S01]  /*0a60*/  USHF.R.S32.HI UR4, URZ, 0x1f, UR8 ;  /* 0x0000001f3f047899 */ /* 0x000fe20008011408 */
[----:B------:R-:W-:Y:S01]  /*0a70*/  PLOP3.LUT P1, PT, PT, PT, PT, 0x80, 0x0 ;  /* 0x000000000000781c */ /* 0x000fe20003f2f070 */
[----:B------:R-:W-:Y:S01]  /*0a80*/  IMAD.MOV.U32 R3, RZ, RZ, RZ ;  /* 0x000000ffff037224 */ /* 0x000fe200078e00ff */
[----:B------:R-:W-:Y:S01]  /*0a90*/  CS2R R96, SRZ ;  /* 0x0000000000607805 */ /* 0x000fe2000001ff00 */
[----:B------:R-:W-:Y:S01]  /*0aa0*/  ULEA.HI UR8, UR4, UR8, URZ, 0x6 ;  /* 0x0000000804087291 */ /* 0x000fe2000f8f303f */
[----:B------:R-:W-:Y:S01]  /*0ab0*/  IMAD.MOV.U32 R98, RZ, RZ, RZ ;  /* 0x000000ffff627224 */ /* 0x000fe200078e00ff */
[----:B------:R-:W-:Y:S01]  /*0ac0*/  CS2R R94, SRZ ;  /* 0x00000000005e7805 */ /* 0x000fe2000001ff00 */
[----:B------:R-:W-:Y:S01]  /*0ad0*/  CS2R R92, SRZ ;  /* 0x00000000005c7805 */ /* 0x000fe2000001ff00 */
        /* <DEDUP_REMOVED lines=9> */
[----:B------:R-:W-:Y:S01]  /*0b70*/  CS2R R78, SRZ ;  /* 0x00000000004e7805 */ /* 0x000fe2000001ff00 */
        /* <DEDUP_REMOVED lines=40> */
[----:B------:R-:W-:Y:S01]  /*0e00*/  IMAD.MOV.U32 R4, RZ, RZ, RZ ;  /* 0x000000ffff047224 */ /* 0x000fe200078e00ff */
[----:B------:R-:W-:Y:S05]  /*0e10*/  @!P0 BRA `(.L_x_224) ;  /* 0x0000df8000008947 */ /* 0x000fea0003800000 */
[----:B------:R-:W-:-:S04]  /*0e20*/  ISETP.NE.U32.AND P2, PT, RZ, c[0x0][0x340], PT ;  /* 0x0000d000ff007a0c */ /* 0x000fc80003f45070 */
[----:B------:R-:W-:-:S13]  /*0e30*/  ISETP.NE.AND.EX P2, PT, RZ, c[0x0][0x344], PT, P2 ;  /* 0x0000d100ff007a0c */ /* 0x000fda0003f45320 */
[----:B------:R-:W-:-:S06]  /*0e40*/  @P2 IMAD.WIDE R10, R200, R5, c[0x0][0x340] ;  /* 0x0000d000c80a2625 */ /* 0x000fcc00078e0205 */
[----:B------:R1:W2:Y:S01]  /*0e50*/  @P2 LDG.E R10, [R10.64] ;  /* 0x000000120a0a2981 */ /* 0x0002a2000c1e1900 */
[----:B------:R-:W-:Y:S01]  /*0e60*/  SHF.R.S32.HI R7, RZ, 0x1f, R2 ;  /* 0x0000001fff077819 */ /* 0x000fe20000011402 */
[C---:B------:R-:W-:Y:S01]  /*0e70*/  IMAD.WIDE.U32 R28, R2.reuse, c[0x0][0x178], RZ ;  /* 0x00005e00021c7a25 */ /* 0x040fe200078e00ff */
[----:B------:R-:W-:Y:S01]  /*0e80*/  SHF.R.S32.HI R87, RZ, 0x1f, R6 ;  /* 0x0000001fff577819 */ /* 0x000fe20000011406 */
[----:B------:R-:W3:Y:S01]  /*0e90*/  S2R R4, SR_CTAID.Y ;  /* 0x0000000000047919 */ /* 0x000ee20000002600 */
[----:B------:R-:W-:Y:S01]  /*0ea0*/  PLOP3.LUT P4, PT, PT, PT, UP2, 0x80, 0x0 ;  /* 0x000000000000781c */ /* 0x000fe20003f8f028 */
[----:B------:R-:W-:Y:S01]  /*0eb0*/  IMAD R7, R7, c[0x0][0x178], RZ ;  /* 0x00005e0007077a24 */ /* 0x000fe200078e02ff */
[CC--:B------:R-:W-:Y:S01]  /*0ec0*/  LEA.HI R5, R87.reuse, R6.reuse, RZ, 0x3 ;  /* 0x0000000657057211 */ /* 0x0c0fe200078f18ff */
[----:B------:R-:W-:Y:S01]  /*0ed0*/  ULDC UR4, c[0x0][0x2c4] ;  /* 0x0000b10000047ab9 */ /* 0x000fe20000000800 */
[----:B------:R-:W-:Y:S01]  /*0ee0*/  LEA.HI R3, R87, R6, RZ, 0x4 ;  /* 0x0000000657037211 */ /* 0x000fe200078f20ff */
[----:B------:R-:W-:Y:S01]  /*0ef0*/  IMAD R7, R2, c[0x0][0x17c], R7 ;  /* 0x00005f0002077a24 */ /* 0x000fe200078e0207 */
[----:B------:R-:W-:Y:S01]  /*0f00*/  SHF.R.S32.HI R8, RZ, 0x3, R5 ;  /* 0x00000003ff087819 */ /* 0x000fe20000011405 */
[----:B------:R-:W-:Y:S01]  /*0f10*/  UIMAD UR4, UR16, UR4, URZ ;  /* 0x00000004100472a4 */ /* 0x000fe2000f8e023f */
[----:B------:R-:W-:Y:S01]  /*0f20*/  LOP3.LUT R5, R5, 0xfffffff8, RZ, 0xc0, !PT ;  /* 0xfffffff805057812 */ /* 0x000fe200078ec0ff */
[----:B------:R-:W-:Y:S01]  /*0f30*/  IMAD.IADD R29, R29, 0x1, R7 ;  /* 0x000000011d1d7824 */ /* 0x000fe200078e0207 */
[----:B------:R-:W-:Y:S01]  /*0f40*/  SHF.R.S32.HI R2, RZ, 0x4, R3 ;  /* 0x00000004ff027819 */ /* 0x000fe20000011403 */
[----:B------:R-:W-:Y:S01]  /*0f50*/  IMAD.SHL.U32 R199, R8, 0x40, RZ ;  /* 0x0000004008c77824 */ /* 0x000fe200078e00ff */
[----:B------:R-:W-:Y:S01]  /*0f60*/  IADD3 R23, P0, R0, R8, RZ ;  /* 0x0000000800177210 */ /* 0x000fe20007f1e0ff */
[----:B------:R-:W-:Y:S01]  /*0f70*/  IMAD.IADD R24, R6, 0x1, -R5 ;  /* 0x0000000106187824 */ /* 0x000fe200078e0a05 */
[----:B------:R-:W-:Y:S01]  /*0f80*/  LEA.HI R197, R3, R2, RZ, 0x1 ;  /* 0x0000000203c57211 */ /* 0x000fe200078f08ff */
[----:B------:R-:W-:Y:S01]  /*0f90*/  BSSY B0, `(.L_x_225) ;  /* 0x0000081000007945 */ /* 0x000fe20003800000 */
[----:B------:R-:W-:Y:S01]  /*0fa0*/  SHF.R.S32.HI R5, RZ, 0x1f, R0 ;  /* 0x0000001fff057819 */ /* 0x000fe20000011400 */
[----:B------:R-:W-:Y:S01]  /*0fb0*/  IMAD.SHL.U32 R18, R24, 0x8, RZ ;  /* 0x0000000818127824 */ /* 0x000fe200078e00ff */
[----:B------:R-:W-:-:S02]  /*0fc0*/  LOP3.LUT R197, R197, 0xfffffffe, RZ, 0xc0, !PT ;  /* 0xfffffffec5c57812 */ /* 0x000fc400078ec0ff */
[----:B------:R-:W-:Y:S02]  /*0fd0*/  LEA.HI.X.SX32 R0, R8, R5, 0x1, P0 ;  /* 0x0000000508007211 */ /* 0x000fe400000f0eff */
[----:B------:R-:W-:Y:S01]  /*0fe0*/  LOP3.LUT R199, R199, 0x1c0, RZ, 0xc0, !PT ;  /* 0x000001c0c7c77812 */ /* 0x000fe200078ec0ff */
[----:B------:R-:W-:Y:S01]  /*0ff0*/  IMAD.IADD R197, R2, 0x1, -R197 ;  /* 0x0000000102c57824 */ /* 0x000fe200078e0ac5 */
[----:B------:R-:W-:Y:S01]  /*1000*/  IADD3 R5, R18, 0x80, RZ ;  /* 0x0000008012057810 */ /* 0x000fe20007ffe0ff */
[C---:B------:R-:W-:Y:S01]  /*1010*/  IMAD R2, R0.reuse, c[0x0][0x1e0], RZ ;  /* 0x0000780000027a24 */ /* 0x040fe200078e02ff */
[----:B------:R-:W-:Y:S01]  /*1020*/  LOP3.LUT R12, R199, 0x38, R18, 0xf8, !PT ;  /* 0x00000038c70c7812 */ /* 0x000fe200078ef812 */
[----:B------:R-:W-:Y:S01]  /*1030*/  IMAD R0, R0, c[0x0][0x208], RZ ;  /* 0x0000820000007a24 */ /* 0x000fe200078e02ff */
[----:B------:R-:W-:Y:S01]  /*1040*/  SHF.R.U32.HI R199, RZ, 0x3, R199 ;  /* 0x00000003ffc77819 */ /* 0x000fe200000116c7 */
[----:B------:R-:W-:Y:S01]  /*1050*/  IMAD R9, R23, c[0x0][0x1e4], R2 ;  /* 0x0000790017097a24 */ /* 0x000fe200078e0202 */
[----:B------:R-:W-:Y:S01]  /*1060*/  LOP3.LUT R3, R3, 0xfffffff0, RZ, 0xc0, !PT ;  /* 0xfffffff003037812 */ /* 0x000fe200078ec0ff */
[----:B------:R-:W-:Y:S01]  /*1070*/  IMAD R7, R23, c[0x0][0x20c], R0 ;  /* 0x0000830017077a24 */ /* 0x000fe200078e0200 */
[----:B------:R-:W-:Y:S01]  /*1080*/  LOP3.LUT R199, R12, R199, RZ, 0x3c, !PT ;  /* 0x000000c70cc77212 */ /* 0x000fe200078e3cff */
[----:B------:R-:W-:Y:S01]  /*1090*/  IMAD R0, R24, 0x20, R8 ;  /* 0x0000002018007824 */ /* 0x000fe200078e0208 */
[----:B---3--:R-:W-:Y:S01]  /*10a0*/  SHF.R.S32.HI R12, RZ, 0x1f, R4 ;  /* 0x0000001fff0c7819 */ /* 0x008fe20000011404 */
[----:B------:R-:W-:Y:S01]  /*10b0*/  IMAD.IADD R16, R6, 0x1, -R3 ;  /* 0x0000000106107824 */ /* 0x000fe200078e0a03 */
[----:B------:R-:W-:Y:S01]  /*10c0*/  PLOP3.LUT P0, PT, PT, PT, UP2, 0x80, 0x0 ;  /* 0x000000000000781c */ /* 0x000fe20003f0f028 */
[----:B------:R-:W-:Y:S01]  /*10d0*/  IMAD.WIDE.U32 R28, R4, c[0x0][0x1b8], R28 ;  /* 0x00006e00041c7a25 */ /* 0x000fe200078e001c */
[----:B------:R-:W-:-:S02]  /*10e0*/  ISETP.GE.AND P1, PT, R5, c[0x0][0x1d4], PT ;  /* 0x0000750005007a0c */ /* 0x000fc40003f26270 */
[----:B------:R-:W-:Y:S01]  /*10f0*/  IADD3 R0, R0, UR7, RZ ;  /* 0x0000000700007c10 */ /* 0x000fe2000fffe0ff */
[----:B------:R-:W-:Y:S01]  /*1100*/  IMAD R5, R12, c[0x0][0x1b8], RZ ;  /* 0x00006e000c057a24 */ /* 0x000fe200078e02ff */
[----:B------:R-:W-:Y:S02]  /*1110*/  SHF.R.S32.HI R3, RZ, 0x1f, R200 ;  /* 0x0000001fff037819 */ /* 0x000fe400000114c8 */
[--C-:B------:R-:W-:Y:S01]  /*1120*/  SHF.R.S32.HI R19, RZ, 0x1f, R18.reuse ;  /* 0x0000001fff137819 */ /* 0x100fe20000011412 */
[----:B------:R-:W-:Y:S01]  /*1130*/  IMAD R20, R4, c[0x0][0x1bc], R5 ;  /* 0x00006f0004147a24 */ /* 0x000fe200078e0205 */
[----:B------:R-:W-:Y:S01]  /*1140*/  SEL R2, R3, RZ, !P5 ;  /* 0x000000ff03027207 */ /* 0x000fe20006800000 */
[----:B------:R-:W-:Y:S01]  /*1150*/  @P4 IMAD.HI.U32 R13, R0, c[0x0][0x2c8], RZ ;  /* 0x0000b200000d4a27 */ /* 0x000fe200078e00ff */
[----:B-1----:R-:W-:Y:S02]  /*1160*/  SEL R11, R200, RZ, !P5 ;  /* 0x000000ffc80b7207 */ /* 0x002fe40006800000 */
[----:B------:R-:W-:Y:S01]  /*1170*/  IADD3 R21, R29, R20, RZ ;  /* 0x000000141d157210 */ /* 0x000fe20007ffe0ff */
[----:B------:R-:W-:Y:S01]  /*1180*/  IMAD.WIDE.U32 R26, R23, c[0x0][0x1e0], R18 ;  /* 0x00007800171a7a25 */ /* 0x000fe200078e0012 */
[----:B------:R-:W-:-:S03]  /*1190*/  SHF.R.S32.HI R5, RZ, 0x1f, R16 ;  /* 0x0000001fff057819 */ /* 0x000fc60000011410 */
[----:B------:R-:W-:Y:S01]  /*11a0*/  IMAD.MOV.U32 R14, RZ, RZ, R0 ;  /* 0x000000ffff0e7224 */ /* 0x000fe200078e0000 */
[----:B------:R-:W-:Y:S01]  /*11b0*/  @P0 SHF.R.U32.HI R14, RZ, c[0x0][0x2cc], R13 ;  /* 0x0000b300ff0e0a19 */ /* 0x000fe2000001160d */
[----:B------:R-:W-:Y:S01]  /*11c0*/  IMAD.WIDE.U32 R22, R23, c[0x0][0x208], R18 ;  /* 0x0000820017167a25 */ /* 0x000fe200078e0012 */
[----:B------:R-:W-:-:S03]  /*11d0*/  LEA.HI R5, R5, R16, RZ, 0x3 ;  /* 0x0000001005057211 */ /* 0x000fc600078f18ff */
[----:B------:R-:W-:Y:S01]  /*11e0*/  IMAD R2, R2, c[0x0][0x1c0], RZ ;  /* 0x0000700002027a24 */ /* 0x000fe200078e02ff */
[----:B------:R-:W-:Y:S01]  /*11f0*/  LOP3.LUT R15, R5, 0xfffffff8, RZ, 0xc0, !PT ;  /* 0xfffffff8050f7812 */ /* 0x000fe200078ec0ff */
[----:B------:R-:W-:Y:S02]  /*1200*/  IMAD.MOV.U32 R20, RZ, RZ, R28 ;  /* 0x000000ffff147224 */ /* 0x000fe400078e001c */
[----:B------:R-:W-:Y:S02]  /*1210*/  IMAD.IADD R23, R23, 0x1, R7 ;  /* 0x0000000117177824 */ /* 0x000fe400078e0207 */
[C---:B------:R-:W-:Y:S02]  /*1220*/  IMAD R2, R11.reuse, c[0x0][0x1c4], R2 ;  /* 0x000071000b027a24 */ /* 0x040fe400078e0202 */
[----:B------:R-:W-:-:S04]  /*1230*/  IMAD.WIDE.U32 R20, R11, c[0x0][0x1c0], R20 ;  /* 0x000070000b147a25 */ /* 0x000fc800078e0014 */
[----:B------:R-:W-:Y:S01]  /*1240*/  IMAD.IADD R27, R27, 0x1, R9 ;  /* 0x000000011b1b7824 */ /* 0x000fe200078e0209 */
[--C-:B------:R-:W-:Y:S01]  /*1250*/  SHF.R.S32.HI R9, RZ, 0x1f, R14.reuse ;  /* 0x0000001fff097819 */ /* 0x100fe2000001140e */
[----:B------:R-:W-:Y:S01]  /*1260*/  IMAD.MOV R7, RZ, RZ, -R14 ;  /* 0x000000ffff077224 */ /* 0x000fe200078e0a0e */
[----:B------:R-:W-:Y:S01]  /*1270*/  IADD3 R21, R21, R2, RZ ;  /* 0x0000000215157210 */ /* 0x000fe20007ffe0ff */
[----:B------:R-:W-:Y:S02]  /*1280*/  IMAD.IADD R15, R16, 0x1, -R15 ;  /* 0x00000001100f7824 */ /* 0x000fe400078e0a0f */
[----:B------:R-:W-:Y:S02]  /*1290*/  IMAD R7, R7, c[0x0][0x2c4], R0 ;  /* 0x0000b10007077a24 */ /* 0x000fe400078e0200 */
[----:B------:R-:W-:Y:S01]  /*12a0*/  IMAD R9, R9, c[0x0][0x1b0], RZ ;  /* 0x00006c0009097a24 */ /* 0x000fe200078e02ff */
[----:B------:R-:W-:Y:S01]  /*12b0*/  LOP3.LUT P4, RZ, R15, 0x4, RZ, 0xc0, !PT ;  /* 0x000000040fff7812 */ /* 0x000fe2000788c0ff */
[----:B------:R-:W-:Y:S01]  /*12c0*/  IMAD.WIDE.U32 R20, R14, c[0x0][0x1b0], R20 ;  /* 0x00006c000e147a25 */ /* 0x000fe200078e0014 */
[----:B------:R-:W-:-:S02]  /*12d0*/  SHF.R.S32.HI R0, RZ, 0x1f, R7 ;  /* 0x0000001fff007819 */ /* 0x000fc40000011407 */
[----:B------:R-:W-:Y:S01]  /*12e0*/  LOP3.LUT P5, RZ, R15, 0x2, RZ, 0xc0, !PT ;  /* 0x000000020fff7812 */ /* 0x000fe200078ac0ff */
[----:B------:R-:W-:Y:S02]  /*12f0*/  IMAD R9, R14, c[0x0][0x1b4], R9 ;  /* 0x00006d000e097a24 */ /* 0x000fe400078e0209 */
[----:B------:R-:W-:Y:S02]  /*1300*/  IMAD R0, R0, c[0x0][0x1a8], RZ ;  /* 0x00006a0000007a24 */ /* 0x000fe400078e02ff */
[----:B------:R-:W-:Y:S02]  /*1310*/  IMAD.IADD R21, R21, 0x1, R9 ;  /* 0x0000000115157824 */ /* 0x000fe400078e0209 */
[C---:B------:R-:W-:Y:S02]  /*1320*/  IMAD R11, R12.reuse, c[0x0][0x1e8], RZ ;  /* 0x00007a000c0b7a24 */ /* 0x040fe400078e02ff */
[----:B------:R-:W-:Y:S02]  /*1330*/  IMAD R13, R12, c[0x0][0x210], RZ ;  /* 0x000084000c0d7a24 */ /* 0x000fe400078e02ff */
[----:B------:R-:W-:-:S02]  /*1340*/  IMAD R0, R7, c[0x0][0x1ac], R0 ;  /* 0x00006b0007007a24 */ /* 0x000fc400078e0200 */
[----:B------:R-:W-:-:S04]  /*1350*/  IMAD.WIDE.U32 R16, R7, c[0x0][0x1a8], R20 ;  /* 0x00006a0007107a25 */ /* 0x000fc800078e0014 */
[C---:B------:R-:W-:Y:S01]  /*1360*/  IMAD R11, R4.reuse, c[0x0][0x1ec], R11 ;  /* 0x00007b00040b7a24 */ /* 0x040fe200078e020b */
[----:B------:R-:W-:Y:S01]  /*1370*/  IADD3 R0, R17, R0, RZ ;  /* 0x0000000011007210 */ /* 0x000fe20007ffe0ff */
[----:B------:R-:W-:Y:S01]  /*1380*/  IMAD R13, R4, c[0x0][0x214], R13 ;  /* 0x00008500040d7a24 */ /* 0x000fe200078e020d */
[----:B------:R-:W-:Y:S01]  /*1390*/  LEA R12, P0, R16, c[0x0][0x160], 0x1 ;  /* 0x00005800100c7a11 */ /* 0x000fe200078008ff */
[----:B------:R-:W-:-:S04]  /*13a0*/  IMAD.WIDE.U32 R204, R4, c[0x0][0x1e8], R26 ;  /* 0x00007a0004cc7a25 */ /* 0x000fc800078e001a */
[----:B------:R-:W-:Y:S01]  /*13b0*/  IMAD.WIDE.U32 R22, R4, c[0x0][0x210], R22 ;  /* 0x0000840004167a25 */ /* 0x000fe200078e0016 */
[----:B------:R1:W3:Y:S03]  /*13c0*/  SHFL.IDX PT, R20, R12, RZ, 0x181f ;  /* 0x00181fff0c147589 */ /* 0x0002e600000e0000 */
[----:B------:R-:W-:Y:S02]  /*13d0*/  IMAD.SHL.U32 R4, R15, 0x40, RZ ;  /* 0x000000400f047824 */ /* 0x000fe400078e00ff */
[----:B------:R-:W-:Y:S01]  /*13e0*/  IMAD.IADD R205, R205, 0x1, R11 ;  /* 0x00000001cdcd7824 */ /* 0x000fe200078e020b */
[----:B------:R-:W-:Y:S01]  /*13f0*/  LEA.HI.X R11, R16, c[0x0][0x164], R0, 0x1, P0 ;  /* 0x00005900100b7a11 */ /* 0x000fe200000f0c00 */
[----:B------:R-:W-:Y:S01]  /*1400*/  IMAD.SHL.U32 R9, R197, 0x8, RZ ;  /* 0x00000008c5097824 */ /* 0x000fe200078e00ff */
[----:B------:R-:W-:Y:S01]  /*1410*/  LOP3.LUT R4, R4, 0x1c0, RZ, 0xc0, !PT ;  /* 0x000001c004047812 */ /* 0x000fe200078ec0ff */
[----:B------:R-:W-:Y:S01]  /*1420*/  IMAD.MOV.U32 R2, RZ, RZ, 0x10 ;  /* 0x00000010ff027424 */ /* 0x000fe200078e00ff */
[----:B------:R-:W-:Y:S01]  /*1430*/  LEA.HI R16, R87, R6, RZ, 0x6 ;  /* 0x0000000657107211 */ /* 0x000fe200078f30ff */
[----:B------:R-:W-:Y:S01]  /*1440*/  IMAD.IADD R23, R23, 0x1, R13 ;  /* 0x0000000117177824 */ /* 0x000fe200078e020d */
[----:B------:R-:W-:Y:S01]  /*1450*/  IADD3 R13, R18, 0x40, RZ ;  /* 0x00000040120d7810 */ /* 0x000fe20007ffe0ff */
[----:B------:R-:W-:Y:S01]  /*1460*/  IMAD.SHL.U32 R5, R5, 0x40, RZ ;  /* 0x0000004005057824 */ /* 0x000fe200078e00ff */
[----:B------:R-:W-:Y:S01]  /*1470*/  LOP3.LUT R7, R4, 0x8, R9, 0xf8, !PT ;  /* 0x0000000804077812 */ /* 0x000fe200078ef809 */
[----:B------:R-:W-:Y:S01]  /*1480*/  IMAD.SHL.U32 R9, R24, 0x8, RZ ;  /* 0x0000000818097824 */ /* 0x000fe200078e00ff */
[----:B------:R-:W-:Y:S01]  /*1490*/  SEL R2, R2, 0xfffffff0, !P5 ;  /* 0xfffffff002027807 */ /* 0x000fe20006800000 */
[----:B------:R1:W4:Y:S01]  /*14a0*/  SHFL.IDX PT, R21, R11, RZ, 0x181f ;  /* 0x00181fff0b157589 */ /* 0x00032200000e0000 */
[----:B------:R-:W-:-:S02]  /*14b0*/  SHF.R.U32.HI R4, RZ, 0x3, R4 ;  /* 0x00000003ff047819 */ /* 0x000fc40000011604 */
[----:B------:R-:W-:Y:S02]  /*14c0*/  ISETP.GE.AND P5, PT, R13, c[0x0][0x198], PT ;  /* 0x000066000d007a0c */ /* 0x000fe40003fa6270 */
[----:B------:R-:W-:Y:S02]  /*14d0*/  LOP3.LUT R4, R7, R4, RZ, 0x3c, !PT ;  /* 0x0000000407047212 */ /* 0x000fe400078e3cff */
[----:B------:R-:W-:Y:S02]  /*14e0*/  SHF.L.U32 R16, R16, 0x3, RZ ;  /* 0x0000000310107819 */ /* 0x000fe400000006ff */
[C---:B------:R-:W-:Y:S02]  /*14f0*/  IADD3 R0, R9.reuse, 0x80, RZ ;  /* 0x0000008009007810 */ /* 0x040fe40007ffe0ff */
[----:B------:R-:W-:Y:S02]  /*1500*/  ISETP.GE.AND P6, PT, R9, c[0x0][0x198], PT ;  /* 0x0000660009007a0c */ /* 0x000fe40003fc6270 */
[----:B------:R-:W-:-:S02]  /*1510*/  LOP3.LUT R199, R199, 0xfffffe00, R16, 0xf8, !PT ;  /* 0xfffffe00c7c77812 */ /* 0x000fc400078ef810 */
[----:B------:R-:W-:Y:S02]  /*1520*/  LOP3.LUT R4, R4, 0xfffffe00, R5, 0xf8, !PT ;  /* 0xfffffe0004047812 */ /* 0x000fe400078ef805 */
[--C-:B--2---:R-:W-:Y:S01]  /*1530*/  @P2 SHF.R.S32.HI R15, RZ, 0x1f, R10.reuse ;  /* 0x0000001fff0f2819 */ /* 0x104fe2000001140a */
[----:B------:R-:W-:Y:S01]  /*1540*/  @P2 IMAD.MOV.U32 R14, RZ, RZ, R10 ;  /* 0x000000ffff0e2224 */ /* 0x000fe200078e000a */
[----:B------:R-:W-:Y:S01]  /*1550*/  IADD3 R10, R8, UR7, RZ ;  /* 0x00000007080a7c10 */ /* 0x000fe2000fffe0ff */
[----:B------:R-:W-:Y:S02]  /*1560*/  @!P2 IMAD.MOV.U32 R15, RZ, RZ, R3 ;  /* 0x000000ffff0fa224 */ /* 0x000fe400078e0003 */
[----:B------:R-:W-:Y:S01]  /*1570*/  @!P2 IMAD.MOV.U32 R14, RZ, RZ, R200 ;  /* 0x000000ffff0ea224 */ /* 0x000fe200078e00c8 */
[----:B------:R-:W-:Y:S01]  /*1580*/  ISETP.GE.AND P0, PT, R10, UR4, PT ;  /* 0x000000040a007c0c */ /* 0x000fe2000bf06270 */
[----:B------:R-:W-:Y:S01]  /*1590*/  IMAD.MOV.U32 R3, RZ, RZ, 0x20 ;  /* 0x00000020ff037424 */ /* 0x000fe200078e00ff */
[----:B------:R-:W-:-:S02]  /*15a0*/  SEL R207, R15, RZ, !P3 ;  /* 0x000000ff0fcf7207 */ /* 0x000fc40005800000 */
[----:B------:R-:W-:Y:S02]  /*15b0*/  SEL R202, R14, RZ, !P3 ;  /* 0x000000ff0eca7207 */ /* 0x000fe40005800000 */
[----:B------:R-:W-:Y:S01]  /*15c0*/  P2R R14, PR, RZ, 0x20 ;  /* 0x00000020ff0e7803 */ /* 0x000fe20000000000 */
[----:B------:R-:W-:Y:S01]  /*15d0*/  IMAD R211, R207, c[0x0][0x1f0], RZ ;  /* 0x00007c00cfd37a24 */ /* 0x000fe200078e02ff */
[----:B------:R-:W-:Y:S01]  /*15e0*/  SEL R3, R3, 0xffffffe0, !P4 ;  /* 0xffffffe003037807 */ /* 0x000fe20006000000 */
[----:B------:R-:W-:Y:S01]  /*15f0*/  IMAD R207, R207, c[0x0][0x218], RZ ;  /* 0x00008600cfcf7a24 */ /* 0x000fe200078e02ff */
[----:B------:R-:W-:Y:S01]  /*1600*/  ISETP.GE.AND P3, PT, R18, c[0x0][0x1d4], PT ;  /* 0x0000750012007a0c */ /* 0x000fe20003f66270 */
[C---:B------:R-:W-:Y:S01]  /*1610*/  IMAD R211, R202.reuse, c[0x0][0x1f4], R211 ;  /* 0x00007d00cad37a24 */ /* 0x040fe200078e02d3 */
[----:B------:R-:W-:Y:S01]  /*1620*/  ISETP.GE.AND P2, PT, R13, c[0x0][0x1d4], PT ;  /* 0x000075000d007a0c */ /* 0x000fe20003f46270 */
[----:B------:R-:W-:Y:S01]  /*1630*/  IMAD R207, R202, c[0x0][0x21c], R207 ;  /* 0x00008700cacf7a24 */ /* 0x000fe200078e02cf */
[----:B------:R-:W-:Y:S01]  /*1640*/  ISETP.NE.AND P4, PT, R14, RZ, PT ;  /* 0x000000ff0e00720c */ /* 0x000fe20003f85270 */
[----:B------:R-:W-:Y:S01]  /*1650*/  IMAD.WIDE.U32 R204, R202, c[0x0][0x1f0], R204 ;  /* 0x00007c00cacc7a25 */ /* 0x000fe200078e00cc */
[----:B------:R-:W-:-:S03]  /*1660*/  ISETP.GE.AND P5, PT, R0, c[0x0][0x198], PT ;  /* 0x0000660000007a0c */ /* 0x000fc60003fa6270 */
        /* <DEDUP_REMOVED lines=19> */
.L_x_226:
[----:B-1-34-:R-:W-:Y:S05]  /*17a0*/  BSYNC B0 ;  /* 0x0000000000007941 */ /* 0x01afea0003800000 */
.L_x_225:
[----:B------:R-:W-:Y:S01]  /*17b0*/  IADD3 R0, R10, 0x20, RZ ;  /* 0x000000200a007810 */ /* 0x000fe20007ffe0ff */
[----:B------:R1:W2:Y:S01]  /*17c0*/  SHFL.IDX PT, R21, R11, 0x1, 0x181f ;  /* 0x00381f000b157f89 */ /* 0x0002a200000e0000 */
[----:B------:R-:W-:Y:S02]  /*17d0*/  BSSY B0, `(.L_x_227) ;  /* 0x0000014000007945 */ /* 0x000fe40003800000 */
[----:B------:R-:W-:Y:S01]  /*17e0*/  ISETP.GE.AND P0, PT, R0, UR4, PT ;  /* 0x0000000400007c0c */ /* 0x000fe2000bf06270 */
[----:B------:R1:W3:-:S12]  /*17f0*/  SHFL.IDX PT, R20, R12, 0x1, 0x181f ;  /* 0x00381f000c147f89 */ /* 0x0002d800000e0000 */
[----:B------:R-:W-:Y:S05]  /*1800*/  @P0 BRA `(.L_x_228) ;  /* 0x0000010000000947 */ /* 0x000fea0003800000 */
[----:B------:R-:W-:Y:S02]  /*1810*/  IADD3 R5, R9, 0x80, RZ ;  /* 0x0000008009057810 */ /* 0x000fe40007ffe0ff */
        /* <DEDUP_REMOVED lines=15> */
.L_x_228:
[----:B------:R-:W-:Y:S05]  /*1910*/  BSYNC B0 ;  /* 0x0000000000007941 */ /* 0x000fea0003800000 */
.L_x_227:
[----:B------:R-:W-:Y:S01]  /*1920*/  IADD3 R0, R10, 0x40, RZ ;  /* 0x000000400a007810 */ /* 0x000fe20007ffe0ff */
[----:B--2---:R2:W4:Y:S01]  /*1930*/  SHFL.IDX PT, R21, R11, 0x2, 0x181f ;  /* 0x00581f000b157f89 */ /* 0x00452200000e0000 */
[----:B------:R-:W-:Y:S02]  /*1940*/  BSSY B0, `(.L_x_229) ;  /* 0x0000014000007945 */ /* 0x000fe40003800000 */
[----:B------:R-:W-:Y:S01]  /*1950*/  ISETP.GE.AND P0, PT, R0, UR4, PT ;  /* 0x0000000400007c0c */ /* 0x000fe2000bf06270 */
[----:B---3--:R2:W3:-:S12]  /*1960*/  SHFL.IDX PT, R20, R12, 0x2, 0x181f ;  /* 0x00581f000c147f89 */ /* 0x0084d800000e0000 */
        /* <DEDUP_REMOVED lines=17> */
.L_x_230:
[----:B------:R-:W-:Y:S05]  /*1a80*/  BSYNC B0 ;  /* 0x0000000000007941 */ /* 0x000fea0003800000 */
.L_x_229:
[----:B---3--:R-:W3:Y:S01]  /*1a90*/  SHFL.IDX PT, R16, R12, 0x3, 0x181f ;  /* 0x00781f000c107f89 */ /* 0x008ee200000e0000 */
[----:B------:R-:W-:Y:S01]  /*1aa0*/  IADD3 R10, R10, 0x60, RZ ;  /* 0x000000600a0a7810 */ /* 0x000fe20007ffe0ff */
[----:B------:R-:W-:Y:S01]  /*1ab0*/  UIADD3 UR20, UR14, -0x1, URZ ;  /* 0xffffffff0e147890 */ /* 0x000fe2000fffe03f */
[----:B------:R-:W-:Y:S01]  /*1ac0*/  IMAD.SHL.U32 R199, R199, 0x2, RZ ;  /* 0x00000002c7c77824 */ /* 0x000fe200078e00ff */
[----:B------:R-:W5:Y:S01]  /*1ad0*/  SHFL.IDX PT, R17, R11, 0x3, 0x181f ;  /* 0x00781f000b117f89 */ /* 0x000f6200000e0000 */
[----:B------:R-:W-:Y:S01]  /*1ae0*/  ISETP.GE.AND P4, PT, R10, UR4, PT ;  /* 0x000000040a007c0c */ /* 0x000fe2000bf86270 */
[----:B------:R-:W-:Y:S01]  /*1af0*/  USHF.L.U32 UR15, UR20, 0x6, URZ ;  /* 0x00000006140f7899 */ /* 0x000fe2000800063f */
[----:B------:R-:W-:Y:S01]  /*1b00*/  IMAD.MOV.U32 R210, RZ, RZ, R204 ;  /* 0x000000ffffd27224 */ /* 0x000fe200078e00cc */
[----:B------:R-:W-:Y:S01]  /*1b10*/  ULDC.64 UR4, c[0x0][0x1e0] ;  /* 0x0000780000047ab9 */ /* 0x000fe20000000a00 */
[----:B------:R-:W-:Y:S01]  /*1b20*/  LEA.HI R84, R87, R6, RZ, 0x5 ;  /* 0x0000000657547211 */ /* 0x000fe200078f28ff */
[----:B------:R-:W-:-:S02]  /*1b30*/  UMOV UR10, 0x6 ;  /* 0x00000006000a7882 */ /* 0x000fc40000000000 */
[----:B------:R-:W-:Y:S01]  /*1b40*/  IMAD.U32 R5, RZ, RZ, UR15 ;  /* 0x0000000fff057e24 */ /* 0x000fe2000f8e00ff */
[----:B------:R-:W-:Y:S01]  /*1b50*/  USHF.L.U32 UR22, UR4, 0x6, URZ ;  /* 0x0000000604167899 */ /* 0x000fe2000800063f */
[----:B------:R-:W-:Y:S01]  /*1b60*/  SHF.R.S32.HI R85, RZ, 0x5, R84 ;  /* 0x00000005ff557819 */ /* 0x000fe20000011454 */
[----:B------:R-:W-:Y:S02]  /*1b70*/  USHF.L.U64.HI UR21, UR4, UR10, UR5 ;  /* 0x0000000a04157299 */ /* 0x000fe40008010205 */
[----:B------:R-:W-:Y:S01]  /*1b80*/  USHF.R.S32.HI UR11, URZ, 0x1f, UR20 ;  /* 0x0000001f3f0b7899 */ /* 0x000fe20008011414 */
[----:B------:R-:W-:Y:S01]  /*1b90*/  @!P4 SHF.R.S32.HI R10, RZ, 0x1f, R13 ;  /* 0x0000001fff0ac819 */ /* 0x000fe2000001140d */
[----:B------:R-:W-:Y:S01]  /*1ba0*/  UIMAD UR23, UR21, UR20, URZ ;  /* 0x00000014151772a4 */ /* 0x000fe2000f8e023f */
[----:B------:R-:W-:Y:S01]  /*1bb0*/  IMAD R198, R85, 0x400, R4 ;  /* 0x0000040055c67824 */ /* 0x000fe200078e0204 */
[----:B------:R-:W-:Y:S01]  /*1bc0*/  USHF.L.U32 UR13, UR4, 0x5, URZ ;  /* 0x00000005040d7899 */ /* 0x000fe2000800063f */
[----:B------:R-:W-:Y:S01]  /*1bd0*/  @!P4 LEA.HI R7, R10, R13, RZ, 0x3 ;  /* 0x0000000d0a07c211 */ /* 0x000fe200078f18ff */
[----:B------:R-:W-:Y:S01]  /*1be0*/  UIMAD UR23, UR11, UR22, UR23 ;  /* 0x000000160b1772a4 */ /* 0x000fe2000f8e0217 */
[----:B---3--:R-:W-:Y:S01]  /*1bf0*/  @!P4 LEA R18, P0, R9, R16, 0x1 ;  /* 0x000000100912c211 */ /* 0x008fe200078008ff */
[----:B------:R-:W-:Y:S01]  /*1c00*/  UMOV UR12, 0x5 ;  /* 0x00000005000c7882 */ /* 0x000fe20000000000 */
[----:B------:R-:W-:Y:S01]  /*1c10*/  @!P4 LOP3.LUT R7, R7, 0xfffffff8, RZ, 0xc0, !PT ;  /* 0xfffffff80707c812 */ /* 0x000fe200078ec0ff */
[----:B------:R-:W-:Y:S01]  /*1c20*/  USHF.L.U64.HI UR12, UR4, UR12, UR5 ;  /* 0x0000000c040c7299 */ /* 0x000fe20008010205 */
[C---:B-----5:R-:W-:Y:S01]  /*1c30*/  @!P4 LEA.HI.X R19, R9.reuse, R17, R19, 0x1, P0 ;  /* 0x000000110913c211 */ /* 0x060fe200000f0c13 */
[----:B------:R-:W-:Y:S01]  /*1c40*/  IMAD.SHL.U32 R198, R198, 0x2, RZ ;  /* 0x00000002c6c67824 */ /* 0x000fe200078e00ff */
[----:B------:R-:W-:Y:S01]  /*1c50*/  @!P4 IADD3 R9, R9, 0x80, RZ ;  /* 0x000000800909c810 */ /* 0x000fe20007ffe0ff */
[----:B-12---:R-:W-:Y:S01]  /*1c60*/  @!P4 IMAD.WIDE R12, R7, 0x2, R16 ;  /* 0x00000002070cc825 */ /* 0x006fe200078e0210 */
[----:B------:R-:W-:Y:S01]  /*1c70*/  ISETP.NE.AND P0, PT, R14, RZ, PT ;  /* 0x000000ff0e00720c */ /* 0x000fe20003f05270 */
[----:B------:R-:W-:Y:S01]  /*1c80*/  @!PT LDS RZ, [RZ] ;  /* 0x00000000fffff984 */ /* 0x000fe20000000800 */
[----:B------:R1:W-:Y:S01]  /*1c90*/  @!P4 LDGSTS.E.BYPASS.LTC128B.128 [R199+0xf100], [R18.64], !P6 ;  /* 0x0f10000012c7cfae */ /* 0x0003e2000f101d52 */
[----:B------:R-:W-:Y:S01]  /*1ca0*/  @!P4 SHF.R.S32.HI R0, RZ, 0x1f, R9 ;  /* 0x0000001fff00c819 */ /* 0x000fe20000011409 */
[----:B------:R-:W-:Y:S01]  /*1cb0*/  IMAD.U32 R7, RZ, RZ, UR22 ;  /* 0x00000016ff077e24 */ /* 0x000fe2000f8e00ff */
[----:B------:R-:W-:Y:S01]  /*1cc0*/  ULDC.64 UR4, c[0x0][0x208] ;  /* 0x0000820000047ab9 */ /* 0x000fe20000000a00 */
[----:B------:R-:W-:Y:S01]  /*1cd0*/  IMAD R194, R2, 0x2, R198 ;  /* 0x0000000202c27824 */ /* 0x000fe200078e02c6 */
[----:B------:R-:W-:Y:S01]  /*1ce0*/  @!P4 LEA.HI R0, R0, R9, RZ, 0x3 ;  /* 0x000000090000c211 */ /* 0x000fe200078f18ff */
[----:B------:R-:W-:Y:S01]  /*1cf0*/  UIMAD UR11, UR11, UR4, URZ ;  /* 0x000000040b0b72a4 */ /* 0x000fe2000f8e023f */
[----:B------:R-:W-:Y:S01]  /*1d00*/  IADD3 R9, -R5, UR9, -R8 ;  /* 0x0000000905097c10 */ /* 0x000fe2000fffe908 */
[----:B------:R-:W-:Y:S01]  /*1d10*/  UIMAD.WIDE.U32 UR24, UR20, UR4, URZ ;  /* 0x00000004141872a5 */ /* 0x000fe2000f8e003f */
[----:B------:R-:W-:Y:S01]  /*1d20*/  @!P4 LOP3.LUT R11, R0, 0xfffffff8, RZ, 0xc0, !PT ;  /* 0xfffffff8000bc812 */ /* 0x000fe200078ec0ff */
[----:B------:R-:W-:Y:S01]  /*1d30*/  UIMAD UR11, UR20, UR5, UR11 ;  /* 0x00000005140b72a4 */ /* 0x000fe2000f8e020b */
[C---:B------:R-:W-:Y:S01]  /*1d40*/  ISETP.GE.AND P6, PT, R9.reuse, 0x1, PT ;  /* 0x000000010900780c */ /* 0x040fe20003fc6270 */
[----:B------:R2:W-:Y:S01]  /*1d50*/  @!P4 LDGSTS.E.BYPASS.LTC128B.128 [R199+0x13100], [R12.64], !P0 ;  /* 0x131000000cc7cfae */ /* 0x0005e2000c101d52 */
[----:B------:R-:W-:Y:S01]  /*1d60*/  ISETP.GE.AND P0, PT, R9, 0x21, PT ;  /* 0x000000210900780c */ /* 0x000fe20003f06270 */
[----:B------:R-:W-:Y:S01]  /*1d70*/  @!P4 IMAD.WIDE R16, R11, 0x2, R16 ;  /* 0x000000020b10c825 */ /* 0x000fe200078e0210 */
[----:B------:R-:W-:-:S02]  /*1d80*/  UIADD3 UR11, UR25, UR11, URZ ;  /* 0x0000000b190b7290 */ /* 0x000fc4000fffe03f */
[----:B------:R-:W-:Y:S01]  /*1d90*/  USHF.L.U64.HI UR10, UR4, UR10, UR5 ;  /* 0x0000000a040a7299 */ /* 0x000fe20008010205 */
[----:B------:R-:W-:Y:S01]  /*1da0*/  IMAD.WIDE.U32 R10, R7, UR20, R210 ;  /* 0x00000014070a7c25 */ /* 0x000fe2000f8e00d2 */
[----:B------:R1:W-:Y:S01]  /*1db0*/  @!P4 LDGSTS.E.BYPASS.LTC128B.128 [R199+0x17100], [R16.64], !P5 ;  /* 0x1710000010c7cfae */ /* 0x0003e2000e901d52 */
[----:B------:R-:W-:Y:S02]  /*1dc0*/  UISETP.GT.AND UP0, UPT, UR20, UR8, UPT ;  /* 0x000000081400728c */ /* 0x000fe4000bf04270 */
[----:B------:R-:W-:Y:S01]  /*1dd0*/  IMAD R193, R3, 0x2, R198 ;  /* 0x0000000203c17824 */ /* 0x000fe200078e02c6 */
[----:B------:R-:W0:Y:S01]  /*1de0*/  LDGDEPBAR ;  /* 0x00000000000079af */ /* 0x000e220000000000 */
[----:B------:R-:W-:Y:S01]  /*1df0*/  IADD3 R0, R11, UR23, RZ ;  /* 0x000000170b007c10 */ /* 0x000fe2000fffe0ff */
[----:B------:R-:W-:Y:S02]  /*1e00*/  IMAD.SHL.U32 R11, R24, 0x40, RZ ;  /* 0x00000040180b7824 */ /* 0x000fe400078e00ff */
[----:B------:R-:W-:Y:S01]  /*1e10*/  BAR.SYNC.DEFER_BLOCKING 0x0 ;  /* 0x0000000000007b1d */ /* 0x000fe20000010000 */
[----:B------:R-:W-:Y:S01]  /*1e20*/  @P0 IADD3 R9, P4, R10, UR13, RZ ;  /* 0x0000000d0a090c10 */ /* 0x000fe2000ff9e0ff */
[----:B------:R-:W-:Y:S01]  /*1e30*/  IMAD R191, R3, 0x2, R194 ;  /* 0x0000000203bf7824 */ /* 0x000fe200078e02c2 */
[----:B------:R-:W-:Y:S01]  /*1e40*/  LOP3.LUT R11, R11, 0x1c0, RZ, 0xc0, !PT ;  /* 0x000001c00b0b7812 */ /* 0x000fe200078ec0ff */
[----:B------:R-:W-:-:S02]  /*1e50*/  @UP0 UIADD3 UR5, UR14, -0x2, URZ ;  /* 0xfffffffe0e050890 */ /* 0x000fc4000fffe03f */
[----:B------:R-:W-:Y:S01]  /*1e60*/  UIADD3 UR15, UR9, 0x1, -UR15 ;  /* 0x00000001090f7890 */ /* 0x000fe2000fffe80f */
[----:B--2---:R-:W-:-:S04]  /*1e70*/  @P6 LEA R12, P5, R10, c[0x0][0x1c8], 0x1 ;  /* 0x000072000a0c6a11 */ /* 0x004fc800078a08ff */
[----:B------:R-:W-:Y:S01]  /*1e80*/  @P6 LEA.HI.X R13, R10, c[0x0][0x1cc], R0, 0x1, P5 ;  /* 0x000073000a0d6a11 */ /* 0x000fe200028f0c00 */
[----:B------:R-:W-:Y:S01]  /*1e90*/  IMAD.SHL.U32 R10, R8, 0x8, RZ ;  /* 0x00000008080a7824 */ /* 0x000fe200078e00ff */
[----:B------:R-:W-:Y:S02]  /*1ea0*/  @P0 IADD3.X R0, R0, UR12, RZ, P4, !PT ;  /* 0x0000000c00000c10 */ /* 0x000fe4000a7fe4ff */
[----:B------:R-:W-:Y:S02]  /*1eb0*/  @P0 LEA R14, P4, R9, c[0x0][0x1c8], 0x1 ;  /* 0x00007200090e0a11 */ /* 0x000fe400078808ff */
[----:B------:R-:W-:Y:S02]  /*1ec0*/  LOP3.LUT R10, R11, 0x8, R10, 0xf8, !PT ;  /* 0x000000080b0a7812 */ /* 0x000fe400078ef80a */
[----:B------:R-:W-:Y:S01]  /*1ed0*/  @P0 LEA.HI.X R15, R9, c[0x0][0x1cc], R0, 0x1, P4 ;  /* 0x00007300090f0a11 */ /* 0x000fe200020f0c00 */
[----:B------:R-:W-:Y:S01]  /*1ee0*/  @!PT LDS RZ, [RZ] ;  /* 0x00000000fffff984 */ /* 0x000fe20000000800 */
[----:B------:R-:W-:Y:S01]  /*1ef0*/  @!PT LDS RZ, [RZ] ;  /* 0x00000000fffff984 */ /* 0x000fe20000000800 */
[----:B------:R-:W-:Y:S01]  /*1f00*/  @!PT LDS RZ, [RZ] ;  /* 0x00000000fffff984 */ /* 0x000fe20000000800 */
[----:B------:R2:W-:Y:S01]  /*1f10*/  @P6 LDGSTS.E.BYPASS.LTC128B.128 [R199+0x6100], [R12.64], !P3 ;  /* 0x061000000cc76fae */ /* 0x0005e2000d901d52 */
[----:B------:R-:W-:-:S02]  /*1f20*/  SHF.R.U32.HI R11, RZ, 0x3, R11 ;  /* 0x00000003ff0b7819 */ /* 0x000fc4000001160b */
[----:B------:R-:W-:Y:S01]  /*1f30*/  SEL R9, RZ, 0x1, P3 ;  /* 0x00000001ff097807 */ /* 0x000fe20001800000 */
[----:B------:R2:W-:Y:S01]  /*1f40*/  @P6 LDGSTS.E.BYPASS.LTC128B.128 [R199+0x8100], [R12.64+0x80], !P2 ;  /* 0x081000800cc76fae */ /* 0x0005e2000d101d52 */
[----:B------:R-:W-:Y:S02]  /*1f50*/  LOP3.LUT R10, R10, R11, RZ, 0x3c, !PT ;  /* 0x0000000b0a0a7212 */ /* 0x000fe400078e3cff */
[----:B------:R-:W-:Y:S01]  /*1f60*/  SEL R0, RZ, 0x2, P2 ;  /* 0x00000002ff007807 */ /* 0x000fe20001000000 */
[----:B------:R2:W-:Y:S01]  /*1f70*/  @P6 LDGSTS.E.BYPASS.LTC128B.128 [R199+0xa100], [R12.64+0x100], !P1 ;  /* 0x0a1001000cc76fae */ /* 0x0005e2000c901d52 */
[----:B------:R-:W-:Y:S01]  /*1f80*/  LOP3.LUT P4, RZ, R24, 0x2, RZ, 0xc0, !PT ;  /* 0x0000000218ff7812 */ /* 0x000fe2000788c0ff */
[----:B------:R-:W-:Y:S01]  /*1f90*/  IMAD R197, R197, 0x200, R10 ;  /* 0x00000200c5c57824 */ /* 0x000fe200078e020a */
[----:B------:R-:W-:Y:S01]  /*1fa0*/  SEL R10, RZ, 0x4, P1 ;  /* 0x00000004ff0a7807 */ /* 0x000fe20000800000 */
[----:B------:R3:W-:Y:S02]  /*1fb0*/  @P0 LDGSTS.E.BYPASS.LTC128B.128 [R199+0x7100], [R14.64], !P3 ;  /* 0x071000000ec70fae */ /* 0x0007e4000d901d52 */
[----:B------:R-:W-:Y:S01]  /*1fc0*/  IMAD.SHL.U32 R197, R197, 0x2, RZ ;  /* 0x00000002c5c57824 */ /* 0x000fe200078e00ff */
[----:B------:R-:W-:Y:S01]  /*1fd0*/  IADD3 R9, R10, R0, R9 ;  /* 0x000000000a097210 */ /* 0x000fe20007ffe009 */
[----:B------:R3:W-:Y:S01]  /*1fe0*/  @P0 LDGSTS.E.BYPASS.LTC128B.128 [R199+0x9100], [R14.64+0x80], !P2 ;  /* 0x091000800ec70fae */ /* 0x0007e2000d101d52 */
[----:B------:R-:W-:-:S02]  /*1ff0*/  IADD3 R0, -R8, UR9, -R5 ;  /* 0x0000000908007c10 */ /* 0x000fc4000fffe905 */
[----:B------:R-:W-:Y:S01]  /*2000*/  IADD3 R196, R197, 0x6120, RZ ;  /* 0x00006120c5c47810 */ /* 0x000fe20007ffe0ff */
[----:B------:R3:W-:Y:S01]  /*2010*/  @P0 LDGSTS.E.BYPASS.LTC128B.128 [R199+0xb100], [R14.64+0x100], !P1 ;  /* 0x0b1001000ec70fae */ /* 0x0007e2000c901d52 */
[----:B------:R-:W-:Y:S02]  /*2020*/  ISETP.LT.OR P6, PT, R0, 0x1, P3 ;  /* 0x000000010000780c */ /* 0x000fe40001fc1670 */
[----:B------:R-:W-:Y:S01]  /*2030*/  LOP3.LUT P5, RZ, R9, 0x2, RZ, 0xc0, !PT ;  /* 0x0000000209ff7812 */ /* 0x000fe200078ac0ff */
[----:B------:R-:W0:Y:S01]  /*2040*/  LDGDEPBAR ;  /* 0x00000000000079af */ /* 0x000e220000000000 */
[----:B--2---:R-:W-:Y:S02]  /*2050*/  IMAD.U32 R12, RZ, RZ, UR24 ;  /* 0x00000018ff0c7e24 */ /* 0x004fe4000f8e00ff */
[----:B------:R-:W-:Y:S02]  /*2060*/  IMAD.U32 R13, RZ, RZ, UR25 ;  /* 0x00000019ff0d7e24 */ /* 0x000fe4000f8e00ff */
[----:B------:R-:W-:Y:S01]  /*2070*/  IMAD.U32 R13, RZ, RZ, UR11 ;  /* 0x0000000bff0d7e24 */ /* 0x000fe2000f8e00ff */
[----:B------:R-:W-:Y:S01]  /*2080*/  LEA R11, P0, R12, R202, 0x6 ;  /* 0x000000ca0c0b7211 */ /* 0x000fe200078030ff */
[----:B------:R-:W-:-:S02]  /*2090*/  USHF.L.U32 UR11, UR4, 0x6, URZ ;  /* 0x00000006040b7899 */ /* 0x000fc4000800063f */
[----:B------:R-:W-:Y:S01]  /*20a0*/  @UP0 USHF.R.S32.HI UR4, URZ, 0x1f, UR5 ;  /* 0x0000001f3f040899 */ /* 0x000fe20008011405 */
[----:B------:R-:W-:Y:S02]  /*20b0*/  LEA.HI.X R10, R12, R207, R13, 0x6, P0 ;  /* 0x000000cf0c0a7211 */ /* 0x000fe400000f340d */
[----:B------:R-:W-:Y:S01]  /*20c0*/  IADD3 R12, R197, 0x6100, RZ ;  /* 0x00006100c50c7810 */ /* 0x000fe20007ffe0ff */
[----:B------:R-:W-:-:S04]  /*20d0*/  DEPBAR.LE SB0, 0x1 ;  /* 0x000080400000791a */ /* 0x000fc80000000000 */
[----:B------:R-:W-:-:S04]  /*20e0*/  DEPBAR.LE SB0, 0x0 ;  /* 0x000080000000791a */ /* 0x000fc80000000000 */
[----:B------:R-:W-:Y:S01]  /*20f0*/  BAR.SYNC.DEFER_BLOCKING 0x0 ;  /* 0x0000000000007b1d */ /* 0x000fe20000010000 */
[C---:B------:R-:W-:Y:S02]  /*2100*/  LEA R26, P0, R11.reuse, c[0x0][0x1f8], 0x1 ;  /* 0x00007e000b1a7a11 */ /* 0x040fe400078008ff */
[----:B------:R-:W-:Y:S02]  /*2110*/  @P4 IADD3 R196, R12, -0x20, RZ ;  /* 0xffffffe00cc44810 */ /* 0x000fe40007ffe0ff */
[----:B------:R-:W-:Y:S02]  /*2120*/  LEA.HI.X R27, R11, c[0x0][0x1fc], R10, 0x1, P0 ;  /* 0x00007f000b1b7a11 */ /* 0x000fe400000f0c0a */
[----:B------:R-:W-:Y:S02]  /*2130*/  IADD3 R76, P0, R26, UR11, RZ ;  /* 0x0000000b1a4c7c10 */ /* 0x000fe4000ff1e0ff */
[----:B------:R-:W-:Y:S02]  /*2140*/  LOP3.LUT P4, RZ, R9, 0x4, RZ, 0xc0, !PT ;  /* 0x0000000409ff7812 */ /* 0x000fe4000788c0ff */
[----:B------:R-:W-:-:S02]  /*2150*/  IADD3.X R77, R27, UR10, RZ, P0, !PT ;  /* 0x0000000a1b4d7c10 */ /* 0x000fc400087fe4ff */
[C---:B------:R-:W-:Y:S02]  /*2160*/  ISETP.LT.OR P0, PT, R0.reuse, 0x1, !P5 ;  /* 0x000000010000780c */ /* 0x040fe40006f01670 */
[----:B------:R-:W-:Y:S02]  /*2170*/  ISETP.LT.OR P5, PT, R0, 0x21, !P5 ;  /* 0x000000210000780c */ /* 0x000fe40006fa1670 */
[C---:B------:R-:W-:Y:S02]  /*2180*/  IADD3 R187, R196.reuse, 0x800, RZ ;  /* 0x00000800c4bb7810 */ /* 0x040fe40007ffe0ff */
[C---:B------:R-:W-:Y:S02]  /*2190*/  IADD3 R186, R196.reuse, 0x1000, RZ ;  /* 0x00001000c4ba7810 */ /* 0x040fe40007ffe0ff */
[C---:B------:R-:W-:Y:S02]  /*21a0*/  IADD3 R185, R196.reuse, 0x1800, RZ ;  /* 0x00001800c4b97810 */ /* 0x040fe40007ffe0ff */
[C---:B------:R-:W-:Y:S01]  /*21b0*/  IADD3 R183, R196.reuse, 0x2000, RZ ;  /* 0x00002000c4b77810 */ /* 0x040fe20007ffe0ff */
[----:B------:R-:W-:Y:S01]  /*21c0*/  LDSM.16.M88.4 R44, [R198+0xc100] ;  /* 0x00c10000c62c783b */ /* 0x000fe20000000200 */
[----:B------:R-:W-:-:S02]  /*21d0*/  IADD3 R182, R196, 0x2800, RZ ;  /* 0x00002800c4b67810 */ /* 0x000fc40007ffe0ff */
[C---:B------:R-:W-:Y:S01]  /*21e0*/  IADD3 R181, R196.reuse, 0x3000, RZ ;  /* 0x00003000c4b57810 */ /* 0x040fe20007ffe0ff */
[----:B------:R-:W2:Y:S01]  /*21f0*/  LDSM.16.M88.4 R52, [R197+0x7100] ;  /* 0x00710000c534783b */ /* 0x000ea20000000200 */
[C---:B------:R-:W-:Y:S02]  /*2200*/  IADD3 R180, R196.reuse, 0x3800, RZ ;  /* 0x00003800c4b47810 */ /* 0x040fe40007ffe0ff */
[C---:B------:R-:W-:Y:S01]  /*2210*/  IADD3 R179, R196.reuse, 0x4000, RZ ;  /* 0x00004000c4b37810 */ /* 0x040fe20007ffe0ff */
[----:B-1----:R-:W1:Y:S01]  /*2220*/  LDSM.16.M88.4 R16, [R197+0x6100] ;  /* 0x00610000c510783b */ /* 0x002e620000000200 */
[C---:B------:R-:W-:Y:S02]  /*2230*/  IADD3 R178, R196.reuse, 0x4800, RZ ;  /* 0x00004800c4b27810 */ /* 0x040fe40007ffe0ff */
[C---:B------:R-:W-:Y:S01]  /*2240*/  IADD3 R177, R196.reuse, 0x5000, RZ ;  /* 0x00005000c4b17810 */ /* 0x040fe20007ffe0ff */
[----:B------:R-:W5:Y:S01]  /*2250*/  LDSM.16.M88.4 R60, [R197+0x6900] ;  /* 0x00690000c53c783b */ /* 0x000f620000000200 */
[----:B------:R-:W-:-:S03]  /*2260*/  IADD3 R176, R196, 0x5800, RZ ;  /* 0x00005800c4b07810 */ /* 0x000fc60007ffe0ff */
[----:B------:R-:W4:Y:S04]  /*2270*/  LDSM.16.M88.4 R68, [R197+0x7900] ;  /* 0x00790000c544783b */ /* 0x000f280000000200 */
[----:B---3--:R-:W-:Y:S04]  /*2280*/  LDSM.16.M88.4 R12, [R194+0xc100] ;  /* 0x00c10000c20c783b */ /* 0x008fe80000000200 */
[----:B------:R-:W3:Y:S04]  /*2290*/  LDSM.16.M88.4 R8, [R196+0x1000] ;  /* 0x00100000c408783b */ /* 0x000ee80000000200 */
[----:B------:R-:W3:Y:S04]  /*22a0*/  LDSM.16.M88.4 R36, [R196] ;  /* 0x00000000c424783b */ /* 0x000ee80000000200 */
[----:B------:R-:W3:Y:S04]  /*22b0*/  LDSM.16.M88.4 R32, [R196+0x800] ;  /* 0x00080000c420783b */ /* 0x000ee80000000200 */
[----:B------:R-:W3:Y:S04]  /*22c0*/  LDSM.16.M88.4 R28, [R196+0x1800] ;  /* 0x00180000c41c783b */ /* 0x000ee80000000200 */
[----:B------:R-:W-:Y:S01]  /*22d0*/  @!PT LDS RZ, [RZ] ;  /* 0x00000000fffff984 */ /* 0x000fe20000000800 */
[----:B------:R-:W-:Y:S01]  /*22e0*/  @!PT LDS RZ, [RZ] ;  /* 0x00000000fffff984 */ /* 0x000fe20000000800 */
[----:B------:R-:W-:Y:S01]  /*22f0*/  @!PT LDS RZ, [RZ] ;  /* 0x00000000fffff984 */ /* 0x000fe20000000800 */
[----:B------:R3:W-:Y:S01]  /*2300*/  LDGSTS.E.BYPASS.LTC128B.128 [R199+0x100], [R26.64], !P6 ;  /* 0x001000001ac77fae */ /* 0x0007e2000f101d52 */
[----:B------:R-:W-:-:S02]  /*2310*/  ISETP.LT.OR P6, PT, R0, 0x1, !P4 ;  /* 0x000000010000780c */ /* 0x000fc400067c1670 */
[----:B------:R-:W-:Y:S01]  /*2320*/  ISETP.LT.OR P4, PT, R0, 0x21, !P4 ;  /* 0x000000210000780c */ /* 0x000fe20006781670 */
[----:B--2---:R-:W-:Y:S01]  /*2330*/  HMMA.16816.F32.BF16 R56, R44, R52, RZ ;  /* 0x000000342c38723c */ /* 0x004fe200000418ff */
[----:B------:R3:W-:Y:S01]  /*2340*/  LDGSTS.E.BYPASS.LTC128B.128 [R199+0x2100], [R26.64+0x80], !P0 ;  /* 0x021000801ac77fae */ /* 0x0007e2000c101d52 */
[----:B------:R-:W-:-:S06]  /*2350*/  LOP3.LUT P0, RZ, R24, 0x4, RZ, 0xc0, !PT ;  /* 0x0000000418ff7812 */ /* 0x000fcc000780c0ff */
[----:B------:R-:W-:Y:S02]  /*2360*/  HMMA.16816.F32.BF16 R52, R44, R54, RZ ;  /* 0x000000362c34723c */ /* 0x000fe400000418ff */
[----:B------:R3:W-:Y:S01]  /*2370*/  LDGSTS.E.BYPASS.LTC128B.128 [R199+0x4100], [R26.64+0x100], !P6 ;  /* 0x041001001ac77fae */ /* 0x0007e2000f101d52 */
[----:B------:R-:W-:Y:S01]  /*2380*/  ISETP.LT.OR P6, PT, R0, 0x21, P3 ;  /* 0x000000210000780c */ /* 0x000fe20001fc1670 */
[----:B------:R-:W-:-:S04]  /*2390*/  IMAD.MOV.U32 R0, RZ, RZ, 0x40 ;  /* 0x00000040ff007424 */ /* 0x000fc800078e00ff */
[----:B-1--4-:R-:W-:Y:S01]  /*23a0*/  HMMA.16816.F32.BF16 R20, R44, R16, RZ ;  /* 0x000000102c14723c */ /* 0x012fe200000418ff */
[----:B------:R-:W-:-:S05]  /*23b0*/  SEL R0, R0, 0xffffffc0, !P0 ;  /* 0xffffffc000007807 */ /* 0x000fca0004000000 */
[----:B------:R-:W-:Y:S02]  /*23c0*/  IMAD.IADD R192, R197, 0x1, R0 ;  /* 0x00000001c5c07824 */ /* 0x000fe400078e0200 */
[C---:B------:R-:W-:Y:S01]  /*23d0*/  HMMA.16816.F32.BF16 R16, R44.reuse, R18, RZ ;  /* 0x000000122c10723c */ /* 0x040fe200000418ff */
[----:B------:R1:W-:Y:S01]  /*23e0*/  LDGSTS.E.BYPASS.LTC128B.128 [R199+0x1100], [R76.64], !P6 ;  /* 0x011000004cc77fae */ /* 0x0003e2000f101d52 */
[----:B------:R-:W-:Y:S01]  /*23f0*/  IMAD.IADD R184, R0, 0x1, R196 ;  /* 0x0000000100b87824 */ /* 0x000fe200078e02c4 */
[----:B------:R-:W-:Y:S02]  /*2400*/  SHF.R.S32.HI R0, RZ, 0x1f, R85 ;  /* 0x0000001fff007819 */ /* 0x000fe40000011455 */
[----:B------:R1:W-:Y:S01]  /*2410*/  LDGSTS.E.BYPASS.LTC128B.128 [R199+0x3100], [R76.64+0x80], !P5 ;  /* 0x031000804cc77fae */ /* 0x0003e2000e901d52 */
[----:B------:R-:W-:Y:S02]  /*2420*/  PLOP3.LUT P5, PT, PT, PT, UP0, 0x80, 0x0 ;  /* 0x000000000000781c */ /* 0x000fe40003faf008 */
[----:B-----5:R-:W-:Y:S01]  /*2430*/  HMMA.16816.F32.BF16 R64, R44, R60, RZ ;  /* 0x0000003c2c40723c */ /* 0x020fe200000418ff */
[----:B------:R1:W-:Y:S01]  /*2440*/  LDGSTS.E.BYPASS.LTC128B.128 [R199+0x5100], [R76.64+0x100], !P4 ;  /* 0x051001004cc77fae */ /* 0x0003e2000e101d52 */
[----:B------:R-:W-:-:S02]  /*2450*/  LEA.HI R0, R0, R85, RZ, 0x3 ;  /* 0x0000005500007211 */ /* 0x000fc400078f18ff */
[----:B------:R-:W-:Y:S01]  /*2460*/  PLOP3.LUT P4, PT, PT, PT, UP2, 0x80, 0x0 ;  /* 0x000000000000781c */ /* 0x000fe20003f8f028 */
[----:B------:R-:W-:Y:S01]  /*2470*/  LDSM.16.M88.4 R40, [R193+0xc100] ;  /* 0x00c10000c128783b */ /* 0x000fe20000000200 */
[----:B------:R-:W-:Y:S02]  /*2480*/  LOP3.LUT R0, R0, 0xffffff8, RZ, 0xc0, !PT ;  /* 0x0ffffff800007812 */ /* 0x000fe400078ec0ff */
[C---:B------:R-:W-:Y:S01]  /*2490*/  HMMA.16816.F32.BF16 R60, R44.reuse, R62, RZ ;  /* 0x0000003e2c3c723c */ /* 0x040fe200000418ff */
[----:B---3--:R-:W2:Y:S02]  /*24a0*/  LDSM.16.M88.4 R24, [R192+0x6100] ;  /* 0x00610000c018783b */ /* 0x008ea40000000200 */
[----:B------:R-:W-:Y:S02]  /*24b0*/  IMAD.IADD R85, R85, 0x1, -R0 ;  /* 0x0000000155557824 */ /* 0x000fe400078e0a00 */
[----:B------:R-:W-:Y:S03]  /*24c0*/  LDSM.16.M88.4 R72, [R192+0x6900] ;  /* 0x00690000c048783b */ /* 0x000fe60000000200 */
[C---:B------:R-:W-:Y:S01]  /*24d0*/  HMMA.16816.F32.BF16 R48, R44.reuse, R68, RZ ;  /* 0x000000442c30723c */ /* 0x040fe200000418ff */
[----:B------:R-:W-:Y:S04]  /*24e0*/  LDSM.16.M88.4 R80, [R198+0x10100] ;  /* 0x01010000c650783b */ /* 0x000fe80000000200 */
[----:B------:R-:W0:Y:S03]  /*24f0*/  LDGDEPBAR ;  /* 0x00000000000079af */ /* 0x000e260000000000 */
[----:B------:R-:W-:Y:S01]  /*2500*/  HMMA.16816.F32.BF16 R44, R44, R70, RZ ;  /* 0x000000462c2c723c */ /* 0x000fe200000418ff */
[----:B------:R-:W-:Y:S04]  /*2510*/  LDSM.16.M88.4 R68, [R192+0x7900] ;  /* 0x00790000c044783b */ /* 0x000fe80000000200 */
[----:B-1----:R-:W-:Y:S03]  /*2520*/  LDSM.16.M88.4 R76, [R197+0x8900] ;  /* 0x00890000c54c783b */ /* 0x002fe60000000200 */
[C---:B------:R-:W-:Y:S08]  /*2530*/  HMMA.16816.F32.BF16 R56, R12.reuse, R8, R56 ;  /* 0x000000080c38723c */ /* 0x040ff00000041838 */
[C---:B------:R-:W-:Y:S01]  /*2540*/  HMMA.16816.F32.BF16 R52, R12.reuse, R10, R52 ;  /* 0x0000000a0c34723c */ /* 0x040fe20000041834 */
[----:B------:R-:W1:Y:S07]  /*2550*/  LDSM.16.M88.4 R8, [R192+0x7100] ;  /* 0x00710000c008783b */ /* 0x000e6e0000000200 */
[C---:B------:R-:W-:Y:S08]  /*2560*/  HMMA.16816.F32.BF16 R20, R12.reuse, R36, R20 ;  /* 0x000000240c14723c */ /* 0x040ff00000041814 */
[C---:B------:R-:W-:Y:S01]  /*2570*/  HMMA.16816.F32.BF16 R16, R12.reuse, R38, R16 ;  /* 0x000000260c10723c */ /* 0x040fe20000041810 */
[----:B------:R-:W-:Y:S07]  /*2580*/  LDSM.16.M88.4 R36, [R184] ;  /* 0x00000000b824783b */ /* 0x000fee0000000200 */
[C---:B------:R-:W-:Y:S08]  /*2590*/  HMMA.16816.F32.BF16 R64, R12.reuse, R32, R64 ;  /* 0x000000200c40723c */ /* 0x040ff00000041840 */
[C---:B------:R-:W-:Y:S01]  /*25a0*/  HMMA.16816.F32.BF16 R60, R12.reuse, R34, R60 ;  /* 0x000000220c3c723c */ /* 0x040fe2000004183c */
[----:B------:R-:W-:Y:S07]  /*25b0*/  LDSM.16.M88.4 R32, [R184+0x800] ;  /* 0x00080000b820783b */ /* 0x000fee0000000200 */
[C---:B------:R-:W-:Y:S08]  /*25c0*/  HMMA.16816.F32.BF16 R48, R12.reuse, R28, R48 ;  /* 0x0000001c0c30723c */ /* 0x040ff00000041830 */
[----:B------:R-:W-:Y:S01]  /*25d0*/  HMMA.16816.F32.BF16 R44, R12, R30, R44 ;  /* 0x0000001e0c2c723c */ /* 0x000fe2000004182c */
[----:B------:R-:W3:Y:S04]  /*25e0*/  LDSM.16.M88.4 R12, [R191+0xc100] ;  /* 0x00c10000bf0c783b */ /* 0x000ee80000000200 */
[----:B------:R-:W-:Y:S03]  /*25f0*/  LDSM.16.M88.4 R28, [R184+0x1000] ;  /* 0x00100000b81c783b */ /* 0x000fe60000000200 */
[C---:B--2---:R-:W-:Y:S08]  /*2600*/  HMMA.16816.F32.BF16 R20, R40.reuse, R24, R20 ;  /* 0x000000182814723c */ /* 0x044ff00000041814 */
[C---:B------:R-:W-:Y:S01]  /*2610*/  HMMA.16816.F32.BF16 R16, R40.reuse, R26, R16 ;  /* 0x0000001a2810723c */ /* 0x040fe20000041810 */
[----:B------:R-:W2:Y:S07]  /*2620*/  LDSM.16.M88.4 R24, [R184+0x1800] ;  /* 0x00180000b818783b */ /* 0x000eae0000000200 */
[C---:B-1----:R-:W-:Y:S08]  /*2630*/  HMMA.16816.F32.BF16 R56, R40.reuse, R8, R56 ;  /* 0x000000082838723c */ /* 0x042ff00000041838 */
[C---:B------:R-:W-:Y:S01]  /*2640*/  HMMA.16816.F32.BF16 R52, R40.reuse, R10, R52 ;  /* 0x0000000a2834723c */ /* 0x040fe20000041834 */
[----:B------:R-:W1:Y:S07]  /*2650*/  LDSM.16.M88.4 R8, [R197+0x8100] ;  /* 0x00810000c508783b */ /* 0x000e6e0000000200 */
[C---:B------:R-:W-:Y:S08]  /*2660*/  HMMA.16816.F32.BF16 R64, R40.reuse, R72, R64 ;  /* 0x000000482840723c */ /* 0x040ff00000041840 */
[C---:B------:R-:W-:Y:S01]  /*2670*/  HMMA.16816.F32.BF16 R60, R40.reuse, R74, R60 ;  /* 0x0000004a283c723c */ /* 0x040fe2000004183c */
[----:B------:R-:W-:Y:S07]  /*2680*/  LDSM.16.M88.4 R72, [R197+0x9100] ;  /* 0x00910000c548783b */ /* 0x000fee0000000200 */
[C---:B------:R-:W-:Y:S08]  /*2690*/  HMMA.16816.F32.BF16 R48, R40.reuse, R68, R48 ;  /* 0x000000442830723c */ /* 0x040ff00000041830 */
[----:B------:R-:W-:Y:S01]  /*26a0*/  HMMA.16816.F32.BF16 R44, R40, R70, R44 ;  /* 0x00000046282c723c */ /* 0x000fe2000004182c */
[----:B------:R-:W4:Y:S04]  /*26b0*/  LDSM.16.M88.4 R68, [R197+0x9900] ;  /* 0x00990000c544783b */ /* 0x000f280000000200 */
[----:B------:R-:W-:Y:S03]  /*26c0*/  LDSM.16.M88.4 R40, [R194+0x10100] ;  /* 0x01010000c228783b */ /* 0x000fe60000000200 */
[C---:B---3--:R-:W-:Y:S08]  /*26d0*/  HMMA.16816.F32.BF16 R20, R12.reuse, R36, R20 ;  /* 0x000000240c14723c */ /* 0x048ff00000041814 */
[C---:B------:R-:W-:Y:S01]  /*26e0*/  HMMA.16816.F32.BF16 R16, R12.reuse, R38, R16 ;  /* 0x000000260c10723c */ /* 0x040fe20000041810 */
[----:B------:R-:W3:Y:S07]  /*26f0*/  LDSM.16.M88.4 R36, [R196+0x2000] ;  /* 0x00200000c424783b */ /* 0x000eee0000000200 */
[C---:B------:R-:W-:Y:S08]  /*2700*/  HMMA.16816.F32.BF16 R64, R12.reuse, R32, R64 ;  /* 0x000000200c40723c */ /* 0x040ff00000041840 */
[C---:B------:R-:W-:Y:S01]  /*2710*/  HMMA.16816.F32.BF16 R60, R12.reuse, R34, R60 ;  /* 0x000000220c3c723c */ /* 0x040fe2000004183c */
[----:B------:R-:W5:Y:S07]  /*2720*/  LDSM.16.M88.4 R32, [R196+0x2800] ;  /* 0x00280000c420783b */ /* 0x000f6e0000000200 */
[C---:B--2---:R-:W-:Y:S08]  /*2730*/  HMMA.16816.F32.BF16 R48, R12.reuse, R24, R48 ;  /* 0x000000180c30723c */ /* 0x044ff00000041830 */
[C---:B------:R-:W-:Y:S01]  /*2740*/  HMMA.16816.F32.BF16 R44, R12.reuse, R26, R44 ;  /* 0x0000001a0c2c723c */ /* 0x040fe2000004182c */
[----:B------:R-:W2:Y:S07]  /*2750*/  LDSM.16.M88.4 R24, [R196+0x3800] ;  /* 0x00380000c418783b */ /* 0x000eae0000000200 */
[C---:B------:R-:W-:Y:S08]  /*2760*/  HMMA.16816.F32.BF16 R56, R12.reuse, R28, R56 ;  /* 0x0000001c0c38723c */ /* 0x040ff00000041838 */
[----:B------:R-:W-:Y:S01]  /*2770*/  HMMA.16816.F32.BF16 R52, R12, R30, R52 ;  /* 0x0000001e0c34723c */ /* 0x000fe20000041834 */
[----:B------:R-:W2:Y:S04]  /*2780*/  LDSM.16.M88.4 R28, [R196+0x3000] ;  /* 0x00300000c41c783b */ /* 0x000ea80000000200 */
[----:B------:R-:W-:Y:S03]  /*2790*/  LDSM.16.M88.4 R12, [R193+0x10100] ;  /* 0x01010000c10c783b */ /* 0x000fe60000000200 */
[C---:B-1----:R-:W-:Y:S08]  /*27a0*/  HMMA.16816.F32.BF16 R20, R80.reuse, R8, R20 ;  /* 0x000000085014723c */ /* 0x042ff00000041814 */
[C---:B------:R-:W-:Y:S01]  /*27b0*/  HMMA.16816.F32.BF16 R16, R80.reuse, R10, R16 ;  /* 0x0000000a5010723c */ /* 0x040fe20000041810 */
[----:B------:R-:W1:Y:S07]  /*27c0*/  LDSM.16.M88.4 R8, [R192+0x8100] ;  /* 0x00810000c008783b */ /* 0x000e6e0000000200 */
[C---:B------:R-:W-:Y:S08]  /*27d0*/  HMMA.16816.F32.BF16 R64, R80.reuse, R76, R64 ;  /* 0x0000004c5040723c */ /* 0x040ff00000041840 */
[C---:B------:R-:W-:Y:S08]  /*27e0*/  HMMA.16816.F32.BF16 R60, R80.reuse, R78, R60 ;  /* 0x0000004e503c723c */ /* 0x040ff0000004183c */
[C---:B----4-:R-:W-:Y:S08]  /*27f0*/  HMMA.16816.F32.BF16 R48, R80.reuse, R68, R48 ;  /* 0x000000445030723c */ /* 0x050ff00000041830 */
[C---:B------:R-:W-:Y:S01]  /*2800*/  HMMA.16816.F32.BF16 R44, R80.reuse, R70, R44 ;  /* 0x00000046502c723c */ /* 0x040fe2000004182c */
[----:B------:R-:W-:Y:S07]  /*2810*/  LDSM.16.M88.4 R68, [R192+0x9100] ;  /* 0x00910000c044783b */ /* 0x000fee0000000200 */
[C---:B------:R-:W-:Y:S08]  /*2820*/  HMMA.16816.F32.BF16 R56, R80.reuse, R72, R56 ;  /* 0x000000485038723c */ /* 0x040ff00000041838 */
[----:B------:R-:W-:Y:S08]  /*2830*/  HMMA.16816.F32.BF16 R52, R80, R74, R52 ;  /* 0x0000004a5034723c */ /* 0x000ff00000041834 */
[C---:B---3--:R-:W-:Y:S08]  /*2840*/  HMMA.16816.F32.BF16 R20, R40.reuse, R36, R20 ;  /* 0x000000242814723c */ /* 0x048ff00000041814 */
[C---:B------:R-:W-:Y:S01]  /*2850*/  HMMA.16816.F32.BF16 R16, R40.reuse, R38, R16 ;  /* 0x000000262810723c */ /* 0x040fe20000041810 */
[----:B------:R-:W3:Y:S07]  /*2860*/  LDSM.16.M88.4 R36, [R192+0x8900] ;  /* 0x00890000c024783b */ /* 0x000eee0000000200 */
[C---:B-----5:R-:W-:Y:S08]  /*2870*/  HMMA.16816.F32.BF16 R64, R40.reuse, R32, R64 ;  /* 0x000000202840723c */ /* 0x060ff00000041840 */
[C---:B------:R-:W-:Y:S01]  /*2880*/  HMMA.16816.F32.BF16 R60, R40.reuse, R34, R60 ;  /* 0x00000022283c723c */ /* 0x040fe2000004183c */
[----:B------:R-:W-:Y:S07]  /*2890*/  LDSM.16.M88.4 R32, [R184+0x2800] ;  /* 0x00280000b820783b */ /* 0x000fee0000000200 */
[C---:B--2---:R-:W-:Y:S08]  /*28a0*/  HMMA.16816.F32.BF16 R48, R40.reuse, R24, R48 ;  /* 0x000000182830723c */ /* 0x044ff00000041830 */
[C---:B------:R-:W-:Y:S01]  /*28b0*/  HMMA.16816.F32.BF16 R44, R40.reuse, R26, R44 ;  /* 0x0000001a282c723c */ /* 0x040fe2000004182c */
[----:B------:R-:W2:Y:S07]  /*28c0*/  LDSM.16.M88.4 R24, [R192+0x9900] ;  /* 0x00990000c018783b */ /* 0x000eae0000000200 */
[C---:B------:R-:W-:Y:S08]  /*28d0*/  HMMA.16816.F32.BF16 R56, R40.reuse, R28, R56 ;  /* 0x0000001c2838723c */ /* 0x040ff00000041838 */
[----:B------:R-:W-:Y:S01]  /*28e0*/  HMMA.16816.F32.BF16 R52, R40, R30, R52 ;  /* 0x0000001e2834723c */ /* 0x000fe20000041834 */
[----:B------:R-:W-:Y:S04]  /*28f0*/  LDSM.16.M88.4 R28, [R191+0x10100] ;  /* 0x01010000bf1c783b */ /* 0x000fe80000000200 */
[----:B------:R-:W-:Y:S03]  /*2900*/  LDSM.16.M88.4 R40, [R184+0x3000] ;  /* 0x00300000b828783b */ /* 0x000fe60000000200 */
[C---:B-1----:R-:W-:Y:S08]  /*2910*/  HMMA.16816.F32.BF16 R20, R12.reuse, R8, R20 ;  /* 0x000000080c14723c */ /* 0x042ff00000041814 */
[C---:B------:R-:W-:Y:S01]  /*2920*/  HMMA.16816.F32.BF16 R16, R12.reuse, R10, R16 ;  /* 0x0000000a0c10723c */ /* 0x040fe20000041810 */
[----:B------:R-:W1:Y:S07]  /*2930*/  LDSM.16.M88.4 R8, [R184+0x2000] ;  /* 0x00200000b808783b */ /* 0x000e6e0000000200 */
[C---:B---3--:R-:W-:Y:S08]  /*2940*/  HMMA.16816.F32.BF16 R64, R12.reuse, R36, R64 ;  /* 0x000000240c40723c */ /* 0x048ff00000041840 */
[C---:B------:R-:W-:Y:S01]  /*2950*/  HMMA.16816.F32.BF16 R60, R12.reuse, R38, R60 ;  /* 0x000000260c3c723c */ /* 0x040fe2000004183c */
[----:B------:R-:W3:Y:S07]  /*2960*/  LDSM.16.M88.4 R36, [R184+0x3800] ;  /* 0x00380000b824783b */ /* 0x000eee0000000200 */
[C---:B--2---:R-:W-:Y:S08]  /*2970*/  HMMA.16816.F32.BF16 R48, R12.reuse, R24, R48 ;  /* 0x000000180c30723c */ /* 0x044ff00000041830 */
[C---:B------:R-:W-:Y:S01]  /*2980*/  HMMA.16816.F32.BF16 R44, R12.reuse, R26, R44 ;  /* 0x0000001a0c2c723c */ /* 0x040fe2000004182c */
[----:B------:R-:W-:Y:S07]  /*2990*/  LDSM.16.M88.4 R24, [R197+0xb100] ;  /* 0x00b10000c518783b */ /* 0x000fee0000000200 */
[C---:B------:R-:W-:Y:S08]  /*29a0*/  HMMA.16816.F32.BF16 R56, R12.reuse, R68, R56 ;  /* 0x000000440c38723c */ /* 0x040ff00000041838 */
[----:B------:R-:W-:Y:S01]  /*29b0*/  HMMA.16816.F32.BF16 R72, R12, R70, R52 ;  /* 0x000000460c48723c */ /* 0x000fe20000041834 */
[----:B------:R-:W-:Y:S04]  /*29c0*/  LDSM.16.M88.4 R68, [R198+0x14100] ;  /* 0x01410000c644783b */ /* 0x000fe80000000200 */
[----:B------:R-:W2:Y:S03]  /*29d0*/  LDSM.16.M88.4 R52, [R197+0xa100] ;  /* 0x00a10000c534783b */ /* 0x000ea60000000200 */
[C---:B-1----:R-:W-:Y:S01]  /*29e0*/  HMMA.16816.F32.BF16 R20, R28.reuse, R8, R20 ;  /* 0x000000081c14723c */ /* 0x042fe20000041814 */
[----:B------:R-:W-:Y:S07]  /*29f0*/  LDSM.16.M88.4 R12, [R197+0xa900] ;  /* 0x00a90000c50c783b */ /* 0x000fee0000000200 */
[C---:B------:R-:W-:Y:S01]  /*2a00*/  HMMA.16816.F32.BF16 R16, R28.reuse, R10, R16 ;  /* 0x0000000a1c10723c */ /* 0x040fe20000041810 */
[----:B------:R-:W1:Y:S07]  /*2a10*/  LDSM.16.M88.4 R8, [R197+0xb900] ;  /* 0x00b90000c508783b */ /* 0x000e6e0000000200 */
[C---:B---3--:R-:W-:Y:S08]  /*2a20*/  HMMA.16816.F32.BF16 R48, R28.reuse, R36, R48 ;  /* 0x000000241c30723c */ /* 0x048ff00000041830 */
[C---:B------:R-:W-:Y:S01]  /*2a30*/  HMMA.16816.F32.BF16 R44, R28.reuse, R38, R44 ;  /* 0x000000261c2c723c */ /* 0x040fe2000004182c */
[----:B------:R-:W-:Y:S07]  /*2a40*/  LDSM.16.M88.4 R36, [R196+0x4800] ;  /* 0x00480000c424783b */ /* 0x000fee0000000200 */
[C---:B------:R-:W-:Y:S08]  /*2a50*/  HMMA.16816.F32.BF16 R64, R28.reuse, R32, R64 ;  /* 0x000000201c40723c */ /* 0x040ff00000041840 */
[C---:B------:R-:W-:Y:S01]  /*2a60*/  HMMA.16816.F32.BF16 R60, R28.reuse, R34, R60 ;  /* 0x000000221c3c723c */ /* 0x040fe2000004183c */
[----:B------:R-:W-:Y:S07]  /*2a70*/  LDSM.16.M88.4 R32, [R194+0x14100] ;  /* 0x01410000c220783b */ /* 0x000fee0000000200 */
[C---:B------:R-:W-:Y:S08]  /*2a80*/  HMMA.16816.F32.BF16 R56, R28.reuse, R40, R56 ;  /* 0x000000281c38723c */ /* 0x040ff00000041838 */
[----:B------:R-:W-:Y:S01]  /*2a90*/  HMMA.16816.F32.BF16 R72, R28, R42, R72 ;  /* 0x0000002a1c48723c */ /* 0x000fe20000041848 */
[----:B------:R-:W3:Y:S04]  /*2aa0*/  LDSM.16.M88.4 R28, [R196+0x4000] ;  /* 0x00400000c41c783b */ /* 0x000ee80000000200 */
[----:B------:R-:W4:Y:S03]  /*2ab0*/  LDSM.16.M88.4 R40, [R196+0x5800] ;  /* 0x00580000c428783b */ /* 0x000f260000000200 */
[C---:B--2---:R-:W-:Y:S08]  /*2ac0*/  HMMA.16816.F32.BF16 R20, R68.reuse, R52, R20 ;  /* 0x000000344414723c */ /* 0x044ff00000041814 */
[C---:B------:R-:W-:Y:S01]  /*2ad0*/  HMMA.16816.F32.BF16 R16, R68.reuse, R54, R16 ;  /* 0x000000364410723c */ /* 0x040fe20000041810 */
[----:B------:R-:W2:Y:S07]  /*2ae0*/  LDSM.16.M88.4 R52, [R196+0x5000] ;  /* 0x00500000c434783b */ /* 0x000eae0000000200 */
[C---:B-1----:R-:W-:Y:S08]  /*2af0*/  HMMA.16816.F32.BF16 R48, R68.reuse, R8, R48 ;  /* 0x000000084430723c */ /* 0x042ff00000041830 */
[C---:B------:R-:W-:Y:S01]  /*2b00*/  HMMA.16816.F32.BF16 R44, R68.reuse, R10, R44 ;  /* 0x0000000a442c723c */ /* 0x040fe2000004182c */
[----:B------:R-:W-:Y:S07]  /*2b10*/  LDSM.16.M88.4 R8, [R192+0xa900] ;  /* 0x00a90000c008783b */ /* 0x000fee0000000200 */
[C---:B------:R-:W-:Y:S08]  /*2b20*/  HMMA.16816.F32.BF16 R64, R68.reuse, R12, R64 ;  /* 0x0000000c4440723c */ /* 0x040ff00000041840 */
[C---:B------:R-:W-:Y:S01]  /*2b30*/  HMMA.16816.F32.BF16 R60, R68.reuse, R14, R60 ;  /* 0x0000000e443c723c */ /* 0x040fe2000004183c */
[----:B------:R-:W-:Y:S07]  /*2b40*/  LDSM.16.M88.4 R12, [R192+0xa100] ;  /* 0x00a10000c00c783b */ /* 0x000fee0000000200 */
[C---:B------:R-:W-:Y:S08]  /*2b50*/  HMMA.16816.F32.BF16 R56, R68.reuse, R24, R56 ;  /* 0x000000184438723c */ /* 0x040ff00000041838 */
        /* <DEDUP_REMOVED lines=9> */
[C---:B------:R-:W-:Y:S08]  /*2bf0*/  HMMA.16816.F32.BF16 R64, R32.reuse, R36, R64 ;  /* 0x000000242040723c */ /* 0x040ff00000041840 */
[C---:B------:R-:W-:Y:S01]  /*2c00*/  HMMA.16816.F32.BF16 R60, R32.reuse, R38, R60 ;  /* 0x00000026203c723c */ /* 0x040fe2000004183c */
[----:B------:R-:W-:Y:S07]  /*2c10*/  LDSM.16.M88.4 R36, [R184+0x4000] ;  /* 0x00400000b824783b */ /* 0x000fee0000000200 */
[----:B------:R-:W-:Y:S01]  /*2c20*/  HMMA.16816.F32.BF16 R72, R32, R54, R72 ;  /* 0x000000362048723c */ /* 0x000fe20000041848 */
[----:B------:R-:W-:Y:S04]  /*2c30*/  LDSM.16.M88.4 R32, [R191+0x14100] ;  /* 0x01410000bf20783b */ /* 0x000fe80000000200 */
[----:B------:R-:W-:Y:S03]  /*2c40*/  LDSM.16.M88.4 R52, [R184+0x4800] ;  /* 0x00480000b834783b */ /* 0x000fe60000000200 */
[C---:B-1----:R-:W-:Y:S08]  /*2c50*/  HMMA.16816.F32.BF16 R20, R24.reuse, R12, R20 ;  /* 0x0000000c1814723c */ /* 0x042ff00000041814 */
[C---:B------:R-:W-:Y:S01]  /*2c60*/  HMMA.16816.F32.BF16 R16, R24.reuse, R14, R16 ;  /* 0x0000000e1810723c */ /* 0x040fe20000041810 */
[----:B------:R-:W1:Y:S07]  /*2c70*/  LDSM.16.M88.4 R12, [R184+0x5000] ;  /* 0x00500000b80c783b */ /* 0x000e6e0000000200 */
[C---:B---3--:R-:W-:Y:S08]  /*2c80*/  HMMA.16816.F32.BF16 R56, R24.reuse, R28, R56 ;  /* 0x0000001c1838723c */ /* 0x048ff00000041838 */
[C---:B------:R-:W-:Y:S08]  /*2c90*/  HMMA.16816.F32.BF16 R64, R24.reuse, R8, R64 ;  /* 0x000000081840723c */ /* 0x040ff00000041840 */
[----:B------:R-:W-:Y:S01]  /*2ca0*/  HMMA.16816.F32.BF16 R60, R24, R10, R60 ;  /* 0x0000000a183c723c */ /* 0x000fe2000004183c */
[----:B------:R-:W2:Y:S01]  /*2cb0*/  LDSM.16.M88.4 R8, [R184+0x5800] ;  /* 0x00580000b808783b */ /* 0x000ea20000000200 */
[----:B------:R-:W-:-:S06]  /*2cc0*/  DEPBAR.LE SB0, 0x0 ;  /* 0x000080000000791a */ /* 0x000fcc0000000000 */
[C---:B------:R-:W-:Y:S08]  /*2cd0*/  HMMA.16816.F32.BF16 R72, R24.reuse, R30, R72 ;  /* 0x0000001e1848723c */ /* 0x040ff00000041848 */
[C---:B----4-:R-:W-:Y:S08]  /*2ce0*/  HMMA.16816.F32.BF16 R48, R24.reuse, R40, R48 ;  /* 0x000000281830723c */ /* 0x050ff00000041830 */
[----:B------:R-:W-:Y:S07]  /*2cf0*/  HMMA.16816.F32.BF16 R44, R24, R42, R44 ;  /* 0x0000002a182c723c */ /* 0x000fee000004182c */
[----:B------:R-:W-:Y:S01]  /*2d00*/  LEA.HI R25, R87, R6, RZ, 0x2 ;  /* 0x0000000657197211 */ /* 0x000fe200078f10ff */
[----:B-1----:R-:W-:Y:S01]  /*2d10*/  HMMA.16816.F32.BF16 R56, R32, R12, R56 ;  /* 0x0000000c2038723c */ /* 0x002fe20000041838 */
[----:B------:R-:W-:-:S02]  /*2d20*/  LOP3.LUT R27, R84, 0xffffffe0, RZ, 0xc0, !PT ;  /* 0xffffffe0541b7812 */ /* 0x000fc400078ec0ff */
[----:B------:R-:W-:-:S03]  /*2d30*/  LOP3.LUT R25, R25, 0xfffffffc, RZ, 0xc0, !PT ;  /* 0xfffffffc19197812 */ /* 0x000fc600078ec0ff */
[C---:B------:R-:W-:Y:S02]  /*2d40*/  IMAD.IADD R24, R6.reuse, 0x1, -R27 ;  /* 0x0000000106187824 */ /* 0x040fe400078e0a1b */
[----:B------:R-:W-:Y:S01]  /*2d50*/  @P5 IMAD.WIDE.U32 R26, R7, UR5, R210 ;  /* 0x00000005071a5c25 */ /* 0x000fe2000f8e00d2 */
[----:B------:R-:W-:Y:S01]  /*2d60*/  @UP0 UIMAD UR5, UR21, UR5, URZ ;  /* 0x00000005150502a4 */ /* 0x000fe2000f8e023f */
[C---:B------:R-:W-:Y:S01]  /*2d70*/  HMMA.16816.F32.BF16 R72, R32.reuse, R14, R72 ;  /* 0x0000000e2048723c */ /* 0x040fe20000041848 */
[----:B------:R-:W-:Y:S01]  /*2d80*/  SHF.R.S32.HI R7, RZ, 0x1f, R24 ;  /* 0x0000001fff077819 */ /* 0x000fe20000011418 */
[----:B------:R-:W-:Y:S01]  /*2d90*/  IMAD.IADD R25, R6, 0x1, -R25 ;  /* 0x0000000106197824 */ /* 0x000fe200078e0a19 */
[----:B------:R-:W-:Y:S01]  /*2da0*/  @UP0 UIMAD UR4, UR4, UR22, UR5 ;  /* 0x00000016040402a4 */ /* 0x000fe2000f8e0205 */
[----:B------:R-:W-:Y:S02]  /*2db0*/  @P5 LEA R12, P0, R26, c[0x0][0x1c8], 0x1 ;  /* 0x000072001a0c5a11 */ /* 0x000fe400078008ff */
[----:B------:R-:W-:Y:S01]  /*2dc0*/  LEA.HI R0, R7, R24, RZ, 0x2 ;  /* 0x0000001807007211 */ /* 0x000fe200078f10ff */
[----:B------:R-:W-:Y:S01]  /*2dd0*/  IMAD.U32 R15, RZ, RZ, UR12 ;  /* 0x0000000cff0f7e24 */ /* 0x000fe2000f8e00ff */
[----:B------:R-:W-:Y:S01]  /*2de0*/  LEA.HI R28, R25, R25, RZ, 0x1 ;  /* 0x00000019191c7211 */ /* 0x000fe200078f08ff */
[----:B--2---:R-:W-:Y:S01]  /*2df0*/  HMMA.16816.F32.BF16 R48, R32, R8, R48 ;  /* 0x000000082030723c */ /* 0x004fe20000041830 */
[----:B------:R-:W-:-:S02]  /*2e00*/  LEA.HI.SX32 R6, R0, UR7, 0x1e ;  /* 0x0000000700067c11 */ /* 0x000fc4000f8ff2ff */
[----:B------:R-:W-:Y:S02]  /*2e10*/  LOP3.LUT R28, R28, 0x1ffffffe, RZ, 0xc0, !PT ;  /* 0x1ffffffe1c1c7812 */ /* 0x000fe400078ec0ff */
[----:B------:R-:W-:Y:S01]  /*2e20*/  @P5 IADD3 R7, R27, UR4, RZ ;  /* 0x000000041b075c10 */ /* 0x000fe2000fffe0ff */
[----:B------:R-:W-:Y:S02]  /*2e30*/  IMAD R85, R85, 0x10, R6 ;  /* 0x0000001055557824 */ /* 0x000fe400078e0206 */
[----:B------:R-:W-:Y:S01]  /*2e40*/  IMAD.IADD R28, R25, 0x1, -R28 ;  /* 0x00000001191c7824 */ /* 0x000fe200078e0a1c */
[----:B------:R-:W-:Y:S01]  /*2e50*/  @P5 LEA.HI.X R13, R26, c[0x0][0x1cc], R7, 0x1, P0 ;  /* 0x000073001a0d5a11 */ /* 0x000fe200000f0c07 */
[----:B------:R-:W-:Y:S01]  /*2e60*/  IMAD.U32 R7, RZ, RZ, UR13 ;  /* 0x0000000dff077e24 */ /* 0x000fe2000f8e00ff */
[----:B------:R-:W-:Y:S01]  /*2e70*/  PLOP3.LUT P0, PT, PT, PT, UP2, 0x80, 0x0 ;  /* 0x000000000000781c */ /* 0x000fe20003f0f028 */
[----:B------:R-:W-:Y:S01]  /*2e80*/  IMAD R201, R28, 0x8, R85 ;  /* 0x000000081cc97824 */ /* 0x000fe200078e0255 */
[----:B------:R-:W-:Y:S01]  /*2e90*/  LOP3.LUT R25, R0, 0x7ffffffc, RZ, 0xc0, !PT ;  /* 0x7ffffffc00197812 */ /* 0x000fe200078ec0ff */
[----:B------:R-:W-:Y:S01]  /*2ea0*/  BAR.SYNC.DEFER_BLOCKING 0x0 ;  /* 0x0000000000007b1d */ /* 0x000fe20000010000 */
[----:B------:R-:W-:Y:S01]  /*2eb0*/  @P5 LEA R14, P6, R7, R12, 0x1 ;  /* 0x0000000c070e5211 */ /* 0x000fe200078c08ff */
[----:B------:R-:W-:Y:S01]  /*2ec0*/  @P4 IMAD.HI.U32 R7, R201, c[0x0][0x2c8], RZ ;  /* 0x0000b200c9074a27 */ /* 0x000fe200078e00ff */
[----:B------:R-:W-:Y:S03]  /*2ed0*/  HMMA.16816.F32.BF16 R44, R32, R10, R44 ;  /* 0x0000000a202c723c */ /* 0x000fe6000004182c */
[----:B------:R-:W-:-:S02]  /*2ee0*/  IMAD.MOV.U32 R0, RZ, RZ, R201 ;  /* 0x000000ffff007224 */ /* 0x000fc400078e00c9 */
[----:B------:R-:W-:Y:S02]  /*2ef0*/  IMAD.IADD R208, R24, 0x1, -R25 ;  /* 0x0000000118d07824 */ /* 0x000fe400078e0a19 */
[----:B------:R-:W-:Y:S01]  /*2f00*/  @P0 SHF.R.U32.HI R0, RZ, c[0x0][0x2cc], R7 ;  /* 0x0000b300ff000a19 */ /* 0x000fe20000011607 */
[----:B------:R-:W-:Y:S01]  /*2f10*/  IMAD.U32 R9, RZ, RZ, UR15 ;  /* 0x0000000fff097e24 */ /* 0x000fe2000f8e00ff */
[----:B------:R-:W-:Y:S01]  /*2f20*/  PLOP3.LUT P0, PT, PT, PT, UP1, 0x40, 0x0 ;  /* 0x000000000000781c */ /* 0x000fe20003f0e818 */
[----:B------:R-:W-:Y:S01]  /*2f30*/  IMAD.SHL.U32 R208, R208, 0x2, RZ ;  /* 0x00000002d0d07824 */ /* 0x000fe200078e00ff */
[----:B------:R-:W-:Y:S01]  /*2f40*/  ULDC UR15, c[0x0][0x324] ;  /* 0x0000c900000f7ab9 */ /* 0x000fe20000000800 */
[----:B------:R-:W1:Y:S01]  /*2f50*/  SHFL.IDX PT, R7, R0, RZ, 0x1c1f ;  /* 0x001c1fff00077589 */ /* 0x000e6200000e0000 */
[----:B------:R-:W-:Y:S01]  /*2f60*/  IMAD.U32 R6, RZ, RZ, UR13 ;  /* 0x0000000dff067e24 */ /* 0x000fe2000f8e00ff */
[----:B------:R-:W-:Y:S01]  /*2f70*/  ULOP3.LUT UR15, URZ, UR15, URZ, 0x33, !UPT ;  /* 0x0000000f3f0f7292 */ /* 0x000fe2000f8e333f */
[----:B------:R-:W-:Y:S01]  /*2f80*/  IADD3 R8, R9, -UR16, -R208 ;  /* 0x8000001009087c10 */ /* 0x000fe2000fffe8d0 */
[----:B------:R-:W-:Y:S02]  /*2f90*/  HMMA.16816.F32.BF16 R20, R32, R36, R20 ;  /* 0x000000242014723c */ /* 0x000fe40000041814 */
[----:B------:R-:W-:-:S02]  /*2fa0*/  @P5 LEA.HI.X R15, R6, R13, R15, 0x1, P6 ;  /* 0x0000000d060f5211 */ /* 0x000fc400030f0c0f */
[C---:B------:R-:W-:Y:S01]  /*2fb0*/  IADD3 R10, R8.reuse, c[0x0][0x328], RZ ;  /* 0x0000ca00080a7a10 */ /* 0x040fe20007ffe0ff */
[----:B------:R-:W-:Y:S01]  /*2fc0*/  @!PT LDS RZ, [RZ] ;  /* 0x00000000fffff984 */ /* 0x000fe20000000800 */
[----:B------:R-:W-:Y:S01]  /*2fd0*/  @!PT LDS RZ, [RZ] ;  /* 0x00000000fffff984 */ /* 0x000fe20000000800 */
[----:B------:R2:W-:Y:S01]  /*2fe0*/  @P5 LDGSTS.E.BYPASS.LTC128B.128 [R199+0x6100], [R12.64], !P3 ;  /* 0x061000000cc75fae */ /* 0x0005e2000d901d52 */
[----:B------:R-:W-:Y:S02]  /*2ff0*/  IADD3 R8, R8, UR15, RZ ;  /* 0x0000000f08087c10 */ /* 0x000fe4000fffe0ff */
[----:B------:R-:W-:Y:S01]  /*3000*/  IADD3 R6, -R208, UR9, -R5 ;  /* 0x00000009d0067c10 */ /* 0x000fe2000fffe905 */
[----:B------:R2:W-:Y:S01]  /*3010*/  @P5 LDGSTS.E.BYPASS.LTC128B.128 [R199+0x8100], [R12.64+0x80], !P2 ;  /* 0x081000800cc75fae */ /* 0x0005e2000d101d52 */
[C---:B------:R-:W-:Y:S03]  /*3020*/  HMMA.16816.F32.BF16 R16, R32.reuse, R38, R16 ;  /* 0x000000262010723c */ /* 0x040fe60000041810 */
[----:B------:R2:W-:Y:S04]  /*3030*/  @P5 LDGSTS.E.BYPASS.LTC128B.128 [R199+0xa100], [R12.64+0x100], !P1 ;  /* 0x0a1001000cc75fae */ /* 0x0005e8000c901d52 */
[----:B------:R3:W-:Y:S01]  /*3040*/  @P5 LDGSTS.E.BYPASS.LTC128B.128 [R199+0x7100], [R14.64], !P3 ;  /* 0x071000000ec75fae */ /* 0x0007e2000d901d52 */
[----:B------:R-:W-:Y:S01]  /*3050*/  HMMA.16816.F32.BF16 R64, R32, R52, R64 ;  /* 0x000000342040723c */ /* 0x000fe20000041840 */
[----:B-1----:R-:W-:-:S02]  /*3060*/  IMAD.IADD R9, R10, 0x1, R7 ;  /* 0x000000010a097824 */ /* 0x002fc400078e0207 */
[----:B------:R3:W-:Y:S04]  /*3070*/  @P5 LDGSTS.E.BYPASS.LTC128B.128 [R199+0x9100], [R14.64+0x80], !P2 ;  /* 0x091000800ec75fae */ /* 0x0007e8000d101d52 */
[----:B------:R3:W-:Y:S01]  /*3080*/  @P5 LDGSTS.E.BYPASS.LTC128B.128 [R199+0xb100], [R14.64+0x100], !P1 ;  /* 0x0b1001000ec75fae */ /* 0x0007e2000c901d52 */
[----:B------:R-:W-:Y:S03]  /*3090*/  HMMA.16816.F32.BF16 R60, R32, R54, R60 ;  /* 0x00000036203c723c */ /* 0x000fe6000004183c */
[----:B------:R-:W0:Y:S01]  /*30a0*/  LDGDEPBAR ;  /* 0x00000000000079af */ /* 0x000e220000000000 */
[----:B--2---:R-:W-:Y:S01]  /*30b0*/  IMAD.IADD R12, R8, 0x1, R7 ;  /* 0x00000001080c7824 */ /* 0x004fe200078e0207 */
[----:B---3--:R-:W-:Y:S01]  /*30c0*/  IMNMX R14, R9, R6, PT ;  /* 0x00000006090e7217 */ /* 0x008fe20003800200 */
[----:B------:R-:W-:Y:S05]  /*30d0*/  @P0 BRA `(.L_x_231) ;  /* 0x0000016000000947 */ /* 0x000fea0003800000 */
[----:B------:R-:W-:Y:S01]  /*30e0*/  IMAD.U32 R24, RZ, RZ, UR16 ;  /* 0x00000010ff187e24 */ /* 0x000fe2000f8e00ff */
[----:B------:R-:W-:Y:S04]  /*30f0*/  BSSY B0, `(.L_x_232) ;  /* 0x000000f000007945 */ /* 0x000fe80003800000 */
[----:B------:R-:W-:-:S04]  /*3100*/  IADD3 R24, -R24, UR9, R7 ;  /* 0x0000000918187c10 */ /* 0x000fc8000fffe107 */
[----:B------:R-:W-:-:S13]  /*3110*/  ISETP.GT.AND P0, PT, R24, -0x1, PT ;  /* 0xffffffff1800780c */ /* 0x000fda0003f04270 */
[----:B------:R-:W-:Y:S05]  /*3120*/  @P0 BRA `(.L_x_233) ;  /* 0x0000007000000947 */ /* 0x000fea0003800000 */
[----:B------:R-:W-:Y:S01]  /*3130*/  IMAD.MOV.U32 R7, RZ, RZ, c[0x0][0x32c] ;  /* 0x0000cb00ff077624 */ /* 0x000fe200078e00ff */
[----:B------:R-:W-:-:S04]  /*3140*/  LOP3.LUT R24, RZ, R24, RZ, 0x33, !PT ;  /* 0x00000018ff187212 */ /* 0x000fc800078e33ff */
[----:B------:R-:W-:-:S13]  /*3150*/  ISETP.NE.AND P0, PT, R7, 0x1, PT ;  /* 0x000000010700780c */ /* 0x000fda0003f05270 */
[----:B------:R-:W-:-:S05]  /*3160*/  @P0 IMAD.HI.U32 R7, R24, c[0x0][0x330], RZ ;  /* 0x0000cc0018070a27 */ /* 0x000fca00078e00ff */
[----:B------:R-:W-:-:S04]  /*3170*/  @P0 SHF.R.U32.HI R24, RZ, c[0x0][0x334], R7 ;  /* 0x0000cd00ff180a19 */ /* 0x000fc80000011607 */
[----:B------:R-:W-:Y:S01]  /*3180*/  LOP3.LUT R24, RZ, R24, RZ, 0x33, !PT ;  /* 0x00000018ff187212 */ /* 0x000fe200078e33ff */
[----:B------:R-:W-:Y:S05]  /*3190*/  BRA `(.L_x_234) ;  /* 0x0000004000007947 */ /* 0x000fea0003800000 */
.L_x_233:
[----:B------:R-:W-:-:S04]  /*31a0*/  MOV R7, c[0x0][0x32c] ;  /* 0x0000cb0000077a02 */ /* 0x000fc80000000f00 */
[----:B------:R-:W-:-:S13]  /*31b0*/  ISETP.NE.AND P0, PT, R7, 0x1, PT ;  /* 0x000000010700780c */ /* 0x000fda0003f05270 */
[----:B------:R-:W-:-:S05]  /*31c0*/  @P0 IMAD.HI.U32 R7, R24, c[0x0][0x330], RZ ;  /* 0x0000cc0018070a27 */ /* 0x000fca00078e00ff */
[----:B------:R-:W-:Y:S02]  /*31d0*/  @P0 SHF.R.U32.HI R24, RZ, c[0x0][0x334], R7 ;  /* 0x0000cd00ff180a19 */ /* 0x000fe40000011607 */
.L_x_234:
[----:B------:R-:W-:Y:S05]  /*31e0*/  BSYNC B0 ;  /* 0x0000000000007941 */ /* 0x000fea0003800000 */
.L_x_232:
[----:B------:R-:W-:-:S04]  /*31f0*/  IMAD R9, R24, c[0x0][0x32c], -R5 ;  /* 0x0000cb0018097a24 */ /* 0x000fc800078e0a05 */
[----:B------:R-:W-:-:S05]  /*3200*/  IMAD.IADD R9, R9, 0x1, -R208 ;  /* 0x0000000109097824 */ /* 0x000fca00078e0ad0 */
[----:B------:R-:W-:Y:S02]  /*3210*/  IADD3 R7, R9, c[0x0][0x32c], RZ ;  /* 0x0000cb0009077a10 */ /* 0x000fe40007ffe0ff */
[----:B------:R-:W-:Y:S02]  /*3220*/  IMNMX R12, R12, R9, !PT ;  /* 0x000000090c0c7217 */ /* 0x000fe40007800200 */
[----:B------:R-:W-:Y:S02]  /*3230*/  IMNMX R14, R14, R7, PT ;  /* 0x000000070e0e7217 */ /* 0x000fe40003800200 */
.L_x_231:
[----:B------:R-:W-:Y:S01]  /*3240*/  ISETP.LT.AND P0, PT, RZ, UR14, PT ;  /* 0x0000000eff007c0c */ /* 0x000fe2000bf01270 */
[----:B------:R-:W1:Y:S03]  /*3250*/  SHFL.IDX PT, R25, R0, 0x1, 0x1c1f ;  /* 0x003c1f0000197f89 */ /* 0x000e6600000e0000 */
        /* <DEDUP_REMOVED lines=9> */
[----:B------:R-:W-:Y:S02]  /*32f0*/  ISETP.GT.AND P5, PT, R12, 0x9, P0 ;  /* 0x000000090c00780c */ /* 0x000fe400007a4270 */
[----:B------:R-:W-:Y:S01]  /*3300*/  FSEL R13, R64, -INF , !P4 ;  /* 0xff800000400d7808 */ /* 0x000fe20006000000 */
[----:B-1----:R-:W-:Y:S01]  /*3310*/  IMAD.IADD R27, R10, 0x1, R25 ;  /* 0x000000010a1b7824 */ /* 0x002fe200078e0219 */
        /* <DEDUP_REMOVED lines=16> */
[----:B------:R-:W-:Y:S02]  /*3420*/  ISETP.GT.AND P5, PT, R12, 0x21, P0 ;  /* 0x000000210c00780c */ /* 0x000fe400007a4270 */
        /* <DEDUP_REMOVED lines=17> */
[----:B------:R-:W-:Y:S01]  /*3540*/  IMAD.IADD R12, R8, 0x1, R25 ;  /* 0x00000001080c7824 */ /* 0x000fe200078e0219 */
[C---:B------:R-:W-:Y:S02]  /*3550*/  ISETP.LT.OR P6, PT, R14.reuse, 0x39, P6 ;  /* 0x000000390e00780c */ /* 0x040fe400037c1670 */
[----:B------:R-:W-:Y:S02]  /*3560*/  ISETP.LT.OR P5, PT, R14, 0x3a, P5 ;  /* 0x0000003a0e00780c */ /* 0x000fe40002fa1670 */
[----:B------:R-:W-:Y:S02]  /*3570*/  IMNMX R0, R27, R6, PT ;  /* 0x000000061b007217 */ /* 0x000fe40003800200 */
[----:B------:R-:W-:Y:S02]  /*3580*/  FSEL R143, R44, -INF , !P6 ;  /* 0xff8000002c8f7808 */ /* 0x000fe40007000000 */
[----:B------:R-:W-:Y:S01]  /*3590*/  FSEL R141, R45, -INF , !P5 ;  /* 0xff8000002d8d7808 */ /* 0x000fe20006800000 */
        /* <DEDUP_REMOVED lines=13> */
.L_x_237:
[----:B------:R-:W-:-:S04]  /*3670*/  MOV R6, c[0x0][0x32c] ;  /* 0x0000cb0000067a02 */ /* 0x000fc80000000f00 */
[----:B------:R-:W-:-:S13]  /*3680*/  ISETP.NE.AND P4, PT, R6, 0x1, PT ;  /* 0x000000010600780c */ /* 0x000fda0003f85270 */
[----:B------:R-:W-:-:S05]  /*3690*/  @P4 IMAD.HI.U32 R6, R8, c[0x0][0x330], RZ ;  /* 0x0000cc0008064a27 */ /* 0x000fca00078e00ff */
[----:B------:R-:W-:Y:S02]  /*36a0*/  @P4 SHF.R.U32.HI R8, RZ, c[0x0][0x334], R6 ;  /* 0x0000cd00ff084a19 */ /* 0x000fe40000011606 */
.L_x_238:
[----:B------:R-:W-:Y:S05]  /*36b0*/  BSYNC B0 ;  /* 0x0000000000007941 */ /* 0x000fea0003800000 */
.L_x_236:
[----:B------:R-:W-:-:S04]  /*36c0*/  IMAD R25, R8, c[0x0][0x32c], -R5 ;  /* 0x0000cb0008197a24 */ /* 0x000fc800078e0a05 */
[----:B------:R-:W-:-:S05]  /*36d0*/  IMAD.IADD R25, R25, 0x1, -R208 ;  /* 0x0000000119197824 */ /* 0x000fca00078e0ad0 */
[----:B------:R-:W-:Y:S02]  /*36e0*/  IADD3 R5, R25, c[0x0][0x32c], RZ ;  /* 0x0000cb0019057a10 */ /* 0x000fe40007ffe0ff */
[----:B------:R-:W-:Y:S02]  /*36f0*/  IMNMX R12, R12, R25, !PT ;  /* 0x000000190c0c7217 */ /* 0x000fe40007800200 */
[----:B------:R-:W-:Y:S02]  /*3700*/  IMNMX R0, R0, R5, PT ;  /* 0x0000000500007217 */ /* 0x000fe40003800200 */
.L_x_235:
[----:B------:R-:W-:Y:S01]  /*3710*/  ISETP.GT.AND P5, PT, R12, 0x8, P0 ;  /* 0x000000080c00780c */ /* 0x000fe200007a4270 */
[----:B------:R-:W-:Y:S01]  /*3720*/  IMAD.SHL.U32 R195, R4, 0x2, RZ ;  /* 0x0000000204c37824 */ /* 0x000fe200078e00ff */
[----:B------:R-:W-:Y:S01]  /*3730*/  ISETP.GT.AND P6, PT, R12, 0x10, P0 ;  /* 0x000000100c00780c */ /* 0x000fe200007c4270 */
[----:B------:R-:W-:Y:S01]  /*3740*/  @UP2 USHF.L.U32 UR17, UR17, 0x7, URZ ;  /* 0x0000000711112899 */ /* 0x000fe2000800063f */
[C---:B------:R-:W-:Y:S01]  /*3750*/  ISETP.LT.OR P5, PT, R0.reuse, 0x9, P5 ;  /* 0x000000090000780c */ /* 0x040fe20002fa1670 */
[C-C-:B------:R-:W-:Y:S01]  /*3760*/  IMAD R189, R3.reuse, 0x2, R195.reuse ;  /* 0x0000000203bd7824 */ /* 0x140fe200078e02c3 */
[----:B------:R-:W-:Y:S01]  /*3770*/  ISETP.LT.OR P6, PT, R0, 0x11, P6 ;  /* 0x000000110000780c */ /* 0x000fe200037c1670 */
[----:B------:R-:W-:Y:S01]  /*3780*/  LDSM.16.MT88.4 R40, [R195+0x2100] ;  /* 0x00210000c328783b */ /* 0x000fe20000004200 */
[----:B------:R-:W-:Y:S01]  /*3790*/  FSEL R14, R18, -INF , !P5 ;  /* 0xff800000120e7808 */ /* 0x000fe20006800000 */
[----:B------:R-:W-:Y:S01]  /*37a0*/  IMAD R190, R2, 0x2, R195 ;  /* 0x0000000202be7824 */ /* 0x000fe200078e02c3 */
[----:B------:R-:W-:Y:S01]  /*37b0*/  FSEL R18, R66, -INF , !P6 ;  /* 0xff80000042127808 */ /* 0x000fe20007000000 */
[----:B------:R-:W-:Y:S01]  /*37c0*/  LDSM.16.MT88.4 R124, [R195+0x100] ;  /* 0x00010000c37c783b */ /* 0x000fe20000004200 */
[C---:B------:R-:W-:Y:S01]  /*37d0*/  ISETP.GT.AND P5, PT, R12.reuse, 0x1, P0 ;  /* 0x000000010c00780c */ /* 0x040fe200007a4270 */
[----:B------:R-:W-:Y:S01]  /*37e0*/  IMAD R188, R3, 0x2, R190 ;  /* 0x0000000203bc7824 */ /* 0x000fe200078e02be */
[C---:B------:R-:W-:Y:S01]  /*37f0*/  ISETP.GT.AND P6, PT, R12.reuse, RZ, P0 ;  /* 0x000000ff0c00720c */ /* 0x040fe200007c4270 */
[----:B------:R-:W-:Y:S01]  /*3800*/  LDSM.16.MT88.4 R104, [R190+0x100] ;  /* 0x00010000be68783b */ /* 0x000fe20000004200 */
[----:B------:R-:W-:Y:S01]  /*3810*/  ISETP.GT.AND P4, PT, R12, 0x9, P0 ;  /* 0x000000090c00780c */ /* 0x000fe20000784270 */
[----:B------:R-:W-:Y:S01]  /*3820*/  ULDC.64 UR4, c[0x0][0x2c8] ;  /* 0x0000b20000047ab9 */ /* 0x000fe20000000a00 */
[C---:B------:R-:W-:Y:S01]  /*3830*/  ISETP.LT.OR P5, PT, R0.reuse, 0x2, P5 ;  /* 0x000000020000780c */ /* 0x040fe20002fa1670 */
[----:B------:R-:W-:Y:S01]  /*3840*/  LDSM.16.MT88.4 R112, [R189+0x100] ;  /* 0x00010000bd70783b */ /* 0x000fe20000004200 */
[----:B------:R-:W-:Y:S01]  /*3850*/  ISETP.LT.OR P6, PT, R0, 0x1, P6 ;  /* 0x000000010000780c */ /* 0x000fe200037c1670 */
[----:B------:R-:W-:Y:S01]  /*3860*/  UIMAD.WIDE.U32 UR20, UR17, UR4, URZ ;  /* 0x00000004111472a5 */ /* 0x000fe2000f8e003f */
[----:B------:R-:W-:Y:S01]  /*3870*/  FMNMX.FTZ R8, R20, R21, !PT ;  /* 0x0000001514087209 */ /* 0x000fe20007810000 */
[----:B------:R-:W-:Y:S01]  /*3880*/  LDSM.16.MT88.4 R120, [R188+0x100] ;  /* 0x00010000bc78783b */ /* 0x000fe20000004200 */
[----:B------:R-:W-:Y:S01]  /*3890*/  ISETP.LT.OR P4, PT, R0, 0xa, P4 ;  /* 0x0000000a0000780c */ /* 0x000fe20002781670 */
[----:B------:R-:W-:Y:S01]  /*38a0*/  UIADD3 UR14, UR14, -0x2, URZ ;  /* 0xfffffffe0e0e7890 */ /* 0x000fe2000fffe03f */
[----:B------:R-:W-:Y:S01]  /*38b0*/  FSEL R24, R23, -INF , !P5 ;  /* 0xff80000017187808 */ /* 0x000fe20006800000 */
[----:B------:R-:W-:Y:S01]  /*38c0*/  LDSM.16.MT88.4 R80, [R190+0x4100] ;  /* 0x00410000be50783b */ /* 0x000fe20000004200 */
[----:B------:R-:W-:Y:S01]  /*38d0*/  FSEL R22, R22, -INF , !P6 ;  /* 0xff80000016167808 */ /* 0x000fe20007000000 */
[----:B------:R-:W-:Y:S01]  /*38e0*/  @UP2 UMOV UR17, UR21 ;  /* 0x0000001500112c82 */ /* 0x000fe20008000000 */
[----:B------:R-:W-:Y:S01]  /*38f0*/  FMNMX.FTZ R8, R15, R8, !PT ;  /* 0x000000080f087209 */ /* 0x000fe20007810000 */
[----:B------:R-:W-:Y:S01]  /*3900*/  LDSM.16.MT88.4 R88, [R189+0x4100] ;  /* 0x00410000bd58783b */ /* 0x000fe20000004200 */
[----:B------:R-:W-:Y:S01]  /*3910*/  FSEL R6, R19, -INF , !P4 ;  /* 0xff80000013067808 */ /* 0x000fe20006000000 */
[----:B------:R-:W-:Y:S01]  /*3920*/  @UP2 USHF.R.U32.HI UR7, URZ, UR5, UR17 ;  /* 0x000000053f072299 */ /* 0x000fe20008011611 */
[----:B------:R-:W-:Y:S01]  /*3930*/  FMNMX.FTZ R5, R22, R24, !PT ;  /* 0x0000001816057209 */ /* 0x000fe20007810000 */
[----:B------:R-:W-:Y:S01]  /*3940*/  LDSM.16.MT88.4 R136, [R190+0x900] ;  /* 0x00090000be88783b */ /* 0x000fe20000004200 */
[----:B------:R-:W-:Y:S01]  /*3950*/  FMNMX.FTZ R8, R17, R8, !PT ;  /* 0x0000000811087209 */ /* 0x000fe20007810000 */
[----:B------:R-:W-:Y:S01]  /*3960*/  UIADD3 UR4, UR6, UR7, URZ ;  /* 0x0000000706047290 */ /* 0x000fe2000fffe03f */
[----:B------:R-:W-:Y:S01]  /*3970*/  ISETP.GT.AND P4, PT, R12, 0x11, P0 ;  /* 0x000000110c00780c */ /* 0x000fe20000784270 */
[----:B------:R-:W-:Y:S01]  /*3980*/  LDSM.16.MT88.4 R132, [R189+0x900] ;  /* 0x00090000bd84783b */ /* 0x000fe20000004200 */
[----:B------:R-:W-:Y:S01]  /*3990*/  FMNMX.FTZ R5, R14, R5, !PT ;  /* 0x000000050e057209 */ /* 0x000fe20007810000 */
[----:B------:R-:W-:Y:S01]  /*39a0*/  ULDC UR7, c[0x0][0x328] ;  /* 0x0000ca0000077ab9 */ /* 0x000fe20000000800 */
[----:B------:R-:W-:Y:S01]  /*39b0*/  FMNMX.FTZ R8, R13, R8, !PT ;  /* 0x000000080d087209 */ /* 0x000fe20007810000 */
[----:B------:R-:W-:Y:S01]  /*39c0*/  LDSM.16.MT88.4 R32, [R188+0x900] ;  /* 0x00090000bc20783b */ /* 0x000fe20000004200 */
[----:B------:R-:W-:Y:S01]  /*39d0*/  ISETP.LT.OR P4, PT, R0, 0x12, P4 ;  /* 0x000000120000780c */ /* 0x000fe20002781670 */
[----:B------:R-:W-:Y:S01]  /*39e0*/  UIADD3 UR7, UR4, UR7, URZ ;  /* 0x0000000704077290 */ /* 0x000fe2000fffe03f */
[----:B------:R-:W-:Y:S01]  /*39f0*/  ISETP.GT.AND P5, PT, R12, 0x18, P0 ;  /* 0x000000180c00780c */ /* 0x000fe200007a4270 */
[----:B------:R-:W-:Y:S01]  /*3a00*/  LDSM.16.MT88.4 R28, [R190+0x2900] ;  /* 0x00290000be1c783b */ /* 0x000fe20000004200 */
[----:B------:R-:W-:-:S02]  /*3a10*/  FMNMX.FTZ R5, R6, R5, !PT ;  /* 0x0000000506057209 */ /* 0x000fc40007810000 */
[----:B------:R-:W-:Y:S02]  /*3a20*/  FMNMX.FTZ R8, R11, R8, !PT ;  /* 0x000000080b087209 */ /* 0x000fe40007810000 */
[----:B------:R-:W-:Y:S02]  /*3a30*/  FSEL R16, R67, -INF , !P4 ;  /* 0xff80000043107808 */ /* 0x000fe40006000000 */
[----:B------:R-:W-:Y:S01]  /*3a40*/  ISETP.GT.AND P4, PT, R12, 0x19, P0 ;  /* 0x000000190c00780c */ /* 0x000fe20000784270 */
[----:B------:R-:W-:Y:S01]  /*3a50*/  LDSM.16.MT88.4 R64, [R188+0x2100] ;  /* 0x00210000bc40783b */ /* 0x000fe20000004200 */
[----:B------:R-:W-:Y:S02]  /*3a60*/  ISETP.LT.OR P5, PT, R0, 0x19, P5 ;  /* 0x000000190000780c */ /* 0x000fe40002fa1670 */
[----:B------:R-:W-:Y:S02]  /*3a70*/  FMNMX.FTZ R5, R18, R5, !PT ;  /* 0x0000000512057209 */ /* 0x000fe40007810000 */
[----:B------:R-:W-:-:S02]  /*3a80*/  FMNMX.FTZ R8, R9, R8, !PT ;  /* 0x0000000809087209 */ /* 0x000fc40007810000 */
[----:B------:R-:W-:Y:S02]  /*3a90*/  ISETP.LT.OR P4, PT, R0, 0x1a, P4 ;  /* 0x0000001a0000780c */ /* 0x000fe40002781670 */
[----:B------:R-:W-:Y:S02]  /*3aa0*/  FSEL R10, R62, -INF , !P5 ;  /* 0xff8000003e0a7808 */ /* 0x000fe40006800000 */
[----:B------:R-:W-:Y:S02]  /*3ab0*/  ISETP.GT.AND P5, PT, R12, 0x20, P0 ;  /* 0x000000200c00780c */ /* 0x000fe400007a4270 */
[----:B------:R-:W-:Y:S02]  /*3ac0*/  FMNMX.FTZ R5, R16, R5, !PT ;  /* 0x0000000510057209 */ /* 0x000fe40007810000 */
[----:B------:R-:W-:Y:S02]  /*3ad0*/  FMNMX.FTZ R26, R7, R8, !PT ;  /* 0x00000008071a7209 */ /* 0x000fe40007810000 */
[----:B------:R-:W-:-:S02]  /*3ae0*/  FSEL R8, R63, -INF , !P4 ;  /* 0xff8000003f087808 */ /* 0x000fc40006000000 */
[----:B------:R-:W-:Y:S02]  /*3af0*/  ISETP.GT.AND P4, PT, R12, 0x21, P0 ;  /* 0x000000210c00780c */ /* 0x000fe40000784270 */
[----:B------:R-:W-:Y:S02]  /*3b00*/  ISETP.LT.OR P5, PT, R0, 0x21, P5 ;  /* 0x000000210000780c */ /* 0x000fe40002fa1670 */
[----:B------:R-:W-:Y:S02]  /*3b10*/  FMNMX.FTZ R5, R10, R5, !PT ;  /* 0x000000050a057209 */ /* 0x000fe40007810000 */
[----:B------:R-:W-:Y:S02]  /*3b20*/  FMNMX.FTZ R26, R155, R26, !PT ;  /* 0x0000001a9b1a7209 */ /* 0x000fe40007810000 */
[----:B------:R-:W-:Y:S02]  /*3b30*/  ISETP.LT.OR P4, PT, R0, 0x22, P4 ;  /* 0x000000220000780c */ /* 0x000fe40002781670 */
[----:B------:R-:W-:-:S02]  /*3b40*/  FSEL R172, R58, -INF , !P5 ;  /* 0xff8000003aac7808 */ /* 0x000fc40006800000 */
[----:B------:R-:W-:Y:S02]  /*3b50*/  ISETP.GT.AND P5, PT, R12, 0x28, P0 ;  /* 0x000000280c00780c */ /* 0x000fe400007a4270 */
[----:B------:R-:W-:Y:S02]  /*3b60*/  FMNMX.FTZ R19, R8, R5, !PT ;  /* 0x0000000508137209 */ /* 0x000fe40007810000 */
[----:B------:R-:W-:Y:S02]  /*3b70*/  FMNMX.FTZ R26, R163, R26, !PT ;  /* 0x0000001aa31a7209 */ /* 0x000fe40007810000 */
[----:B------:R-:W-:Y:S02]  /*3b80*/  FSEL R162, R59, -INF , !P4 ;  /* 0xff8000003ba27808 */ /* 0x000fe40006000000 */
[----:B------:R-:W-:Y:S01]  /*3b90*/  ISETP.GT.AND P4, PT, R12, 0x29, P0 ;  /* 0x000000290c00780c */ /* 0x000fe20000784270 */
[----:B------:R-:W-:Y:S01]  /*3ba0*/  LDSM.16.MT88.4 R56, [R189+0x2100] ;  /* 0x00210000bd38783b */ /* 0x000fe20000004200 */
[----:B------:R-:W-:-:S02]  /*3bb0*/  ISETP.LT.OR P5, PT, R0, 0x29, P5 ;  /* 0x000000290000780c */ /* 0x000fc40002fa1670 */
[----:B------:R-:W-:Y:S02]  /*3bc0*/  FMNMX.FTZ R19, R172, R19, !PT ;  /* 0x00000013ac137209 */ /* 0x000fe40007810000 */
[----:B------:R-:W-:Y:S02]  /*3bd0*/  FMNMX.FTZ R26, R161, R26, !PT ;  /* 0x0000001aa11a7209 */ /* 0x000fe40007810000 */
[----:B------:R-:W-:Y:S02]  /*3be0*/  ISETP.GT.AND P6, PT, R12, 0x30, P0 ;  /* 0x000000300c00780c */ /* 0x000fe400007c4270 */
[----:B------:R-:W-:Y:S02]  /*3bf0*/  ISETP.LT.OR P4, PT, R0, 0x2a, P4 ;  /* 0x0000002a0000780c */ /* 0x000fe40002781670 */
[----:B------:R-:W-:Y:S02]  /*3c00*/  FSEL R170, R74, -INF , !P5 ;  /* 0xff8000004aaa7808 */ /* 0x000fe40006800000 */
        /* <DEDUP_REMOVED lines=8> */
[----:B------:R-:W-:Y:S02]  /*3c90*/  ISETP.GT.AND P4, PT, R12, 0x38, P0 ;  /* 0x000000380c00780c */ /* 0x000fe40000784270 */
[----:B------:R-:W-:Y:S02]  /*3ca0*/  ISETP.LT.OR P5, PT, R0, 0x32, P5 ;  /* 0x000000320000780c */ /* 0x000fe40002fa1670 */
[----:B------:R-:W-:Y:S02]  /*3cb0*/  FSEL R166, R50, -INF , !P6 ;  /* 0xff80000032a67808 */ /* 0x000fe40007000000 */
[----:B------:R-:W-:Y:S02]  /*3cc0*/  FMNMX.FTZ R19, R164, R19, !PT ;  /* 0x00000013a4137209 */ /* 0x000fe40007810000 */
[----:B------:R-:W-:Y:S02]  /*3cd0*/  FMNMX.FTZ R26, R165, R26, !PT ;  /* 0x0000001aa51a7209 */ /* 0x000fe40007810000 */
[----:B------:R-:W-:-:S02]  /*3ce0*/  ISETP.GT.AND P0, PT, R12, 0x39, P0 ;  /* 0x000000390c00780c */ /* 0x000fc40000704270 */
[----:B------:R-:W-:Y:S02]  /*3cf0*/  FSEL R142, R51, -INF , !P5 ;  /* 0xff800000338e7808 */ /* 0x000fe40006800000 */
[----:B------:R-:W-:Y:S01]  /*3d00*/  ISETP.LT.OR P4, PT, R0, 0x39, P4 ;  /* 0x000000390000780c */ /* 0x000fe20002781670 */
[----:B------:R-:W-:Y:S01]  /*3d10*/  LDSM.16.MT88.4 R48, [R190+0x2100] ;  /* 0x00210000be30783b */ /* 0x000fe20000004200 */
[----:B------:R-:W-:Y:S02]  /*3d20*/  FMNMX.FTZ R19, R166, R19, !PT ;  /* 0x00000013a6137209 */ /* 0x000fe40007810000 */
[----:B------:R-:W-:Y:S02]  /*3d30*/  FMNMX.FTZ R26, R143, R26, !PT ;  /* 0x0000001a8f1a7209 */ /* 0x000fe40007810000 */
[----:B------:R-:W-:Y:S02]  /*3d40*/  ISETP.LT.OR P0, PT, R0, 0x3a, P0 ;  /* 0x0000003a0000780c */ /* 0x000fe40000701670 */
[----:B------:R-:W-:-:S02]  /*3d50*/  FSEL R140, R46, -INF , !P4 ;  /* 0xff8000002e8c7808 */ /* 0x000fc40006000000 */
[----:B------:R-:W-:Y:S02]  /*3d60*/  FMNMX.FTZ R19, R142, R19, !PT ;  /* 0x000000138e137209 */ /* 0x000fe40007810000 */
[----:B------:R-:W-:Y:S02]  /*3d70*/  FMNMX.FTZ R5, R141, R26, !PT ;  /* 0x0000001a8d057209 */ /* 0x000fe40007810000 */
[----:B------:R-:W-:Y:S02]  /*3d80*/  FSEL R160, R47, -INF , !P0 ;  /* 0xff8000002fa07808 */ /* 0x000fe40004000000 */
[----:B------:R-:W-:Y:S01]  /*3d90*/  FMNMX.FTZ R19, R140, R19, !PT ;  /* 0x000000138c137209 */ /* 0x000fe20007810000 */
[----:B------:R-:W1:Y:S03]  /*3da0*/  SHFL.BFLY PT, R26, R5, 0x2, 0x1f ;  /* 0x0c401f00051a7f89 */ /* 0x000e6600000e0000 */
[----:B------:R-:W-:-:S05]  /*3db0*/  FMNMX.FTZ R19, R160, R19, !PT ;  /* 0x00000013a0137209 */ /* 0x000fca0007810000 */
[----:B------:R-:W2:Y:S01]  /*3dc0*/  SHFL.BFLY PT, R12, R19, 0x2, 0x1f ;  /* 0x0c401f00130c7f89 */ /* 0x000ea200000e0000 */
[----:B-1----:R-:W-:-:S05]  /*3dd0*/  FMNMX.FTZ R23, R5, R26, !PT ;  /* 0x0000001a05177209 */ /* 0x002fca0007810000 */
[----:B------:R-:W1:Y:S01]  /*3de0*/  SHFL.BFLY PT, R0, R23, 0x1, 0x1f ;  /* 0x0c201f0017007f89 */ /* 0x000e6200000e0000 */
[----:B--2---:R-:W-:-:S05]  /*3df0*/  FMNMX.FTZ R5, R19, R12, !PT ;  /* 0x0000000c13057209 */ /* 0x004fca0007810000 */
[----:B------:R-:W2:Y:S01]  /*3e00*/  SHFL.BFLY PT, R12, R5, 0x1, 0x1f ;  /* 0x0c201f00050c7f89 */ /* 0x000ea200000e0000 */
[----:B-1----:R-:W-:-:S04]  /*3e10*/  FMNMX.FTZ R0, R23, R0, !PT ;  /* 0x0000000017007209 */ /* 0x002fc80007810000 */
[C---:B------:R-:W-:Y:S01]  /*3e20*/  FSETP.NEU.FTZ.AND P0, PT, R0.reuse, -INF , PT ;  /* 0xff8000000000780b */ /* 0x040fe20003f1d000 */
[----:B------:R-:W-:Y:S01]  /*3e30*/  FMUL.FTZ R168, R0, c[0x0][0x2d0] ;  /* 0x0000b40000a87a20 */ /* 0x000fe20000410000 */
[----:B--2---:R-:W-:-:S04]  /*3e40*/  FMNMX.FTZ R12, R5, R12, !PT ;  /* 0x0000000c050c7209 */ /* 0x004fc80007810000 */
[----:B------:R-:W-:Y:S02]  /*3e50*/  FSEL R168, R168, RZ, P0 ;  /* 0x000000ffa8a87208 */ /* 0x000fe40000000000 */
[C---:B------:R-:W-:Y:S01]  /*3e60*/  FSETP.NEU.FTZ.AND P0, PT, R12.reuse, -INF , PT ;  /* 0xff8000000c00780b */ /* 0x040fe20003f1d000 */
[----:B------:R-:W-:Y:S02]  /*3e70*/  FMUL.FTZ R159, R12, c[0x0][0x2d0] ;  /* 0x0000b4000c9f7a20 */ /* 0x000fe40000410000 */
[--C-:B------:R-:W-:Y:S02]  /*3e80*/  FFMA.FTZ R152, R15, c[0x0][0x2d0], -R168.reuse ;  /* 0x0000b4000f987a23 */ /* 0x100fe400000108a8 */
[--C-:B------:R-:W-:Y:S01]  /*3e90*/  FFMA.FTZ R154, R20, c[0x0][0x2d0], -R168.reuse ;  /* 0x0000b400149a7a23 */ /* 0x100fe200000108a8 */
[----:B------:R-:W-:Y:S01]  /*3ea0*/  FSEL R159, R159, RZ, P0 ;  /* 0x000000ff9f9f7208 */ /* 0x000fe20000000000 */
[--C-:B------:R-:W-:Y:S01]  /*3eb0*/  FFMA.FTZ R153, R21, c[0x0][0x2d0], -R168.reuse ;  /* 0x0000b40015997a23 */ /* 0x100fe200000108a8 */
[----:B------:R-:W-:Y:S01]  /*3ec0*/  PLOP3.LUT P0, PT, PT, PT, UP1, 0x40, 0x0 ;  /* 0x000000000000781c */ /* 0x000fe20003f0e818 */
[----:B------:R-:W-:Y:S01]  /*3ed0*/  FFMA.FTZ R147, R17, c[0x0][0x2d0], -R168 ;  /* 0x0000b40011937a23 */ /* 0x000fe200000108a8 */
[----:B------:R-:W-:Y:S01]  /*3ee0*/  MUFU.EX2 R152, R152 ;  /* 0x0000009800987308 */ /* 0x000fe20000000800 */
[----:B------:R-:W-:-:S02]  /*3ef0*/  FFMA.FTZ R148, R22, c[0x0][0x2d0], -R159 ;  /* 0x0000b40016947a23 */ /* 0x000fc4000001089f */
[--C-:B------:R-:W-:Y:S01]  /*3f00*/  FFMA.FTZ R149, R24, c[0x0][0x2d0], -R159.reuse ;  /* 0x0000b40018957a23 */ /* 0x100fe2000001089f */
[----:B------:R-:W-:Y:S01]  /*3f10*/  LDSM.16.MT88.4 R20, [R189+0x2900] ;  /* 0x00290000bd14783b */ /* 0x000fe20000004200 */
[--C-:B------:R-:W-:Y:S02]  /*3f20*/  FFMA.FTZ R150, R14, c[0x0][0x2d0], -R159.reuse ;  /* 0x0000b4000e967a23 */ /* 0x100fe4000001089f */
[--C-:B------:R-:W-:Y:S01]  /*3f30*/  FFMA.FTZ R15, R6, c[0x0][0x2d0], -R159.reuse ;  /* 0x0000b400060f7a23 */ /* 0x100fe2000001089f */
[----:B------:R-:W-:Y:S01]  /*3f40*/  MUFU.EX2 R154, R154 ;  /* 0x0000009a009a7308 */ /* 0x000fe20000000800 */
[--C-:B------:R-:W-:Y:S01]  /*3f50*/  FFMA.FTZ R14, R7, c[0x0][0x2d0], -R168.reuse ;  /* 0x0000b400070e7a23 */ /* 0x100fe200000108a8 */
[----:B------:R-:W-:Y:S01]  /*3f60*/  LDSM.16.MT88.4 R24, [R195+0x900] ;  /* 0x00090000c318783b */ /* 0x000fe20000004200 */
[--C-:B------:R-:W-:Y:S02]  /*3f70*/  FFMA.FTZ R146, R11, c[0x0][0x2d0], -R168.reuse ;  /* 0x0000b4000b927a23 */ /* 0x100fe400000108a8 */
[----:B------:R-:W-:Y:S01]  /*3f80*/  FFMA.FTZ R145, R9, c[0x0][0x2d0], -R168 ;  /* 0x0000b40009917a23 */ /* 0x000fe200000108a8 */
[----:B------:R-:W1:Y:S01]  /*3f90*/  LDSM.16.MT88.4 R4, [R188+0x4100] ;  /* 0x00410000bc04783b */ /* 0x000e620000004200 */
[--C-:B------:R-:W-:Y:S01]  /*3fa0*/  FFMA.FTZ R3, R10, c[0x0][0x2d0], -R159.reuse ;  /* 0x0000b4000a037a23 */ /* 0x100fe2000001089f */
[----:B------:R-:W2:Y:S01]  /*3fb0*/  MUFU.EX2 R153, R153 ;  /* 0x0000009900997308 */ /* 0x000ea20000000800 */
[----:B------:R-:W-:-:S02]  /*3fc0*/  FFMA.FTZ R2, R8, c[0x0][0x2d0], -R159 ;  /* 0x0000b40008027a23 */ /* 0x000fc4000001089f */
[----:B------:R-:W3:Y:S01]  /*3fd0*/  LDSM.16.MT88.4 R8, [R195+0x2900] ;  /* 0x00290000c308783b */ /* 0x000ee20000004200 */
[--C-:B------:R-:W-:Y:S02]  /*3fe0*/  FFMA.FTZ R151, R13, c[0x0][0x2d0], -R168.reuse ;  /* 0x0000b4000d977a23 */ /* 0x100fe400000108a8 */
[--C-:B------:R-:W-:Y:S02]  /*3ff0*/  FFMA.FTZ R144, R18, c[0x0][0x2d0], -R159.reuse ;  /* 0x0000b40012907a23 */ /* 0x100fe4000001089f */
[----:B------:R-:W4:Y:S01]  /*4000*/  MUFU.EX2 R147, R147 ;  /* 0x0000009300937308 */ /* 0x000f220000000800 */
[----:B------:R-:W-:Y:S02]  /*4010*/  FFMA.FTZ R13, R16, c[0x0][0x2d0], -R159 ;  /* 0x0000b400100d7a23 */ /* 0x000fe4000001089f */
[----:B------:R-:W5:Y:S01]  /*4020*/  LDSM.16.MT88.4 R16, [R188+0x2900] ;  /* 0x00290000bc10783b */ /* 0x000f620000004200 */
[--C-:B------:R-:W-:Y:S02]  /*4030*/  FFMA.FTZ R158, R163, c[0x0][0x2d0], -R168.reuse ;  /* 0x0000b400a39e7a23 */ /* 0x100fe400000108a8 */
[----:B------:R-:W-:-:S02]  /*4040*/  FFMA.FTZ R156, R161, c[0x0][0x2d0], -R168 ;  /* 0x0000b400a19c7a23 */ /* 0x000fc400000108a8 */
[----:B------:R-:W-:Y:S01]  /*4050*/  MUFU.EX2 R148, R148 ;  /* 0x0000009400947308 */ /* 0x000fe20000000800 */
[----:B--2---:R-:W-:Y:S01]  /*4060*/  F2FP.BF16.PACK_AB R96, R153, R154 ;  /* 0x0000009a9960723e */ /* 0x004fe200000010ff */
[--C-:B------:R-:W-:Y:S02]  /*4070*/  FFMA.FTZ R155, R155, c[0x0][0x2d0], -R168.reuse ;  /* 0x0000b4009b9b7a23 */ /* 0x100fe400000108a8 */
[----:B------:R-:W-:Y:S02]  /*4080*/  FFMA.FTZ R157, R157, c[0x0][0x2d0], -R168 ;  /* 0x0000b4009d9d7a23 */ /* 0x000fe400000108a8 */
[--C-:B------:R-:W-:Y:S02]  /*4090*/  FFMA.FTZ R161, R172, c[0x0][0x2d0], -R159.reuse ;  /* 0x0000b400aca17a23 */ /* 0x100fe4000001089f */
[----:B------:R-:W2:Y:S01]  /*40a0*/  MUFU.EX2 R149, R149 ;  /* 0x0000009500957308 */ /* 0x000ea20000000800 */
[----:B----4-:R-:W-:Y:S01]  /*40b0*/  F2FP.BF16.PACK_AB R98, R147, R152 ;  /* 0x000000989362723e */ /* 0x010fe200000010ff */
[----:B------:R-:W-:-:S02]  /*40c0*/  FFMA.FTZ R162, R162, c[0x0][0x2d0], -R159 ;  /* 0x0000b400a2a27a23 */ /* 0x000fc4000001089f */
[--C-:B------:R-:W-:Y:S02]  /*40d0*/  FFMA.FTZ R163, R170, c[0x0][0x2d0], -R159.reuse ;  /* 0x0000b400aaa37a23 */ /* 0x100fe4000001089f */
[--C-:B------:R-:W-:Y:S02]  /*40e0*/  FFMA.FTZ R164, R164, c[0x0][0x2d0], -R159.reuse ;  /* 0x0000b400a4a47a23 */ /* 0x100fe4000001089f */
[----:B------:R-:W-:Y:S01]  /*40f0*/  MUFU.EX2 R150, R150 ;  /* 0x0000009600967308 */ /* 0x000fe20000000800 */
[--C-:B------:R-:W-:Y:S02]  /*4100*/  FFMA.FTZ R170, R165, c[0x0][0x2d0], -R168.reuse ;  /* 0x0000b400a5aa7a23 */ /* 0x100fe400000108a8 */
[--C-:B------:R-:W-:Y:S02]  /*4110*/  FFMA.FTZ R167, R167, c[0x0][0x2d0], -R168.reuse ;  /* 0x0000b400a7a77a23 */ /* 0x100fe400000108a8 */
[--C-:B------:R-:W-:Y:S02]  /*4120*/  FFMA.FTZ R165, R143, c[0x0][0x2d0], -R168.reuse ;  /* 0x0000b4008fa57a23 */ /* 0x100fe400000108a8 */
[----:B------:R-:W-:Y:S01]  /*4130*/  FFMA.FTZ R212, R141, c[0x0][0x2d0], -R168 ;  /* 0x0000b4008dd47a23 */ /* 0x000fe200000108a8 */
[----:B------:R-:W4:Y:S01]  /*4140*/  MUFU.EX2 R15, R15 ;  /* 0x0000000f000f7308 */ /* 0x000f220000000800 */
[----:B--2---:R-:W-:Y:S01]  /*4150*/  F2FP.BF16.PACK_AB R97, R149, R148 ;  /* 0x000000949561723e */ /* 0x004fe200000010ff */
[----:B------:R-:W-:-:S02]  /*4160*/  FFMA.FTZ R166, R166, c[0x0][0x2d0], -R159 ;  /* 0x0000b400a6a67a23 */ /* 0x000fc4000001089f */
[--C-:B------:R-:W-:Y:S02]  /*4170*/  FFMA.FTZ R169, R142, c[0x0][0x2d0], -R159.reuse ;  /* 0x0000b4008ea97a23 */ /* 0x100fe4000001089f */
[--C-:B------:R-:W-:Y:S02]  /*4180*/  FFMA.FTZ R168, R140, c[0x0][0x2d0], -R159.reuse ;  /* 0x0000b4008ca87a23 */ /* 0x100fe4000001089f */
[----:B------:R-:W-:Y:S01]  /*4190*/  MUFU.EX2 R151, R151 ;  /* 0x0000009700977308 */ /* 0x000fe20000000800 */
[----:B------:R-:W-:Y:S01]  /*41a0*/  FFMA.FTZ R209, R160, c[0x0][0x2d0], -R159 ;  /* 0x0000b400a0d17a23 */ /* 0x000fe2000001089f */
[----:B------:R-:W-:Y:S01]  /*41b0*/  LDSM.16.MT88.4 R140, [R190+0x1900] ;  /* 0x00190000be8c783b */ /* 0x000fe20000004200 */
[----:B------:R-:W-:Y:S02]  /*41c0*/  FADD.FTZ R153, R154, R153 ;  /* 0x000000999a997221 */ /* 0x000fe40000010000 */
[----:B------:R-:W-:Y:S02]  /*41d0*/  FADD.FTZ R149, R148, R149 ;  /* 0x0000009594957221 */ /* 0x000fe40000010000 */
[----:B------:R-:W-:Y:S01]  /*41e0*/  FADD.FTZ R152, R152, R153 ;  /* 0x0000009998987221 */ /* 0x000fe20000010000 */
[----:B----4-:R-:W-:Y:S01]  /*41f0*/  F2FP.BF16.PACK_AB R99, R15, R150 ;  /* 0x000000960f63723e */ /* 0x010fe200000010ff */
[----:B------:R-:W2:Y:S01]  /*4200*/  MUFU.EX2 R146, R146 ;  /* 0x0000009200927308 */ /* 0x000ea20000000800 */
[----:B------:R-:W-:-:S02]  /*4210*/  FADD.FTZ R150, R150, R149 ;  /* 0x0000009596967221 */ /* 0x000fc40000010000 */
[----:B------:R-:W-:Y:S02]  /*4220*/  FADD.FTZ R152, R147, R152 ;  /* 0x0000009893987221 */ /* 0x000fe40000010000 */
[----:B------:R-:W-:Y:S01]  /*4230*/  FADD.FTZ R15, R15, R150 ;  /* 0x000000960f0f7221 */ /* 0x000fe20000010000 */
[C---:B------:R-:W-:Y:S02]  /*4240*/  HMMA.16816.F32.BF16 R36, R96.reuse, R40, RZ ;  /* 0x000000286024723c */ /* 0x040fe400000418ff */
[----:B------:R-:W-:Y:S06]  /*4250*/  MUFU.EX2 R145, R145 ;  /* 0x0000009100917308 */ /* 0x000fec0000000800 */
[C---:B------:R-:W-:Y:S02]  /*4260*/  HMMA.16816.F32.BF16 R52, R96.reuse, R56, RZ ;  /* 0x000000386034723c */ /* 0x040fe400000418ff */
[----:B------:R-:W-:Y:S06]  /*4270*/  MUFU.EX2 R14, R14 ;  /* 0x0000000e000e7308 */ /* 0x000fec0000000800 */
[C---:B------:R-:W-:Y:S02]  /*4280*/  HMMA.16816.F32.BF16 R40, R96.reuse, R42, RZ ;  /* 0x0000002a6028723c */ /* 0x040fe400000418ff */
        /* <DEDUP_REMOVED lines=38> */
[----:B------:R-:W3:Y:S06]  /*44f0*/  MUFU.EX2 R209, R209 ;  /* 0x000000d100d17308 */ /* 0x000eec0000000800 */
[C---:B-1----:R-:W-:Y:S07]  /*4500*/  HMMA.16816.F32.BF16 R92, R96.reuse, R4, RZ ;  /* 0x00000004605c723c */ /* 0x042fee00000418ff */
[----:B--2---:R-:W-:Y:S01]  /*4510*/  F2FP.BF16.PACK_AB R4, R146, R151 ;  /* 0x000000979204723e */ /* 0x004fe200000010ff */
[----:B------:R-:W-:Y:S01]  /*4520*/  HMMA.16816.F32.BF16 R96, R96, R6, RZ ;  /* 0x000000066060723c */ /* 0x000fe200000418ff */
[----:B----4-:R-:W-:Y:S01]  /*4530*/  F2FP.BF16.PACK_AB R5, R13, R144 ;  /* 0x000000900d05723e */ /* 0x010fe200000010ff */
[----:B------:R-:W-:-:S02]  /*4540*/  FADD.FTZ R151, R151, R152 ;  /* 0x0000009897977221 */ /* 0x000fc40000010000 */
[----:B------:R-:W-:Y:S02]  /*4550*/  FADD.FTZ R144, R144, R15 ;  /* 0x0000000f90907221 */ /* 0x000fe40000010000 */
[----:B------:R-:W-:Y:S01]  /*4560*/  FADD.FTZ R146, R146, R151 ;  /* 0x0000009792927221 */ /* 0x000fe20000010000 */
[----:B------:R-:W-:Y:S01]  /*4570*/  F2FP.BF16.PACK_AB R6, R14, R145 ;  /* 0x000000910e06723e */ /* 0x000fe200000010ff */
[----:B------:R-:W-:Y:S01]  /*4580*/  FADD.FTZ R144, R13, R144 ;  /* 0x000000900d907221 */ /* 0x000fe20000010000 */
[----:B------:R-:W-:Y:S01]  /*4590*/  F2FP.BF16.PACK_AB R7, R2, R3 ;  /* 0x000000030207723e */ /* 0x000fe200000010ff */
[----:B------:R-:W-:Y:S02]  /*45a0*/  FADD.FTZ R145, R145, R146 ;  /* 0x0000009291917221 */ /* 0x000fe40000010000 */
[----:B------:R-:W-:Y:S02]  /*45b0*/  FADD.FTZ R3, R3, R144 ;  /* 0x0000009003037221 */ /* 0x000fe40000010000 */
[----:B------:R-:W-:-:S02]  /*45c0*/  FADD.FTZ R14, R14, R145 ;  /* 0x000000910e0e7221 */ /* 0x000fc40000010000 */
[----:B---3--:R-:W-:Y:S01]  /*45d0*/  HMMA.16816.F32.BF16 R36, R4, R8, R36 ;  /* 0x000000080424723c */ /* 0x008fe20000041824 */
        /* <DEDUP_REMOVED lines=125> */
[----:B------:R-:W-:-:S02]  /*4db0*/  UIADD3 UR17, UR4, -0x1, URZ ;  /* 0xffffffff04117890 */ /* 0x000fc4000fffe03f */
[----:B------:R-:W-:-:S10]  /*4dc0*/  ULDC UR6, c[0x0][0x32c] ;  /* 0x0000cb0000067ab9 */ /* 0x000fd40000000800 */
[----:B------:R-:W-:Y:S05]  /*4dd0*/  @P0 BRA `(.L_x_240) ;  /* 0x0000007000000947 */ /* 0x000fea0003800000 */
[----:B------:R-:W-:Y:S02]  /*4de0*/  UISETP.NE.AND UP0, UPT, UR6, 0x1, UPT ;  /* 0x000000010600788c */ /* 0x000fe4000bf05270 */
[----:B------:R-:W-:-:S03]  /*4df0*/  UIADD3 UR17, -UR4, URZ, URZ ;  /* 0x0000003f04117290 */ /* 0x000fc6000fffe13f */
[----:B------:R-:W-:Y:S02]  /*4e00*/  ULDC.64 UR4, c[0x0][0x330] ;  /* 0x0000cc0000047ab9 */ /* 0x000fe40000000a00 */
[----:B------:R-:W-:-:S04]  /*4e10*/  UIMAD.WIDE.U32 UR20, UR17, UR4, URZ ;  /* 0x00000004111472a5 */ /* 0x000fc8000f8e003f */
[----:B------:R-:W-:-:S04]  /*4e20*/  @UP0 USHF.R.U32.HI UR17, URZ, UR5, UR21 ;  /* 0x000000053f110299 */ /* 0x000fc80008011615 */
[----:B------:R-:W-:Y:S01]  /*4e30*/  ULOP3.LUT UR17, URZ, UR17, URZ, 0x33, !UPT ;  /* 0x000000113f117292 */ /* 0x000fe2000f8e333f */
[----:B------:R-:W-:Y:S05]  /*4e40*/  BRA `(.L_x_241) ;  /* 0x0000004000007947 */ /* 0x000fea0003800000 */
.L_x_240:
[----:B------:R-:W-:Y:S02]  /*4e50*/  UISETP.NE.AND UP0, UPT, UR6, 0x1, UPT ;  /* 0x000000010600788c */ /* 0x000fe4000bf05270 */
[----:B------:R-:W-:Y:S02]  /*4e60*/  ULDC.64 UR4, c[0x0][0x330] ;  /* 0x0000cc0000047ab9 */ /* 0x000fe40000000a00 */
[----:B------:R-:W-:-:S07]  /*4e70*/  UIMAD.WIDE.U32 UR20, UR17, UR4, URZ ;  /* 0x00000004111472a5 */ /* 0x000fce000f8e003f */
[----:B------:R-:W-:Y:S02]  /*4e80*/  @UP0 USHF.R.U32.HI UR17, URZ, UR5, UR21 ;  /* 0x000000053f110299 */ /* 0x000fe40008011615 */
.L_x_241:
[----:B------:R-:W-:Y:S02]  /*4e90*/  ULDC UR4, c[0x0][0x32c] ;  /* 0x0000cb0000047ab9 */ /* 0x000fe40000000800 */
[----:B------:R-:W-:-:S04]  /*4ea0*/  UIMAD UR4, UR17, UR6, UR4 ;  /* 0x00000006110472a4 */ /* 0x000fc8000f8e0204 */
[----:B------:R-:W-:-:S04]  /*4eb0*/  UISETP.LT.AND UP0, UPT, UR7, UR4, UPT ;  /* 0x000000040700728c */ /* 0x000fc8000bf01270 */
[----:B------:R-:W-:-:S04]  /*4ec0*/  USEL UR7, UR7, UR4, UP0 ;  /* 0x0000000407077287 */ /* 0x000fc80008000000 */
.L_x_239:
        /* <DEDUP_REMOVED lines=21> */
[----:B------:R-:W-:Y:S01]  /*5020*/  IMAD.X R214, RZ, RZ, R211, P6 ;  /* 0x000000ffffd67224 */ /* 0x000fe200030e06d3 */
[----:B------:R-:W-:Y:S01]  /*5030*/  @P0 SHF.R.U32.HI R213, RZ, c[0x0][0x2cc], R213 ;  /* 0x0000b300ffd50a19 */ /* 0x000fe200000116d5 */
[----:B------:R-:W-:Y:S02]  /*5040*/  IMAD.X R216, RZ, RZ, R211, P4 ;  /* 0x000000ffffd87224 */ /* 0x000fe400020e06d3 */
.L_x_251:
        /* <DEDUP_REMOVED lines=20> */
[C---:B------:R-:W-:Y:S02]  /*5190*/  @!P0 LEA R230, P6, R223.reuse, c[0x0][0x1f8], 0x1 ;  /* 0x00007e00dfe68a11 */ /* 0x040fe400078c08ff */
[----:B------:R-:W-:Y:S02]  /*51a0*/  @!P0 IADD3.X R222, R220, UR20, RZ, P5, !PT ;  /* 0x00000014dcde8c10 */ /* 0x000fe4000affe4ff */
[----:B------:R-:W4:Y:S01]  /*51b0*/  LDSM.16.M88.4 R148, [R197+0x7900] ;  /* 0x00790000c594783b */ /* 0x000f220000000200 */
[----:B------:R-:W-:Y:S02]  /*51c0*/  @!P0 LEA.HI.X R231, R223, c[0x0][0x1fc], R0, 0x1, P6 ;  /* 0x00007f00dfe78a11 */ /* 0x000fe400030f0c00 */
[C---:B------:R-:W-:Y:S02]  /*51d0*/  @!P0 LEA R228, P5, R225.reuse, c[0x0][0x1f8], 0x1 ;  /* 0x00007e00e1e48a11 */ /* 0x040fe400078a08ff */
        /* <DEDUP_REMOVED lines=12> */
[C---:B------:R-:W-:Y:S02]  /*52a0*/  @!P0 LEA R232, P6, R0.reuse, c[0x0][0x1f8], 0x1 ;  /* 0x00007e0000e88a11 */ /* 0x040fe400078c08ff */
        /* <DEDUP_REMOVED lines=39> */
[----:B------:R-:W4:Y:S05]  /*5520*/  LDSM.16.M88.4 R168, [R192+0x6100] ;  /* 0x00610000c0a8783b */ /* 0x000f2a0000000200 */
[----:B------:R-:W4:Y:S02]  /*5530*/  LDSM.16.M88.4 R172, [R192+0x6900] ;  /* 0x00690000c0ac783b */ /* 0x000f240000000200 */
[C---:B-----5:R-:W-:Y:S03]  /*5540*/  HMMA.16816.F32.BF16 R4, R152.reuse, R156, R4 ;  /* 0x0000009c9804723c */ /* 0x060fe60000041804 */
[----:B------:R-:W5:Y:S02]  /*5550*/  LDSM.16.M88.4 R132, [R192+0x7100] ;  /* 0x00710000c084783b */ /* 0x000f640000000200 */
[C---:B-1----:R-:W-:Y:S02]  /*5560*/  @P0 LEA R222, P4, R0.reuse, c[0x0][0x1c8], 0x1 ;  /* 0x0000720000de0a11 */ /* 0x042fe400078808ff */
[----:B------:R-:W-:Y:S01]  /*5570*/  @P0 IADD3.X R223, R211, UR20, RZ, P5, !PT ;  /* 0x00000014d3df0c10 */ /* 0x000fe2000affe4ff */
[C---:B------:R-:W-:Y:S01]  /*5580*/  HMMA.16816.F32.BF16 R8, R152.reuse, R158, R8 ;  /* 0x0000009e9808723c */ /* 0x040fe20000041808 */
[----:B------:R-:W1:Y:S03]  /*5590*/  LDSM.16.M88.4 R144, [R192+0x7900] ;  /* 0x00790000c090783b */ /* 0x000e660000000200 */
[----:B------:R-:W-:Y:S02]  /*55a0*/  @P0 LEA.HI.X R223, R0, c[0x0][0x1cc], R223, 0x1, P4 ;  /* 0x0000730000df0a11 */ /* 0x000fe400020f0cdf */
[----:B------:R-:W-:Y:S01]  /*55b0*/  LDSM.16.M88.4 R148, [R184] ;  /* 0x00000000b894783b */ /* 0x000fe20000000200 */
[----:B------:R-:W-:Y:S01]  /*55c0*/  @P0 IADD3 R0, P4, R217, UR21, RZ ;  /* 0x00000015d9000c10 */ /* 0x000fe2000ff9e0ff */
[C---:B------:R-:W-:Y:S03]  /*55d0*/  HMMA.16816.F32.BF16 R12, R152.reuse, R160, R12 ;  /* 0x000000a0980c723c */ /* 0x040fe6000004180c */
[----:B------:R-:W-:Y:S01]  /*55e0*/  LDSM.16.M88.4 R156, [R184+0x1000] ;  /* 0x00100000b89c783b */ /* 0x000fe20000000200 */
[----:B------:R-:W-:Y:S02]  /*55f0*/  @P0 LEA R226, P6, R0, c[0x0][0x1c8], 0x1 ;  /* 0x0000720000e20a11 */ /* 0x000fe400078c08ff */
[----:B--2---:R-:W-:Y:S01]  /*5600*/  @P0 IADD3 R229, P5, R215, UR21, RZ ;  /* 0x00000015d7e50c10 */ /* 0x004fe2000ffbe0ff */
[----:B------:R-:W-:Y:S01]  /*5610*/  @UP3 UIADD3 UR21, UP0, UR13, UR21, URZ ;  /* 0x000000150d153290 */ /* 0x000fe2000ff1e03f */
[C---:B------:R-:W-:Y:S01]  /*5620*/  HMMA.16816.F32.BF16 R16, R152.reuse, R162, R16 ;  /* 0x000000a29810723c */ /* 0x040fe20000041810 */
[----:B------:R-:W-:Y:S03]  /*5630*/  LDSM.16.M88.4 R160, [R184+0x1800] ;  /* 0x00180000b8a0783b */ /* 0x000fe60000000200 */
[----:B---3--:R-:W-:Y:S02]  /*5640*/  @P0 IADD3.X R225, R216, UR20, RZ, P4, !PT ;  /* 0x00000014d8e10c10 */ /* 0x008fe4000a7fe4ff */
[C---:B------:R-:W-:Y:S02]  /*5650*/  @P0 LEA R224, P4, R229.reuse, c[0x0][0x1c8], 0x1 ;  /* 0x00007200e5e00a11 */ /* 0x040fe400078808ff */
[C---:B------:R-:W-:Y:S04]  /*5660*/  HMMA.16816.F32.BF16 R20, R152.reuse, R136, R20 ;  /* 0x000000889814723c */ /* 0x040fe80000041814 */
[----:B------:R-:W-:Y:S02]  /*5670*/  @P0 LEA.HI.X R227, R0, c[0x0][0x1cc], R225, 0x1, P6 ;  /* 0x0000730000e30a11 */ /* 0x000fe400030f0ce1 */
[----:B------:R-:W-:Y:S01]  /*5680*/  @P0 IADD3.X R228, R214, UR20, RZ, P5, !PT ;  /* 0x00000014d6e40c10 */ /* 0x000fe2000affe4ff */
[----:B------:R-:W-:Y:S01]  /*5690*/  @UP3 UIADD3.X UR20, UR12, UR20, URZ, UP0, !UPT ;  /* 0x000000140c143290 */ /* 0x000fe200087fe43f */
[C---:B------:R-:W-:Y:S01]  /*56a0*/  HMMA.16816.F32.BF16 R24, R152.reuse, R138, R24 ;  /* 0x0000008a9818723c */ /* 0x040fe20000041818 */
[----:B------:R-:W2:Y:S03]  /*56b0*/  LDSM.16.M88.4 R136, [R191+0xc100] ;  /* 0x00c10000bf88783b */ /* 0x000ea60000000200 */
[----:B------:R-:W-:Y:S02]  /*56c0*/  @P0 LEA.HI.X R225, R229, c[0x0][0x1cc], R228, 0x1, P4 ;  /* 0x00007300e5e10a11 */ /* 0x000fe400020f0ce4 */
[----:B------:R-:W-:Y:S02]  /*56d0*/  @P0 IADD3 R232, P5, R217, UR21, RZ ;  /* 0x00000015d9e80c10 */ /* 0x000fe4000ffbe0ff */
[C---:B------:R-:W-:Y:S04]  /*56e0*/  HMMA.16816.F32.BF16 R28, R152.reuse, R164, R28 ;  /* 0x000000a4981c723c */ /* 0x040fe8000004181c */
[----:B------:R-:W-:Y:S02]  /*56f0*/  @P0 IADD3 R0, P6, R204, UR21, RZ ;  /* 0x00000015cc000c10 */ /* 0x000fe4000ffde0ff */
[----:B------:R-:W-:Y:S02]  /*5700*/  @P0 IADD3.X R231, R216, UR20, RZ, P5, !PT ;  /* 0x00000014d8e70c10 */ /* 0x000fe4000affe4ff */
[----:B------:R-:W-:Y:S01]  /*5710*/  HMMA.16816.F32.BF16 R32, R152, R166, R32 ;  /* 0x000000a69820723c */ /* 0x000fe20000041820 */
[----:B------:R-:W3:Y:S03]  /*5720*/  LDSM.16.M88.4 R152, [R184+0x800] ;  /* 0x00080000b898783b */ /* 0x000ee60000000200 */
[----:B------:R-:W-:Y:S02]  /*5730*/  @P0 LEA R230, P5, R232, c[0x0][0x1c8], 0x1 ;  /* 0x00007200e8e60a11 */ /* 0x000fe400078a08ff */
[----:B------:R-:W-:Y:S01]  /*5740*/  LDSM.16.M88.4 R164, [R197+0x8100] ;  /* 0x00810000c5a4783b */ /* 0x000fe20000000200 */
[----:B------:R-:W-:Y:S01]  /*5750*/  @P0 IADD3.X R229, R211, UR20, RZ, P6, !PT ;  /* 0x00000014d3e50c10 */ /* 0x000fe2000b7fe4ff */
[C---:B----4-:R-:W-:Y:S05]  /*5760*/  HMMA.16816.F32.BF16 R4, R140.reuse, R168, R4 ;  /* 0x000000a88c04723c */ /* 0x050fea0000041804 */
[----:B------:R-:W-:Y:S02]  /*5770*/  @P0 LEA R236, P6, R0, c[0x0][0x1c8], 0x1 ;  /* 0x0000720000ec0a11 */ /* 0x000fe400078c08ff */
[----:B------:R-:W-:Y:S01]  /*5780*/  @P0 LEA.HI.X R231, R232, c[0x0][0x1cc], R231, 0x1, P5 ;  /* 0x00007300e8e70a11 */ /* 0x000fe200028f0ce7 */
[C---:B------:R-:W-:Y:S01]  /*5790*/  HMMA.16816.F32.BF16 R8, R140.reuse, R170, R8 ;  /* 0x000000aa8c08723c */ /* 0x040fe20000041808 */
[----:B------:R-:W-:Y:S01]  /*57a0*/  LDSM.16.M88.4 R168, [R198+0x14100] ;  /* 0x01410000c6a8783b */ /* 0x000fe20000000200 */
[----:B------:R-:W-:Y:S02]  /*57b0*/  PLOP3.LUT P5, PT, PT, PT, UP2, 0x80, 0x0 ;  /* 0x000000000000781c */ /* 0x000fe40003faf028 */
[----:B------:R-:W-:Y:S01]  /*57c0*/  @P0 LEA.HI.X R237, R0, c[0x0][0x1cc], R229, 0x1, P6 ;  /* 0x0000730000ed0a11 */ /* 0x000fe200030f0ce5 */
[----:B------:R-:W-:Y:S01]  /*57d0*/  IMAD.MOV.U32 R0, RZ, RZ, R201 ;  /* 0x000000ffff007224 */ /* 0x000fe200078e00c9 */
[----:B------:R-:W-:Y:S02]  /*57e0*/  @P0 IADD3 R234, P4, R215, UR21, RZ ;  /* 0x00000015d7ea0c10 */ /* 0x000fe4000ff9e0ff */
[C---:B------:R-:W-:Y:S04]  /*57f0*/  HMMA.16816.F32.BF16 R12, R140.reuse, R172, R12 ;  /* 0x000000ac8c0c723c */ /* 0x040fe8000004180c */
[----:B------:R-:W-:Y:S01]  /*5800*/  @P0 IADD3.X R233, R214, UR20, RZ, P4, !PT ;  /* 0x00000014d6e90c10 */ /* 0x000fe2000a7fe4ff */
[----:B------:R-:W-:Y:S01]  /*5810*/  USHF.L.U32 UR20, UR14, 0x6, URZ ;  /* 0x000000060e147899 */ /* 0x000fe2000800063f */
[C---:B------:R-:W-:Y:S01]  /*5820*/  @P0 LEA R228, P4, R234.reuse, c[0x0][0x1c8], 0x1 ;  /* 0x00007200eae40a11 */ /* 0x040fe200078808ff */
[----:B------:R-:W-:Y:S01]  /*5830*/  @P5 IMAD.MOV.U32 R0, RZ, RZ, R213 ;  /* 0x000000ffff005224 */ /* 0x000fe200078e00d5 */
[C---:B------:R-:W-:Y:S01]  /*5840*/  HMMA.16816.F32.BF16 R16, R140.reuse, R174, R16 ;  /* 0x000000ae8c10723c */ /* 0x040fe20000041810 */
[----:B------:R-:W-:Y:S03]  /*5850*/  LDSM.16.M88.4 R172, [R197+0xa100] ;  /* 0x00a10000c5ac783b */ /* 0x000fe60000000200 */
[----:B------:R-:W-:Y:S02]  /*5860*/  @P0 LEA.HI.X R229, R234, c[0x0][0x1cc], R233, 0x1, P4 ;  /* 0x00007300eae50a11 */ /* 0x000fe400020f0ce9 */
[----:B------:R-:W-:Y:S02]  /*5870*/  SHFL.IDX PT, R232, R0, RZ, 0x1c1f ;  /* 0x001c1fff00e87589 */ /* 0x000fe400000e0000 */
[C---:B-----5:R-:W-:Y:S08]  /*5880*/  HMMA.16816.F32.BF16 R20, R140.reuse, R132, R20 ;  /* 0x000000848c14723c */ /* 0x060ff00000041814 */
[C---:B------:R-:W-:Y:S01]  /*5890*/  HMMA.16816.F32.BF16 R24, R140.reuse, R134, R24 ;  /* 0x000000868c18723c */ /* 0x040fe20000041818 */
[----:B------:R-:W4:Y:S07]  /*58a0*/  LDSM.16.M88.4 R132, [R198+0x10100] ;  /* 0x01010000c684783b */ /* 0x000f2e0000000200 */
[C---:B-1----:R-:W-:Y:S08]  /*58b0*/  HMMA.16816.F32.BF16 R28, R140.reuse, R144, R28 ;  /* 0x000000908c1c723c */ /* 0x042ff0000004181c */
[----:B------:R-:W-:Y:S01]  /*58c0*/  HMMA.16816.F32.BF16 R32, R140, R146, R32 ;  /* 0x000000928c20723c */ /* 0x000fe20000041820 */
[----:B------:R-:W1:Y:S05]  /*58d0*/  LDSM.16.M88.4 R140, [R197+0x8900] ;  /* 0x00890000c58c783b */ /* 0x000e6a0000000200 */
[----:B------:R-:W5:Y:S02]  /*58e0*/  LDSM.16.M88.4 R144, [R197+0x9100] ;  /* 0x00910000c590783b */ /* 0x000f640000000200 */
[C---:B--2---:R-:W-:Y:S08]  /*58f0*/  HMMA.16816.F32.BF16 R4, R136.reuse, R148, R4 ;  /* 0x000000948804723c */ /* 0x044ff00000041804 */
[C---:B------:R-:W-:Y:S01]  /*5900*/  HMMA.16816.F32.BF16 R8, R136.reuse, R150, R8 ;  /* 0x000000968808723c */ /* 0x040fe20000041808 */
[----:B------:R-:W2:Y:S07]  /*5910*/  LDSM.16.M88.4 R148, [R197+0x9900] ;  /* 0x00990000c594783b */ /* 0x000eae0000000200 */
[C---:B---3--:R-:W-:Y:S08]  /*5920*/  HMMA.16816.F32.BF16 R12, R136.reuse, R152, R12 ;  /* 0x00000098880c723c */ /* 0x048ff0000004180c */
[C---:B------:R-:W-:Y:S01]  /*5930*/  HMMA.16816.F32.BF16 R16, R136.reuse, R154, R16 ;  /* 0x0000009a8810723c */ /* 0x040fe20000041810 */
[----:B------:R-:W-:Y:S07]  /*5940*/  LDSM.16.M88.4 R152, [R183] ;  /* 0x00000000b798783b */ /* 0x000fee0000000200 */
[C---:B------:R-:W-:Y:S08]  /*5950*/  HMMA.16816.F32.BF16 R20, R136.reuse, R156, R20 ;  /* 0x0000009c8814723c */ /* 0x040ff00000041814 */
[C---:B------:R-:W-:Y:S01]  /*5960*/  HMMA.16816.F32.BF16 R24, R136.reuse, R158, R24 ;  /* 0x0000009e8818723c */ /* 0x040fe20000041818 */
[----:B------:R-:W-:Y:S07]  /*5970*/  LDSM.16.M88.4 R156, [R182] ;  /* 0x00000000b69c783b */ /* 0x000fee0000000200 */
[C---:B------:R-:W-:Y:S08]  /*5980*/  HMMA.16816.F32.BF16 R28, R136.reuse, R160, R28 ;  /* 0x000000a0881c723c */ /* 0x040ff0000004181c */
[----:B------:R-:W-:Y:S01]  /*5990*/  HMMA.16816.F32.BF16 R32, R136, R162, R32 ;  /* 0x000000a28820723c */ /* 0x000fe20000041820 */
[----:B------:R-:W3:Y:S05]  /*59a0*/  LDSM.16.M88.4 R136, [R194+0x10100] ;  /* 0x01010000c288783b */ /* 0x000eea0000000200 */
[----:B------:R-:W2:Y:S02]  /*59b0*/  LDSM.16.M88.4 R160, [R181] ;  /* 0x00000000b5a0783b */ /* 0x000ea40000000200 */
[C---:B----4-:R-:W-:Y:S08]  /*59c0*/  HMMA.16816.F32.BF16 R4, R132.reuse, R164, R4 ;  /* 0x000000a48404723c */ /* 0x050ff00000041804 */
[C---:B------:R-:W-:Y:S01]  /*59d0*/  HMMA.16816.F32.BF16 R8, R132.reuse, R166, R8 ;  /* 0x000000a68408723c */ /* 0x040fe20000041808 */
[----:B------:R-:W4:Y:S07]  /*59e0*/  LDSM.16.M88.4 R164, [R180] ;  /* 0x00000000b4a4783b */ /* 0x000f2e0000000200 */
[C---:B-1----:R-:W-:Y:S08]  /*59f0*/  HMMA.16816.F32.BF16 R12, R132.reuse, R140, R12 ;  /* 0x0000008c840c723c */ /* 0x042ff0000004180c */
[C---:B------:R-:W-:Y:S01]  /*5a00*/  HMMA.16816.F32.BF16 R16, R132.reuse, R142, R16 ;  /* 0x0000008e8410723c */ /* 0x040fe20000041810 */
[----:B------:R-:W-:Y:S07]  /*5a10*/  LDSM.16.M88.4 R140, [R193+0x10100] ;  /* 0x01010000c18c783b */ /* 0x000fee0000000200 */
[C---:B-----5:R-:W-:Y:S08]  /*5a20*/  HMMA.16816.F32.BF16 R20, R132.reuse, R144, R20 ;  /* 0x000000908414723c */ /* 0x060ff00000041814 */
[C---:B------:R-:W-:Y:S01]  /*5a30*/  HMMA.16816.F32.BF16 R24, R132.reuse, R146, R24 ;  /* 0x000000928418723c */ /* 0x040fe20000041818 */
[----:B------:R-:W1:Y:S07]  /*5a40*/  LDSM.16.M88.4 R144, [R192+0x8100] ;  /* 0x00810000c090783b */ /* 0x000e6e0000000200 */
[C---:B--2---:R-:W-:Y:S08]  /*5a50*/  HMMA.16816.F32.BF16 R28, R132.reuse, R148, R28 ;  /* 0x00000094841c723c */ /* 0x044ff0000004181c */
[----:B------:R-:W-:Y:S01]  /*5a60*/  HMMA.16816.F32.BF16 R32, R132, R150, R32 ;  /* 0x000000968420723c */ /* 0x000fe20000041820 */
[----:B------:R-:W2:Y:S05]  /*5a70*/  LDSM.16.M88.4 R132, [R192+0x8900] ;  /* 0x00890000c084783b */ /* 0x000eaa0000000200 */
[----:B------:R-:W5:Y:S02]  /*5a80*/  LDSM.16.M88.4 R148, [R192+0x9100] ;  /* 0x00910000c094783b */ /* 0x000f640000000200 */
[C---:B---3--:R-:W-:Y:S08]  /*5a90*/  HMMA.16816.F32.BF16 R4, R136.reuse, R152, R4 ;  /* 0x000000988804723c */ /* 0x048ff00000041804 */
        /* <DEDUP_REMOVED lines=8> */
[C---:B----4-:R-:W-:Y:S08]  /*5b20*/  HMMA.16816.F32.BF16 R28, R136.reuse, R164, R28 ;  /* 0x000000a4881c723c */ /* 0x050ff0000004181c */
[----:B------:R-:W-:Y:S01]  /*5b30*/  HMMA.16816.F32.BF16 R32, R136, R166, R32 ;  /* 0x000000a68820723c */ /* 0x000fe20000041820 */
[----:B------:R-:W3:Y:S05]  /*5b40*/  LDSM.16.M88.4 R136, [R192+0x9900] ;  /* 0x00990000c088783b */ /* 0x000eea0000000200 */
[----:B------:R-:W-:Y:S02]  /*5b50*/  LDSM.16.M88.4 R164, [R184+0x3800] ;  /* 0x00380000b8a4783b */ /* 0x000fe40000000200 */
[C---:B-1----:R-:W-:Y:S08]  /*5b60*/  HMMA.16816.F32.BF16 R4, R140.reuse, R144, R4 ;  /* 0x000000908c04723c */ /* 0x042ff00000041804 */
[C---:B------:R-:W-:Y:S01]  /*5b70*/  HMMA.16816.F32.BF16 R8, R140.reuse, R146, R8 ;  /* 0x000000928c08723c */ /* 0x040fe20000041808 */
[----:B------:R-:W1:Y:S07]  /*5b80*/  LDSM.16.M88.4 R144, [R184+0x3000] ;  /* 0x00300000b890783b */ /* 0x000e6e0000000200 */
[C---:B--2---:R-:W-:Y:S08]  /*5b90*/  HMMA.16816.F32.BF16 R12, R140.reuse, R132, R12 ;  /* 0x000000848c0c723c */ /* 0x044ff0000004180c */
[C---:B------:R-:W-:Y:S01]  /*5ba0*/  HMMA.16816.F32.BF16 R16, R140.reuse, R134, R16 ;  /* 0x000000868c10723c */ /* 0x040fe20000041810 */
[----:B------:R-:W2:Y:S07]  /*5bb0*/  LDSM.16.M88.4 R132, [R197+0xa900] ;  /* 0x00a90000c584783b */ /* 0x000eae0000000200 */
[C---:B-----5:R-:W-:Y:S08]  /*5bc0*/  HMMA.16816.F32.BF16 R20, R140.reuse, R148, R20 ;  /* 0x000000948c14723c */ /* 0x060ff00000041814 */
[C---:B------:R-:W-:Y:S01]  /*5bd0*/  HMMA.16816.F32.BF16 R24, R140.reuse, R150, R24 ;  /* 0x000000968c18723c */ /* 0x040fe20000041818 */
[----:B------:R-:W-:Y:S07]  /*5be0*/  LDSM.16.M88.4 R148, [R194+0x14100] ;  /* 0x01410000c294783b */ /* 0x000fee0000000200 */
[C---:B---3--:R-:W-:Y:S08]  /*5bf0*/  HMMA.16816.F32.BF16 R28, R140.reuse, R136, R28 ;  /* 0x000000888c1c723c */ /* 0x048ff0000004181c */
[----:B------:R-:W-:Y:S01]  /*5c00*/  HMMA.16816.F32.BF16 R32, R140, R138, R32 ;  /* 0x0000008a8c20723c */ /* 0x000fe20000041820 */
[----:B------:R-:W3:Y:S05]  /*5c10*/  LDSM.16.M88.4 R136, [R197+0xb100] ;  /* 0x00b10000c588783b */ /* 0x000eea0000000200 */
        /* <DEDUP_REMOVED lines=16> */
[C---:B--2---:R-:W-:Y:S08]  /*5d20*/  HMMA.16816.F32.BF16 R12, R168.reuse, R132, R12 ;  /* 0x00000084a80c723c */ /* 0x044ff0000004180c */
[C---:B------:R-:W-:Y:S01]  /*5d30*/  HMMA.16816.F32.BF16 R16, R168.reuse, R134, R16 ;  /* 0x00000086a810723c */ /* 0x040fe20000041810 */
[----:B------:R-:W2:Y:S07]  /*5d40*/  LDSM.16.M88.4 R132, [R176] ;  /* 0x00000000b084783b */ /* 0x000eae0000000200 */
[C---:B---3--:R-:W-:Y:S08]  /*5d50*/  HMMA.16816.F32.BF16 R20, R168.reuse, R136, R20 ;  /* 0x00000088a814723c */ /* 0x048ff00000041814 */
[C---:B------:R-:W-:Y:S01]  /*5d60*/  HMMA.16816.F32.BF16 R24, R168.reuse, R138, R24 ;  /* 0x0000008aa818723c */ /* 0x040fe20000041818 */
[----:B------:R-:W-:Y:S07]  /*5d70*/  LDSM.16.M88.4 R136, [R193+0x14100] ;  /* 0x01410000c188783b */ /* 0x000fee0000000200 */
[C---:B----4-:R-:W-:Y:S08]  /*5d80*/  HMMA.16816.F32.BF16 R28, R168.reuse, R140, R28 ;  /* 0x0000008ca81c723c */ /* 0x050ff0000004181c */
[----:B------:R-:W-:Y:S01]  /*5d90*/  HMMA.16816.F32.BF16 R32, R168, R142, R32 ;  /* 0x0000008ea820723c */ /* 0x000fe20000041820 */
[----:B------:R-:W3:Y:S07]  /*5da0*/  LDSM.16.M88.4 R140, [R192+0xa100] ;  /* 0x00a10000c08c783b */ /* 0x000eee0000000200 */
        /* <DEDUP_REMOVED lines=9> */
[C---:B--2---:R-:W-:Y:S08]  /*5e40*/  HMMA.16816.F32.BF16 R28, R148.reuse, R132, R28 ;  /* 0x00000084941c723c */ /* 0x044ff0000004181c */
[----:B------:R-:W-:Y:S01]  /*5e50*/  HMMA.16816.F32.BF16 R32, R148, R134, R32 ;  /* 0x000000869420723c */ /* 0x000fe20000041820 */
[----:B------:R-:W2:Y:S07]  /*5e60*/  LDSM.16.M88.4 R132, [R184+0x4800] ;  /* 0x00480000b884783b */ /* 0x000eae0000000200 */
[C---:B---3--:R-:W-:Y:S08]  /*5e70*/  HMMA.16816.F32.BF16 R4, R136.reuse, R140, R4 ;  /* 0x0000008c8804723c */ /* 0x048ff00000041804 */
[C---:B------:R-:W-:Y:S01]  /*5e80*/  HMMA.16816.F32.BF16 R8, R136.reuse, R142, R8 ;  /* 0x0000008e8808723c */ /* 0x040fe20000041808 */
[----:B------:R-:W-:Y:S07]  /*5e90*/  LDSM.16.M88.4 R140, [R184+0x5800] ;  /* 0x00580000b88c783b */ /* 0x000fee0000000200 */
[C---:B----4-:R-:W-:Y:S08]  /*5ea0*/  HMMA.16816.F32.BF16 R12, R136.reuse, R156, R12 ;  /* 0x0000009c880c723c */ /* 0x050ff0000004180c */
[C---:B------:R-:W-:Y:S08]  /*5eb0*/  HMMA.16816.F32.BF16 R16, R136.reuse, R158, R16 ;  /* 0x0000009e8810723c */ /* 0x040ff00000041810 */
[C---:B------:R-:W-:Y:S08]  /*5ec0*/  HMMA.16816.F32.BF16 R20, R136.reuse, R160, R20 ;  /* 0x000000a08814723c */ /* 0x040ff00000041814 */
[C---:B------:R-:W-:Y:S08]  /*5ed0*/  HMMA.16816.F32.BF16 R24, R136.reuse, R162, R24 ;  /* 0x000000a28818723c */ /* 0x040ff00000041818 */
[C---:B-1----:R-:W-:Y:S08]  /*5ee0*/  HMMA.16816.F32.BF16 R28, R136.reuse, R144, R28 ;  /* 0x00000090881c723c */ /* 0x042ff0000004181c */
[----:B------:R-:W-:Y:S01]  /*5ef0*/  HMMA.16816.F32.BF16 R32, R136, R146, R32 ;  /* 0x000000928820723c */ /* 0x000fe20000041820 */
[----:B------:R-:W1:Y:S01]  /*5f00*/  LDSM.16.M88.4 R136, [R184+0x5000] ;  /* 0x00500000b888783b */ /* 0x000e620000000200 */
[----:B------:R-:W-:Y:S04]  /*5f10*/  DEPBAR.LE SB0, 0x0 ;  /* 0x000080000000791a */ /* 0x000fe80000000000 */
[----:B------:R-:W-:Y:S02]  /*5f20*/  BAR.SYNC.DEFER_BLOCKING 0x0 ;  /* 0x0000000000007b1d */ /* 0x000fe40000010000 */
[C---:B-----5:R-:W-:Y:S08]  /*5f30*/  HMMA.16816.F32.BF16 R4, R152.reuse, R164, R4 ;  /* 0x000000a49804723c */ /* 0x060ff00000041804 */
[C---:B------:R-:W-:Y:S08]  /*5f40*/  HMMA.16816.F32.BF16 R8, R152.reuse, R166, R8 ;  /* 0x000000a69808723c */ /* 0x040ff00000041808 */
[C---:B--2---:R-:W-:Y:S01]  /*5f50*/  HMMA.16816.F32.BF16 R12, R152.reuse, R132, R12 ;  /* 0x00000084980c723c */ /* 0x044fe2000004180c */
[----:B------:R-:W-:Y:S01]  /*5f60*/  @!PT LDS RZ, [RZ] ;  /* 0x00000000fffff984 */ /* 0x000fe20000000800 */
[----:B------:R-:W-:Y:S01]  /*5f70*/  @!PT LDS RZ, [RZ] ;  /* 0x00000000fffff984 */ /* 0x000fe20000000800 */
[----:B------:R-:W-:Y:S01]  /*5f80*/  @!PT LDS RZ, [RZ] ;  /* 0x00000000fffff984 */ /* 0x000fe20000000800 */
[----:B------:R2:W-:Y:S07]  /*5f90*/  @P0 LDGSTS.E.BYPASS.LTC128B.128 [R199+0x6100], [R222.64], !P3 ;  /* 0x06100000dec70fae */ /* 0x0005ee000d901d52 */
[C---:B------:R-:W-:Y:S01]  /*5fa0*/  HMMA.16816.F32.BF16 R16, R152.reuse, R134, R16 ;  /* 0x000000869810723c */ /* 0x040fe20000041810 */
[----:B------:R3:W-:Y:S05]  /*5fb0*/  @P0 LDGSTS.E.BYPASS.LTC128B.128 [R199+0x8100], [R226.64], !P2 ;  /* 0x08100000e2c70fae */ /* 0x0007ea000d101d52 */
[----:B------:R4:W-:Y:S02]  /*5fc0*/  @P0 LDGSTS.E.BYPASS.LTC128B.128 [R199+0xa100], [R224.64], !P1 ;  /* 0x0a100000e0c70fae */ /* 0x0009e4000c901d52 */
[C---:B-1----:R-:W-:Y:S03]  /*5fd0*/  HMMA.16816.F32.BF16 R20, R152.reuse, R136, R20 ;  /* 0x000000889814723c */ /* 0x042fe60000041814 */
[----:B------:R3:W-:Y:S05]  /*5fe0*/  @P0 LDGSTS.E.BYPASS.LTC128B.128 [R199+0x7100], [R236.64], !P3 ;  /* 0x07100000ecc70fae */ /* 0x0007ea000d901d52 */
[C---:B------:R-:W-:Y:S01]  /*5ff0*/  HMMA.16816.F32.BF16 R24, R152.reuse, R138, R24 ;  /* 0x0000008a9818723c */ /* 0x040fe20000041818 */
[----:B------:R3:W-:Y:S05]  /*6000*/  @P0 LDGSTS.E.BYPASS.LTC128B.128 [R199+0x9100], [R230.64], !P2 ;  /* 0x09100000e6c70fae */ /* 0x0007ea000d101d52 */
[----:B------:R3:W-:Y:S01]  /*6010*/  @P0 LDGSTS.E.BYPASS.LTC128B.128 [R199+0xb100], [R228.64], !P1 ;  /* 0x0b100000e4c70fae */ /* 0x0007e2000c901d52 */
[----:B------:R-:W-:Y:S01]  /*6020*/  PLOP3.LUT P0, PT, PT, PT, UP1, 0x40, 0x0 ;  /* 0x000000000000781c */ /* 0x000fe20003f0e818 */
[C---:B------:R-:W-:Y:S01]  /*6030*/  HMMA.16816.F32.BF16 R28, R152.reuse, R140, R28 ;  /* 0x0000008c981c723c */ /* 0x040fe2000004181c */
[----:B--2---:R-:W-:Y:S02]  /*6040*/  IMAD.U32 R223, RZ, RZ, UR20 ;  /* 0x00000014ffdf7e24 */ /* 0x004fe4000f8e00ff */
[----:B------:R-:W0:Y:S01]  /*6050*/  LDGDEPBAR ;  /* 0x00000000000079af */ /* 0x000e220000000000 */
[----:B------:R-:W-:Y:S02]  /*6060*/  IMAD.U32 R222, RZ, RZ, UR16 ;  /* 0x00000010ffde7e24 */ /* 0x000fe4000f8e00ff */
[----:B------:R-:W-:Y:S02]  /*6070*/  IADD3 R223, -R208, 0x1, -R223 ;  /* 0x00000001d0df7810 */ /* 0x000fe40007ffe9df */
[----:B------:R-:W-:Y:S04]  /*6080*/  HMMA.16816.F32.BF16 R32, R152, R142, R32 ;  /* 0x0000008e9820723c */ /* 0x000fe80000041820 */
[----:B------:R-:W-:Y:S04]  /*6090*/  IADD3 R222, -R222, UR9, R223 ;  /* 0x00000009dede7c10 */ /* 0x000fe8000fffe1df */
[C---:B----4-:R-:W-:Y:S04]  /*60a0*/  IADD3 R225, R222.reuse, c[0x0][0x328], RZ ;  /* 0x0000ca00dee17a10 */ /* 0x050fe80007ffe0ff */
[----:B------:R-:W-:Y:S01]  /*60b0*/  IADD3 R223, R222, UR15, RZ ;  /* 0x0000000fdedf7c10 */ /* 0x000fe2000fffe0ff */
[--C-:B------:R-:W-:Y:S04]  /*60c0*/  IMAD.IADD R224, R225, 0x1, R232.reuse ;  /* 0x00000001e1e07824 */ /* 0x100fe800078e02e8 */
[----:B------:R-:W-:Y:S01]  /*60d0*/  IMAD.IADD R222, R223, 0x1, R232 ;  /* 0x00000001dfde7824 */ /* 0x000fe200078e02e8 */
[----:B------:R-:W-:-:S05]  /*60e0*/  @P0 BRA `(.L_x_243) ;  /* 0x000001a000000947 */ /* 0x000fca0003800000 */
[----:B---3--:R-:W-:Y:S01]  /*60f0*/  IMAD.U32 R133, RZ, RZ, UR16 ;  /* 0x00000010ff857e24 */ /* 0x008fe2000f8e00ff */
[----:B------:R-:W-:Y:S04]  /*6100*/  BSSY B0, `(.L_x_244) ;  /* 0x0000012000007945 */ /* 0x000fe80003800000 */
[----:B------:R-:W-:Y:S04]  /*6110*/  IADD3 R133, -R133, UR9, R232 ;  /* 0x0000000985857c10 */ /* 0x000fe8000fffe1e8 */
        /* <DEDUP_REMOVED lines=11> */
.L_x_245:
[----:B------:R-:W-:Y:S04]  /*61d0*/  MOV R132, c[0x0][0x32c] ;  /* 0x0000cb0000847a02 */ /* 0x000fe80000000f00 */
[----:B------:R-:W-:Y:S11]  /*61e0*/  ISETP.NE.AND P0, PT, R132, 0x1, PT ;  /* 0x000000018400780c */ /* 0x000ff60003f05270 */
[----:B------:R-:W-:Y:S02]  /*61f0*/  @!UPT UIADD3 URZ, URZ, URZ, URZ ;  /* 0x0000003f3f3ff290 */ /* 0x000fe4000fffe03f */
[----:B------:R-:W-:Y:S05]  /*6200*/  @P0 IMAD.HI.U32 R132, R133, c[0x0][0x330], RZ ;  /* 0x0000cc0085840a27 */ /* 0x000fea00078e00ff */
[----:B------:R-:W-:Y:S02]  /*6210*/  @P0 SHF.R.U32.HI R133, RZ, c[0x0][0x334], R132 ;  /* 0x0000cd00ff850a19 */ /* 0x000fe40000011684 */
.L_x_246:
[----:B------:R-:W-:Y:S05]  /*6220*/  BSYNC B0 ;  /* 0x0000000000007941 */ /* 0x000fea0003800000 */
.L_x_244:
[----:B------:R-:W-:Y:S04]  /*6230*/  IMAD.MOV.U32 R132, RZ, RZ, c[0x0][0x32c] ;  /* 0x0000cb00ff847624 */ /* 0x000fe800078e00ff */
[----:B------:R-:W-:Y:S04]  /*6240*/  IMAD R135, R133, R132, -UR20 ;  /* 0x8000001485877e24 */ /* 0x000fe8000f8e0284 */
[----:B------:R-:W-:Y:S05]  /*6250*/  IMAD.IADD R135, R135, 0x1, -R208 ;  /* 0x0000000187877824 */ /* 0x000fea00078e0ad0 */
[----:B------:R-:W-:Y:S02]  /*6260*/  IADD3 R133, R135, c[0x0][0x32c], RZ ;  /* 0x0000cb0087857a10 */ /* 0x000fe40007ffe0ff */
[----:B------:R-:W-:Y:S02]  /*6270*/  IMNMX R222, R222, R135, !PT ;  /* 0x00000087dede7217 */ /* 0x000fe40007800200 */
[----:B------:R-:W-:Y:S02]  /*6280*/  IMNMX R224, R224, R133, PT ;  /* 0x00000085e0e07217 */ /* 0x000fe40003800200 */
.L_x_243:
[----:B---3--:R-:W-:Y:S01]  /*6290*/  UISETP.GT.AND UP0, UPT, UR14, -0x1, UPT ;  /* 0xffffffff0e00788c */ /* 0x008fe2000bf04270 */
[----:B------:R-:W1:Y:S05]  /*62a0*/  SHFL.IDX PT, R0, R0, 0x1, 0x1c1f ;  /* 0x003c1f0000007f89 */ /* 0x000e6a00000e0000 */
[----:B------:R-:W-:Y:S04]  /*62b0*/  PLOP3.LUT P0, PT, PT, PT, UP0, 0x80, 0x0 ;  /* 0x000000000000781c */ /* 0x000fe80003f0f008 */
[C---:B------:R-:W-:Y:S02]  /*62c0*/  ISETP.GT.AND P4, PT, R222.reuse, 0x1, P0 ;  /* 0x00000001de00780c */ /* 0x040fe40000784270 */
[----:B------:R-:W-:Y:S02]  /*62d0*/  ISETP.GT.AND P5, PT, R222, RZ, P0 ;  /* 0x000000ffde00720c */ /* 0x000fe400007a4270 */
[C---:B------:R-:W-:Y:S02]  /*62e0*/  ISETP.LT.OR P4, PT, R224.reuse, 0x2, P4 ;  /* 0x00000002e000780c */ /* 0x040fe40002781670 */
[----:B------:R-:W-:Y:S02]  /*62f0*/  ISETP.LT.OR P5, PT, R224, 0x1, P5 ;  /* 0x00000001e000780c */ /* 0x000fe40002fa1670 */
[----:B------:R-:W-:Y:S02]  /*6300*/  FSEL R136, R5, -INF , !P4 ;  /* 0xff80000005887808 */ /* 0x000fe40006000000 */
[C---:B------:R-:W-:Y:S02]  /*6310*/  ISETP.GT.AND P4, PT, R222.reuse, 0x10, P0 ;  /* 0x00000010de00780c */ /* 0x040fe40000784270 */
[----:B------:R-:W-:Y:S02]  /*6320*/  ISETP.GT.AND P6, PT, R222, 0x8, P0 ;  /* 0x00000008de00780c */ /* 0x000fe400007c4270 */
[----:B------:R-:W-:Y:S01]  /*6330*/  ISETP.LT.OR P4, PT, R224, 0x11, P4 ;  /* 0x00000011e000780c */ /* 0x000fe20002781670 */
[--C-:B-1----:R-:W-:Y:S01]  /*6340*/  IMAD.IADD R225, R225, 0x1, R0.reuse ;  /* 0x00000001e1e17824 */ /* 0x102fe200078e0200 */
[----:B------:R-:W-:Y:S01]  /*6350*/  FSEL R138, R4, -INF , !P5 ;  /* 0xff800000048a7808 */ /* 0x000fe20006800000 */
[----:B------:R-:W-:Y:S01]  /*6360*/  IMAD.IADD R223, R223, 0x1, R0 ;  /* 0x00000001dfdf7824 */ /* 0x000fe200078e0200 */
[----:B------:R-:W-:Y:S02]  /*6370*/  ISETP.GT.AND P5, PT, R222, 0x9, P0 ;  /* 0x00000009de00780c */ /* 0x000fe400007a4270 */
        /* <DEDUP_REMOVED lines=26> */
[----:B------:R-:W-:Y:S02]  /*6520*/  ISETP.GT.AND P5, PT, R222, 0x30, P0 ;  /* 0x00000030de00780c */ /* 0x000fe400007a4270 */
[----:B------:R-:W-:Y:S02]  /*6530*/  FSEL R150, R29, -INF , !P4 ;  /* 0xff8000001d967808 */ /* 0x000fe40006000000 */
[----:B------:R-:W-:Y:S02]  /*6540*/  PLOP3.LUT P4, PT, PT, PT, UP1, 0x40, 0x0 ;  /* 0x000000000000781c */ /* 0x000fe40003f8e818 */
[C---:B------:R-:W-:Y:S02]  /*6550*/  ISETP.LT.OR P6, PT, R224.reuse, 0x2a, P6 ;  /* 0x0000002ae000780c */ /* 0x040fe400037c1670 */
[----:B------:R-:W-:Y:S02]  /*6560*/  ISETP.LT.OR P5, PT, R224, 0x31, P5 ;  /* 0x00000031e000780c */ /* 0x000fe40002fa1670 */
[----:B------:R-:W-:Y:S02]  /*6570*/  FSEL R152, R25, -INF , !P6 ;  /* 0xff80000019987808 */ /* 0x000fe40007000000 */
[----:B------:R-:W-:Y:S02]  /*6580*/  ISETP.GT.AND P6, PT, R222, 0x38, P0 ;  /* 0x00000038de00780c */ /* 0x000fe400007c4270 */
[----:B------:R-:W-:Y:S02]  /*6590*/  FSEL R151, R28, -INF , !P5 ;  /* 0xff8000001c977808 */ /* 0x000fe40006800000 */
[----:B------:R-:W-:Y:S02]  /*65a0*/  ISETP.GT.AND P5, PT, R222, 0x39, P0 ;  /* 0x00000039de00780c */ /* 0x000fe400007a4270 */
[C---:B------:R-:W-:Y:S02]  /*65b0*/  ISETP.LT.OR P6, PT, R224.reuse, 0x39, P6 ;  /* 0x00000039e000780c */ /* 0x040fe400037c1670 */
[----:B------:R-:W-:Y:S02]  /*65c0*/  ISETP.LT.OR P5, PT, R224, 0x3a, P5 ;  /* 0x0000003ae000780c */ /* 0x000fe40002fa1670 */
[----:B------:R-:W-:Y:S02]  /*65d0*/  FSEL R148, R32, -INF , !P6 ;  /* 0xff80000020947808 */ /* 0x000fe40007000000 */
[----:B------:R-:W-:Y:S01]  /*65e0*/  FSEL R146, R33, -INF , !P5 ;  /* 0xff80000021927808 */ /* 0x000fe20006800000 */
[----:B------:R-:W-:-:S05]  /*65f0*/  @P4 BRA `(.L_x_247) ;  /* 0x000001a000004947 */ /* 0x000fca0003800000 */
[----:B------:R-:W-:Y:S01]  /*6600*/  IMAD.U32 R5, RZ, RZ, UR16 ;  /* 0x00000010ff057e24 */ /* 0x000fe2000f8e00ff */
        /* <DEDUP_REMOVED lines=13> */
.L_x_249:
[----:B------:R-:W-:Y:S04]  /*66e0*/  MOV R0, c[0x0][0x32c] ;  /* 0x0000cb0000007a02 */ /* 0x000fe80000000f00 */
[----:B------:R-:W-:Y:S11]  /*66f0*/  ISETP.NE.AND P4, PT, R0, 0x1, PT ;  /* 0x000000010000780c */ /* 0x000ff60003f85270 */
[----:B------:R-:W-:Y:S02]  /*6700*/  @!UPT UIADD3 URZ, URZ, URZ, URZ ;  /* 0x0000003f3f3ff290 */ /* 0x000fe4000fffe03f */
[----:B------:R-:W-:Y:S05]  /*6710*/  @P4 IMAD.HI.U32 R0, R5, c[0x0][0x330], RZ ;  /* 0x0000cc0005004a27 */ /* 0x000fea00078e00ff */
[----:B------:R-:W-:Y:S02]  /*6720*/  @P4 SHF.R.U32.HI R5, RZ, c[0x0][0x334], R0 ;  /* 0x0000cd00ff054a19 */ /* 0x000fe40000011600 */
.L_x_250:
[----:B------:R-:W-:Y:S05]  /*6730*/  BSYNC B0 ;  /* 0x0000000000007941 */ /* 0x000fea0003800000 */
.L_x_248:
[----:B------:R-:W-:Y:S04]  /*6740*/  IMAD.MOV.U32 R0, RZ, RZ, c[0x0][0x32c] ;  /* 0x0000cb00ff007624 */ /* 0x000fe800078e00ff */
[----:B------:R-:W-:Y:S04]  /*6750*/  IMAD R5, R5, R0, -UR20 ;  /* 0x8000001405057e24 */ /* 0x000fe8000f8e0200 */
[----:B------:R-:W-:Y:S05]  /*6760*/  IMAD.IADD R4, R5, 0x1, -R208 ;  /* 0x0000000105047824 */ /* 0x000fea00078e0ad0 */
[----:B------:R-:W-:Y:S02]  /*6770*/  IADD3 R0, R4, c[0x0][0x32c], RZ ;  /* 0x0000cb0004007a10 */ /* 0x000fe40007ffe0ff */
[----:B------:R-:W-:Y:S02]  /*6780*/  IMNMX R223, R223, R4, !PT ;  /* 0x00000004dfdf7217 */ /* 0x000fe40007800200 */
[----:B------:R-:W-:Y:S02]  /*6790*/  IMNMX R225, R225, R0, PT ;  /* 0x00000000e1e17217 */ /* 0x000fe40003800200 */
.L_x_247:
[----:B------:R-:W-:Y:S01]  /*67a0*/  FMNMX.FTZ R5, R138, R3, !PT ;  /* 0x000000038a057209 */ /* 0x000fe20007810000 */
[----:B------:R-:W-:Y:S01]  /*67b0*/  UISETP.GT.AND UP0, UPT, UR14, UR17, UPT ;  /* 0x000000110e00728c */ /* 0x000fe2000bf04270 */
[C---:B------:R-:W-:Y:S01]  /*67c0*/  ISETP.GT.AND P6, PT, R223.reuse, RZ, P0 ;  /* 0x000000ffdf00720c */ /* 0x040fe200007c4270 */
[----:B------:R-:W-:Y:S01]  /*67d0*/  UIADD3 UR14, UR14, -0x1, URZ ;  /* 0xffffffff0e0e7890 */ /* 0x000fe2000fffe03f */
[----:B------:R-:W-:Y:S02]  /*67e0*/  FMNMX.FTZ R5, R136, R5, !PT ;  /* 0x0000000588057209 */ /* 0x000fe40007810000 */
[----:B------:R-:W-:Y:S02]  /*67f0*/  ISETP.GT.AND P5, PT, R223, 0x1, P0 ;  /* 0x00000001df00780c */ /* 0x000fe400007a4270 */
[----:B------:R-:W-:Y:S02]  /*6800*/  FMNMX.FTZ R5, R134, R5, !PT ;  /* 0x0000000586057209 */ /* 0x000fe40007810000 */
[C---:B------:R-:W-:Y:S02]  /*6810*/  ISETP.LT.OR P6, PT, R225.reuse, 0x1, P6 ;  /* 0x00000001e100780c */ /* 0x040fe400037c1670 */
        /* <DEDUP_REMOVED lines=57> */
[----:B------:R-:W-:Y:S02]  /*6bb0*/  ISETP.GT.AND P6, PT, R223, 0x30, P0 ;  /* 0x00000030df00780c */ /* 0x000fe400007c4270 */
        /* <DEDUP_REMOVED lines=43> */
[--C-:B------:R-:W-:Y:S02]  /*6e70*/  FFMA.FTZ R228, R151, c[0x0][0x2d0], -R153.reuse ;  /* 0x0000b40097e47a23 */ /* 0x100fe40000010899 */
        /* <DEDUP_REMOVED lines=351> */
.L_x_242:
[----:B------:R-:W1:Y:S01]  /*8470*/  S2UR UR6, SR_CTAID.X ;  /* 0x00000000000679c3 */ /* 0x000e620000002500 */
[----:B------:R-:W-:Y:S01]  /*8480*/  ULDC.64 UR4, c[0x0][0x2c8] ;  /* 0x0000b20000047ab9 */ /* 0x000fe20000000a00 */
[----:B------:R-:W-:Y:S01]  /*8490*/  PLOP3.LUT P0, PT, PT, PT, UP1, 0x40, 0x0 ;  /* 0x000000000000781c */ /* 0x000fe20003f0e818 */
[----:B-1----:R-:W-:-:S04]  /*84a0*/  ULEA UR6, UR6, 0x7f, 0x7 ;  /* 0x0000007f06067891 */ /* 0x002fc8000f8e383f */
[----:B------:R-:W-:Y:S02]  /*84b0*/  UIMAD.WIDE.U32 UR20, UR6, UR4, URZ ;  /* 0x00000004061472a5 */ /* 0x000fe4000f8e003f */
[----:B------:R-:W-:Y:S02]  /*84c0*/  UIADD3 UR4, UR9, 0x1, -UR16 ;  /* 0x0000000109047890 */ /* 0x000fe4000fffe810 */
[----:B------:R-:W-:-:S04]  /*84d0*/  @UP2 USHF.R.U32.HI UR6, URZ, UR5, UR21 ;  /* 0x000000053f062299 */ /* 0x000fc80008011615 */
[----:B------:R-:W-:-:S03]  /*84e0*/  UIADD3 UR7, UR4, UR6, URZ ;  /* 0x0000000604077290 */ /* 0x000fc6000fffe03f */
[----:B------:R-:W-:Y:S02]  /*84f0*/  ULDC UR6, c[0x0][0x324] ;  /* 0x0000c90000067ab9 */ /* 0x000fe40000000800 */
        /* <DEDUP_REMOVED lines=14> */
.L_x_253:
[----:B------:R-:W-:Y:S02]  /*85e0*/  ULDC UR4, c[0x0][0x32c] ;  /* 0x0000cb0000047ab9 */ /* 0x000fe40000000800 */
[----:B------:R-:W-:-:S03]  /*85f0*/  UISETP.NE.AND UP0, UPT, UR4, 0x1, UPT ;  /* 0x000000010400788c */ /* 0x000fc6000bf05270 */
[----:B------:R-:W-:Y:S02]  /*8600*/  ULDC.64 UR4, c[0x0][0x330] ;  /* 0x0000cc0000047ab9 */ /* 0x000fe40000000a00 */
[----:B------:R-:W-:-:S07]  /*8610*/  UIMAD.WIDE.U32 UR20, UR7, UR4, URZ ;  /* 0x00000004071472a5 */ /* 0x000fce000f8e003f */
[----:B------:R-:W-:Y:S02]  /*8620*/  @UP0 UMOV UR17, UR21 ;  /* 0x0000001500110c82 */ /* 0x000fe40008000000 */
[----:B------:R-:W-:Y:S02]  /*8630*/  @UP0 USHF.R.U32.HI UR7, URZ, UR5, UR17 ;  /* 0x000000053f070299 */ /* 0x000fe40008011611 */
.L_x_254:
[----:B------:R-:W-:Y:S02]  /*8640*/  ULDC UR4, c[0x0][0x32c] ;  /* 0x0000cb0000047ab9 */ /* 0x000fe40000000800 */
[----:B------:R-:W-:-:S04]  /*8650*/  UIMAD UR4, UR7, UR4, URZ ;  /* 0x00000004070472a4 */ /* 0x000fc8000f8e023f */
[----:B------:R-:W-:-:S04]  /*8660*/  UISETP.LT.AND UP0, UPT, UR6, UR4, UPT ;  /* 0x000000040600728c */ /* 0x000fc8000bf01270 */
[----:B------:R-:W-:-:S04]  /*8670*/  USEL UR6, UR6, UR4, !UP0 ;  /* 0x0000000406067287 */ /* 0x000fc8000c000000 */
.L_x_252:
        /* <DEDUP_REMOVED lines=22> */
.L_x_256:
        /* <DEDUP_REMOVED lines=21> */
[----:B------:R-:W-:Y:S02]  /*8930*/  @!P0 LEA R168, P4, R0, c[0x0][0x1f8], 0x1 ;  /* 0x00007e0000a88a11 */ /* 0x000fe400078808ff */
        /* <DEDUP_REMOVED lines=14> */
[----:B------:R-:W-:Y:S01]  /*8a20*/  @!P0 IADD3.X R25, R218, UR14, RZ, P6, !PT ;  /* 0x0000000eda198c10 */ /* 0x000fe2000b7fe4ff */
        /* <DEDUP_REMOVED lines=257> */
[----:B------:R-:W-:Y:S01]  /*9a40*/  @P0 LEA R150, P6, R4, c[0x0][0x1c8], 0x1 ;  /* 0x0000720004960a11 */ /* 0x000fe200078c08ff */
[C---:B------:R-:W-:Y:S01]  /*9a50*/  FMUL.FTZ R101, R3.reuse, R101 ;  /* 0x0000006503657220 */ /* 0x040fe20000410000 */
        /* <DEDUP_REMOVED lines=359> */
.L_x_255:
        /* <DEDUP_REMOVED lines=18> */
.L_x_266:
        /* <DEDUP_REMOVED lines=214> */
[C---:B------:R-:W-:Y:S04]  /*bf50*/  HMMA.16816.F32.BF16 R16, R136.reuse, R142, R16 ;  /* 0x0000008e8810723c */ /* 0x040fe80000041810 */
[----:B------:R-:W-:Y:S02]  /*bf60*/  @P4 SHF.R.U32.HI R0, RZ, c[0x0][0x2cc], R140 ;  /* 0x0000b300ff004a19 */ /* 0x000fe4000001168c */
[----:B------:R-:W2:Y:S01]  /*bf70*/  LDSM.16.M88.4 R140, [R184+0x5800] ;  /* 0x00580000b88c783b */ /* 0x000ea20000000200 */
[----:B------:R-:W-:Y:S01]  /*bf80*/  @P0 IADD3 R152, P5, R216, UR7, RZ ;  /* 0x00000007d8980c10 */ /* 0x000fe2000ffbe0ff */
[----:B------:R-:W-:Y:S04]  /*bf90*/  DEPBAR.LE SB0, 0x0 ;  /* 0x000080000000791a */ /* 0x000fe80000000000 */
[----:B------:R-:W-:Y:S01]  /*bfa0*/  BAR.SYNC.DEFER_BLOCKING 0x0 ;  /* 0x0000000000007b1d */ /* 0x000fe20000010000 */
[----:B------:R-:W-:Y:S01]  /*bfb0*/  @P0 IADD3 R154, P4, R214, UR7, RZ ;  /* 0x00000007d69a0c10 */ /* 0x000fe2000ff9e0ff */
[C---:B-1----:R-:W-:Y:S05]  /*bfc0*/  HMMA.16816.F32.BF16 R20, R136.reuse, R132, R20 ;  /* 0x000000848814723c */ /* 0x042fea0000041814 */
[----:B------:R-:W-:Y:S02]  /*bfd0*/  @P0 IADD3.X R147, R215, UR6, RZ, P5, !PT ;  /* 0x00000006d7930c10 */ /* 0x000fe4000affe4ff */
[C---:B------:R-:W-:Y:S01]  /*bfe0*/  @P0 LEA R148, P5, R152.reuse, c[0x0][0x1c8], 0x1 ;  /* 0x0000720098940a11 */ /* 0x040fe200078a08ff */
[C---:B------:R-:W-:Y:S04]  /*bff0*/  HMMA.16816.F32.BF16 R24, R136.reuse, R134, R24 ;  /* 0x000000868818723c */ /* 0x040fe80000041818 */
[----:B------:R-:W-:Y:S02]  /*c000*/  @P0 LEA.HI.X R149, R152, c[0x0][0x1cc], R147, 0x1, P5 ;  /* 0x0000730098950a11 */ /* 0x000fe400028f0c93 */
[----:B------:R-:W-:Y:S01]  /*c010*/  @P0 IADD3.X R153, R213, UR6, RZ, P4, !PT ;  /* 0x00000006d5990c10 */ /* 0x000fe2000a7fe4ff */
[----:B------:R-:W-:Y:S01]  /*c020*/  @UP3 UIADD3.X UR6, UR12, UR6, URZ, UP0, !UPT ;  /* 0x000000060c063290 */ /* 0x000fe200087fe43f */
[C---:B------:R-:W-:Y:S04]  /*c030*/  @P0 LEA R146, P4, R154.reuse, c[0x0][0x1c8], 0x1 ;  /* 0x000072009a920a11 */ /* 0x040fe800078808ff */
[----:B------:R-:W-:Y:S01]  /*c040*/  @P0 LEA.HI.X R147, R154, c[0x0][0x1cc], R153, 0x1, P4 ;  /* 0x000073009a930a11 */ /* 0x000fe200020f0c99 */
[----:B------:R-:W-:Y:S01]  /*c050*/  @!PT LDS RZ, [RZ] ;  /* 0x00000000fffff984 */ /* 0x000fe20000000800 */
[----:B------:R-:W-:Y:S01]  /*c060*/  @!PT LDS RZ, [RZ] ;  /* 0x00000000fffff984 */ /* 0x000fe20000000800 */
[----:B------:R-:W-:Y:S01]  /*c070*/  @!PT LDS RZ, [RZ] ;  /* 0x00000000fffff984 */ /* 0x000fe20000000800 */
[----:B------:R1:W-:Y:S01]  /*c080*/  @P0 LDGSTS.E.BYPASS.LTC128B.128 [R199+0x6100], [R150.64], !P3 ;  /* 0x0610000096c70fae */ /* 0x0003e2000d901d52 */
[----:B------:R-:W-:Y:S02]  /*c090*/  @P0 IADD3.X R133, R211, UR6, RZ, P6, !PT ;  /* 0x00000006d3850c10 */ /* 0x000fe4000b7fe4ff */
[----:B------:R-:W-:Y:S02]  /*c0a0*/  @P0 LEA R158, P6, R144, c[0x0][0x1c8], 0x1 ;  /* 0x00007200909e0a11 */ /* 0x000fe400078c08ff */
[----:B------:R1:W-:Y:S01]  /*c0b0*/  @P0 LDGSTS.E.BYPASS.LTC128B.128 [R199+0x8100], [R148.64], !P2 ;  /* 0x0810000094c70fae */ /* 0x0003e2000d101d52 */
[----:B------:R-:W-:Y:S02]  /*c0c0*/  @P0 IADD3 R145, P5, R216, UR17, RZ ;  /* 0x00000011d8910c10 */ /* 0x000fe4000ffbe0ff */
[----:B------:R-:W-:Y:S01]  /*c0d0*/  @P0 LEA.HI.X R159, R144, c[0x0][0x1cc], R133, 0x1, P6 ;  /* 0x00007300909f0a11 */ /* 0x000fe200030f0c85 */
[----:B------:R-:W-:Y:S01]  /*c0e0*/  IMAD.U32 R133, RZ, RZ, UR16 ;  /* 0x00000010ff857e24 */ /* 0x000fe2000f8e00ff */
[----:B------:R1:W-:Y:S01]  /*c0f0*/  @P0 LDGSTS.E.BYPASS.LTC128B.128 [R199+0xa100], [R146.64], !P1 ;  /* 0x0a10000092c70fae */ /* 0x0003e2000c901d52 */
[----:B------:R-:W-:Y:S01]  /*c100*/  @P0 IADD3.X R132, R215, UR6, RZ, P5, !PT ;  /* 0x00000006d7840c10 */ /* 0x000fe2000affe4ff */
[C---:B--2---:R-:W-:Y:S03]  /*c110*/  HMMA.16816.F32.BF16 R28, R136.reuse, R140, R28 ;  /* 0x0000008c881c723c */ /* 0x044fe6000004181c */
[----:B------:R1:W-:Y:S01]  /*c120*/  @P0 LDGSTS.E.BYPASS.LTC128B.128 [R199+0x7100], [R158.64], !P3 ;  /* 0x071000009ec70fae */ /* 0x0003e2000d901d52 */
[C---:B------:R-:W-:Y:S02]  /*c130*/  @P0 LEA R156, P5, R145.reuse, c[0x0][0x1c8], 0x1 ;  /* 0x00007200919c0a11 */ /* 0x040fe400078a08ff */
[----:B------:R-:W-:Y:S02]  /*c140*/  @P0 IADD3 R153, P4, R214, UR17, RZ ;  /* 0x00000011d6990c10 */ /* 0x000fe4000ff9e0ff */
[----:B------:R-:W-:Y:S01]  /*c150*/  @P0 LEA.HI.X R157, R145, c[0x0][0x1cc], R132, 0x1, P5 ;  /* 0x00007300919d0a11 */ /* 0x000fe200028f0c84 */
[----:B------:R-:W-:Y:S01]  /*c160*/  HMMA.16816.F32.BF16 R32, R136, R142, R32 ;  /* 0x0000008e8820723c */ /* 0x000fe20000041820 */
[----:B------:R-:W2:Y:S02]  /*c170*/  SHFL.IDX PT, R132, R0, RZ, 0x1c1f ;  /* 0x001c1fff00847589 */ /* 0x000ea400000e0000 */
[----:B------:R-:W-:Y:S01]  /*c180*/  @P0 IADD3.X R152, R213, UR6, RZ, P4, !PT ;  /* 0x00000006d5980c10 */ /* 0x000fe2000a7fe4ff */
[----:B------:R-:W-:Y:S01]  /*c190*/  USHF.L.U32 UR6, UR14, 0x6, URZ ;  /* 0x000000060e067899 */ /* 0x000fe2000800063f */
[C---:B------:R-:W-:Y:S01]  /*c1a0*/  @P0 LEA R154, P4, R153.reuse, c[0x0][0x1c8], 0x1 ;  /* 0x00007200999a0a11 */ /* 0x040fe200078808ff */
[----:B------:R1:W-:Y:S03]  /*c1b0*/  @P0 LDGSTS.E.BYPASS.LTC128B.128 [R199+0x9100], [R156.64], !P2 ;  /* 0x091000009cc70fae */ /* 0x0003e6000d101d52 */
[----:B------:R-:W-:Y:S03]  /*c1c0*/  @P0 LEA.HI.X R155, R153, c[0x0][0x1cc], R152, 0x1, P4 ;  /* 0x00007300999b0a11 */ /* 0x000fe600020f0c98 */
[----:B------:R-:W-:Y:S02]  /*c1d0*/  IMAD.U32 R135, RZ, RZ, UR6 ;  /* 0x00000006ff877e24 */ /* 0x000fe4000f8e00ff */
[----:B------:R1:W-:Y:S01]  /*c1e0*/  @P0 LDGSTS.E.BYPASS.LTC128B.128 [R199+0xb100], [R154.64], !P1 ;  /* 0x0b1000009ac70fae */ /* 0x0003e2000c901d52 */
[----:B------:R-:W-:Y:S02]  /*c1f0*/  PLOP3.LUT P0, PT, PT, PT, UP1, 0x40, 0x0 ;  /* 0x000000000000781c */ /* 0x000fe40003f0e818 */
[----:B------:R-:W-:Y:S02]  /*c200*/  IADD3 R134, -R208, 0x1, -R135 ;  /* 0x00000001d0867810 */ /* 0x000fe40007ffe987 */
[----:B------:R-:W0:Y:S02]  /*c210*/  LDGDEPBAR ;  /* 0x00000000000079af */ /* 0x000e240000000000 */
[----:B------:R-:W-:Y:S04]  /*c220*/  IADD3 R133, -R133, UR9, R134 ;  /* 0x0000000985857c10 */ /* 0x000fe8000fffe186 */
[C---:B------:R-:W-:Y:S02]  /*c230*/  IADD3 R135, R133.reuse, c[0x0][0x328], RZ ;  /* 0x0000ca0085877a10 */ /* 0x040fe40007ffe0ff */
[----:B------:R-:W-:Y:S03]  /*c240*/  IADD3 R133, R133, UR15, RZ ;  /* 0x0000000f85857c10 */ /* 0x000fe6000fffe0ff */
[--C-:B--2---:R-:W-:Y:S02]  /*c250*/  IMAD.IADD R139, R135, 0x1, R132.reuse ;  /* 0x00000001878b7824 */ /* 0x104fe400078e0284 */
[----:B------:R-:W-:Y:S01]  /*c260*/  IMAD.IADD R137, R133, 0x1, R132 ;  /* 0x0000000185897824 */ /* 0x000fe200078e0284 */
        /* <DEDUP_REMOVED lines=15> */
.L_x_260:
[----:B------:R-:W-:Y:S04]  /*c360*/  MOV R132, c[0x0][0x32c] ;  /* 0x0000cb0000847a02 */ /* 0x000fe80000000f00 */
[----:B------:R-:W-:Y:S11]  /*c370*/  ISETP.NE.AND P0, PT, R132, 0x1, PT ;  /* 0x000000018400780c */ /* 0x000ff60003f05270 */
[----:B------:R-:W-:Y:S02]  /*c380*/  @!UPT UIADD3 URZ, URZ, URZ, URZ ;  /* 0x0000003f3f3ff290 */ /* 0x000fe4000fffe03f */
[----:B------:R-:W-:Y:S05]  /*c390*/  @P0 IMAD.HI.U32 R132, R141, c[0x0][0x330], RZ ;  /* 0x0000cc008d840a27 */ /* 0x000fea00078e00ff */
[----:B------:R-:W-:Y:S02]  /*c3a0*/  @P0 SHF.R.U32.HI R141, RZ, c[0x0][0x334], R132 ;  /* 0x0000cd00ff8d0a19 */ /* 0x000fe40000011684 */
.L_x_261:
[----:B------:R-:W-:Y:S05]  /*c3b0*/  BSYNC B0 ;  /* 0x0000000000007941 */ /* 0x000fea0003800000 */
.L_x_259:
[----:B------:R-:W-:Y:S04]  /*c3c0*/  IMAD.MOV.U32 R132, RZ, RZ, c[0x0][0x32c] ;  /* 0x0000cb00ff847624 */ /* 0x000fe800078e00ff */
[----:B------:R-:W-:Y:S04]  /*c3d0*/  IMAD R141, R141, R132, -UR6 ;  /* 0x800000068d8d7e24 */ /* 0x000fe8000f8e0284 */
[----:B------:R-:W-:Y:S05]  /*c3e0*/  IMAD.IADD R134, R141, 0x1, -R208 ;  /* 0x000000018d867824 */ /* 0x000fea00078e0ad0 */
[----:B------:R-:W-:Y:S02]  /*c3f0*/  IADD3 R132, R134, c[0x0][0x32c], RZ ;  /* 0x0000cb0086847a10 */ /* 0x000fe40007ffe0ff */
[----:B------:R-:W-:Y:S02]  /*c400*/  IMNMX R137, R137, R134, !PT ;  /* 0x0000008689897217 */ /* 0x000fe40007800200 */
[----:B------:R-:W-:Y:S02]  /*c410*/  IMNMX R139, R139, R132, PT ;  /* 0x000000848b8b7217 */ /* 0x000fe40003800200 */
.L_x_258:
        /* <DEDUP_REMOVED lines=69> */
.L_x_264:
[----:B------:R-:W-:Y:S04]  /*c870*/  MOV R5, c[0x0][0x32c] ;  /* 0x0000cb0000057a02 */ /* 0x000fe80000000f00 */
[----:B------:R-:W-:Y:S11]  /*c880*/  ISETP.NE.AND P4, PT, R5, 0x1, PT ;  /* 0x000000010500780c */ /* 0x000ff60003f85270 */
[----:B------:R-:W-:Y:S02]  /*c890*/  @!UPT UIADD3 URZ, URZ, URZ, URZ ;  /* 0x0000003f3f3ff290 */ /* 0x000fe4000fffe03f */
[----:B------:R-:W-:Y:S05]  /*c8a0*/  @P4 IMAD.HI.U32 R5, R12, c[0x0][0x330], RZ ;  /* 0x0000cc000c054a27 */ /* 0x000fea00078e00ff */
[----:B------:R-:W-:Y:S02]  /*c8b0*/  @P4 SHF.R.U32.HI R12, RZ, c[0x0][0x334], R5 ;  /* 0x0000cd00ff0c4a19 */ /* 0x000fe40000011605 */
.L_x_265:
[----:B------:R-:W-:Y:S05]  /*c8c0*/  BSYNC B0 ;  /* 0x0000000000007941 */ /* 0x000fea0003800000 */
.L_x_263:
[----:B------:R-:W-:Y:S04]  /*c8d0*/  IMAD.MOV.U32 R5, RZ, RZ, c[0x0][0x32c] ;  /* 0x0000cb00ff057624 */ /* 0x000fe800078e00ff */
[----:B------:R-:W-:Y:S04]  /*c8e0*/  IMAD R5, R12, R5, -UR6 ;  /* 0x800000060c057e24 */ /* 0x000fe8000f8e0205 */
[----:B------:R-:W-:Y:S05]  /*c8f0*/  IMAD.IADD R9, R5, 0x1, -R208 ;  /* 0x0000000105097824 */ /* 0x000fea00078e0ad0 */
[----:B------:R-:W-:Y:S02]  /*c900*/  IADD3 R5, R9, c[0x0][0x32c], RZ ;  /* 0x0000cb0009057a10 */ /* 0x000fe40007ffe0ff */
[----:B------:R-:W-:Y:S02]  /*c910*/  IMNMX R4, R4, R9, !PT ;  /* 0x0000000904047217 */ /* 0x000fe40007800200 */
[----:B------:R-:W-:Y:S02]  /*c920*/  IMNMX R0, R0, R5, PT ;  /* 0x0000000500007217 */ /* 0x000fe40003800200 */
.L_x_262:
        /* <DEDUP_REMOVED lines=460> */
.L_x_257:
[----:B------:R-:W1:Y:S01]  /*e5f0*/  SHFL.BFLY PT, R3, R212, 0x2, 0x1f ;  /* 0x0c401f00d4037f89 */ /* 0x000e6200000e0000 */
[----:B------:R-:W-:-:S02]  /*e600*/  MOV R4, RZ ;  /* 0x000000ff00047202 */ /* 0x000fc40000000f00 */
[----:B------:R-:W-:Y:S01]  /*e610*/  PLOP3.LUT P1, PT, PT, PT, PT, 0x8, 0x0 ;  /* 0x000000000000781c */ /* 0x000fe20003f2e170 */
[----:B------:R-:W2:Y:S01]  /*e620*/  SHFL.BFLY PT, R2, R209, 0x2, 0x1f ;  /* 0x0c401f00d1027f89 */ /* 0x000ea200000e0000 */
[----:B-1----:R-:W-:Y:S01]  /*e630*/  FADD.FTZ R6, R3, R212 ;  /* 0x000000d403067221 */ /* 0x002fe20000010000 */
[----:B------:R-:W-:Y:S01]  /*e640*/  MOV R3, RZ ;  /* 0x000000ff00037202 */ /* 0x000fe20000000f00 */
        /* <DEDUP_REMOVED lines=23> */
[C---:B------:R-:W-:Y:S02]  /*e7c0*/  FMUL.FTZ R105, R4.reuse, R105 ;  /* 0x0000006904697220 */ /* 0x040fe40000410000 */
        /* <DEDUP_REMOVED lines=42> */
[----:B------:R-:W-:Y:S01]  /*ea70*/  MOV R4, 0xff800000 ;  /* 0xff80000000047802 */ /* 0x000fe20000000f00 */
        /* <DEDUP_REMOVED lines=50> */
.L_x_224:
[----:B------:R-:W-:Y:S05]  /*eda0*/  @P1 BRA `(.L_x_267) ;  /* 0x000016a000001947 */ /* 0x000fea0003800000 */
[----:B------:R-:W1:Y:S01]  /*edb0*/  S2R R0, SR_TID.X ;  /* 0x0000000000007919 */ /* 0x000e620000002100 */
[----:B------:R-:W-:Y:S02]  /*edc0*/  F2FP.BF16.PACK_AB R128, R129, R128 ;  /* 0x000000808180723e */ /* 0x000fe400000010ff */
[----:B------:R-:W-:Y:S01]  /*edd0*/  F2FP.BF16.PACK_AB R130, R131, R130 ;  /* 0x000000828382723e */ /* 0x000fe200000010ff */
[----:B------:R-:W-:Y:S01]  /*ede0*/  BAR.SYNC.DEFER_BLOCKING 0x1, 0x100 ;  /* 0x0044000000007b1d */ /* 0x000fe20000010000 */
        /* <DEDUP_REMOVED lines=10> */
[----:B-1----:R-:W-:Y:S02]  /*ee90*/  SHF.R.S32.HI R5, RZ, 0x1f, R0 ;  /* 0x0000001fff057819 */ /* 0x002fe40000011400 */
[----:B------:R-:W-:Y:S02]  /*eea0*/  F2FP.BF16.PACK_AB R116, R117, R116 ;  /* 0x000000747574723e */ /* 0x000fe400000010ff */
[----:B------:R-:W-:-:S02]  /*eeb0*/  LEA.HI R2, R5, R0, RZ, 0x2 ;  /* 0x0000000005027211 */ /* 0x000fc400078f10ff */
[----:B------:R-:W-:Y:S02]  /*eec0*/  F2FP.BF16.PACK_AB R118, R119, R118 ;  /* 0x000000767776723e */ /* 0x000fe400000010ff */
[--C-:B------:R-:W-:Y:S02]  /*eed0*/  SHF.R.S32.HI R9, RZ, 0x2, R2.reuse ;  /* 0x00000002ff097819 */ /* 0x100fe40000011402 */
[----:B------:R-:W-:Y:S02]  /*eee0*/  SHF.R.S32.HI R6, RZ, 0x1f, R2 ;  /* 0x0000001fff067819 */ /* 0x000fe40000011402 */
[----:B------:R-:W-:Y:S02]  /*eef0*/  LOP3.LUT R11, R2, 0xfffffffc, RZ, 0xc0, !PT ;  /* 0xfffffffc020b7812 */ /* 0x000fe400078ec0ff */
[----:B------:R-:W-:Y:S02]  /*ef00*/  LEA.HI R6, R6, R9, RZ, 0x3 ;  /* 0x0000000906067211 */ /* 0x000fe400078f18ff */
[----:B------:R-:W-:Y:S01]  /*ef10*/  F2FP.BF16.PACK_AB R120, R121, R120 ;  /* 0x000000787978723e */ /* 0x000fe200000010ff */
[----:B------:R-:W-:Y:S01]  /*ef20*/  IMAD.IADD R11, R0, 0x1, -R11 ;  /* 0x00000001000b7824 */ /* 0x000fe200078e0a0b */
[----:B------:R-:W-:-:S02]  /*ef30*/  LOP3.LUT R6, R6, 0xfffffff8, RZ, 0xc0, !PT ;  /* 0xfffffff806067812 */ /* 0x000fc400078ec0ff */
[----:B------:R-:W-:Y:S02]  /*ef40*/  F2FP.BF16.PACK_AB R122, R123, R122 ;  /* 0x0000007a7b7a723e */ /* 0x000fe400000010ff */
[----:B------:R-:W-:Y:S01]  /*ef50*/  F2FP.BF16.PACK_AB R36, R37, R36 ;  /* 0x000000242524723e */ /* 0x000fe200000010ff */
[----:B------:R-:W-:Y:S01]  /*ef60*/  IMAD.IADD R9, R9, 0x1, -R6 ;  /* 0x0000000109097824 */ /* 0x000fe200078e0a06 */
[----:B------:R-:W-:Y:S02]  /*ef70*/  LEA.HI R6, R5, R0, RZ, 0x5 ;  /* 0x0000000005067211 */ /* 0x000fe400078f28ff */
[----:B------:R-:W-:Y:S01]  /*ef80*/  F2FP.BF16.PACK_AB R38, R39, R38 ;  /* 0x000000262726723e */ /* 0x000fe200000010ff */
[C---:B------:R-:W-:Y:S01]  /*ef90*/  IMAD.SHL.U32 R8, R9.reuse, 0x40, RZ ;  /* 0x0000004009087824 */ /* 0x040fe200078e00ff */
[----:B------:R-:W-:Y:S02]  /*efa0*/  SHF.R.S32.HI R2, RZ, 0x5, R6 ;  /* 0x00000005ff027819 */ /* 0x000fe40000011406 */
[----:B------:R-:W-:-:S02]  /*efb0*/  LOP3.LUT R12, R9, 0x1, RZ, 0xc0, !PT ;  /* 0x00000001090c7812 */ /* 0x000fc400078ec0ff */
[----:B------:R-:W-:Y:S01]  /*efc0*/  LOP3.LUT R8, R8, 0x1c0, RZ, 0xc0, !PT ;  /* 0x000001c008087812 */ /* 0x000fe200078ec0ff */
[----:B------:R-:W-:Y:S01]  /*efd0*/  IMAD R10, R2, 0x200, R11 ;  /* 0x00000200020a7824 */ /* 0x000fe200078e020b */
[----:B------:R-:W-:Y:S02]  /*efe0*/  ISETP.NE.U32.AND P0, PT, R12, 0x1, PT ;  /* 0x000000010c00780c */ /* 0x000fe40003f05070 */
[----:B------:R-:W-:Y:S02]  /*eff0*/  LEA.HI R13, R8, R8, RZ, 0x1d ;  /* 0x00000008080d7211 */ /* 0x000fe400078fe8ff */
[----:B------:R-:W-:Y:S01]  /*f000*/  R2P PR, R9, 0x6 ;  /* 0x0000000609007804 */ /* 0x000fe20000000000 */
[----:B------:R-:W-:Y:S01]  /*f010*/  IMAD.MOV.U32 R9, RZ, RZ, 0x20 ;  /* 0x00000020ff097424 */ /* 0x000fe200078e00ff */
[----:B------:R-:W-:Y:S01]  /*f020*/  F2FP.BF16.PACK_AB R40, R41, R40 ;  /* 0x000000282928723e */ /* 0x000fe200000010ff */
[----:B------:R-:W-:Y:S01]  /*f030*/  IMAD.U32 R10, R10, 0x2, R13 ;  /* 0x000000020a0a7824 */ /* 0x000fe200078e000d */
[----:B------:R-:W-:-:S02]  /*f040*/  F2FP.BF16.PACK_AB R42, R43, R42 ;  /* 0x0000002a2b2a723e */ /* 0x000fc400000010ff */
[----:B------:R-:W-:Y:S01]  /*f050*/  F2FP.BF16.PACK_AB R44, R45, R44 ;  /* 0x0000002c2d2c723e */ /* 0x000fe200000010ff */
[----:B------:R-:W-:Y:S01]  /*f060*/  IMAD.SHL.U32 R13, R10, 0x2, RZ ;  /* 0x000000020a0d7824 */ /* 0x000fe200078e00ff */
[----:B------:R-:W-:Y:S02]  /*f070*/  F2FP.BF16.PACK_AB R46, R47, R46 ;  /* 0x0000002e2f2e723e */ /* 0x000fe400000010ff */
[----:B------:R-:W-:Y:S02]  /*f080*/  F2FP.BF16.PACK_AB R48, R49, R48 ;  /* 0x000000303130723e */ /* 0x000fe400000010ff */
        /* <DEDUP_REMOVED lines=76> */
[----:B------:R2:W-:Y:S04]  /*f550*/  STS [R15+0x8400], R74 ;  /* 0x0084004a0f007388 */ /* 0x0005e80000000800 */
[----:B------:R-:W-:Y:S04]  /*f560*/  STS [R17+0x8080], R76 ;  /* 0x0080804c11007388 */ /* 0x000fe80000000800 */
[----:B------:R-:W-:Y:S04]  /*f570*/  STS [R17+0x8480], R78 ;  /* 0x0084804e11007388 */ /* 0x000fe80000000800 */
[----:B------:R-:W-:Y:S04]  /*f580*/  STS [R9+0x8000], R80 ;  /* 0x0080005009007388 */ /* 0x000fe80000000800 */
[----:B------:R3:W-:Y:S01]  /*f590*/  STS [R9+0x8400], R82 ;  /* 0x0084005209007388 */ /* 0x0007e20000000800 */
[----:B-1----:R-:W-:-:S03]  /*f5a0*/  IMAD.MOV.U32 R13, RZ, RZ, 0x4 ;  /* 0x00000004ff0d7424 */ /* 0x002fc600078e00ff */
[----:B------:R-:W-:Y:S04]  /*f5b0*/  STS [R19+0x8080], R84 ;  /* 0x0080805413007388 */ /* 0x000fe80000000800 */
[----:B------:R1:W-:Y:S01]  /*f5c0*/  STS [R19+0x8480], R86 ;  /* 0x0084805613007388 */ /* 0x0003e20000000800 */
[----:B--2---:R-:W-:-:S03]  /*f5d0*/  IMAD.WIDE R14, R200, R13, c[0x0][0x500] ;  /* 0x00014000c80e7625 */ /* 0x004fc600078e020d */
        /* <DEDUP_REMOVED lines=8> */
[----:B------:R-:W-:-:S03]  /*f660*/  @P1 IMAD.WIDE R12, R200, R13, c[0x0][0x508] ;  /* 0x00014200c80c1625 */ /* 0x000fc600078e020d */
[----:B---3--:R-:W3:Y:S04]  /*f670*/  @P0 LDG.E R9, [R14.64] ;  /* 0x000000120e090981 */ /* 0x008ee8000c1e1900 */
[----:B------:R2:W5:Y:S01]  /*f680*/  @P1 LDG.E R8, [R12.64] ;  /* 0x000000120c081981 */ /* 0x000562000c1e1900 */
[----:B-1----:R-:W-:Y:S02]  /*f690*/  CS2R R18, SRZ ;  /* 0x0000000000127805 */ /* 0x002fe4000001ff00 */
[--C-:B---3--:R-:W-:Y:S01]  /*f6a0*/  @P0 SHF.R.S32.HI R19, RZ, 0x1f, R9.reuse ;  /* 0x0000001fff130819 */ /* 0x108fe20000011409 */
[----:B------:R-:W-:Y:S01]  /*f6b0*/  @P0 IMAD.MOV.U32 R18, RZ, RZ, R9 ;  /* 0x000000ffff120224 */ /* 0x000fe200078e0009 */
[----:B------:R-:W-:Y:S05]  /*f6c0*/  @P1 BRA `(.L_x_268) ;  /* 0x0000004000001947 */ /* 0x000fea0003800000 */
[----:B--2---:R-:W-:Y:S05]  /*f6d0*/  @!P0 BRA `(.L_x_268) ;  /* 0x0000003000008947 */ /* 0x004fea0003800000 */
[----:B-----5:R-:W2:Y:S04]  /*f6e0*/  LDG.E R8, [R14.64] ;  /* 0x000000120e087981 */ /* 0x020ea8000c1e1900 */
[----:B------:R-:W2:Y:S02]  /*f6f0*/  LDG.E R3, [R14.64+0x4] ;  /* 0x000004120e037981 */ /* 0x000ea4000c1e1900 */
[----:B--2---:R-:W-:-:S02]  /*f700*/  IADD3 R8, -R8, R3, RZ ;  /* 0x0000000308087210 */ /* 0x004fc40007ffe1ff */
.L_x_268:
[----:B--2---:R-:W-:Y:S01]  /*f710*/  LOP3.LUT R9, R6, 0xffffffe0, RZ, 0xc0, !PT ;  /* 0xffffffe006097812 */ /* 0x004fe200078ec0ff */
[----:B------:R-:W1:Y:S01]  /*f720*/  S2R R57, SR_CTAID.X ;  /* 0x0000000000397919 */ /* 0x000e620000002500 */
[----:B------:R-:W-:Y:S01]  /*f730*/  SHF.R.S32.HI R13, RZ, 0x1f, R2 ;  /* 0x0000001fff0d7819 */ /* 0x000fe20000011402 */
[----:B------:R-:W-:Y:S01]  /*f740*/  IMAD.MOV.U32 R3, RZ, RZ, c[0x0][0x4e8] ;  /* 0x00013a00ff037624 */ /* 0x000fe200078e00ff */
[----:B------:R-:W-:Y:S01]  /*f750*/  LEA.HI R10, R11, R11, RZ, 0x1 ;  /* 0x0000000b0b0a7211 */ /* 0x000fe200078f08ff */
[----:B------:R-:W-:Y:S01]  /*f760*/  IMAD.IADD R9, R0, 0x1, -R9 ;  /* 0x0000000100097824 */ /* 0x000fe200078e0a09 */
[----:B------:R-:W2:Y:S01]  /*f770*/  S2R R14, SR_CTAID.Y ;  /* 0x00000000000e7919 */ /* 0x000ea20000002600 */
[----:B------:R-:W-:Y:S01]  /*f780*/  LEA.HI R13, R13, R2, RZ, 0x3 ;  /* 0x000000020d0d7211 */ /* 0x000fe200078f18ff */
[----:B------:R-:W-:Y:S01]  /*f790*/  IMAD.WIDE.U32 R16, R18, c[0x0][0x3a0], RZ ;  /* 0x0000e80012107a25 */ /* 0x000fe200078e00ff */
[----:B------:R-:W-:Y:S01]  /*f7a0*/  ISETP.NE.AND P1, PT, R3, 0x1, PT ;  /* 0x000000010300780c */ /* 0x000fe20003f25270 */
[----:B------:R-:W-:Y:S01]  /*f7b0*/  BSSY B0, `(.L_x_269) ;  /* 0x0000081000007945 */ /* 0x000fe20003800000 */
[----:B------:R-:W-:Y:S01]  /*f7c0*/  SHF.R.S32.HI R6, RZ, 0x1f, R9 ;  /* 0x0000001fff067819 */ /* 0x000fe20000011409 */
[----:B------:R-:W-:Y:S01]  /*f7d0*/  IMAD.MOV.U32 R23, RZ, RZ, R19 ;  /* 0x000000ffff177224 */ /* 0x000fe200078e0013 */
[----:B------:R-:W-:-:S02]  /*f7e0*/  LOP3.LUT R13, R13, 0xffffff8, RZ, 0xc0, !PT ;  /* 0x0ffffff80d0d7812 */ /* 0x000fc400078ec0ff */
[----:B------:R-:W-:Y:S02]  /*f7f0*/  LEA.HI R3, R6, R9, RZ, 0x2 ;  /* 0x0000000906037211 */ /* 0x000fe400078f10ff */
[----:B------:R-:W-:Y:S02]  /*f800*/  LOP3.LUT R10, R10, 0x1ffffffe, RZ, 0xc0, !PT ;  /* 0x1ffffffe0a0a7812 */ /* 0x000fe400078ec0ff */
[----:B------:R-:W-:Y:S02]  /*f810*/  IADD3 R2, -R13, R2, RZ ;  /* 0x000000020d027210 */ /* 0x000fe40007ffe1ff */
[-C--:B------:R-:W-:Y:S02]  /*f820*/  LEA.HI R6, R5, R0.reuse, RZ, 0x3 ;  /* 0x0000000005067211 */ /* 0x080fe400078f18ff */
[----:B------:R-:W-:Y:S02]  /*f830*/  SHF.R.S32.HI R3, RZ, 0x2, R3 ;  /* 0x00000002ff037819 */ /* 0x000fe40000011403 */
[----:B------:R-:W-:Y:S01]  /*f840*/  LOP3.LUT P2, RZ, R9, 0x3, RZ, 0xc0, !PT ;  /* 0x0000000309ff7812 */ /* 0x000fe2000784c0ff */
[----:B------:R-:W-:Y:S01]  /*f850*/  IMAD.IADD R9, R11, 0x1, -R10 ;  /* 0x000000010b097824 */ /* 0x000fe200078e0a0a */
[----:B------:R-:W-:Y:S01]  /*f860*/  LOP3.LUT R11, R6, 0xfffffff8, RZ, 0xc0, !PT ;  /* 0xfffffff8060b7812 */ /* 0x000fe200078ec0ff */
[----:B------:R-:W-:Y:S01]  /*f870*/  IMAD R2, R2, 0x10, R3 ;  /* 0x0000001002027824 */ /* 0x000fe200078e0203 */
[-C--:B------:R-:W-:Y:S01]  /*f880*/  LEA.HI R5, R5, R0.reuse, RZ, 0x6 ;  /* 0x0000000005057211 */ /* 0x080fe200078f30ff */
[----:B------:R-:W-:Y:S01]  /*f890*/  IMAD R3, R19, c[0x0][0x3a0], RZ ;  /* 0x0000e80013037a24 */ /* 0x000fe200078e02ff */
[----:B------:R-:W-:Y:S01]  /*f8a0*/  IADD3 R11, -R11, R0, RZ ;  /* 0x000000000b0b7210 */ /* 0x000fe20007ffe1ff */
[----:B------:R-:W-:Y:S01]  /*f8b0*/  IMAD R0, R9, 0x8, R2 ;  /* 0x0000000809007824 */ /* 0x000fe200078e0202 */
[----:B--2---:R-:W-:Y:S01]  /*f8c0*/  SHF.R.S32.HI R9, RZ, 0x1f, R14 ;  /* 0x0000001fff097819 */ /* 0x004fe2000001140e */
[----:B------:R-:W-:Y:S01]  /*f8d0*/  IMAD R3, R18, c[0x0][0x3a4], R3 ;  /* 0x0000e90012037a24 */ /* 0x000fe200078e0203 */
[----:B------:R-:W-:Y:S01]  /*f8e0*/  MOV R22, R18 ;  /* 0x0000001200167202 */ /* 0x000fe20000000f00 */
[----:B-1----:R-:W-:Y:S01]  /*f8f0*/  IMAD R13, R57, 0x80, R0 ;  /* 0x00000080390d7824 */ /* 0x002fe200078e0200 */
[----:B------:R-:W-:Y:S01]  /*f900*/  SHF.R.S32.HI R6, RZ, 0x3, R6 ;  /* 0x00000003ff067819 */ /* 0x000fe20000011406 */
[----:B------:R-:W-:-:S02]  /*f910*/  IMAD R15, R9, c[0x0][0x490], RZ ;  /* 0x00012400090f7a24 */ /* 0x000fc400078e02ff */
[----:B------:R-:W-:Y:S01]  /*f920*/  @P1 IMAD.HI.U32 R0, R13, c[0x0][0x4ec], RZ ;  /* 0x00013b000d001a27 */ /* 0x000fe200078e00ff */
[----:B------:R-:W-:Y:S02]  /*f930*/  MOV R20, R13 ;  /* 0x0000000d00147202 */ /* 0x000fe40000000f00 */
[----:B------:R-:W-:Y:S01]  /*f940*/  LEA R10, R11, R6, 0x5 ;  /* 0x000000060b0a7211 */ /* 0x000fe200078e28ff */
[----:B------:R-:W-:Y:S01]  /*f950*/  IMAD.IADD R17, R17, 0x1, R3 ;  /* 0x0000000111117824 */ /* 0x000fe200078e0203 */
[----:B------:R-:W-:Y:S01]  /*f960*/  @P1 SHF.R.U32.HI R20, RZ, c[0x0][0x4f0], R0 ;  /* 0x00013c00ff141a19 */ /* 0x000fe20000011600 */
[----:B------:R-:W-:Y:S01]  /*f970*/  IMAD.WIDE.U32 R22, R14, c[0x0][0x490], R22 ;  /* 0x000124000e167a25 */ /* 0x000fe200078e0016 */
[----:B------:R-:W-:Y:S02]  /*f980*/  SHF.R.S32.HI R3, RZ, 0x1f, R200 ;  /* 0x0000001fff037819 */ /* 0x000fe400000114c8 */
[----:B------:R-:W-:Y:S01]  /*f990*/  SEL R200, R200, RZ, !P0 ;  /* 0x000000ffc8c87207 */ /* 0x000fe20004000000 */
[----:B------:R-:W-:Y:S01]  /*f9a0*/  IMAD R15, R14, c[0x0][0x494], R15 ;  /* 0x000125000e0f7a24 */ /* 0x000fe200078e020f */
[----:B------:R-:W-:Y:S01]  /*f9b0*/  SEL R3, R3, RZ, !P0 ;  /* 0x000000ff03037207 */ /* 0x000fe20004000000 */
[----:B------:R-:W-:-:S02]  /*f9c0*/  IMAD.MOV R12, RZ, RZ, -R20 ;  /* 0x000000ffff0c7224 */ /* 0x000fc400078e0a14 */
[----:B------:R-:W-:Y:S02]  /*f9d0*/  IMAD.IADD R23, R23, 0x1, R15 ;  /* 0x0000000117177824 */ /* 0x000fe400078e020f */
[----:B------:R-:W-:Y:S02]  /*f9e0*/  IMAD R9, R9, c[0x0][0x3e8], RZ ;  /* 0x0000fa0009097a24 */ /* 0x000fe400078e02ff */
[----:B------:R-:W-:Y:S02]  /*f9f0*/  IMAD R12, R12, c[0x0][0x4e8], R13 ;  /* 0x00013a000c0c7a24 */ /* 0x000fe400078e020d */
[----:B------:R-:W-:Y:S02]  /*fa00*/  IMAD R13, R3, c[0x0][0x498], RZ ;  /* 0x00012600030d7a24 */ /* 0x000fe400078e02ff */
[----:B------:R-:W-:-:S04]  /*fa10*/  IMAD.WIDE.U32 R22, R200, c[0x0][0x498], R22 ;  /* 0x00012600c8167a25 */ /* 0x000fc800078e0016 */
[C---:B------:R-:W-:Y:S02]  /*fa20*/  IMAD R9, R14.reuse, c[0x0][0x3ec], R9 ;  /* 0x0000fb000e097a24 */ /* 0x040fe400078e0209 */
[----:B------:R-:W-:Y:S01]  /*fa30*/  IMAD.WIDE.U32 R14, R14, c[0x0][0x3e8], R16 ;  /* 0x0000fa000e0e7a25 */ /* 0x000fe200078e0010 */
[----:B------:R-:W-:Y:S02]  /*fa40*/  SHF.R.S32.HI R16, RZ, 0x1f, R20 ;  /* 0x0000001fff107819 */ /* 0x000fe40000011414 */
[----:B------:R-:W-:Y:S01]  /*fa50*/  IADD3 R20, P0, R20, R22, RZ ;  /* 0x0000001614147210 */ /* 0x000fe20007f1e0ff */
[----:B------:R-:W-:Y:S01]  /*fa60*/  IMAD R13, R200, c[0x0][0x49c], R13 ;  /* 0x00012700c80d7a24 */ /* 0x000fe200078e020d */
[----:B------:R-:W-:Y:S01]  /*fa70*/  SHF.R.S32.HI R17, RZ, 0x1f, R12 ;  /* 0x0000001fff117819 */ /* 0x000fe2000001140c */
[----:B------:R-:W-:Y:S01]  /*fa80*/  IMAD.SHL.U32 R0, R6, 0x40, RZ ;  /* 0x0000004006007824 */ /* 0x000fe200078e00ff */
[----:B------:R-:W-:Y:S01]  /*fa90*/  IADD3 R15, R15, R9, RZ ;  /* 0x000000090f0f7210 */ /* 0x000fe20007ffe0ff */
[----:B------:R-:W-:Y:S01]  /*faa0*/  IMAD R10, R57, 0x80, R10 ;  /* 0x00000080390a7824 */ /* 0x000fe200078e020a */
[----:B------:R-:W-:Y:S01]  /*fab0*/  IADD3.X R21, R16, R23, R13, P0, !PT ;  /* 0x0000001710157210 */ /* 0x000fe200007fe40d */
[----:B------:R-:W-:Y:S01]  /*fac0*/  IMAD R17, R17, c[0x0][0x488], RZ ;  /* 0x0001220011117a24 */ /* 0x000fe200078e02ff */
[----:B------:R-:W-:Y:S01]  /*fad0*/  LOP3.LUT R13, R0, 0x1c0, RZ, 0xc0, !PT ;  /* 0x000001c0000d7812 */ /* 0x000fe200078ec0ff */
[----:B------:R-:W-:-:S02]  /*fae0*/  IMAD.SHL.U32 R0, R11, 0x8, RZ ;  /* 0x000000080b007824 */ /* 0x000fc400078e00ff */
[----:B------:R-:W-:-:S04]  /*faf0*/  IMAD.WIDE.U32 R20, R12, c[0x0][0x488], R20 ;  /* 0x000122000c147a25 */ /* 0x000fc800078e0014 */
[----:B------:R-:W-:Y:S01]  /*fb00*/  IMAD R17, R12, c[0x0][0x48c], R17 ;  /* 0x000123000c117a24 */ /* 0x000fe200078e0211 */
[----:B------:R-:W-:Y:S01]  /*fb10*/  LOP3.LUT R12, R13, 0x38, R0, 0xf8, !PT ;  /* 0x000000380d0c7812 */ /* 0x000fe200078ef800 */
[----:B------:R-:W-:Y:S01]  /*fb20*/  IMAD R11, R3, c[0x0][0x3f0], RZ ;  /* 0x0000fc00030b7a24 */ /* 0x000fe200078e02ff */
[----:B------:R-:W-:Y:S01]  /*fb30*/  SHF.R.U32.HI R3, RZ, 0x3, R13 ;  /* 0x00000003ff037819 */ /* 0x000fe2000001160d */
[----:B------:R-:W-:Y:S01]  /*fb40*/  @P1 IMAD.HI.U32 R18, R10, c[0x0][0x4ec], RZ ;  /* 0x00013b000a121a27 */ /* 0x000fe200078e00ff */
[----:B------:R-:W-:Y:S02]  /*fb50*/  LEA R13, P0, R20, c[0x0][0x450], 0x2 ;  /* 0x00011400140d7a11 */ /* 0x000fe400078010ff */
[----:B------:R-:W-:Y:S01]  /*fb60*/  IADD3 R17, R21, R17, RZ ;  /* 0x0000001115117210 */ /* 0x000fe20007ffe0ff */
[----:B------:R-:W-:Y:S01]  /*fb70*/  IMAD R11, R200, c[0x0][0x3f4], R11 ;  /* 0x0000fd00c80b7a24 */ /* 0x000fe200078e020b */
[----:B------:R-:W-:Y:S01]  /*fb80*/  LOP3.LUT R3, R12, R3, RZ, 0x3c, !PT ;  /* 0x000000030c037212 */ /* 0x000fe200078e3cff */
[----:B------:R-:W-:Y:S01]  /*fb90*/  IMAD.WIDE.U32 R14, R200, c[0x0][0x3f0], R14 ;  /* 0x0000fc00c80e7a25 */ /* 0x000fe200078e000e */
[----:B------:R-:W-:Y:S01]  /*fba0*/  LEA.HI.X R17, R20, c[0x0][0x454], R17, 0x2, P0 ;  /* 0x0001150014117a11 */ /* 0x000fe200000f1411 */
[----:B------:R-:W-:Y:S02]  /*fbb0*/  SHFL.IDX PT, R34, R13, RZ, 0x1c1f ;  /* 0x001c1fff0d227589 */ /* 0x000fe400000e0000 */
[----:B------:R-:W-:Y:S01]  /*fbc0*/  IMAD.MOV.U32 R9, RZ, RZ, R10 ;  /* 0x000000ffff097224 */ /* 0x000fe200078e000a */
[----:B------:R-:W-:Y:S01]  /*fbd0*/  @P1 SHF.R.U32.HI R9, RZ, c[0x0][0x4f0], R18 ;  /* 0x00013c00ff091a19 */ /* 0x000fe20000011612 */
[----:B------:R-:W1:Y:S01]  /*fbe0*/  SHFL.IDX PT, R35, R17, RZ, 0x1c1f ;  /* 0x001c1fff11237589 */ /* 0x000e6200000e0000 */
[----:B------:R-:W-:Y:S01]  /*fbf0*/  IMAD.IADD R15, R15, 0x1, R11 ;  /* 0x000000010f0f7824 */ /* 0x000fe200078e020b */
[----:B------:R-:W-:Y:S01]  /*fc00*/  LEA R11, R57, R2, 0x7 ;  /* 0x00000002390b7211 */ /* 0x000fe200078e38ff */
[----:B-----5:R-:W-:Y:S01]  /*fc10*/  IMAD R2, R8, c[0x0][0x4e8], RZ ;  /* 0x00013a0008027a24 */ /* 0x020fe200078e02ff */
[----:B------:R-:W-:Y:S01]  /*fc20*/  SHFL.IDX PT, R48, R13, 0x1, 0x1c1f ;  /* 0x003c1f000d307f89 */ /* 0x000fe200000e0000 */
[--C-:B------:R-:W-:Y:S01]  /*fc30*/  IMAD.MOV R19, RZ, RZ, -R9.reuse ;  /* 0x000000ffff137224 */ /* 0x100fe200078e0a09 */
[----:B------:R-:W-:Y:S01]  /*fc40*/  SHF.R.S32.HI R12, RZ, 0x1f, R9 ;  /* 0x0000001fff0c7819 */ /* 0x000fe20000011409 */
[----:B------:R-:W-:Y:S01]  /*fc50*/  IMAD.WIDE.U32 R14, R9, c[0x0][0x3e0], R14 ;  /* 0x0000f800090e7a25 */ /* 0x000fe200078e000e */
[----:B------:R-:W2:Y:S01]  /*fc60*/  SHFL.IDX PT, R49, R17, 0x1, 0x1c1f ;  /* 0x003c1f0011317f89 */ /* 0x000ea200000e0000 */
[----:B------:R-:W-:-:S02]  /*fc70*/  IADD3 R21, R11, 0x8, RZ ;  /* 0x000000080b157810 */ /* 0x000fc40007ffe0ff */
[----:B------:R-:W-:Y:S01]  /*fc80*/  IMAD R19, R19, c[0x0][0x4e8], R10 ;  /* 0x00013a0013137a24 */ /* 0x000fe200078e020a */
[-C--:B------:R-:W-:Y:S01]  /*fc90*/  ISETP.GE.OR P0, PT, R11, R2.reuse, P2 ;  /* 0x000000020b00720c */ /* 0x080fe20001706670 */
[----:B------:R-:W-:Y:S01]  /*fca0*/  IMAD R12, R12, c[0x0][0x3e0], RZ ;  /* 0x0000f8000c0c7a24 */ /* 0x000fe200078e02ff */
[----:B------:R-:W-:Y:S01]  /*fcb0*/  ISETP.GE.OR P2, PT, R21, R2, P2 ;  /* 0x000000021500720c */ /* 0x000fe20001746670 */
[----:B------:R-:W-:Y:S01]  /*fcc0*/  IMAD.SHL.U32 R10, R5, 0x8, RZ ;  /* 0x00000008050a7824 */ /* 0x000fe200078e00ff */
[----:B------:R-:W-:Y:S01]  /*fcd0*/  SHF.R.S32.HI R8, RZ, 0x1f, R19 ;  /* 0x0000001fff087819 */ /* 0x000fe20000011413 */
[----:B------:R-:W-:Y:S01]  /*fce0*/  IMAD R12, R9, c[0x0][0x3e4], R12 ;  /* 0x0000f900090c7a24 */ /* 0x000fe200078e020c */
[----:B------:R-:W-:Y:S02]  /*fcf0*/  LEA R57, R57, R6, 0x7 ;  /* 0x0000000639397211 */ /* 0x000fe400078e38ff */
[----:B------:R-:W-:Y:S01]  /*fd00*/  LOP3.LUT R10, R3, 0x7ffffe00, R10, 0xf8, !PT ;  /* 0x7ffffe00030a7812 */ /* 0x000fe200078ef80a */
[----:B------:R-:W-:-:S02]  /*fd10*/  IMAD.IADD R15, R15, 0x1, R12 ;  /* 0x000000010f0f7824 */ /* 0x000fc400078e020c */
[----:B------:R-:W-:Y:S01]  /*fd20*/  IMAD R8, R8, c[0x0][0x3d8], RZ ;  /* 0x0000f60008087a24 */ /* 0x000fe200078e02ff */
[----:B------:R-:W-:Y:S01]  /*fd30*/  SHF.L.U32 R58, R10, 0x1, RZ ;  /* 0x000000010a3a7819 */ /* 0x000fe200000006ff */
[----:B-1----:R1:W-:Y:S01]  /*fd40*/  @!P0 ST.E [R34.64], R4 ;  /* 0x0000000422008985 */ /* 0x0023e2000c101912 */
[----:B------:R-:W-:-:S04]  /*fd50*/  IMAD.WIDE.U32 R32, R19, c[0x0][0x3d8], R14 ;  /* 0x0000f60013207a25 */ /* 0x000fc800078e000e */
[----:B------:R-:W-:Y:S01]  /*fd60*/  IMAD R3, R19, c[0x0][0x3dc], R8 ;  /* 0x0000f70013037a24 */ /* 0x000fe200078e0208 */
[C---:B------:R-:W-:Y:S01]  /*fd70*/  LEA R56, P0, R32.reuse, c[0x0][0x380], 0x1 ;  /* 0x0000e00020387a11 */ /* 0x040fe200078008ff */
[----:B--2---:R1:W-:Y:S02]  /*fd80*/  @!P2 ST.E [R48.64], R7 ;  /* 0x000000073000a985 */ /* 0x0043e4000c101912 */
[----:B------:R-:W-:Y:S02]  /*fd90*/  IMAD.IADD R3, R33, 0x1, R3 ;  /* 0x0000000121037824 */ /* 0x000fe400078e0203 */
        /* <DEDUP_REMOVED lines=34> */
.L_x_270:
[----:B--2---:R-:W-:Y:S05]  /*ffc0*/  BSYNC B0 ;  /* 0x0000000000007941 */ /* 0x004fea0003800000 */
.L_x_269:
        /* <DEDUP_REMOVED lines=23> */
.L_x_272:
[----:B------:R-:W-:Y:S05]  /*10140*/  BSYNC B0 ;  /* 0x0000000000007941 */ /* 0x000fea0003800000 */
.L_x_271:
[----:B------:R-:W-:Y:S01]  /*10150*/  IADD3 R3, R57, 0x40, RZ ;  /* 0x0000004039037810 */ /* 0x000fe20007ffe0ff */
[----:B--2---:R2:W1:Y:S01]  /*10160*/  SHFL.IDX PT, R17, R55, 0x2, 0x181f ;  /* 0x00581f0037117f89 */ /* 0x00446200000e0000 */
        /* <DEDUP_REMOVED lines=21> */
.L_x_274:
[----:B------:R-:W-:Y:S05]  /*102c0*/  BSYNC B0 ;  /* 0x0000000000007941 */ /* 0x000fea0003800000 */
.L_x_273:
        /* <DEDUP_REMOVED lines=24> */
.L_x_267:
        /* <DEDUP_REMOVED lines=18> */
.L_x_275:
[----:B-1----:R-:W1:Y:S01]  /*10570*/  S2R R0, SR_TID.X ;  /* 0x0000000000007919 */ /* 0x002e620000002100 */
[----:B------:R-:W-:Y:S01]  /*10580*/  SHF.R.S32.HI R9, RZ, 0x1f, R200 ;  /* 0x0000001fff097819 */ /* 0x000fe200000114c8 */
[----:B------:R-:W-:Y:S01]  /*10590*/  BSSY B0, `(.L_x_276) ;  /* 0x0000028000007945 */ /* 0x000fe20003800000 */
[----:B------:R-:W-:-:S02]  /*105a0*/  SEL R200, R200, RZ, !P1 ;  /* 0x000000ffc8c87207 */ /* 0x000fc40004800000 */
[----:B------:R-:W-:Y:S02]  /*105b0*/  SEL R9, R9, RZ, !P1 ;  /* 0x000000ff09097207 */ /* 0x000fe40004800000 */
[----:B-1----:R-:W-:-:S13]  /*105c0*/  ISETP.GT.AND P0, PT, R0, 0x7f, PT ;  /* 0x0000007f0000780c */ /* 0x002fda0003f04270 */
        /* <DEDUP_REMOVED lines=9> */
[----:B------:R-:W-:Y:S01]  /*10660*/  MOV R10, R12 ;  /* 0x0000000c000a7202 */ /* 0x000fe20000000f00 */
[----:B------:R-:W-:Y:S01]  /*10670*/  IMAD.MOV.U32 R6, RZ, RZ, R7 ;  /* 0x000000ffff067224 */ /* 0x000fe200078e0007 */
[----:B------:R-:W-:-:S13]  /*10680*/  ISETP.NE.AND P0, PT, R3, 0x1, PT ;  /* 0x000000010300780c */ /* 0x000fda0003f05270 */
[----:B------:R-:W-:-:S05]  /*10690*/  @P0 IMAD.HI.U32 R5, R7, c[0x0][0x4ec], RZ ;  /* 0x00013b0007050a27 */ /* 0x000fca00078e00ff */
[----:B------:R-:W-:Y:S01]  /*106a0*/  @P0 SHF.R.U32.HI R6, RZ, c[0x0][0x4f0], R5 ;  /* 0x00013c00ff060a19 */ /* 0x000fe20000011605 */
[----:B-1----:R-:W-:Y:S01]  /*106b0*/  IMAD.WIDE.U32 R10, R4, c[0x0][0x490], R10 ;  /* 0x00012400040a7a25 */ /* 0x002fe200078e000a */
[----:B------:R-:W-:Y:S02]  /*106c0*/  SHF.R.S32.HI R3, RZ, 0x1f, R4 ;  /* 0x0000001fff037819 */ /* 0x000fe40000011404 */
[----:B------:R-:W-:-:S03]  /*106d0*/  SHF.R.S32.HI R8, RZ, 0x1f, R6 ;  /* 0x0000001fff087819 */ /* 0x000fc60000011406 */
[----:B------:R-:W-:-:S04]  /*106e0*/  IMAD R3, R3, c[0x0][0x490], RZ ;  /* 0x0001240003037a24 */ /* 0x000fc800078e02ff */
[----:B------:R-:W-:Y:S01]  /*106f0*/  IMAD R3, R4, c[0x0][0x494], R3 ;  /* 0x0001250004037a24 */ /* 0x000fe200078e0203 */
[----:B------:R-:W-:-:S03]  /*10700*/  IADD3 R4, -R6, RZ, RZ ;  /* 0x000000ff06047210 */ /* 0x000fc60007ffe1ff */
[----:B------:R-:W-:Y:S02]  /*10710*/  IMAD.IADD R11, R3, 0x1, R11 ;  /* 0x00000001030b7824 */ /* 0x000fe400078e020b */
[----:B------:R-:W-:Y:S02]  /*10720*/  IMAD R3, R9, c[0x0][0x498], RZ ;  /* 0x0001260009037a24 */ /* 0x000fe400078e02ff */
[----:B------:R-:W-:Y:S02]  /*10730*/  IMAD R4, R4, c[0x0][0x4e8], R7 ;  /* 0x00013a0004047a24 */ /* 0x000fe400078e0207 */
[----:B------:R-:W-:-:S03]  /*10740*/  IMAD.WIDE.U32 R10, R200, c[0x0][0x498], R10 ;  /* 0x00012600c80a7a25 */ /* 0x000fc600078e000a */
[----:B------:R-:W-:Y:S01]  /*10750*/  SHF.R.S32.HI R5, RZ, 0x1f, R4 ;  /* 0x0000001fff057819 */ /* 0x000fe20000011404 */
[----:B------:R-:W-:Y:S01]  /*10760*/  IMAD R3, R200, c[0x0][0x49c], R3 ;  /* 0x00012700c8037a24 */ /* 0x000fe200078e0203 */
[----:B------:R-:W-:-:S03]  /*10770*/  IADD3 R6, P0, R6, R10, RZ ;  /* 0x0000000a06067210 */ /* 0x000fc60007f1e0ff */
[----:B------:R-:W-:Y:S01]  /*10780*/  IMAD R5, R5, c[0x0][0x488], RZ ;  /* 0x0001220005057a24 */ /* 0x000fe200078e02ff */
[----:B------:R-:W-:Y:S02]  /*10790*/  IADD3.X R7, R8, R11, R3, P0, !PT ;  /* 0x0000000b08077210 */ /* 0x000fe400007fe403 */
[----:B------:R-:W-:Y:S01]  /*107a0*/  MOV R3, 0xff800000 ;  /* 0xff80000000037802 */ /* 0x000fe20000000f00 */
[C---:B------:R-:W-:Y:S02]  /*107b0*/  IMAD R5, R4.reuse, c[0x0][0x48c], R5 ;  /* 0x0001230004057a24 */ /* 0x040fe400078e0205 */
[----:B------:R-:W-:-:S05]  /*107c0*/  IMAD.WIDE.U32 R6, R4, c[0x0][0x488], R6 ;  /* 0x0001220004067a25 */ /* 0x000fca00078e0006 */
[----:B------:R-:W-:Y:S02]  /*107d0*/  IADD3 R5, R7, R5, RZ ;  /* 0x0000000507057210 */ /* 0x000fe40007ffe0ff */
[----:B------:R-:W-:-:S04]  /*107e0*/  LEA R4, P0, R6, c[0x0][0x450], 0x2 ;  /* 0x0001140006047a11 */ /* 0x000fc800078010ff */
[----:B------:R-:W-:-:S05]  /*107f0*/  LEA.HI.X R5, R6, c[0x0][0x454], R5, 0x2, P0 ;  /* 0x0001150006057a11 */ /* 0x000fca00000f1405 */
[----:B------:R1:W-:Y:S04]  /*10800*/  STG.E [R4.64], R3 ;  /* 0x0000000304007986 */ /* 0x0003e8000c101912 */
.L_x_277:
[----:B------:R-:W-:Y:S05]  /*10810*/  BSYNC B0 ;  /* 0x0000000000007941 */ /* 0x000fea0003800000 */
.L_x_276:
[----:B------:R-:W2:Y:S01]  /*10820*/  S2R R7, SR_CTAID.Y ;  /* 0x0000000000077919 */ /* 0x000ea20000002600 */
[----:B-1----:R-:W-:Y:S01]  /*10830*/  SHF.R.S32.HI R3, RZ, 0x1f, R0 ;  /* 0x0000001fff037819 */ /* 0x002fe20000011400 */
[----:B------:R-:W-:Y:S01]  /*10840*/  IMAD R5, R13, c[0x0][0x3a0], RZ ;  /* 0x0000e8000d057a24 */ /* 0x000fe200078e02ff */
[----:B------:R-:W-:Y:S01]  /*10850*/  BSSY B0, `(.L_x_278) ;  /* 0x000003f000007945 */ /* 0x000fe20003800000 */
[----:B------:R-:W1:Y:S01]  /*10860*/  S2R R8, SR_CTAID.X ;  /* 0x0000000000087919 */ /* 0x000e620000002500 */
[----:B------:R-:W-:Y:S01]  /*10870*/  LEA.HI R4, R3, R0, RZ, 0x3 ;  /* 0x0000000003047211 */ /* 0x000fe200078f18ff */
[C---:B------:R-:W-:Y:S01]  /*10880*/  IMAD R10, R12.reuse, c[0x0][0x3a4], R5 ;  /* 0x0000e9000c0a7a24 */ /* 0x040fe200078e0205 */
[----:B------:R-:W-:Y:S01]  /*10890*/  MOV R3, c[0x0][0x4e8] ;  /* 0x00013a0000037a02 */ /* 0x000fe20000000f00 */
[----:B------:R-:W-:Y:S01]  /*108a0*/  IMAD.WIDE.U32 R12, R12, c[0x0][0x3a0], RZ ;  /* 0x0000e8000c0c7a25 */ /* 0x000fe200078e00ff */
[----:B------:R-:W-:Y:S02]  /*108b0*/  LOP3.LUT R5, R4, 0xfffffff8, RZ, 0xc0, !PT ;  /* 0xfffffff804057812 */ /* 0x000fe400078ec0ff */
[----:B------:R-:W-:Y:S01]  /*108c0*/  ISETP.NE.AND P0, PT, R3, 0x1, PT ;  /* 0x000000010300780c */ /* 0x000fe20003f05270 */
[----:B------:R-:W-:Y:S01]  /*108d0*/  IMAD R9, R9, c[0x0][0x3f0], RZ ;  /* 0x0000fc0009097a24 */ /* 0x000fe200078e02ff */
[----:B------:R-:W-:Y:S01]  /*108e0*/  SHF.R.S32.HI R4, RZ, 0x3, R4 ;  /* 0x00000003ff047819 */ /* 0x000fe20000011404 */
[----:B------:R-:W-:Y:S01]  /*108f0*/  IMAD.IADD R5, R0, 0x1, -R5 ;  /* 0x0000000100057824 */ /* 0x000fe200078e0a05 */
[----:B------:R-:W-:Y:S01]  /*10900*/  IADD3 R13, R13, R10, RZ ;  /* 0x0000000a0d0d7210 */ /* 0x000fe20007ffe0ff */
[----:B------:R-:W-:-:S02]  /*10910*/  IMAD R9, R200, c[0x0][0x3f4], R9 ;  /* 0x0000fd00c8097a24 */ /* 0x000fc400078e0209 */
[----:B-----5:R-:W-:Y:S01]  /*10920*/  IMAD R2, R2, c[0x0][0x4e8], RZ ;  /* 0x00013a0002027a24 */ /* 0x020fe200078e02ff */
[C---:B------:R-:W-:Y:S02]  /*10930*/  LEA R3, R5.reuse, R4, 0x5 ;  /* 0x0000000405037211 */ /* 0x040fe400078e28ff */
[----:B------:R-:W-:Y:S02]  /*10940*/  SHF.L.U32 R11, R5, 0x3, RZ ;  /* 0x00000003050b7819 */ /* 0x000fe400000006ff */
[----:B--2---:R-:W-:Y:S01]  /*10950*/  SHF.R.S32.HI R6, RZ, 0x1f, R7 ;  /* 0x0000001fff067819 */ /* 0x004fe20000011407 */
[----:B------:R-:W-:Y:S01]  /*10960*/  IMAD.WIDE.U32 R12, R7, c[0x0][0x3e8], R12 ;  /* 0x0000fa00070c7a25 */ /* 0x000fe200078e000c */
[----:B------:R-:W-:-:S03]  /*10970*/  IADD3 R5, R11, 0x40, RZ ;  /* 0x000000400b057810 */ /* 0x000fc60007ffe0ff */
[----:B------:R-:W-:Y:S02]  /*10980*/  IMAD R6, R6, c[0x0][0x3e8], RZ ;  /* 0x0000fa0006067a24 */ /* 0x000fe400078e02ff */
[----:B-1----:R-:W-:Y:S02]  /*10990*/  IMAD R3, R8, 0x80, R3 ;  /* 0x0000008008037824 */ /* 0x002fe400078e0203 */
[----:B------:R-:W-:Y:S02]  /*109a0*/  IMAD R6, R7, c[0x0][0x3ec], R6 ;  /* 0x0000fb0007067a24 */ /* 0x000fe400078e0206 */
[----:B------:R-:W-:-:S03]  /*109b0*/  @P0 IMAD.HI.U32 R0, R3, c[0x0][0x4ec], RZ ;  /* 0x00013b0003000a27 */ /* 0x000fc600078e00ff */
[----:B------:R-:W-:Y:S02]  /*109c0*/  IADD3 R13, R6, R13, RZ ;  /* 0x0000000d060d7210 */ /* 0x000fe40007ffe0ff */
[----:B------:R-:W-:Y:S02]  /*109d0*/  MOV R6, R3 ;  /* 0x0000000300067202 */ /* 0x000fe40000000f00 */
[----:B------:R-:W-:Y:S01]  /*109e0*/  @P0 SHF.R.U32.HI R6, RZ, c[0x0][0x4f0], R0 ;  /* 0x00013c00ff060a19 */ /* 0x000fe20000011600 */
[----:B------:R-:W-:-:S03]  /*109f0*/  IMAD.WIDE.U32 R12, R200, c[0x0][0x3f0], R12 ;  /* 0x0000fc00c80c7a25 */ /* 0x000fc600078e000c */
[--C-:B------:R-:W-:Y:S01]  /*10a00*/  SHF.R.S32.HI R7, RZ, 0x1f, R6.reuse ;  /* 0x0000001fff077819 */ /* 0x100fe20000011406 */
[----:B------:R-:W-:Y:S01]  /*10a10*/  IMAD.MOV R0, RZ, RZ, -R6 ;  /* 0x000000ffff007224 */ /* 0x000fe200078e0a06 */
[----:B------:R-:W-:Y:S02]  /*10a20*/  IADD3 R13, R13, R9, RZ ;  /* 0x000000090d0d7210 */ /* 0x000fe40007ffe0ff */
[----:B------:R-:W-:Y:S01]  /*10a30*/  LEA R9, R8, R4, 0x7 ;  /* 0x0000000408097211 */ /* 0x000fe200078e38ff */
[----:B------:R-:W-:Y:S01]  /*10a40*/  IMAD R7, R7, c[0x0][0x3e0], RZ ;  /* 0x0000f80007077a24 */ /* 0x000fe200078e02ff */
[----:B------:R-:W-:Y:S01]  /*10a50*/  IADD3 R4, R11, 0x80, RZ ;  /* 0x000000800b047810 */ /* 0x000fe20007ffe0ff */
[----:B------:R-:W-:Y:S02]  /*10a60*/  IMAD R0, R0, c[0x0][0x4e8], R3 ;  /* 0x00013a0000007a24 */ /* 0x000fe400078e0203 */
        /* <DEDUP_REMOVED lines=29> */
.L_x_279:
[----:B------:R-:W-:Y:S05]  /*10c40*/  BSYNC B0 ;  /* 0x0000000000007941 */ /* 0x000fea0003800000 */
.L_x_278:
[----:B--23--:R-:W-:Y:S01]  /*10c50*/  IADD3 R7, R9, 0x20, RZ ;  /* 0x0000002009077810 */ /* 0x00cfe20007ffe0ff */
[----:B------:R2:W3:Y:S01]  /*10c60*/  SHFL.IDX PT, R13, R0, 0x1, 0x181f ;  /* 0x00381f00000d7f89 */ /* 0x0004e200000e0000 */
        /* <DEDUP_REMOVED lines=19> */
.L_x_281:
[----:B------:R-:W-:Y:S05]  /*10da0*/  BSYNC B0 ;  /* 0x0000000000007941 */ /* 0x000fea0003800000 */
.L_x_280:
        /* <DEDUP_REMOVED lines=21> */
.L_x_283:
[----:B------:R-:W-:Y:S05]  /*10f00*/  BSYNC B0 ;  /* 0x0000000000007941 */ /* 0x000fea0003800000 */
.L_x_282:
[----:B------:R-:W-:Y:S01]  /*10f10*/  IADD3 R9, R9, 0x60, RZ ;  /* 0x0000006009097810 */ /* 0x000fe20007ffe0ff */
[----:B-1----:R1:W2:Y:S03]  /*10f20*/  SHFL.IDX PT, R7, R0, 0x3, 0x181f ;  /* 0x00781f0000077f89 */ /* 0x0022a600000e0000 */
[----:B------:R-:W-:Y:S01]  /*10f30*/  ISETP.GE.AND P0, PT, R9, R2, PT ;  /* 0x000000020900720c */ /* 0x000fe20003f06270 */
[----:B------:R1:W3:-:S12]  /*10f40*/  SHFL.IDX PT, R6, R3, 0x3, 0x181f ;  /* 0x00781f0003067f89 */ /* 0x0002d800000e0000 */
[----:B------:R-:W-:Y:S05]  /*10f50*/  @P0 EXIT ;  /* 0x000000000000094d */ /* 0x000fea0003800000 */
[----:B------:R-:W-:Y:S02]  /*10f60*/  ISETP.GE.AND P0, PT, R5, c[0x0][0x3c8], PT ;  /* 0x0000f20005007a0c */ /* 0x000fe40003f06270 */
[----:B------:R-:W-:-:S11]  /*10f70*/  ISETP.GE.AND P1, PT, R11, c[0x0][0x3c8], PT ;  /* 0x0000f2000b007a0c */ /* 0x000fd60003f26270 */
[----:B-123--:R-:W-:Y:S02]  /*10f80*/  @!P0 SHF.R.S32.HI R0, RZ, 0x1f, R5 ;  /* 0x0000001fff008819 */ /* 0x00efe40000011405 */
[----:B------:R-:W-:Y:S02]  /*10f90*/  @!P1 IMAD.WIDE R8, R11, 0x2, R6 ;  /* 0x000000020b089825 */ /* 0x000fe400078e0206 */
[----:B------:R-:W-:-:S03]  /*10fa0*/  @!P0 LEA.HI R0, R0, R5, RZ, 0x3 ;  /* 0x0000000500008211 */ /* 0x000fc600078f18ff */
[----:B------:R1:W-:Y:S01]  /*10fb0*/  @!P1 ST.E.128 [R8.64], RZ ;  /* 0x000000ff08009985 */ /* 0x0003e2000c101d12 */
[----:B------:R-:W-:-:S05]  /*10fc0*/  @!P0 LOP3.LUT R3, R0, 0xfffffff8, RZ, 0xc0, !PT ;  /* 0xfffffff800038812 */ /* 0x000fca00078ec0ff */
[----:B------:R-:W-:-:S05]  /*10fd0*/  @!P0 IMAD.WIDE R2, R3, 0x2, R6 ;  /* 0x0000000203028825 */ /* 0x000fca00078e0206 */
[----:B------:R1:W-:Y:S01]  /*10fe0*/  @!P0 ST.E.128 [R2.64], RZ ;  /* 0x000000ff02008985 */ /* 0x0003e2000c101d12 */
[----:B------:R-:W-:-:S13]  /*10ff0*/  ISETP.GE.AND P0, PT, R4, c[0x0][0x3c8], PT ;  /* 0x0000f20004007a0c */ /* 0x000fda0003f06270 */
[----:B------:R-:W-:Y:S05]  /*11000*/  @P0 EXIT ;  /* 0x000000000000094d */ /* 0x000fea0003800000 */
[----:B-1----:R-:W-:-:S04]  /*11010*/  SHF.R.S32.HI R3, RZ, 0x1f, R4 ;  /* 0x0000001fff037819 */ /* 0x002fc80000011404 */
[----:B------:R-:W-:-:S04]  /*11020*/  LEA.HI R3, R3, R4, RZ, 0x3 ;  /* 0x0000000403037211 */ /* 0x000fc800078f18ff */
[----:B------:R-:W-:-:S05]  /*11030*/  LOP3.LUT R3, R3, 0xfffffff8, RZ, 0xc0, !PT ;  /* 0xfffffff803037812 */ /* 0x000fca00078ec0ff */
[----:B------:R-:W-:-:S05]  /*11040*/  IMAD.WIDE R6, R3, 0x2, R6 ;  /* 0x0000000203067825 */ /* 0x000fca00078e0206 */
[----:B------:R-:W-:Y:S01]  /*11050*/  ST.E.128 [R6.64], RZ ;  /* 0x000000ff06007985 */ /* 0x000fe2000c101d12 */
[----:B------:R-:W-:Y:S05]  /*11060*/  EXIT ;  /* 0x000000000000794d */ /* 0x000fea0003800000 */
.L_x_284:
        /* <DEDUP_REMOVED lines=9> */
.L_x_1287:


//--------------------- .text._ZN7cutlass13device_kernelIN5flash19enable_sm80_to_sm89INS1_16FlashAttnFwdSm80INS1_25CollectiveMainloopFwdSm80ILi8ELi1ELb0EN4cute5tupleIJNS5_1CILi128EEENS7_ILi64EEENS7_ILi192EEEEEELi192ENS_10bfloat16_tEfNS_4arch4Sm80ELb0ELb1ELb0ELb1ELb0ELb1ELb1ELb0EEENS1_21CollectiveEpilogueFwdINS6_IJS8_SA_S9_EEENS6_IJNS7_ILi1EEESI_SI_EEESC_SE_Li256ELb1ELb1ELb0ELb0EEENS1_19SingleTileSchedulerILb1ELb0ELb1ELi128EEEEEEEEEvNT_6ParamsE --------------------------
	.section	.text._ZN7cutlass13device_kernelIN5flash19enable_sm80_to_sm89INS1_16FlashAttnFwdSm80INS1_25CollectiveMainloopFwdSm80ILi8ELi1ELb0EN4cute5tupleIJNS5_1CILi128EEENS7_ILi64EEENS7_ILi192EEEEEELi192ENS_10bfloat16_tEfNS_4arch4Sm80ELb0ELb1ELb0ELb1ELb0ELb1ELb1ELb0EEENS1_21CollectiveEpilogueFwdINS6_IJS8_SA_S9_EEENS6_IJNS7_ILi1EEESI_SI_EEESC_SE_Li256ELb1ELb1ELb0ELb0EEENS1_19SingleTileSchedulerILb1ELb0ELb1ELi128EEEEEEEEEvNT_6ParamsE,"ax",@progbits
	.sectioninfo	@"SHI_REGISTERS=241"
	.align	128
.text._ZN7cutlass13device_kernelIN5flash19enable_sm80_to_sm89INS1_16FlashAttnFwdSm80INS1_25CollectiveMainloopFwdSm80ILi8ELi1ELb0EN4cute5tupleIJNS5_1CILi128EEENS7_ILi64EEENS7_ILi192EEEEEELi192ENS_10bfloat16_tEfNS_4arch4Sm80ELb0ELb1ELb0ELb1ELb0ELb1ELb1ELb0EEENS1_21CollectiveEpilogueFwdINS6_IJS8_SA_S9_EEENS6_IJNS7_ILi1EEESI_SI_EEESC_SE_Li256ELb1ELb1ELb0ELb0EEENS1_19SingleTileSchedulerILb1ELb0ELb1ELi128EEEEEEEEEvNT_6ParamsE:
        .type           _ZN7cutlass13device_kernelIN5flash19enable_sm80_to_sm89INS1_16FlashAttnFwdSm80INS1_25CollectiveMainloopFwdSm80ILi8ELi1ELb0EN4cute5tupleIJNS5_1CILi128EEENS7_ILi64EEENS7_ILi192EEEEEELi192ENS_10bfloat16_tEfNS_4arch4Sm80ELb0ELb1ELb0ELb1ELb0ELb1ELb1ELb0EEENS1_21CollectiveEpilogueFwdINS6_IJS8_SA_S9_EEENS6_IJNS7_ILi1EEESI_SI_EEESC_SE_Li256ELb1ELb1ELb0ELb0EEENS1_19SingleTileSchedulerILb1ELb0ELb1ELi128EEEEEEEEEvNT_6ParamsE,@function
        .size           _ZN7cutlass13device_kernelIN5flash19enable_sm80_to_sm89INS1_16FlashAttnFwdSm80INS1_25CollectiveMainloopFwdSm80ILi8ELi1ELb0EN4cute5tupleIJNS5_1CILi128EEENS7_ILi64EEENS7_ILi192EEEEEELi192ENS_10bfloat16_tEfNS_4arch4Sm80ELb0ELb1ELb0ELb1ELb0ELb1ELb1ELb0EEENS1_21CollectiveEpilogueFwdINS6_IJS8_SA_S9_EEENS6_IJNS7_ILi1EEESI_SI_EEESC_SE_Li256ELb1ELb1ELb0ELb0EEENS1_19SingleTileSchedulerILb1ELb0ELb1ELi128EEEEEEEEEvNT_6ParamsE,(.L_x_1288 - _ZN7cutlass13device_kernelIN5flash19enable_sm80_to_sm89INS1_16FlashAttnFwdSm80INS1_25CollectiveMainloopFwdSm80ILi8ELi1ELb0EN4cute5tupleIJNS5_1CILi128EEENS7_ILi64EEENS7_ILi192EEEEEELi192ENS_10bfloat16_tEfNS_4arch4Sm80ELb0ELb1ELb0ELb1ELb0ELb1ELb1ELb0EEENS1_21CollectiveEpilogueFwdINS6_IJS8_SA_S9_EEENS6_IJNS7_ILi1EEESI_SI_EEESC_SE_Li256ELb1ELb1ELb0ELb0EEENS1_19SingleTileSchedulerILb1ELb0ELb1ELi128EEEEEEEEEvNT_6ParamsE)
        .other          _ZN7cutlass13device_kernelIN5flash19enable_sm80_to_sm89INS1_16FlashAttnFwdSm80INS1_25CollectiveMainloopFwdSm80ILi8ELi1ELb0EN4cute5tupleIJNS5_1CILi128EEENS7_ILi64EEENS7_ILi192EEEEEELi192ENS_10bfloat16_tEfNS_4arch4Sm80ELb0ELb1ELb0ELb1ELb0ELb1ELb1ELb0EEENS1_21CollectiveEpilogueFwdINS6_IJS8_SA_S9_EEENS6_IJNS7_ILi1EEESI_SI_EEESC_SE_Li256ELb1ELb1ELb0ELb0EEENS1_19SingleTileSchedulerILb1ELb0ELb1ELi128EEEEEEEEEvNT_6ParamsE,@"STO_CUDA_ENTRY STV_DEFAULT"
_ZN7cutlass13device_kernelIN5flash19enable_sm80_to_sm89INS1_16FlashAttnFwdSm80INS1_25CollectiveMainloopFwdSm80ILi8ELi1ELb0EN4cute5tupleIJNS5_1CILi128EEENS7_ILi64EEENS7_ILi192EEEEEELi192ENS_10bfloat16_tEfNS_4arch4Sm80ELb0ELb1ELb0ELb1ELb0ELb1ELb1ELb0EEENS1_21CollectiveEpilogueFwdINS6_IJS8_SA_S9_EEENS6_IJNS7_ILi1EEESI_SI_EEESC_SE_Li256ELb1ELb1ELb0ELb0EEENS1_19SingleTileSchedulerILb1ELb0ELb1ELi128EEEEEEEEEvNT_6ParamsE:
[----:B------:R-:W-:Y:S02]  /*0000*/  MOV R1, c[0x0][0x28] ;  /* 0x00000a0000017a02 */ /* 0x000fe40000000f00 */
[----:B------:R-:W1:Y:S01]  /*0010*/  S2R R83, SR_TID.X ;  /* 0x0000000000537919 */ /* 0x000e620000002100 */
[----:B------:R-:W2:Y:S01]  /*0020*/  S2UR UR24, SR_CTAID.Z ;  /* 0x00000000001879c3 */ /* 0x000ea20000002700 */
[----:B------:R-:W-:Y:S02]  /*0030*/  UMOV UR13, 0x4 ;  /* 0x00000004000d7882 */ /* 0x000fe40000000000 */
[----:B------:R-:W-:Y:S02]  /*0040*/  ULDC.64 UR4, c[0x0][0x568] ;  /* 0x00015a0000047ab9 */ /* 0x000fe40000000a00 */
[----:B------:R-:W-:-:S03]  /*0050*/  ULDC.64 UR28, c[0x0][0x118] ;  /* 0x00004600001c7ab9 */ /* 0x000fc60000000a00 */
[----:B------:R-:W3:Y:S01]  /*0060*/  S2UR UR16, SR_CTAID.X ;  /* 0x00000000001079c3 */ /* 0x000ee20000002500 */
[----:B-1----:R-:W-:Y:S01]  /*0070*/  SHF.R.U32.HI R0, RZ, 0x5, R83 ;  /* 0x00000005ff007819 */ /* 0x002fe20000011653 */
[----:B--2---:R-:W-:-:S05]  /*0080*/  UIMAD.WIDE UR4, UR24, UR13, UR4 ;  /* 0x0000000d180472a5 */ /* 0x004fca000f8e0204 */
[----:B------:R-:W1:Y:S02]  /*0090*/  SHFL.IDX PT, R0, R0, RZ, 0x1f ;  /* 0x00001fff00007589 */ /* 0x000e6400000e0000 */
[----:B-1----:R-:W-:-:S13]  /*00a0*/  ISETP.NE.AND P0, PT, R0, RZ, PT ;  /* 0x000000ff0000720c */ /* 0x002fda0003f05270 */
[----:B------:R-:W-:Y:S05]  /*00b0*/  @!P0 BRA `(.L_x_285) ;  /* 0x000001c000008947 */ /* 0x000fea0003800000 */
[----:B---3--:R-:W-:-:S04]  /*00c0*/  ISETP.NE.U32.AND P0, PT, RZ, c[0x0][0x568], PT ;  /* 0x00015a00ff007a0c */ /* 0x008fc80003f05070 */
[----:B------:R-:W-:-:S13]  /*00d0*/  ISETP.NE.AND.EX P0, PT, RZ, c[0x0][0x56c], PT, P0 ;  /* 0x00015b00ff007a0c */ /* 0x000fda0003f05300 */
[----:B------:R-:W-:Y:S05]  /*00e0*/  @!P0 BRA `(.L_x_286) ;  /* 0x0000005000008947 */ /* 0x000fea0003800000 */
[----:B------:R-:W-:Y:S02]  /*00f0*/  MOV R2, UR4 ;  /* 0x0000000400027c02 */ /* 0x000fe40008000f00 */
[----:B------:R-:W-:-:S05]  /*0100*/  MOV R3, UR5 ;  /* 0x0000000500037c02 */ /* 0x000fca0008000f00 */
[----:B------:R-:W2:Y:S02]  /*0110*/  LDG.E R2, [R2.64] ;  /* 0x0000001c02027981 */ /* 0x000ea4000c1e1900 */
[----:B--2---:R1:W2:Y:S02]  /*0120*/  R2UR UR5, R2 ;  /* 0x00000000020573c2 */ /* 0x0042a400000e0000 */
[----:B-12---:R-:W-:Y:S05]  /*0130*/  BRA `(.L_x_287) ;  /* 0x000000e000007947 */ /* 0x006fea0003800000 */
.L_x_286:
[----:B------:R-:W-:-:S04]  /*0140*/  ISETP.NE.U32.AND P0, PT, RZ, c[0x0][0x560], PT ;  /* 0x00015800ff007a0c */ /* 0x000fc80003f05070 */
[----:B------:R-:W-:-:S13]  /*0150*/  ISETP.NE.AND.EX P0, PT, RZ, c[0x0][0x564], PT, P0 ;  /* 0x00015900ff007a0c */ /* 0x000fda0003f05300 */
[----:B------:R-:W-:Y:S05]  /*0160*/  @!P0 BRA `(.L_x_288) ;  /* 0x000000a000008947 */ /* 0x000fea0003800000 */
[----:B------:R-:W-:Y:S02]  /*0170*/  ULDC.64 UR4, c[0x0][0x560] ;  /* 0x0001580000047ab9 */ /* 0x000fe40000000a00 */
[----:B------:R-:W-:-:S06]  /*0180*/  UIMAD.WIDE UR4, UR24, UR13, UR4 ;  /* 0x0000000d180472a5 */ /* 0x000fcc000f8e0204 */
[----:B------:R-:W-:Y:S02]  /*0190*/  MOV R4, UR4 ;  /* 0x0000000400047c02 */ /* 0x000fe40008000f00 */
[----:B------:R-:W-:-:S05]  /*01a0*/  MOV R5, UR5 ;  /* 0x0000000500057c02 */ /* 0x000fca0008000f00 */
[----:B------:R-:W2:Y:S04]  /*01b0*/  LDG.E R2, [R4.64] ;  /* 0x0000001c04027981 */ /* 0x000ea8000c1e1900 */
[----:B------:R-:W3:Y:S01]  /*01c0*/  LDG.E R0, [R4.64+0x4] ;  /* 0x0000041c04007981 */ /* 0x000ee2000c1e1900 */
[----:B--2---:R-:W1:Y:S08]  /*01d0*/  R2UR UR4, R2 ;  /* 0x00000000020473c2 */ /* 0x004e7000000e0000 */
[----:B---3--:R-:W1:Y:S02]  /*01e0*/  R2UR UR5, R0 ;  /* 0x00000000000573c2 */ /* 0x008e6400000e0000 */
[----:B-1----:R-:W-:Y:S01]  /*01f0*/  UIADD3 UR5, -UR4, UR5, URZ ;  /* 0x0000000504057290 */ /* 0x002fe2000fffe13f */
[----:B------:R-:W-:Y:S05]  /*0200*/  BRA `(.L_x_287) ;  /* 0x0000001000007947 */ /* 0x000fea0003800000 */
.L_x_288:
[----:B------:R-:W-:Y:S02]  /*0210*/  ULDC UR5, c[0x0][0x54c] ;  /* 0x0001530000057ab9 */ /* 0x000fe40000000800 */
.L_x_287:
[----:B------:R-:W-:Y:S02]  /*0220*/  ULDC UR4, c[0x0][0x548] ;  /* 0x0001520000047ab9 */ /* 0x000fe40000000800 */
[----:B------:R-:W-:-:S02]  /*0230*/  USHF.L.U32 UR18, UR16, 0x7, URZ ;  /* 0x0000000710127899 */ /* 0x000fc4000800063f */
[----:B------:R-:W-:-:S04]  /*0240*/  UIMAD UR4, UR5, UR4, URZ ;  /* 0x00000004050472a4 */ /* 0x000fc8000f8e023f */
[----:B------:R-:W-:-:S04]  /*0250*/  UISETP.GE.AND UP0, UPT, UR18, UR4, UPT ;  /* 0x000000041200728c */ /* 0x000fc8000bf06270 */
[----:B------:R-:W-:Y:S01]  /*0260*/  USEL UR24, UR24, 0xffffffff, !UP0 ;  /* 0xffffffff18187887 */ /* 0x000fe2000c000000 */
[----:B------:R-:W-:Y:S05]  /*0270*/  BRA `(.L_x_289) ;  /* 0x000001b000007947 */ /* 0x000fea0003800000 */
.L_x_285:
        /* <DEDUP_REMOVED lines=8> */
.L_x_290:
        /* <DEDUP_REMOVED lines=13> */
.L_x_292:
[----:B------:R-:W-:Y:S02]  /*03d0*/  ULDC UR5, c[0x0][0x54c] ;  /* 0x0001530000057ab9 */ /* 0x000fe40000000800 */
.L_x_291:
[----:B------:R-:W-:Y:S02]  /*03e0*/  ULDC UR4, c[0x0][0x548] ;  /* 0x0001520000047ab9 */ /* 0x000fe40000000800 */
[----:B------:R-:W-:-:S02]  /*03f0*/  USHF.L.U32 UR18, UR16, 0x7, URZ ;  /* 0x0000000710127899 */ /* 0x000fc4000800063f */
[----:B------:R-:W-:-:S04]  /*0400*/  UIMAD UR4, UR5, UR4, URZ ;  /* 0x00000004050472a4 */ /* 0x000fc8000f8e023f */
[----:B------:R-:W-:-:S04]  /*0410*/  UISETP.GE.AND UP0, UPT, UR18, UR4, UPT ;  /* 0x000000041200728c */ /* 0x000fc8000bf06270 */
[----:B------:R-:W-:-:S06]  /*0420*/  USEL UR24, UR24, 0xffffffff, !UP0 ;  /* 0xffffffff18187887 */ /* 0x000fcc000c000000 */
.L_x_289:
[----:B------:R-:W-:-:S13]  /*0430*/  ISETP.LE.AND P0, PT, RZ, UR24, PT ;  /* 0x00000018ff007c0c */ /* 0x000fda000bf03270 */
[----:B------:R-:W-:Y:S05]  /*0440*/  @!P0 EXIT ;  /* 0x000000000000894d */ /* 0x000fea0003800000 */
[----:B------:R-:W-:Y:S01]  /*0450*/  ULDC.64 UR4, c[0x0][0x360] ;  /* 0x0000d80000047ab9 */ /* 0x000fe20000000a00 */
[----:B------:R-:W-:Y:S01]  /*0460*/  ISETP.NE.U32.AND P4, PT, RZ, c[0x0][0x348], PT ;  /* 0x0000d200ff007a0c */ /* 0x000fe20003f85070 */
[----:B------:R-:W-:Y:S02]  /*0470*/  UISETP.NE.U32.AND UP0, UPT, URZ, UR4, UPT ;  /* 0x000000043f00728c */ /* 0x000fe4000bf05070 */
[----:B------:R-:W-:Y:S01]  /*0480*/  ULDC.64 UR8, c[0x0][0x370] ;  /* 0x0000dc0000087ab9 */ /* 0x000fe20000000a00 */
[----:B------:R-:W-:Y:S01]  /*0490*/  ISETP.NE.AND.EX P4, PT, RZ, c[0x0][0x34c], PT, P4 ;  /* 0x0000d300ff007a0c */ /* 0x000fe20003f85340 */
[----:B------:R-:W-:Y:S02]  /*04a0*/  UISETP.NE.AND.EX UP0, UPT, URZ, UR5, UPT, UP0 ;  /* 0x000000053f00728c */ /* 0x000fe4000bf05300 */
[----:B------:R-:W-:Y:S02]  /*04b0*/  UISETP.NE.U32.AND UP1, UPT, URZ, UR8, UPT ;  /* 0x000000083f00728c */ /* 0x000fe4000bf25070 */
[----:B------:R-:W-:-:S02]  /*04c0*/  ULDC.64 UR4, c[0x0][0x360] ;  /* 0x0000d80000047ab9 */ /* 0x000fc40000000a00 */
[----:B------:R-:W-:Y:S01]  /*04d0*/  ULDC.64 UR6, c[0x0][0x350] ;  /* 0x0000d40000067ab9 */ /* 0x000fe20000000a00 */
[----:B------:R-:W-:Y:S01]  /*04e0*/  PLOP3.LUT P1, PT, PT, PT, UP0, 0x80, 0x0 ;  /* 0x000000000000781c */ /* 0x000fe20003f2f008 */
[----:B------:R-:W-:Y:S02]  /*04f0*/  UISETP.NE.U32.AND UP5, UPT, URZ, UR6, UPT ;  /* 0x000000063f00728c */ /* 0x000fe4000bfa5070 */
[----:B------:R-:W-:Y:S02]  /*0500*/  UISETP.NE.AND.EX UP1, UPT, URZ, UR9, UPT, UP1 ;  /* 0x000000093f00728c */ /* 0x000fe4000bf25310 */
[----:B------:R-:W-:Y:S02]  /*0510*/  @UP0 UIMAD.WIDE UR4, UR24, UR13, UR4 ;  /* 0x0000000d180402a5 */ /* 0x000fe4000f8e0204 */
[----:B------:R-:W-:Y:S02]  /*0520*/  UISETP.NE.AND.EX UP5, UPT, URZ, UR7, UPT, UP5 ;  /* 0x000000073f00728c */ /* 0x000fe4000bfa5350 */
[----:B------:R-:W-:Y:S01]  /*0530*/  ULDC.64 UR10, c[0x0][0x370] ;  /* 0x0000dc00000a7ab9 */ /* 0x000fe20000000a00 */
[----:B------:R-:W-:Y:S01]  /*0540*/  PLOP3.LUT P3, PT, PT, PT, UP1, 0x80, 0x0 ;  /* 0x000000000000781c */ /* 0x000fe20003f6f018 */
[----:B------:R-:W-:Y:S01]  /*0550*/  IMAD.U32 R13, RZ, RZ, UR5 ;  /* 0x00000005ff0d7e24 */ /* 0x000fe2000f8e00ff */
[----:B------:R-:W-:Y:S01]  /*0560*/  MOV R12, UR4 ;  /* 0x00000004000c7c02 */ /* 0x000fe20008000f00 */
[----:B------:R-:W-:Y:S01]  /*0570*/  ULDC.64 UR4, c[0x0][0x358] ;  /* 0x0000d60000047ab9 */ /* 0x000fe20000000a00 */
[----:B------:R-:W-:Y:S01]  /*0580*/  PLOP3.LUT P2, PT, PT, PT, UP5, 0x80, 0x0 ;  /* 0x000000000000781c */ /* 0x000fe20003f4f058 */
[----:B------:R-:W-:-:S02]  /*0590*/  UISETP.NE.U32.AND UP4, UPT, URZ, UR4, UPT ;  /* 0x000000043f00728c */ /* 0x000fc4000bf85070 */
[----:B------:R-:W-:Y:S01]  /*05a0*/  ULDC.64 UR8, c[0x0][0x348] ;  /* 0x0000d20000087ab9 */ /* 0x000fe20000000a00 */
[----:B------:R-:W2:Y:S01]  /*05b0*/  @P1 LDG.E R0, [R12.64] ;  /* 0x0000001c0c001981 */ /* 0x000ea2000c1e1900 */
[----:B------:R-:W-:Y:S02]  /*05c0*/  ULDC.64 UR6, c[0x0][0x350] ;  /* 0x0000d40000067ab9 */ /* 0x000fe40000000a00 */
[----:B------:R-:W-:Y:S02]  /*05d0*/  @UP1 UIMAD.WIDE UR10, UR24, UR13, UR10 ;  /* 0x0000000d180a12a5 */ /* 0x000fe4000f8e020a */
[----:B------:R-:W-:Y:S02]  /*05e0*/  UISETP.NE.AND.EX UP4, UPT, URZ, UR5, UPT, UP4 ;  /* 0x000000053f00728c */ /* 0x000fe4000bf85340 */
[----:B------:R-:W-:Y:S02]  /*05f0*/  UIMAD.WIDE UR8, UR24, UR13, UR8 ;  /* 0x0000000d180872a5 */ /* 0x000fe4000f8e0208 */
[----:B------:R-:W-:Y:S01]  /*0600*/  UIMAD.WIDE UR6, UR24, UR13, UR6 ;  /* 0x0000000d180672a5 */ /* 0x000fe2000f8e0206 */
[----:B------:R-:W-:Y:S01]  /*0610*/  IMAD.U32 R4, RZ, RZ, UR10 ;  /* 0x0000000aff047e24 */ /* 0x000fe2000f8e00ff */
[----:B------:R-:W-:Y:S01]  /*0620*/  ULDC.64 UR4, c[0x0][0x358] ;  /* 0x0000d60000047ab9 */ /* 0x000fe20000000a00 */
[----:B------:R-:W-:Y:S01]  /*0630*/  PLOP3.LUT P0, PT, PT, PT, UP4, 0x80, 0x0 ;  /* 0x000000000000781c */ /* 0x000fe20003f0f048 */
[----:B------:R-:W-:Y:S01]  /*0640*/  IMAD.U32 R5, RZ, RZ, UR11 ;  /* 0x0000000bff057e24 */ /* 0x000fe2000f8e00ff */
[----:B------:R-:W-:Y:S01]  /*0650*/  MOV R11, UR9 ;  /* 0x00000009000b7c02 */ /* 0x000fe20008000f00 */
[----:B------:R-:W-:Y:S01]  /*0660*/  IMAD.U32 R10, RZ, RZ, UR8 ;  /* 0x00000008ff0a7e24 */ /* 0x000fe2000f8e00ff */
[----:B------:R-:W-:Y:S01]  /*0670*/  UIMAD.WIDE UR4, UR24, UR13, UR4 ;  /* 0x0000000d180472a5 */ /* 0x000fe2000f8e0204 */
[----:B------:R-:W-:Y:S01]  /*0680*/  IMAD.U32 R8, RZ, RZ, UR6 ;  /* 0x00000006ff087e24 */ /* 0x000fe2000f8e00ff */
[----:B------:R-:W3:Y:S01]  /*0690*/  @P3 LDG.E R4, [R4.64] ;  /* 0x0000001c04043981 */ /* 0x000ee2000c1e1900 */
[----:B------:R-:W-:Y:S01]  /*06a0*/  IMAD.U32 R9, RZ, RZ, UR7 ;  /* 0x00000007ff097e24 */ /* 0x000fe2000f8e00ff */
[----:B------:R-:W-:-:S02]  /*06b0*/  MOV R100, RZ ;  /* 0x000000ff00647202 */ /* 0x000fc40000000f00 */
[----:B------:R-:W4:Y:S01]  /*06c0*/  @P4 LDG.E R3, [R10.64] ;  /* 0x0000001c0a034981 */ /* 0x000f22000c1e1900 */
[----:B------:R-:W-:Y:S01]  /*06d0*/  IMAD.U32 R6, RZ, RZ, UR4 ;  /* 0x00000004ff067e24 */ /* 0x000fe2000f8e00ff */
[----:B------:R-:W-:Y:S02]  /*06e0*/  MOV R7, UR5 ;  /* 0x0000000500077c02 */ /* 0x000fe40008000f00 */
[----:B------:R-:W4:Y:S04]  /*06f0*/  @P2 LDG.E R2, [R8.64] ;  /* 0x0000001c08022981 */ /* 0x000f28000c1e1900 */
[----:B------:R1:W5:Y:S01]  /*0700*/  @P0 LDG.E R100, [R6.64] ;  /* 0x0000001c06640981 */ /* 0x000362000c1e1900 */
[----:B------:R-:W1:Y:S01]  /*0710*/  S2UR UR15, SR_CTAID.Y ;  /* 0x00000000000f79c3 */ /* 0x000e620000002600 */
[----:B------:R-:W-:-:S02]  /*0720*/  UMOV UR20, URZ ;  /* 0x0000003f00147c82 */ /* 0x000fc40008000000 */
[----:B------:R-:W-:Y:S02]  /*0730*/  ULDC UR23, c[0x0][0x168] ;  /* 0x00005a0000177ab9 */ /* 0x000fe40000000800 */
[----:B------:R-:W-:Y:S02]  /*0740*/  UMOV UR21, URZ ;  /* 0x0000003f00157c82 */ /* 0x000fe40008000000 */
[----:B------:R-:W-:Y:S02]  /*0750*/  UMOV UR19, URZ ;  /* 0x0000003f00137c82 */ /* 0x000fe40008000000 */
[----:B------:R-:W-:Y:S02]  /*0760*/  ULDC UR37, c[0x0][0x1d0] ;  /* 0x0000740000257ab9 */ /* 0x000fe40000000800 */
[----:B------:R-:W-:Y:S02]  /*0770*/  ULDC UR22, c[0x0][0x228] ;  /* 0x00008a0000167ab9 */ /* 0x000fe40000000800 */
[----:B-1----:R-:W-:Y:S01]  /*0780*/  USHF.R.S32.HI UR14, URZ, 0x1f, UR15 ;  /* 0x0000001f3f0e7899 */ /* 0x002fe2000801140f */
[----:B--2---:R1:W2:Y:S08]  /*0790*/  @P1 R2UR UR23, R0 ;  /* 0x00000000001713c2 */ /* 0x0042b000000e0000 */
[----:B---3--:R1:W3:Y:S08]  /*07a0*/  @P3 R2UR UR20, R4 ;  /* 0x00000000041433c2 */ /* 0x0082f000000e0000 */
[----:B----4-:R1:W4:Y:S08]  /*07b0*/  @P4 R2UR UR21, R3 ;  /* 0x00000000031543c2 */ /* 0x01033000000e0000 */
[----:B------:R1:W1:Y:S01]  /*07c0*/  @P2 R2UR UR19, R2 ;  /* 0x00000000021323c2 */ /* 0x00026200000e0000 */
[----:B------:R-:W-:Y:S05]  /*07d0*/  @P1 BRA `(.L_x_293) ;  /* 0x0000006000001947 */ /* 0x000fea0003800000 */
[----:B--2---:R-:W-:Y:S05]  /*07e0*/  @!P4 BRA `(.L_x_293) ;  /* 0x000000500000c947 */ /* 0x004fea0003800000 */
[----:B-1----:R-:W2:Y:S04]  /*07f0*/  LDG.E R0, [R10.64] ;  /* 0x0000001c0a007981 */ /* 0x002ea8000c1e1900 */
[----:B----4-:R-:W4:Y:S01]  /*0800*/  LDG.E R2, [R10.64+0x4] ;  /* 0x0000041c0a027981 */ /* 0x010f22000c1e1900 */
[----:B--2---:R-:W1:Y:S08]  /*0810*/  R2UR UR23, R0 ;  /* 0x00000000001773c2 */ /* 0x004e7000000e0000 */
[----:B----4-:R-:W1:Y:S02]  /*0820*/  R2UR UR4, R2 ;  /* 0x00000000020473c2 */ /* 0x010e6400000e0000 */
[----:B-1----:R-:W-:-:S06]  /*0830*/  UIADD3 UR23, -UR23, UR4, URZ ;  /* 0x0000000417177290 */ /* 0x002fcc000fffe13f */
.L_x_293:
[----:B--2---:R-:W-:-:S04]  /*0840*/  ISETP.NE.U32.AND P1, PT, RZ, c[0x0][0x368], PT ;  /* 0x0000da00ff007a0c */ /* 0x004fc80003f25070 */
[----:B------:R-:W-:-:S13]  /*0850*/  ISETP.NE.AND.EX P1, PT, RZ, c[0x0][0x36c], PT, P1 ;  /* 0x0000db00ff007a0c */ /* 0x000fda0003f25310 */
[----:B------:R-:W-:Y:S05]  /*0860*/  @!P1 BRA `(.L_x_294) ;  /* 0x0000007000009947 */ /* 0x000fea0003800000 */
[----:B------:R-:W-:Y:S02]  /*0870*/  ULDC.64 UR4, c[0x0][0x368] ;  /* 0x0000da0000047ab9 */ /* 0x000fe40000000a00 */
[----:B------:R-:W-:-:S06]  /*0880*/  UIMAD.WIDE UR4, UR24, UR13, UR4 ;  /* 0x0000000d180472a5 */ /* 0x000fcc000f8e0204 */
[----:B-1----:R-:W-:Y:S02]  /*0890*/  MOV R2, UR4 ;  /* 0x0000000400027c02 */ /* 0x002fe40008000f00 */
[----:B------:R-:W-:-:S05]  /*08a0*/  MOV R3, UR5 ;  /* 0x0000000500037c02 */ /* 0x000fca0008000f00 */
[----:B------:R-:W2:Y:S02]  /*08b0*/  LDG.E R0, [R2.64] ;  /* 0x0000001c02007981 */ /* 0x000ea4000c1e1900 */
[----:B--2---:R1:W2:Y:S02]  /*08c0*/  R2UR UR37, R0 ;  /* 0x00000000002573c2 */ /* 0x0042a400000e0000 */
[----:B-12---:R-:W-:Y:S05]  /*08d0*/  BRA `(.L_x_295) ;  /* 0x0000006000007947 */ /* 0x006fea0003800000 */
.L_x_294:
[----:B------:R-:W-:Y:S05]  /*08e0*/  @!P2 BRA `(.L_x_295) ;  /* 0x000000500000a947 */ /* 0x000fea0003800000 */
[----:B-1----:R-:W2:Y:S04]  /*08f0*/  LDG.E R0, [R8.64] ;  /* 0x0000001c08007981 */ /* 0x002ea8000c1e1900 */
[----:B----4-:R-:W4:Y:S01]  /*0900*/  LDG.E R2, [R8.64+0x4] ;  /* 0x0000041c08027981 */ /* 0x010f22000c1e1900 */
[----:B--2---:R-:W1:Y:S08]  /*0910*/  R2UR UR37, R0 ;  /* 0x00000000002573c2 */ /* 0x004e7000000e0000 */
[----:B----4-:R-:W1:Y:S02]  /*0920*/  R2UR UR4, R2 ;  /* 0x00000000020473c2 */ /* 0x010e6400000e0000 */
[----:B-1----:R-:W-:-:S06]  /*0930*/  UIADD3 UR37, -UR37, UR4, URZ ;  /* 0x0000000425257290 */ /* 0x002fcc000fffe13f */
.L_x_295:
[----:B-1----:R-:W2:Y:S01]  /*0940*/  @P0 LDG.E R0, [R6.64] ;  /* 0x0000001c06000981 */ /* 0x002ea2000c1e1900 */
[----:B------:R-:W-:-:S03]  /*0950*/  ULDC.64 UR4, c[0x0][0x378] ;  /* 0x0000de0000047ab9 */ /* 0x000fc60000000a00 */
[----:B----4-:R-:W4:Y:S01]  /*0960*/  @P0 LDG.E R2, [R6.64+0x4] ;  /* 0x0000041c06020981 */ /* 0x010f22000c1e1900 */
[----:B------:R-:W-:Y:S01]  /*0970*/  UISETP.NE.U32.AND UP0, UPT, URZ, UR4, UPT ;  /* 0x000000043f00728c */ /* 0x000fe2000bf05070 */
[----:B------:R-:W-:-:S03]  /*0980*/  IMAD.U32 R84, RZ, RZ, UR37 ;  /* 0x00000025ff547e24 */ /* 0x000fc6000f8e00ff */
[----:B------:R-:W-:-:S03]  /*0990*/  UISETP.NE.AND.EX UP0, UPT, URZ, UR5, UPT, UP0 ;  /* 0x000000053f00728c */ /* 0x000fc6000bf05300 */
[----:B------:R-:W-:-:S03]  /*09a0*/  ULDC.64 UR4, c[0x0][0x378] ;  /* 0x0000de0000047ab9 */ /* 0x000fc60000000a00 */
[----:B------:R-:W-:-:S05]  /*09b0*/  PLOP3.LUT P1, PT, PT, PT, UP0, 0x80, 0x0 ;  /* 0x000000000000781c */ /* 0x000fca0003f2f008 */
[----:B------:R-:W-:-:S06]  /*09c0*/  @UP0 UIMAD.WIDE UR4, UR24, UR13, UR4 ;  /* 0x0000000d180402a5 */ /* 0x000fcc000f8e0204 */
[----:B------:R-:W-:Y:S01]  /*09d0*/  MOV R4, UR4 ;  /* 0x0000000400047c02 */ /* 0x000fe20008000f00 */
[----:B------:R-:W-:-:S05]  /*09e0*/  IMAD.U32 R5, RZ, RZ, UR5 ;  /* 0x00000005ff057e24 */ /* 0x000fca000f8e00ff */
[----:B------:R1:W5:Y:S01]  /*09f0*/  @P1 LDG.E R84, [R4.64] ;  /* 0x0000001c04541981 */ /* 0x000362000c1e1900 */
[----:B------:R-:W-:Y:S02]  /*0a00*/  ULDC UR4, c[0x0][0x2c4] ;  /* 0x0000b10000047ab9 */ /* 0x000fe40000000800 */
[----:B------:R-:W-:Y:S02]  /*0a10*/  UISETP.NE.AND UP3, UPT, UR4, 0x1, UPT ;  /* 0x000000010400788c */ /* 0x000fe4000bf65270 */
[----:B---3--:R-:W-:Y:S02]  /*0a20*/  UIADD3 UR8, -UR20, UR37, URZ ;  /* 0x0000002514087290 */ /* 0x008fe4000fffe13f */
[----:B------:R-:W-:-:S07]  /*0a30*/  ULDC.64 UR4, c[0x0][0x2c8] ;  /* 0x0000b20000047ab9 */ /* 0x000fce0000000a00 */
[----:B------:R-:W-:-:S04]  /*0a40*/  @UP3 UIADD3 UR10, UR18, 0x7f, URZ ;  /* 0x0000007f120a3890 */ /* 0x000fc8000fffe03f */
[----:B------:R-:W-:Y:S01]  /*0a50*/  UIMAD.WIDE.U32 UR10, UR10, UR4, URZ ;  /* 0x000000040a0a72a5 */ /* 0x000fe2000f8e003f */
[----:B--2---:R-:W2:Y:S08]  /*0a60*/  @P0 R2UR UR6, R0 ;  /* 0x00000000000603c2 */ /* 0x004eb000000e0000 */
[----:B----4-:R-:W2:Y:S02]  /*0a70*/  @P0 R2UR UR7, R2 ;  /* 0x00000000020703c2 */ /* 0x010ea400000e0000 */
[----:B--2---:R-:W-:-:S02]  /*0a80*/  @UP4 UIADD3 UR22, -UR6, UR7, URZ ;  /* 0x0000000706164290 */ /* 0x004fc4000fffe13f */
[----:B------:R-:W-:Y:S02]  /*0a90*/  UIADD3 UR6, UR18, 0x7f, URZ ;  /* 0x0000007f12067890 */ /* 0x000fe4000fffe03f */
[----:B------:R-:W-:Y:S02]  /*0aa0*/  @UP3 USHF.R.U32.HI UR6, URZ, UR5, UR11 ;  /* 0x000000053f063299 */ /* 0x000fe4000801160b */
[----:B------:R-:W-:Y:S02]  /*0ab0*/  UIADD3 UR12, UR8, UR22, URZ ;  /* 0x00000016080c7290 */ /* 0x000fe4000fffe03f */
[----:B------:R-:W-:Y:S02]  /*0ac0*/  ULDC.64 UR4, c[0x0][0x328] ;  /* 0x0000ca0000047ab9 */ /* 0x000fe40000000a00 */
[----:B------:R-:W-:Y:S02]  /*0ad0*/  UISETP.GE.AND UP2, UPT, UR5, 0x1, UPT ;  /* 0x000000010500788c */ /* 0x000fe4000bf46270 */
[----:B------:R-:W-:-:S04]  /*0ae0*/  UIADD3 UR11, UR12, 0x1, -UR23 ;  /* 0x000000010c0b7890 */ /* 0x000fc8000fffe817 */
[----:B------:R-:W-:Y:S01]  /*0af0*/  PLOP3.LUT P0, PT, PT, PT, UP2, 0x40, 0x0 ;  /* 0x000000000000781c */ /* 0x000fe20003f0e828 */
[----:B------:R-:W-:-:S04]  /*0b00*/  UIADD3 UR6, UR11, UR6, URZ ;  /* 0x000000060b067290 */ /* 0x000fc8000fffe03f */
[----:B------:R-:W-:-:S08]  /*0b10*/  UIADD3 UR17, UR6, UR4, URZ ;  /* 0x0000000406117290 */ /* 0x000fd0000fffe03f */
[----:B------:R-:W-:Y:S05]  /*0b20*/  @P0 BRA `(.L_x_296) ;  /* 0x0000014000000947 */ /* 0x000fea0003800000 */
[----:B-1----:R-:W-:Y:S01]  /*0b30*/  ISETP.LT.AND P0, PT, RZ, UR6, PT ;  /* 0x00000006ff007c0c */ /* 0x002fe2000bf01270 */
[----:B------:R-:W-:-:S12]  /*0b40*/  UIADD3 UR4, UR6, -0x1, URZ ;  /* 0xffffffff06047890 */ /* 0x000fd8000fffe03f */
[----:B------:R-:W-:Y:S05]  /*0b50*/  @P0 BRA `(.L_x_297) ;  /* 0x0000008000000947 */ /* 0x000fea0003800000 */
[----:B------:R-:W-:Y:S02]  /*0b60*/  UISETP.NE.AND UP0, UPT, UR5, 0x1, UPT ;  /* 0x000000010500788c */ /* 0x000fe4000bf05270 */
[----:B------:R-:W-:-:S03]  /*0b70*/  UIADD3 UR4, -UR6, URZ, URZ ;  /* 0x0000003f06047290 */ /* 0x000fc6000fffe13f */
[----:B------:R-:W-:Y:S02]  /*0b80*/  ULDC.64 UR6, c[0x0][0x330] ;  /* 0x0000cc0000067ab9 */ /* 0x000fe40000000a00 */
[----:B------:R-:W-:-:S07]  /*0b90*/  UIMAD.WIDE.U32 UR26, UR4, UR6, URZ ;  /* 0x00000006041a72a5 */ /* 0x000fce000f8e003f */
[----:B------:R-:W-:Y:S02]  /*0ba0*/  @UP0 UMOV UR9, UR27 ;  /* 0x0000001b00090c82 */ /* 0x000fe40008000000 */
[----:B------:R-:W-:-:S04]  /*0bb0*/  @UP0 USHF.R.U32.HI UR4, URZ, UR7, UR9 ;  /* 0x000000073f040299 */ /* 0x000fc80008011609 */
[----:B------:R-:W-:Y:S01]  /*0bc0*/  ULOP3.LUT UR4, URZ, UR4, URZ, 0x33, !UPT ;  /* 0x000000043f047292 */ /* 0x000fe2000f8e333f */
[----:B------:R-:W-:Y:S05]  /*0bd0*/  BRA `(.L_x_298) ;  /* 0x0000005000007947 */ /* 0x000fea0003800000 */
.L_x_297:
[----:B------:R-:W-:Y:S02]  /*0be0*/  UISETP.NE.AND UP0, UPT, UR5, 0x1, UPT ;  /* 0x000000010500788c */ /* 0x000fe4000bf05270 */
[----:B------:R-:W-:Y:S02]  /*0bf0*/  ULDC.64 UR6, c[0x0][0x330] ;  /* 0x0000cc0000067ab9 */ /* 0x000fe40000000a00 */
[----:B------:R-:W-:-:S07]  /*0c00*/  UIMAD.WIDE.U32 UR26, UR4, UR6, URZ ;  /* 0x00000006041a72a5 */ /* 0x000fce000f8e003f */
[----:B------:R-:W-:Y:S02]  /*0c10*/  @UP0 UMOV UR9, UR27 ;  /* 0x0000001b00090c82 */ /* 0x000fe40008000000 */
[----:B------:R-:W-:Y:S02]  /*0c20*/  @UP0 USHF.R.U32.HI UR4, URZ, UR7, UR9 ;  /* 0x000000073f040299 */ /* 0x000fe40008011609 */
.L_x_298:
[----:B------:R-:W-:Y:S02]  /*0c30*/  ULDC UR6, c[0x0][0x32c] ;  /* 0x0000cb0000067ab9 */ /* 0x000fe40000000800 */
[----:B------:R-:W-:-:S04]  /*0c40*/  UIMAD UR6, UR4, UR5, UR6 ;  /* 0x00000005040672a4 */ /* 0x000fc8000f8e0206 */
[----:B------:R-:W-:-:S04]  /*0c50*/  UISETP.LT.AND UP0, UPT, UR17, UR6, UPT ;  /* 0x000000061100728c */ /* 0x000fc8000bf01270 */
[----:B------:R-:W-:-:S03]  /*0c60*/  USEL UR17, UR17, UR6, UP0 ;  /* 0x0000000611117287 */ /* 0x000fc60008000000 */
.L_x_296:
[----:B-1----:R-:W-:Y:S01]  /*0c70*/  ULDC.64 UR6, c[0x0][0x2c8] ;  /* 0x0000b20000067ab9 */ /* 0x002fe20000000a00 */
[----:B------:R-:W-:Y:S01]  /*0c80*/  PLOP3.LUT P0, PT, PT, PT, UP2, 0x40, 0x0 ;  /* 0x000000000000781c */ /* 0x000fe20003f0e828 */
[----:B------:R-:W-:Y:S02]  /*0c90*/  UIMAD.WIDE.U32 UR26, UR18, UR6, URZ ;  /* 0x00000006121a72a5 */ /* 0x000fe4000f8e003f */
[----:B------:R-:W-:Y:S02]  /*0ca0*/  UIADD3 UR9, UR12, 0x3f, URZ ;  /* 0x0000003f0c097890 */ /* 0x000fe4000fffe03f */
[----:B------:R-:W-:Y:S02]  /*0cb0*/  UMOV UR25, UR18 ;  /* 0x0000001200197c82 */ /* 0x000fe40008000000 */
[----:B------:R-:W-:Y:S02]  /*0cc0*/  UIADD3 UR10, UR12, -UR23, URZ ;  /* 0x800000170c0a7290 */ /* 0x000fe4000fffe03f */
[----:B------:R-:W-:-:S02]  /*0cd0*/  USHF.R.S32.HI UR4, URZ, 0x1f, UR9 ;  /* 0x0000001f3f047899 */ /* 0x000fc40008011409 */
[----:B------:R-:W-:Y:S02]  /*0ce0*/  @UP3 USHF.R.U32.HI UR25, URZ, UR7, UR27 ;  /* 0x000000073f193299 */ /* 0x000fe4000801161b */
[----:B------:R-:W-:Y:S02]  /*0cf0*/  ULEA.HI UR9, UR4, UR9, URZ, 0x6 ;  /* 0x0000000904097291 */ /* 0x000fe4000f8f303f */
[----:B------:R-:W-:Y:S02]  /*0d00*/  UIADD3 UR7, UR10, UR25, URZ ;  /* 0x000000190a077290 */ /* 0x000fe4000fffe03f */
[----:B------:R-:W-:Y:S02]  /*0d10*/  ULDC UR6, c[0x0][0x324] ;  /* 0x0000c90000067ab9 */ /* 0x000fe40000000800 */
[----:B------:R-:W-:Y:S02]  /*0d20*/  USHF.R.S32.HI UR9, URZ, 0x6, UR9 ;  /* 0x000000063f097899 */ /* 0x000fe40008011409 */
        /* <DEDUP_REMOVED lines=13> */
.L_x_300:
[----:B------:R-:W-:-:S03]  /*0e00*/  UISETP.NE.AND UP0, UPT, UR5, 0x1, UPT ;  /* 0x000000010500788c */ /* 0x000fc6000bf05270 */
[----:B------:R-:W-:Y:S02]  /*0e10*/  ULDC.64 UR4, c[0x0][0x330] ;  /* 0x0000cc0000047ab9 */ /* 0x000fe40000000a00 */
[----:B------:R-:W-:-:S07]  /*0e20*/  UIMAD.WIDE.U32 UR26, UR7, UR4, URZ ;  /* 0x00000004071a72a5 */ /* 0x000fce000f8e003f */
[----:B------:R-:W-:Y:S02]  /*0e30*/  @UP0 UMOV UR25, UR27 ;  /* 0x0000001b00190c82 */ /* 0x000fe40008000000 */
[----:B------:R-:W-:Y:S02]  /*0e40*/  @UP0 USHF.R.U32.HI UR7, URZ, UR5, UR25 ;  /* 0x000000053f070299 */ /* 0x000fe40008011619 */
.L_x_301:
[----:B------:R-:W-:Y:S02]  /*0e50*/  ULDC UR4, c[0x0][0x32c] ;  /* 0x0000cb0000047ab9 */ /* 0x000fe40000000800 */
[----:B------:R-:W-:-:S04]  /*0e60*/  UIMAD UR4, UR7, UR4, URZ ;  /* 0x00000004070472a4 */ /* 0x000fc8000f8e023f */
[----:B------:R-:W-:-:S04]  /*0e70*/  UISETP.LT.AND UP0, UPT, UR6, UR4, UPT ;  /* 0x000000040600728c */ /* 0x000fc8000bf01270 */
[----:B------:R-:W-:Y:S02]  /*0e80*/  USEL UR6, UR6, UR4, !UP0 ;  /* 0x0000000406067287 */ /* 0x000fe4000c000000 */
.L_x_299:
[----:B------:R-:W-:Y:S02]  /*0e90*/  UIADD3 UR17, UR17, 0x3f, URZ ;  /* 0x0000003f11117890 */ /* 0x000fe4000fffe03f */
[----:B------:R-:W-:Y:S02]  /*0ea0*/  USHF.R.S32.HI UR4, URZ, 0x1f, UR6 ;  /* 0x0000001f3f047899 */ /* 0x000fe40008011406 */
[----:B------:R-:W-:Y:S02]  /*0eb0*/  USHF.R.S32.HI UR5, URZ, 0x1f, UR17 ;  /* 0x0000001f3f057899 */ /* 0x000fe40008011411 */
[----:B------:R-:W-:Y:S02]  /*0ec0*/  ULEA.HI UR4, UR4, UR6, URZ, 0x6 ;  /* 0x0000000604047291 */ /* 0x000fe4000f8f303f */
[----:B------:R-:W-:Y:S02]  /*0ed0*/  ULEA.HI UR5, UR5, UR17, URZ, 0x6 ;  /* 0x0000001105057291 */ /* 0x000fe4000f8f303f */
[----:B------:R-:W-:-:S02]  /*0ee0*/  USHF.R.S32.HI UR4, URZ, 0x6, UR4 ;  /* 0x000000063f047899 */ /* 0x000fc40008011404 */
[----:B------:R-:W-:Y:S02]  /*0ef0*/  USHF.R.S32.HI UR5, URZ, 0x6, UR5 ;  /* 0x000000063f057899 */ /* 0x000fe40008011405 */
[----:B------:R-:W-:Y:S02]  /*0f00*/  UISETP.LT.AND UP1, UPT, URZ, UR4, UPT ;  /* 0x000000043f00728c */ /* 0x000fe4000bf21270 */
[----:B------:R-:W-:Y:S02]  /*0f10*/  UISETP.LT.AND UP0, UPT, UR5, UR9, UPT ;  /* 0x000000090500728c */ /* 0x000fe4000bf01270 */
[----:B------:R-:W-:Y:S02]  /*0f20*/  USEL UR4, URZ, UR4, !UP1 ;  /* 0x000000043f047287 */ /* 0x000fe4000c800000 */
[----:B------:R-:W-:Y:S02]  /*0f30*/  USEL UR5, UR5, UR9, UP0 ;  /* 0x0000000905057287 */ /* 0x000fe40008000000 */
[----:B------:R-:W-:-:S02]  /*0f40*/  ULEA UR4, UR4, -UR8, 0x6 ;  /* 0x8000000804047291 */ /* 0x000fc4000f8e303f */
[----:B------:R-:W-:Y:S02]  /*0f50*/  ULEA UR5, UR5, -UR8, 0x6 ;  /* 0x8000000805057291 */ /* 0x000fe4000f8e303f */
[----:B------:R-:W-:Y:S02]  /*0f60*/  UISETP.LT.AND UP1, UPT, URZ, UR4, UPT ;  /* 0x000000043f00728c */ /* 0x000fe4000bf21270 */
[----:B------:R-:W-:Y:S02]  /*0f70*/  UISETP.LT.AND UP0, UPT, UR5, UR22, UPT ;  /* 0x000000160500728c */ /* 0x000fe4000bf01270 */
[----:B------:R-:W-:Y:S02]  /*0f80*/  USEL UR4, URZ, UR4, !UP1 ;  /* 0x000000043f047287 */ /* 0x000fe4000c800000 */
[----:B------:R-:W-:Y:S02]  /*0f90*/  USEL UR5, UR5, UR22, UP0 ;  /* 0x0000001605057287 */ /* 0x000fe40008000000 */
[----:B------:R-:W-:-:S02]  /*0fa0*/  USHF.R.U32.HI UR8, URZ, 0x6, UR4 ;  /* 0x000000063f087899 */ /* 0x000fc40008011604 */
[----:B------:R-:W-:-:S05]  /*0fb0*/  UISETP.GT.AND UP0, UPT, UR5, UR4, UPT ;  /* 0x000000040500728c */ /* 0x000fca000bf04270 */
[----:B------:R-:W-:-:S06]  /*0fc0*/  UMOV UR6, UR8 ;  /* 0x0000000800067c82 */ /* 0x000fcc0008000000 */
[----:B------:R-:W-:-:S04]  /*0fd0*/  @UP0 UIADD3 UR5, UR5, 0x3f, URZ ;  /* 0x0000003f05050890 */ /* 0x000fc8000fffe03f */
[----:B------:R-:W-:-:S04]  /*0fe0*/  @UP0 USHF.R.S32.HI UR4, URZ, 0x1f, UR5 ;  /* 0x0000001f3f040899 */ /* 0x000fc80008011405 */
[----:B------:R-:W-:-:S04]  /*0ff0*/  @UP0 ULEA.HI UR4, UR4, UR5, URZ, 0x6 ;  /* 0x0000000504040291 */ /* 0x000fc8000f8f303f */
[----:B------:R-:W-:-:S04]  /*1000*/  @UP0 USHF.R.S32.HI UR6, URZ, 0x6, UR4 ;  /* 0x000000063f060899 */ /* 0x000fc80008011404 */
[----:B------:R-:W-:-:S06]  /*1010*/  UISETP.GT.AND UP0, UPT, UR6, UR8, UPT ;  /* 0x000000080600728c */ /* 0x000fcc000bf04270 */
[----:B------:R-:W-:-:S13]  /*1020*/  PLOP3.LUT P0, PT, PT, PT, UP0, 0x80, 0x0 ;  /* 0x000000000000781c */ /* 0x000fda0003f0f008 */
[----:B------:R-:W-:Y:S05]  /*1030*/  @!P0 BRA `(.L_x_302) ;  /* 0x000054f000008947 */ /* 0x000fea0003800000 */
[----:B------:R-:W-:Y:S02]  /*1040*/  ULDC.64 UR4, c[0x0][0x340] ;  /* 0x0000d00000047ab9 */ /* 0x000fe40000000a00 */
[----:B------:R-:W-:-:S04]  /*1050*/  UISETP.NE.U32.AND UP0, UPT, URZ, UR4, UPT ;  /* 0x000000043f00728c */ /* 0x000fc8000bf05070 */
[----:B------:R-:W-:-:S03]  /*1060*/  UISETP.NE.AND.EX UP0, UPT, URZ, UR5, UPT, UP0 ;  /* 0x000000053f00728c */ /* 0x000fc6000bf05300 */
[----:B------:R-:W-:-:S03]  /*1070*/  ULDC.64 UR4, c[0x0][0x340] ;  /* 0x0000d00000047ab9 */ /* 0x000fc60000000a00 */
[----:B------:R-:W-:-:S05]  /*1080*/  PLOP3.LUT P6, PT, PT, PT, UP0, 0x80, 0x0 ;  /* 0x000000000000781c */ /* 0x000fca0003fcf008 */
[----:B------:R-:W-:-:S06]  /*1090*/  @UP0 UIMAD.WIDE UR4, UR24, UR13, UR4 ;  /* 0x0000000d180402a5 */ /* 0x000fcc000f8e0204 */
[----:B------:R-:W-:Y:S02]  /*10a0*/  IMAD.U32 R6, RZ, RZ, UR4 ;  /* 0x00000004ff067e24 */ /* 0x000fe4000f8e00ff */
[----:B------:R-:W-:Y:S01]  /*10b0*/  IMAD.U32 R7, RZ, RZ, UR5 ;  /* 0x00000005ff077e24 */ /* 0x000fe2000f8e00ff */
[----:B------:R-:W-:Y:S01]  /*10c0*/  SHF.R.S32.HI R2, RZ, 0x1f, R83 ;  /* 0x0000001fff027819 */ /* 0x000fe20000011453 */
[----:B------:R-:W-:Y:S01]  /*10d0*/  UIADD3 UR17, UR6, -0x1, URZ ;  /* 0xffffffff06117890 */ /* 0x000fe2000fffe03f */
[----:B-----5:R-:W-:Y:S01]  /*10e0*/  SHF.R.S32.HI R4, RZ, 0x1f, R100 ;  /* 0x0000001fff047819 */ /* 0x020fe20000011464 */
[----:B------:R-:W-:Y:S01]  /*10f0*/  ULDC.64 UR4, c[0x0][0x240] ;  /* 0x0000900000047ab9 */ /* 0x000fe20000000a00 */
[-C--:B------:R-:W-:Y:S01]  /*1100*/  LEA.HI R20, R2, R83.reuse, RZ, 0x3 ;  /* 0x0000005302147211 */ /* 0x080fe200078f18ff */
[----:B------:R1:W2:Y:S01]  /*1110*/  @P6 LDG.E R0, [R6.64] ;  /* 0x0000001c06006981 */ /* 0x0002a2000c1e1900 */
[----:B------:R-:W-:Y:S01]  /*1120*/  UIMAD UR4, UR14, UR4, URZ ;  /* 0x000000040e0472a4 */ /* 0x000fe2000f8e023f */
[----:B------:R-:W-:Y:S01]  /*1130*/  IMAD.U32 R3, RZ, RZ, UR17 ;  /* 0x00000011ff037e24 */ /* 0x000fe2000f8e00ff */
[----:B------:R-:W-:Y:S01]  /*1140*/  SHF.R.S32.HI R5, RZ, 0x3, R20 ;  /* 0x00000003ff057819 */ /* 0x000fe20000011414 */
[----:B------:R-:W-:Y:S01]  /*1150*/  USHF.R.S32.HI UR13, URZ, 0x1f, UR24 ;  /* 0x0000001f3f0d7899 */ /* 0x000fe20008011418 */
[----:B------:R-:W-:Y:S01]  /*1160*/  LOP3.LUT R20, R20, 0x1ffffff8, RZ, 0xc0, !PT ;  /* 0x1ffffff814147812 */ /* 0x000fe200078ec0ff */
[----:B------:R-:W-:Y:S01]  /*1170*/  UIMAD UR6, UR15, UR5, UR4 ;  /* 0x000000050f0672a4 */ /* 0x000fe2000f8e0204 */
[C---:B------:R-:W-:Y:S01]  /*1180*/  IADD3 R98, -R5.reuse, UR22, RZ ;  /* 0x0000001605627c10 */ /* 0x040fe2000fffe1ff */
[----:B------:R-:W-:Y:S01]  /*1190*/  USEL UR31, UR24, URZ, !UP4 ;  /* 0x0000003f181f7287 */ /* 0x000fe2000e000000 */
[----:B------:R-:W-:Y:S01]  /*11a0*/  IADD3 R100, P2, R5, R100, RZ ;  /* 0x0000006405647210 */ /* 0x000fe20007f5e0ff */
[----:B------:R-:W-:Y:S01]  /*11b0*/  IMAD.IADD R20, R83, 0x1, -R20 ;  /* 0x0000000153147824 */ /* 0x000fe200078e0a14 */
[----:B------:R-:W-:Y:S01]  /*11c0*/  USEL UR27, UR13, URZ, !UP4 ;  /* 0x0000003f0d1b7287 */ /* 0x000fe2000e000000 */
[----:B------:R-:W-:Y:S01]  /*11d0*/  IMAD R3, R3, -0x40, R98 ;  /* 0xffffffc003037824 */ /* 0x000fe200078e0262 */
[----:B------:R-:W-:Y:S01]  /*11e0*/  LEA.HI.X.SX32 R99, R5, R4, 0x1, P2 ;  /* 0x0000000405637211 */ /* 0x000fe200010f0eff */
[----:B------:R-:W-:Y:S01]  /*11f0*/  IMAD.SHL.U32 R20, R20, 0x8, RZ ;  /* 0x0000000814147824 */ /* 0x000fe200078e00ff */
[----:B------:R-:W-:Y:S01]  /*1200*/  ULDC.64 UR4, c[0x0][0x248] ;  /* 0x0000920000047ab9 */ /* 0x000fe20000000a00 */
[----:B------:R-:W-:Y:S01]  /*1210*/  IMAD.U32 R138, RZ, RZ, UR31 ;  /* 0x0000001fff8a7e24 */ /* 0x000fe2000f8e00ff */
[C---:B------:R-:W-:Y:S01]  /*1220*/  ISETP.GE.AND P1, PT, R3.reuse, 0x1, PT ;  /* 0x000000010300780c */ /* 0x040fe20003f26270 */
[----:B------:R-:W-:Y:S01]  /*1230*/  UIMAD UR4, UR27, UR4, URZ ;  /* 0x000000041b0472a4 */ /* 0x000fe2000f8e023f */
[----:B------:R-:W-:Y:S01]  /*1240*/  ISETP.GT.AND P0, PT, R3, 0x20, PT ;  /* 0x000000200300780c */ /* 0x000fe20003f04270 */
[----:B------:R-:W-:Y:S01]  /*1250*/  IMAD R3, R99, c[0x0][0x238], RZ ;  /* 0x00008e0063037a24 */ /* 0x000fe200078e02ff */
[--C-:B------:R-:W-:Y:S01]  /*1260*/  SHF.R.S32.HI R21, RZ, 0x1f, R20.reuse ;  /* 0x0000001fff157819 */ /* 0x100fe20000011414 */
[----:B------:R-:W-:Y:S01]  /*1270*/  UIMAD UR5, UR31, UR5, UR4 ;  /* 0x000000051f0572a4 */ /* 0x000fe2000f8e0204 */
[-C--:B------:R-:W-:Y:S01]  /*1280*/  LEA.HI R22, R2, R83.reuse, RZ, 0x2 ;  /* 0x0000005302167211 */ /* 0x080fe200078f10ff */
[C---:B------:R-:W-:Y:S01]  /*1290*/  IMAD R3, R100.reuse, c[0x0][0x23c], R3 ;  /* 0x00008f0064037a24 */ /* 0x040fe200078e0203 */
[----:B------:R-:W-:Y:S01]  /*12a0*/  UMOV UR38, 0x6 ;  /* 0x0000000600267882 */ /* 0x000fe20000000000 */
[----:B------:R-:W-:Y:S01]  /*12b0*/  IMAD.WIDE.U32 R8, R100, c[0x0][0x238], R20 ;  /* 0x00008e0064087a25 */ /* 0x000fe200078e0014 */
[----:B------:R-:W-:Y:S01]  /*12c0*/  USHF.R.S32.HI UR4, URZ, 0x1f, UR17 ;  /* 0x0000001f3f047899 */ /* 0x000fe20008011411 */
[----:B------:R-:W-:Y:S01]  /*12d0*/  LOP3.LUT R18, R22, 0xfffffffc, RZ, 0xc0, !PT ;  /* 0xfffffffc16127812 */ /* 0x000fe200078ec0ff */
[----:B------:R-:W-:Y:S01]  /*12e0*/  ULDC UR32, c[0x0][0x23c] ;  /* 0x00008f0000207ab9 */ /* 0x000fe20000000800 */
[----:B------:R-:W-:Y:S01]  /*12f0*/  IMAD.IADD R9, R9, 0x1, R3 ;  /* 0x0000000109097824 */ /* 0x000fe200078e0203 */
[----:B------:R-:W-:Y:S01]  /*1300*/  ISETP.GE.AND P5, PT, R20, c[0x0][0x1d4], PT ;  /* 0x0000750014007a0c */ /* 0x000fe20003fa6270 */
[----:B------:R-:W-:Y:S01]  /*1310*/  IMAD.U32 R3, RZ, RZ, UR15 ;  /* 0x0000000fff037e24 */ /* 0x000fe2000f8e00ff */
[--C-:B------:R-:W-:Y:S01]  /*1320*/  SHF.R.S32.HI R127, RZ, 0x2, R22.reuse ;  /* 0x00000002ff7f7819 */ /* 0x100fe20000011416 */
[----:B------:R-:W-:Y:S01]  /*1330*/  IMAD.MOV.U32 R101, RZ, RZ, c[0x0][0x27c] ;  /* 0x00009f00ff657624 */ /* 0x000fe200078e00ff */
[----:B------:R-:W-:Y:S01]  /*1340*/  SHF.R.S32.HI R22, RZ, 0x1f, R22 ;  /* 0x0000001fff167819 */ /* 0x000fe20000011416 */
[----:B------:R-:W-:Y:S01]  /*1350*/  IMAD.WIDE.U32 R140, R3, c[0x0][0x240], R8 ;  /* 0x00009000038c7a25 */ /* 0x000fe200078e0008 */
[----:B------:R-:W-:Y:S01]  /*1360*/  LEA.HI R123, R2, R83, RZ, 0x6 ;  /* 0x00000053027b7211 */ /* 0x000fe200078f30ff */
[----:B------:R-:W-:Y:S01]  /*1370*/  UIADD3 UR37, UR19, UR37, URZ ;  /* 0x0000002513257290 */ /* 0x000fe2000fffe03f */
[----:B------:R-:W-:Y:S01]  /*1380*/  ISETP.GE.AND P2, PT, R101, 0x1, PT ;  /* 0x000000016500780c */ /* 0x000fe20003f46270 */
[----:B------:R-:W-:Y:S01]  /*1390*/  IMAD.SHL.U32 R5, R5, 0x40, RZ ;  /* 0x0000004005057824 */ /* 0x000fe200078e00ff */
[----:B------:R-:W-:Y:S01]  /*13a0*/  IADD3 R141, R141, UR6, RZ ;  /* 0x000000068d8d7c10 */ /* 0x000fe2000fffe0ff */
[----:B------:R-:W-:Y:S01]  /*13b0*/  ULDC.64 UR6, c[0x0][0x238] ;  /* 0x00008e0000067ab9 */ /* 0x000fe20000000a00 */
[----:B------:R-:W-:Y:S01]  /*13c0*/  IMAD.IADD R18, R83, 0x1, -R18 ;  /* 0x0000000153127824 */ /* 0x000fe200078e0a12 */
[----:B------:R-:W-:Y:S01]  /*13d0*/  USHF.L.U32 UR26, UR6, 0x6, URZ ;  /* 0x00000006061a7899 */ /* 0x000fe2000800063f */
[----:B------:R-:W-:Y:S01]  /*13e0*/  LOP3.LUT R5, R5, 0x1c0, RZ, 0xc0, !PT ;  /* 0x000001c005057812 */ /* 0x000fe200078ec0ff */
[----:B------:R-:W-:Y:S01]  /*13f0*/  IMAD.WIDE.U32 R140, R138, c[0x0][0x248], R140 ;  /* 0x000092008a8c7a25 */ /* 0x000fe200078e008c */
[----:B------:R-:W-:Y:S01]  /*1400*/  USHF.L.U64.HI UR25, UR6, UR38, UR7 ;  /* 0x0000002606197299 */ /* 0x000fe20008010207 */
[----:B------:R-:W-:Y:S01]  /*1410*/  LEA.HI R22, R22, R127, RZ, 0x3 ;  /* 0x0000007f16167211 */ /* 0x000fe200078f18ff */
[----:B------:R-:W-:Y:S01]  /*1420*/  USHF.L.U32 UR33, UR6, 0x5, URZ ;  /* 0x0000000506217899 */ /* 0x000fe2000800063f */
[----:B------:R-:W-:Y:S01]  /*1430*/  IMAD.U32 R85, RZ, RZ, UR26 ;  /* 0x0000001aff557e24 */ /* 0x000fe2000f8e00ff */
[----:B------:R-:W-:Y:S01]  /*1440*/  UIMAD UR7, UR25, UR17, URZ ;  /* 0x00000011190772a4 */ /* 0x000fe2000f8e023f */
[----:B------:R-:W-:Y:S01]  /*1450*/  IADD3 R145, R141, UR5, RZ ;  /* 0x000000058d917c10 */ /* 0x000fe2000fffe0ff */
[----:B------:R-:W-:Y:S01]  /*1460*/  IMAD.MOV.U32 R144, RZ, RZ, R140 ;  /* 0x000000ffff907224 */ /* 0x000fe200078e008c */
[----:B-1----:R-:W-:Y:S01]  /*1470*/  LOP3.LUT R7, R5, 0x38, R20, 0xf8, !PT ;  /* 0x0000003805077812 */ /* 0x002fe200078ef814 */
[----:B------:R-:W-:Y:S01]  /*1480*/  UIMAD UR7, UR4, UR26, UR7 ;  /* 0x0000001a040772a4 */ /* 0x000fe2000f8e0207 */
[----:B------:R-:W-:Y:S01]  /*1490*/  IMAD.SHL.U32 R16, R18, 0x4, RZ ;  /* 0x0000000412107824 */ /* 0x000fe200078e00ff */
[----:B------:R-:W-:Y:S01]  /*14a0*/  SHF.R.U32.HI R4, RZ, 0x3, R5 ;  /* 0x00000003ff047819 */ /* 0x000fe20000011605 */
[----:B------:R-:W-:Y:S01]  /*14b0*/  IMAD.WIDE.U32 R8, R85, UR17, R144 ;  /* 0x0000001155087c25 */ /* 0x000fe2000f8e0090 */
[----:B------:R-:W-:Y:S01]  /*14c0*/  ULDC.64 UR4, c[0x0][0x260] ;  /* 0x0000980000047ab9 */ /* 0x000fe20000000a00 */
[----:B------:R-:W-:Y:S01]  /*14d0*/  IADD3 R5, R20, 0x40, RZ ;  /* 0x0000004014057810 */ /* 0x000fe20007ffe0ff */
[----:B------:R-:W-:Y:S01]  /*14e0*/  UIMAD UR4, UR14, UR4, URZ ;  /* 0x000000040e0472a4 */ /* 0x000fe2000f8e023f */
[----:B------:R-:W-:Y:S01]  /*14f0*/  IMAD.SHL.U32 R18, R18, 0x8, RZ ;  /* 0x0000000812127824 */ /* 0x000fe200078e00ff */
[C---:B------:R-:W-:Y:S01]  /*1500*/  IADD3 R15, R16.reuse, 0x20, RZ ;  /* 0x00000020100f7810 */ /* 0x040fe20007ffe0ff */
[----:B------:R-:W-:Y:S01]  /*1510*/  IMAD.SHL.U32 R17, R101, 0x2, RZ ;  /* 0x0000000265117824 */ /* 0x000fe200078e00ff */
[----:B------:R-:W-:Y:S01]  /*1520*/  LOP3.LUT R4, R7, R4, RZ, 0x3c, !PT ;  /* 0x0000000407047212 */ /* 0x000fe200078e3cff */
[----:B------:R-:W-:Y:S01]  /*1530*/  UIMAD UR4, UR15, UR5, UR4 ;  /* 0x000000050f0472a4 */ /* 0x000fe2000f8e0204 */
[----:B------:R-:W-:Y:S01]  /*1540*/  ISETP.GE.AND P4, PT, R5, c[0x0][0x1d4], PT ;  /* 0x0000750005007a0c */ /* 0x000fe20003f86270 */
[----:B------:R-:W-:Y:S01]  /*1550*/  IMAD.IADD R12, R16, 0x1, R15 ;  /* 0x00000001100c7824 */ /* 0x000fe200078e020f */
[----:B------:R-:W-:Y:S01]  /*1560*/  IADD3 R24, -R17, c[0x0][0x1d4], RZ ;  /* 0x0000750011187a10 */ /* 0x000fe20007ffe1ff */
[----:B------:R-:W-:Y:S01]  /*1570*/  IMAD.SHL.U32 R123, R123, 0x8, RZ ;  /* 0x000000087b7b7824 */ /* 0x000fe200078e00ff */
[----:B------:R-:W-:Y:S01]  /*1580*/  IADD3 R5, R20, 0x80, RZ ;  /* 0x0000008014057810 */ /* 0x000fe20007ffe0ff */
[----:B------:R-:W-:Y:S01]  /*1590*/  IMAD.WIDE.U32 R20, R3, c[0x0][0x260], R20 ;  /* 0x0000980003147a25 */ /* 0x000fe200078e0014 */
[----:B------:R-:W-:Y:S01]  /*15a0*/  IADD3 R14, R16, 0x40, RZ ;  /* 0x00000040100e7810 */ /* 0x000fe20007ffe0ff */
[----:B------:R-:W-:Y:S01]  /*15b0*/  USHF.R.S32.HI UR40, URZ, 0x1f, UR37 ;  /* 0x0000001f3f287899 */ /* 0x000fe20008011425 */
[----:B------:R-:W-:Y:S01]  /*15c0*/  SHF.R.S32.HI R19, RZ, 0x1f, R18 ;  /* 0x0000001fff137819 */ /* 0x000fe20000011412 */
[----:B------:R-:W-:Y:S01]  /*15d0*/  IMAD.WIDE.U32 R142, R127, c[0x0][0x1e0], RZ ;  /* 0x000078007f8e7a25 */ /* 0x000fe200078e00ff */
[----:B------:R-:W-:Y:S01]  /*15e0*/  IADD3 R21, R21, UR4, RZ ;  /* 0x0000000415157c10 */ /* 0x000fe2000fffe0ff */
[----:B------:R-:W-:Y:S01]  /*15f0*/  ULDC.64 UR4, c[0x0][0x210] ;  /* 0x0000840000047ab9 */ /* 0x000fe20000000a00 */
[----:B------:R-:W-:Y:S01]  /*1600*/  LOP3.LUT R22, R22, 0xfffffff8, RZ, 0xc0, !PT ;  /* 0xfffffff816167812 */ /* 0x000fe200078ec0ff */
[----:B------:R-:W-:Y:S01]  /*1610*/  IMAD.IADD R13, R16, 0x1, R14 ;  /* 0x00000001100d7824 */ /* 0x000fe200078e020e */
[----:B------:R-:W-:Y:S01]  /*1620*/  ISETP.GE.AND P3, PT, R5, c[0x0][0x1d4], PT ;  /* 0x0000750005007a0c */ /* 0x000fe20003f66270 */
[----:B------:R-:W-:Y:S01]  /*1630*/  IMAD.WIDE.U32 R138, R138, c[0x0][0x268], R20 ;  /* 0x00009a008a8a7a25 */ /* 0x000fe200078e0014 */
[----:B------:R-:W-:Y:S01]  /*1640*/  LOP3.LUT R123, R4, 0xfffffe00, R123, 0xf8, !PT ;  /* 0xfffffe00047b7812 */ /* 0x000fe200078ef87b */
[----:B------:R-:W-:Y:S01]  /*1650*/  UIMAD UR4, UR14, UR4, URZ ;  /* 0x000000040e0472a4 */ /* 0x000fe2000f8e023f */
[----:B------:R-:W-:Y:S01]  /*1660*/  LEA.HI R2, R2, R83, RZ, 0x5 ;  /* 0x0000005302027211 */ /* 0x000fe200078f28ff */
[----:B------:R-:W-:Y:S01]  /*1670*/  IMAD.IADD R109, R127, 0x1, -R22 ;  /* 0x000000017f6d7824 */ /* 0x000fe200078e0a16 */
[----:B------:R-:W-:Y:S01]  /*1680*/  SHF.R.S32.HI R94, RZ, 0x1f, R127 ;  /* 0x0000001fff5e7819 */ /* 0x000fe2000001147f */
[----:B------:R-:W-:Y:S01]  /*1690*/  UIMAD UR4, UR15, UR5, UR4 ;  /* 0x000000050f0472a4 */ /* 0x000fe2000f8e0204 */
[----:B------:R-:W-:Y:S01]  /*16a0*/  IMAD.SHL.U32 R123, R123, 0x2, RZ ;  /* 0x000000027b7b7824 */ /* 0x000fe200078e00ff */
[----:B------:R-:W-:Y:S01]  /*16b0*/  IADD3 R126, R18, 0x60, RZ ;  /* 0x00000060127e7810 */ /* 0x000fe20007ffe0ff */
[----:B------:R-:W-:Y:S01]  /*16c0*/  IMAD.SHL.U32 R2, R2, 0x10, RZ ;  /* 0x0000001002027824 */ /* 0x000fe200078e00ff */
[----:B------:R-:W-:Y:S01]  /*16d0*/  IADD3 R125, R18, 0x80, RZ ;  /* 0x00000080127d7810 */ /* 0x000fe20007ffe0ff */
[----:B------:R-:W-:Y:S01]  /*16e0*/  IMAD R130, R94, c[0x0][0x280], RZ ;  /* 0x0000a0005e827a24 */ /* 0x000fe200078e02ff */
[----:B------:R-:W-:Y:S01]  /*16f0*/  IADD3 R124, R18, 0xa0, RZ ;  /* 0x000000a0127c7810 */ /* 0x000fe20007ffe0ff */
[----:B------:R-:W-:Y:S01]  /*1700*/  IMAD R128, R94, c[0x0][0x290], RZ ;  /* 0x0000a4005e807a24 */ /* 0x000fe200078e02ff */
[----:B------:R-:W-:Y:S01]  /*1710*/  LOP3.LUT R2, R2, 0xfffffe00, RZ, 0xc0, !PT ;  /* 0xfffffe0002027812 */ /* 0x000fe200078ec0ff */
[----:B------:R-:W-:-:S02]  /*1720*/  IMAD R130, R127, c[0x0][0x284], R130 ;  /* 0x0000a1007f827a24 */ /* 0x000fc400078e0282 */
[C---:B------:R-:W-:Y:S02]  /*1730*/  IMAD R128, R127.reuse, c[0x0][0x294], R128 ;  /* 0x0000a5007f807a24 */ /* 0x040fe400078e0280 */
[----:B------:R-:W-:-:S04]  /*1740*/  IMAD.WIDE.U32 R28, R127, c[0x0][0x280], R18 ;  /* 0x0000a0007f1c7a25 */ /* 0x000fc800078e0012 */
[----:B------:R-:W-:-:S04]  /*1750*/  IMAD.WIDE.U32 R26, R127, c[0x0][0x290], R18 ;  /* 0x0000a4007f1a7a25 */ /* 0x000fc800078e0012 */
[----:B------:R-:W-:Y:S02]  /*1760*/  IMAD.IADD R131, R130, 0x1, R29 ;  /* 0x0000000182837824 */ /* 0x000fe400078e021d */
[----:B------:R-:W-:Y:S01]  /*1770*/  IMAD.IADD R129, R128, 0x1, R27 ;  /* 0x0000000180817824 */ /* 0x000fe200078e021b */
[----:B--2---:R1:W2:Y:S02]  /*1780*/  @P6 R2UR UR30, R0 ;  /* 0x00000000001e63c2 */ /* 0x0042a400000e0000 */
[----:B-1----:R-:W-:Y:S02]  /*1790*/  P2R R0, PR, RZ, 0x4 ;  /* 0x00000004ff007803 */ /* 0x002fe40000000000 */
[----:B------:R-:W-:Y:S02]  /*17a0*/  IADD3 R0, R9, UR7, RZ ;  /* 0x0000000709007c10 */ /* 0x000fe4000fffe0ff */
[----:B------:R-:W-:-:S04]  /*17b0*/  @P1 LEA R10, P2, R8, c[0x0][0x220], 0x1 ;  /* 0x00008800080a1a11 */ /* 0x000fc800078408ff */
[----:B------:R-:W-:Y:S02]  /*17c0*/  @P1 LEA.HI.X R11, R8, c[0x0][0x224], R0, 0x1, P2 ;  /* 0x00008900080b1a11 */ /* 0x000fe400010f0c00 */
[----:B------:R-:W-:-:S03]  /*17d0*/  ISETP.GE.AND P2, PT, R18, c[0x0][0x27c], PT ;  /* 0x00009f0012007a0c */ /* 0x000fc60003f46270 */
[----:B------:R-:W-:Y:S01]  /*17e0*/  @!PT LDS RZ, [RZ] ;  /* 0x00000000fffff984 */ /* 0x000fe20000000800 */
[----:B------:R-:W-:Y:S01]  /*17f0*/  @!PT LDS RZ, [RZ] ;  /* 0x00000000fffff984 */ /* 0x000fe20000000800 */
[----:B------:R-:W-:Y:S01]  /*1800*/  @!PT LDS RZ, [RZ] ;  /* 0x00000000fffff984 */ /* 0x000fe20000000800 */
[----:B------:R1:W-:Y:S01]  /*1810*/  @P1 LDGSTS.E.BYPASS.LTC128B.128 [R123+0x6100], [R10.64], !P5 ;  /* 0x061000000a7b1fae */ /* 0x0003e2000e901d5c */
[----:B------:R-:W-:Y:S02]  /*1820*/  SEL R7, RZ, c[0x0][0x27c], !P2 ;  /* 0x00009f00ff077a07 */ /* 0x000fe40005000000 */
[----:B------:R-:W-:Y:S01]  /*1830*/  SEL R9, R17, R24, !P2 ;  /* 0x0000001811097207 */ /* 0x000fe20005000000 */
[----:B------:R1:W-:Y:S01]  /*1840*/  @P1 LDGSTS.E.BYPASS.LTC128B.128 [R123+0x8100], [R10.64+0x80], !P4 ;  /* 0x081000800a7b1fae */ /* 0x0003e2000e101d5c */
[----:B------:R-:W-:Y:S01]  /*1850*/  ISETP.GE.AND P2, PT, R12, c[0x0][0x27c], PT ;  /* 0x00009f000c007a0c */ /* 0x000fe20003f46270 */
[----:B------:R-:W-:Y:S01]  /*1860*/  IMAD.IADD R7, R18, 0x1, R7 ;  /* 0x0000000112077824 */ /* 0x000fe200078e0207 */
[----:B------:R-:W-:Y:S01]  /*1870*/  SHF.R.S32.HI R6, RZ, 0x1f, R9 ;  /* 0x0000001fff067819 */ /* 0x000fe20000011409 */
[----:B------:R1:W-:Y:S01]  /*1880*/  @P1 LDGSTS.E.BYPASS.LTC128B.128 [R123+0xa100], [R10.64+0x100], !P3 ;  /* 0x0a1001000a7b1fae */ /* 0x0003e2000d901d5c */
[----:B------:R-:W-:Y:S02]  /*1890*/  SEL R3, RZ, c[0x0][0x27c], !P2 ;  /* 0x00009f00ff037a07 */ /* 0x000fe40005000000 */
[----:B------:R-:W-:-:S02]  /*18a0*/  SHF.R.S32.HI R114, RZ, 0x1f, R7 ;  /* 0x0000001fff727819 */ /* 0x000fc40000011407 */
[----:B------:R-:W-:Y:S01]  /*18b0*/  SEL R5, R17, R24, !P2 ;  /* 0x0000001811057207 */ /* 0x000fe20005000000 */
[----:B------:R-:W-:Y:S01]  /*18c0*/  IMAD.IADD R20, R3, 0x1, R12 ;  /* 0x0000000103147824 */ /* 0x000fe200078e020c */
[CC--:B------:R-:W-:Y:S02]  /*18d0*/  LEA.HI R122, R114.reuse, R7.reuse, RZ, 0x3 ;  /* 0x00000007727a7211 */ /* 0x0c0fe400078f18ff */
[----:B------:R-:W-:Y:S01]  /*18e0*/  LEA.HI R114, R114, R7, RZ, 0x6 ;  /* 0x0000000772727211 */ /* 0x000fe200078f30ff */
[----:B------:R-:W-:Y:S01]  /*18f0*/  IMAD.U32 R7, RZ, RZ, UR15 ;  /* 0x0000000fff077e24 */ /* 0x000fe2000f8e00ff */
[----:B------:R-:W-:Y:S02]  /*1900*/  ISETP.GE.AND P2, PT, R13, c[0x0][0x27c], PT ;  /* 0x00009f000d007a0c */ /* 0x000fe40003f46270 */
[----:B------:R-:W-:Y:S01]  /*1910*/  LEA.HI R6, R6, R9, RZ, 0x4 ;  /* 0x0000000906067211 */ /* 0x000fe200078f20ff */
[----:B------:R-:W-:Y:S01]  /*1920*/  IMAD.WIDE.U32 R136, R7, c[0x0][0x210], R18 ;  /* 0x0000840007887a25 */ /* 0x000fe200078e0012 */
[----:B------:R-:W-:-:S02]  /*1930*/  SHF.R.S32.HI R7, RZ, 0x1f, R20 ;  /* 0x0000001fff077819 */ /* 0x000fc40000011414 */
[----:B------:R-:W-:Y:S01]  /*1940*/  SEL R24, R17, R24, !P2 ;  /* 0x0000001811187207 */ /* 0x000fe20005000000 */
[----:B------:R-:W-:Y:S01]  /*1950*/  IMAD.SHL.U32 R114, R114, 0x40, RZ ;  /* 0x0000004072727824 */ /* 0x000fe200078e00ff */
[CC--:B------:R-:W-:Y:S02]  /*1960*/  LEA.HI R121, R7.reuse, R20.reuse, RZ, 0x3 ;  /* 0x0000001407797211 */ /* 0x0c0fe400078f18ff */
[----:B------:R-:W-:Y:S02]  /*1970*/  LEA.HI R7, R7, R20, RZ, 0x6 ;  /* 0x0000001407077211 */ /* 0x000fe400078f30ff */
[----:B------:R-:W-:Y:S02]  /*1980*/  SEL R20, RZ, c[0x0][0x27c], !P2 ;  /* 0x00009f00ff147a07 */ /* 0x000fe40005000000 */
[C---:B------:R-:W-:Y:S01]  /*1990*/  LOP3.LUT P2, RZ, R109.reuse, 0x4, RZ, 0xc0, !PT ;  /* 0x000000046dff7812 */ /* 0x040fe2000784c0ff */
[----:B------:R-:W-:Y:S01]  /*19a0*/  IMAD.SHL.U32 R109, R109, 0x40, RZ ;  /* 0x000000406d6d7824 */ /* 0x000fe200078e00ff */
[----:B------:R-:W-:Y:S01]  /*19b0*/  SHF.R.S32.HI R4, RZ, 0x1f, R5 ;  /* 0x0000001fff047819 */ /* 0x000fe20000011405 */
[----:B------:R-:W-:Y:S01]  /*19c0*/  IMAD.SHL.U32 R7, R7, 0x40, RZ ;  /* 0x0000004007077824 */ /* 0x000fe200078e00ff */
[----:B------:R-:W-:Y:S01]  /*19d0*/  SHF.R.S32.HI R119, RZ, 0x4, R6 ;  /* 0x00000004ff777819 */ /* 0x000fe20000011406 */
[----:B------:R-:W-:Y:S01]  /*19e0*/  IMAD.IADD R21, R20, 0x1, R13 ;  /* 0x0000000114157824 */ /* 0x000fe200078e020d */
[----:B------:R-:W-:-:S02]  /*19f0*/  LOP3.LUT R109, R109, 0x1c0, RZ, 0xc0, !PT ;  /* 0x000001c06d6d7812 */ /* 0x000fc400078ec0ff */
[----:B------:R-:W-:Y:S02]  /*1a00*/  LEA.HI R4, R4, R5, RZ, 0x4 ;  /* 0x0000000504047211 */ /* 0x000fe400078f20ff */
[----:B------:R-:W-:Y:S02]  /*1a10*/  SHF.R.U32.HI R5, RZ, 0x3, R109 ;  /* 0x00000003ff057819 */ /* 0x000fe4000001166d */
[----:B------:R-:W-:Y:S02]  /*1a20*/  LOP3.LUT R6, R109, 0x38, R121, 0xf8, !PT ;  /* 0x000000386d067812 */ /* 0x000fe400078ef879 */
[----:B------:R-:W-:Y:S02]  /*1a30*/  LEA.HI.SX32 R119, R122, R119, 0x1d ;  /* 0x000000777a777211 */ /* 0x000fe400078feaff */
[----:B------:R-:W-:Y:S02]  /*1a40*/  LOP3.LUT R112, R7, 0x7ffff000, RZ, 0xc0, !PT ;  /* 0x7ffff00007707812 */ /* 0x000fe400078ec0ff */
[----:B------:R-:W-:-:S02]  /*1a50*/  LOP3.LUT R7, R6, R5, RZ, 0x3c, !PT ;  /* 0x0000000506077212 */ /* 0x000fc400078e3cff */
[----:B------:R-:W-:Y:S02]  /*1a60*/  SHF.R.S32.HI R6, RZ, 0x1f, R119 ;  /* 0x0000001fff067819 */ /* 0x000fe40000011477 */
[----:B------:R-:W-:Y:S02]  /*1a70*/  SHF.R.S32.HI R3, RZ, 0x1f, R24 ;  /* 0x0000001fff037819 */ /* 0x000fe40000011418 */
[----:B------:R-:W-:Y:S01]  /*1a80*/  LEA.HI R6, R6, R119, RZ, 0x3 ;  /* 0x0000007706067211 */ /* 0x000fe200078f18ff */
[----:B------:R-:W-:Y:S01]  /*1a90*/  IMAD.SHL.U32 R119, R119, 0x8, RZ ;  /* 0x0000000877777824 */ /* 0x000fe200078e00ff */
[----:B------:R-:W-:Y:S02]  /*1aa0*/  LOP3.LUT R20, R109, 0x38, R122, 0xf8, !PT ;  /* 0x000000386d147812 */ /* 0x000fe400078ef87a */
[----:B------:R-:W-:Y:S01]  /*1ab0*/  LEA.HI R3, R3, R24, RZ, 0x4 ;  /* 0x0000001803037211 */ /* 0x000fe200078f20ff */
[----:B------:R-:W-:Y:S01]  /*1ac0*/  IMAD.SHL.U32 R6, R6, 0x200, RZ ;  /* 0x0000020006067824 */ /* 0x000fe200078e00ff */
[----:B------:R-:W-:-:S02]  /*1ad0*/  SHF.R.S32.HI R110, RZ, 0x1f, R21 ;  /* 0x0000001fff6e7819 */ /* 0x000fc40000011415 */
[----:B------:R-:W-:Y:S02]  /*1ae0*/  LOP3.LUT R9, R20, R5, RZ, 0x3c, !PT ;  /* 0x0000000514097212 */ /* 0x000fe400078e3cff */
[----:B------:R-:W-:Y:S02]  /*1af0*/  LOP3.LUT R20, R109, 0x38, R119, 0xf8, !PT ;  /* 0x000000386d147812 */ /* 0x000fe400078ef877 */
[----:B------:R-:W-:Y:S02]  /*1b00*/  SHF.R.S32.HI R4, RZ, 0x4, R4 ;  /* 0x00000004ff047819 */ /* 0x000fe40000011404 */
[----:B------:R-:W-:Y:S02]  /*1b10*/  LEA.HI R120, R110, R21, RZ, 0x3 ;  /* 0x000000156e787211 */ /* 0x000fe400078f18ff */
[----:B------:R-:W-:Y:S02]  /*1b20*/  SHF.R.S32.HI R3, RZ, 0x4, R3 ;  /* 0x00000004ff037819 */ /* 0x000fe40000011403 */
[----:B------:R-:W-:-:S02]  /*1b30*/  LOP3.LUT R113, R20, R5, RZ, 0x3c, !PT ;  /* 0x0000000514717212 */ /* 0x000fc400078e3cff */
[----:B------:R-:W-:Y:S02]  /*1b40*/  LOP3.LUT R6, R6, 0x7ffff000, RZ, 0xc0, !PT ;  /* 0x7ffff00006067812 */ /* 0x000fe400078ec0ff */
[----:B------:R-:W-:Y:S02]  /*1b50*/  LEA.HI.SX32 R116, R121, R4, 0x1d ;  /* 0x0000000479747211 */ /* 0x000fe400078feaff */
[----:B------:R-:W-:Y:S02]  /*1b60*/  LEA.HI.SX32 R115, R120, R3, 0x1d ;  /* 0x0000000378737211 */ /* 0x000fe400078feaff */
[----:B------:R-:W-:Y:S01]  /*1b70*/  IADD3 R137, R137, UR4, RZ ;  /* 0x0000000489897c10 */ /* 0x000fe2000fffe0ff */
[----:B------:R-:W-:Y:S01]  /*1b80*/  UMOV UR4, 0x5 ;  /* 0x0000000500047882 */ /* 0x000fe20000000000 */
[----:B------:R-:W-:Y:S01]  /*1b90*/  IADD3 R113, R113, R6, R2 ;  /* 0x0000000671717210 */ /* 0x000fe20007ffe002 */
[----:B------:R-:W-:Y:S01]  /*1ba0*/  USHF.L.U64.HI UR32, UR6, UR4, UR32 ;  /* 0x0000000406207299 */ /* 0x000fe20008010220 */
[----:B------:R-:W-:-:S02]  /*1bb0*/  SHF.R.S32.HI R3, RZ, 0x1f, R116 ;  /* 0x0000001fff037819 */ /* 0x000fc40000011474 */
[----:B------:R-:W-:Y:S01]  /*1bc0*/  SHF.R.S32.HI R6, RZ, 0x1f, R115 ;  /* 0x0000001fff067819 */ /* 0x000fe20000011473 */
[----:B------:R-:W-:Y:S01]  /*1bd0*/  ULDC.64 UR4, c[0x0][0x1e0] ;  /* 0x0000780000047ab9 */ /* 0x000fe20000000a00 */
[----:B------:R-:W-:Y:S01]  /*1be0*/  LEA.HI R4, R3, R116, RZ, 0x3 ;  /* 0x0000007403047211 */ /* 0x000fe200078f18ff */
[----:B------:R-:W-:Y:S01]  /*1bf0*/  IMAD.SHL.U32 R116, R116, 0x8, RZ ;  /* 0x0000000874747824 */ /* 0x000fe200078e00ff */
[----:B------:R-:W-:Y:S01]  /*1c00*/  LEA.HI R3, R6, R115, RZ, 0x3 ;  /* 0x0000007306037211 */ /* 0x000fe200078f18ff */
[----:B------:R-:W-:Y:S01]  /*1c10*/  USHF.L.U64.HI UR34, UR4, UR38, UR5 ;  /* 0x0000002604227299 */ /* 0x000fe20008010205 */
[----:B------:R-:W-:Y:S01]  /*1c20*/  IMAD.SHL.U32 R115, R115, 0x8, RZ ;  /* 0x0000000873737824 */ /* 0x000fe200078e00ff */
[----:B------:R-:W-:Y:S01]  /*1c30*/  USHF.L.U32 UR35, UR4, 0x6, URZ ;  /* 0x0000000604237899 */ /* 0x000fe2000800063f */
[----:B------:R-:W-:Y:S01]  /*1c40*/  LEA.HI R110, R110, R21, RZ, 0x6 ;  /* 0x000000156e6e7211 */ /* 0x000fe200078f30ff */
[----:B------:R-:W-:Y:S01]  /*1c50*/  IMAD.SHL.U32 R3, R3, 0x200, RZ ;  /* 0x0000020003037824 */ /* 0x000fe200078e00ff */
[----:B------:R-:W-:Y:S01]  /*1c60*/  ULDC.64 UR4, c[0x0][0x280] ;  /* 0x0000a00000047ab9 */ /* 0x000fe20000000a00 */
[C---:B------:R-:W-:Y:S01]  /*1c70*/  LOP3.LUT R22, R109.reuse, 0x38, R120, 0xf8, !PT ;  /* 0x000000386d167812 */ /* 0x040fe200078ef878 */
[----:B------:R-:W-:Y:S01]  /*1c80*/  USHF.L.U64.HI UR36, UR4, UR38, UR5 ;  /* 0x0000002604247299 */ /* 0x000fe20008010205 */
[C---:B------:R-:W-:Y:S01]  /*1c90*/  LOP3.LUT R118, R109.reuse, 0x18, R18, 0xf8, !PT ;  /* 0x000000186d767812 */ /* 0x040fe200078ef812 */
[----:B------:R-:W-:Y:S01]  /*1ca0*/  USHF.L.U32 UR39, UR4, 0x6, URZ ;  /* 0x0000000604277899 */ /* 0x000fe2000800063f */
[C---:B------:R-:W-:Y:S01]  /*1cb0*/  LOP3.LUT R6, R109.reuse, 0x38, R116, 0xf8, !PT ;  /* 0x000000386d067812 */ /* 0x040fe200078ef874 */
[----:B------:R-:W-:Y:S01]  /*1cc0*/  IMAD.SHL.U32 R110, R110, 0x40, RZ ;  /* 0x000000406e6e7824 */ /* 0x000fe200078e00ff */
[----:B------:R-:W-:Y:S01]  /*1cd0*/  ULDC.64 UR4, c[0x0][0x290] ;  /* 0x0000a40000047ab9 */ /* 0x000fe20000000a00 */
[----:B------:R-:W-:Y:S01]  /*1ce0*/  LOP3.LUT R109, R109, 0x38, R115, 0xf8, !PT ;  /* 0x000000386d6d7812 */ /* 0x000fe200078ef873 */
[----:B------:R-:W-:Y:S01]  /*1cf0*/  USHF.L.U64.HI UR38, UR4, UR38, UR5 ;  /* 0x0000002604267299 */ /* 0x000fe20008010205 */
[----:B------:R-:W-:Y:S01]  /*1d00*/  LOP3.LUT R3, R3, 0x7ffff000, RZ, 0xc0, !PT ;  /* 0x7ffff00003037812 */ /* 0x000fe200078ec0ff */
[----:B------:R-:W-:Y:S01]  /*1d10*/  USHF.L.U32 UR41, UR4, 0x6, URZ ;  /* 0x0000000604297899 */ /* 0x000fe2000800063f */
[----:B------:R-:W-:Y:S01]  /*1d20*/  LOP3.LUT R109, R109, R5, RZ, 0x3c, !PT ;  /* 0x000000056d6d7212 */ /* 0x000fe200078e3cff */
[----:B------:R-:W-:Y:S01]  /*1d30*/  ULDC.64 UR6, c[0x0][0x1e8] ;  /* 0x00007a0000067ab9 */ /* 0x000fe20000000a00 */
[----:B------:R-:W-:Y:S01]  /*1d40*/  @P0 IADD3 R8, P1, R8, UR33, RZ ;  /* 0x0000002108080c10 */ /* 0x000fe2000ff3e0ff */
[----:B------:R-:W-:Y:S01]  /*1d50*/  ULDC.64 UR4, c[0x0][0x1e0] ;  /* 0x0000780000047ab9 */ /* 0x000fe20000000a00 */
[--C-:B------:R-:W-:Y:S01]  /*1d60*/  IADD3 R112, R7, R112, R2.reuse ;  /* 0x0000007007707210 */ /* 0x100fe20007ffe002 */
[----:B------:R-:W-:Y:S01]  /*1d70*/  UIMAD UR43, UR40, UR4, URZ ;  /* 0x00000004282b72a4 */ /* 0x000fe2000f8e023f */
[--C-:B------:R-:W-:Y:S01]  /*1d80*/  IADD3 R109, R109, R3, R2.reuse ;  /* 0x000000036d6d7210 */ /* 0x100fe20007ffe002 */
[----:B------:R-:W-:Y:S01]  /*1d90*/  UIMAD.WIDE.U32 UR44, UR37, UR4, URZ ;  /* 0x00000004252c72a5 */ /* 0x000fe2000f8e003f */
[----:B------:R-:W-:Y:S01]  /*1da0*/  LOP3.LUT R110, R110, 0x7ffff000, RZ, 0xc0, !PT ;  /* 0x7ffff0006e6e7812 */ /* 0x000fe200078ec0ff */
[----:B------:R-:W-:Y:S01]  /*1db0*/  UIMAD UR43, UR37, UR5, UR43 ;  /* 0x00000005252b72a4 */ /* 0x000fe2000f8e022b */
[-C--:B------:R-:W-:Y:S01]  /*1dc0*/  LOP3.LUT R7, R22, R5.reuse, RZ, 0x3c, !PT ;  /* 0x0000000516077212 */ /* 0x080fe200078e3cff */
[----:B------:R-:W-:Y:S01]  /*1dd0*/  UIMAD UR42, UR14, UR6, URZ ;  /* 0x000000060e2a72a4 */ /* 0x000fe2000f8e023f */
[----:B------:R-:W-:Y:S01]  /*1de0*/  LOP3.LUT R111, R6, R5, RZ, 0x3c, !PT ;  /* 0x00000005066f7212 */ /* 0x000fe200078e3cff */
[----:B------:R-:W-:Y:S01]  /*1df0*/  ULDC.64 UR4, c[0x0][0x268] ;  /* 0x00009a0000047ab9 */ /* 0x000fe20000000a00 */
[----:B------:R-:W-:Y:S01]  /*1e00*/  @P0 IADD3.X R3, R0, UR32, RZ, P1, !PT ;  /* 0x0000002000030c10 */ /* 0x000fe20008ffe4ff */
[----:B------:R-:W-:Y:S01]  /*1e10*/  UIMAD UR27, UR27, UR4, URZ ;  /* 0x000000041b1b72a4 */ /* 0x000fe2000f8e023f */
[C---:B------:R-:W-:Y:S01]  /*1e20*/  @P0 LEA R6, P1, R8.reuse, c[0x0][0x220], 0x1 ;  /* 0x0000880008060a11 */ /* 0x040fe200078208ff */
[----:B------:R-:W-:Y:S01]  /*1e30*/  UIADD3 UR45, UR45, UR43, URZ ;  /* 0x0000002b2d2d7290 */ /* 0x000fe2000fffe03f */
[----:B------:R-:W-:Y:S01]  /*1e40*/  IADD3 R110, R7, R110, R2 ;  /* 0x0000006e076e7210 */ /* 0x000fe20007ffe002 */
[----:B------:R-:W-:Y:S01]  /*1e50*/  UIMAD UR27, UR31, UR5, UR27 ;  /* 0x000000051f1b72a4 */ /* 0x000fe2000f8e021b */
[----:B------:R-:W-:Y:S01]  /*1e60*/  @P0 LEA.HI.X R7, R8, c[0x0][0x224], R3, 0x1, P1 ;  /* 0x0000890008070a11 */ /* 0x000fe200008f0c03 */
[----:B--2---:R-:W-:Y:S01]  /*1e70*/  @UP0 USHF.R.S32.HI UR31, URZ, 0x1f, UR30 ;  /* 0x0000001f3f1f0899 */ /* 0x004fe2000801141e */
[----:B------:R-:W-:Y:S01]  /*1e80*/  SHF.R.S32.HI R17, RZ, 0x1f, R16 ;  /* 0x0000001fff117819 */ /* 0x000fe20000011410 */
[----:B------:R-:W-:Y:S01]  /*1e90*/  UIMAD UR42, UR15, UR7, UR42 ;  /* 0x000000070f2a72a4 */ /* 0x000fe2000f8e022a */
[----:B------:R-:W-:Y:S01]  /*1ea0*/  IMAD.SHL.U32 R4, R4, 0x200, RZ ;  /* 0x0000020004047824 */ /* 0x000fe200078e00ff */
[----:B------:R-:W-:Y:S01]  /*1eb0*/  UIMAD.WIDE.U32 UR44, UR15, UR6, UR44 ;  /* 0x000000060f2c72a5 */ /* 0x000fe2000f8e002c */
[----:B------:R2:W-:Y:S01]  /*1ec0*/  @P0 LDGSTS.E.BYPASS.LTC128B.128 [R123+0x7100], [R6.64], !P5 ;  /* 0x07100000067b0fae */ /* 0x0005e2000e901d5c */
[----:B------:R-:W-:Y:S01]  /*1ed0*/  @!UP0 UMOV UR30, UR24 ;  /* 0x00000018001e8c82 */ /* 0x000fe20008000000 */
[----:B------:R-:W-:Y:S01]  /*1ee0*/  SHF.R.S32.HI R3, RZ, 0x1f, R84 ;  /* 0x0000001fff037819 */ /* 0x000fe20000011454 */
[----:B------:R-:W-:Y:S01]  /*1ef0*/  UIADD3 UR45, UR45, UR42, URZ ;  /* 0x0000002a2d2d7290 */ /* 0x000fe2000fffe03f */
[----:B------:R2:W-:Y:S01]  /*1f00*/  @P0 LDGSTS.E.BYPASS.LTC128B.128 [R123+0x9100], [R6.64+0x80], !P4 ;  /* 0x09100080067b0fae */ /* 0x0005e2000e101d5c */
[----:B------:R-:W-:Y:S01]  /*1f10*/  @!UP0 UMOV UR31, UR13 ;  /* 0x0000000d001f8c82 */ /* 0x000fe20008000000 */
[C-C-:B------:R-:W-:Y:S01]  /*1f20*/  IMAD.WIDE.U32 R134, R127.reuse, c[0x0][0x280], R16.reuse ;  /* 0x0000a0007f867a25 */ /* 0x140fe200078e0010 */
[----:B------:R-:W-:Y:S01]  /*1f30*/  USEL UR42, UR30, URZ, !UP5 ;  /* 0x0000003f1e2a7287 */ /* 0x000fe2000e800000 */
[----:B------:R2:W-:Y:S01]  /*1f40*/  @P0 LDGSTS.E.BYPASS.LTC128B.128 [R123+0xb100], [R6.64+0x100], !P3 ;  /* 0x0b100100067b0fae */ /* 0x0005e2000d901d5c */
[----:B------:R-:W-:Y:S01]  /*1f50*/  USEL UR13, UR31, URZ, !UP5 ;  /* 0x0000003f1f0d7287 */ /* 0x000fe2000e800000 */
[----:B------:R-:W-:Y:S01]  /*1f60*/  IMAD.WIDE.U32 R132, R127, c[0x0][0x290], R16 ;  /* 0x0000a4007f847a25 */ /* 0x000fe200078e0010 */
[----:B------:R-:W-:Y:S01]  /*1f70*/  ULDC.64 UR6, c[0x0][0x1f0] ;  /* 0x00007c0000067ab9 */ /* 0x000fe20000000a00 */
[----:B------:R-:W0:Y:S01]  /*1f80*/  LDGDEPBAR ;  /* 0x00000000000079af */ /* 0x000e220000000000 */
[----:B------:R-:W-:Y:S01]  /*1f90*/  UIMAD.WIDE.U32 UR30, UR42, UR6, UR44 ;  /* 0x000000062a1e72a5 */ /* 0x000fe2000f8e002c */
[----:B------:R-:W-:Y:S01]  /*1fa0*/  IMAD R0, R94, c[0x0][0x1e0], RZ ;  /* 0x000078005e007a24 */ /* 0x000fe200078e02ff */
[----:B------:R-:W-:Y:S01]  /*1fb0*/  UIMAD UR6, UR13, UR6, URZ ;  /* 0x000000060d0672a4 */ /* 0x000fe2000f8e023f */
[----:B------:R-:W-:Y:S01]  /*1fc0*/  LOP3.LUT R118, R2, R118, R5, 0xf6, !PT ;  /* 0x0000007602767212 */ /* 0x000fe200078ef605 */
[----:B------:R-:W-:Y:S01]  /*1fd0*/  ULDC.64 UR4, c[0x0][0x218] ;  /* 0x0000860000047ab9 */ /* 0x000fe20000000a00 */
[----:B------:R-:W-:Y:S01]  /*1fe0*/  IMAD.IADD R135, R135, 0x1, R130 ;  /* 0x0000000187877824 */ /* 0x000fe200078e0282 */
[----:B------:R-:W-:Y:S01]  /*1ff0*/  UIMAD UR4, UR13, UR4, URZ ;  /* 0x000000040d0472a4 */ /* 0x000fe2000f8e023f */
[----:B------:R-:W-:Y:S01]  /*2000*/  IMAD.IADD R133, R133, 0x1, R128 ;  /* 0x0000000185857824 */ /* 0x000fe200078e0280 */
[----:B------:R-:W-:Y:S01]  /*2010*/  UIMAD UR6, UR42, UR7, UR6 ;  /* 0x000000072a0672a4 */ /* 0x000fe2000f8e0206 */
[----:B------:R-:W-:Y:S01]  /*2020*/  LOP3.LUT R114, R114, 0x7ffff000, RZ, 0xc0, !PT ;  /* 0x7ffff00072727812 */ /* 0x000fe200078ec0ff */
[----:B------:R-:W-:Y:S01]  /*2030*/  IMAD.U32 R5, RZ, RZ, UR42 ;  /* 0x0000002aff057e24 */ /* 0x000fe2000f8e00ff */
[----:B------:R-:W-:Y:S01]  /*2040*/  LOP3.LUT R4, R4, 0x7ffff000, RZ, 0xc0, !PT ;  /* 0x7ffff00004047812 */ /* 0x000fe200078ec0ff */
[----:B------:R-:W-:Y:S01]  /*2050*/  IMAD R89, R3, c[0x0][0x280], RZ ;  /* 0x0000a00003597a24 */ /* 0x000fe200078e02ff */
[C---:B------:R-:W-:Y:S01]  /*2060*/  IADD3 R95, P0, R127.reuse, UR37, RZ ;  /* 0x000000257f5f7c10 */ /* 0x040fe2000ff1e0ff */
[----:B------:R-:W-:Y:S01]  /*2070*/  IMAD R103, R127, c[0x0][0x1e4], R0 ;  /* 0x000079007f677a24 */ /* 0x000fe200078e0200 */
[----:B------:R-:W-:Y:S01]  /*2080*/  IADD3 R97, R139, UR27, RZ ;  /* 0x0000001b8b617c10 */ /* 0x000fe2000fffe0ff */
[----:B------:R-:W-:Y:S01]  /*2090*/  IMAD.MOV.U32 R130, RZ, RZ, R28 ;  /* 0x000000ffff827224 */ /* 0x000fe200078e001c */
[----:B------:R-:W-:Y:S01]  /*20a0*/  UIMAD UR4, UR42, UR5, UR4 ;  /* 0x000000052a0472a4 */ /* 0x000fe2000f8e0204 */
[----:B------:R-:W-:Y:S01]  /*20b0*/  IMAD.MOV.U32 R128, RZ, RZ, R26 ;  /* 0x000000ffff807224 */ /* 0x000fe200078e001a */
[----:B------:R-:W-:Y:S01]  /*20c0*/  UIADD3 UR27, UR31, UR6, URZ ;  /* 0x000000061f1b7290 */ /* 0x000fe2000fffe03f */
[----:B------:R-:W-:Y:S01]  /*20d0*/  IMAD R3, R3, c[0x0][0x290], RZ ;  /* 0x0000a40003037a24 */ /* 0x000fe200078e02ff */
[----:B------:R-:W-:Y:S01]  /*20e0*/  IADD3 R114, R9, R114, R2 ;  /* 0x0000007209727210 */ /* 0x000fe20007ffe002 */
[----:B------:R-:W-:Y:S01]  /*20f0*/  IMAD.WIDE.U32 R136, R5, c[0x0][0x218], R136 ;  /* 0x0000860005887a25 */ /* 0x000fe200078e0088 */
[----:B------:R-:W-:Y:S01]  /*2100*/  IADD3 R111, R111, R4, R2 ;  /* 0x000000046f6f7210 */ /* 0x000fe20007ffe002 */
[----:B------:R-:W-:Y:S01]  /*2110*/  ULDC.U8 UR5, c[0x0][0x298] ;  /* 0x0000a60000057ab9 */ /* 0x000fe20000000000 */
[----:B------:R-:W-:Y:S01]  /*2120*/  IADD3.X R94, R94, UR40, RZ, P0, !PT ;  /* 0x000000285e5e7c10 */ /* 0x000fe200087fe4ff */
[----:B------:R-:W-:Y:S01]  /*2130*/  IMAD R89, R84, c[0x0][0x284], R89 ;  /* 0x0000a10054597a24 */ /* 0x000fe200078e0259 */
[----:B------:R-:W-:Y:S01]  /*2140*/  LEA R118, R118, 0x100, 0x1 ;  /* 0x0000010076767811 */ /* 0x000fe200078e08ff */
[----:B------:R-:W-:Y:S01]  /*2150*/  IMAD.IADD R103, R143, 0x1, R103 ;  /* 0x000000018f677824 */ /* 0x000fe200078e0267 */
[----:B------:R-:W-:Y:S01]  /*2160*/  LOP3.LUT R122, R122, 0xfffffff8, RZ, 0xc0, !PT ;  /* 0xfffffff87a7a7812 */ /* 0x000fe200078ec0ff */
[----:B------:R-:W-:Y:S01]  /*2170*/  IMAD.WIDE.U32 R134, R84, c[0x0][0x280], R134 ;  /* 0x0000a00054867a25 */ /* 0x000fe200078e0086 */
[----:B------:R-:W-:-:S02]  /*2180*/  LOP3.LUT R121, R121, 0xfffffff8, RZ, 0xc0, !PT ;  /* 0xfffffff879797812 */ /* 0x000fc400078ec0ff */
[----:B------:R-:W-:Y:S01]  /*2190*/  LOP3.LUT R120, R120, 0xfffffff8, RZ, 0xc0, !PT ;  /* 0xfffffff878787812 */ /* 0x000fe200078ec0ff */
[----:B------:R-:W-:Y:S01]  /*21a0*/  IMAD R3, R84, c[0x0][0x294], R3 ;  /* 0x0000a50054037a24 */ /* 0x000fe200078e0203 */
[----:B------:R-:W-:Y:S01]  /*21b0*/  IADD3 R87, P1, P0, R142, UR30, R18 ;  /* 0x0000001e8e577c10 */ /* 0x000fe2000f83e012 */
[----:B------:R-:W-:Y:S01]  /*21c0*/  IMAD.WIDE.U32 R130, R84, c[0x0][0x280], R130 ;  /* 0x0000a00054827a25 */ /* 0x000fe200078e0082 */
[----:B------:R-:W-:Y:S02]  /*21d0*/  IADD3 R117, R118, 0x40, RZ ;  /* 0x0000004076757810 */ /* 0x000fe40007ffe0ff */
[----:B------:R-:W-:Y:S01]  /*21e0*/  ISETP.NE.AND P6, PT, RZ, UR5, PT ;  /* 0x00000005ff007c0c */ /* 0x000fe2000bfc5270 */
[----:B------:R-:W-:Y:S01]  /*21f0*/  IMAD.WIDE.U32 R132, R84, c[0x0][0x290], R132 ;  /* 0x0000a40054847a25 */ /* 0x000fe200078e0084 */
[C---:B-1----:R-:W-:Y:S02]  /*2200*/  IADD3 R11, R16.reuse, 0x50, RZ ;  /* 0x00000050100b7810 */ /* 0x042fe40007ffe0ff */
[----:B------:R-:W-:Y:S01]  /*2210*/  IADD3 R10, R16, 0x30, RZ ;  /* 0x00000030100a7810 */ /* 0x000fe20007ffe0ff */
[----:B------:R-:W-:Y:S01]  /*2220*/  IMAD.WIDE.U32 R128, R84, c[0x0][0x290], R128 ;  /* 0x0000a40054807a25 */ /* 0x000fe200078e0080 */
[----:B------:R-:W-:-:S02]  /*2230*/  IADD3 R9, R16, 0x10, RZ ;  /* 0x0000001010097810 */ /* 0x000fc40007ffe0ff */
[----:B------:R-:W-:Y:S01]  /*2240*/  SHF.R.S32.HI R108, RZ, 0x1f, R122 ;  /* 0x0000001fff6c7819 */ /* 0x000fe2000001147a */
[----:B------:R-:W-:Y:S01]  /*2250*/  IMAD.IADD R91, R135, 0x1, R89 ;  /* 0x00000001875b7824 */ /* 0x000fe200078e0259 */
[----:B------:R-:W-:Y:S01]  /*2260*/  @P2 IADD3 R117, R118, -0x40, RZ ;  /* 0xffffffc076752810 */ /* 0x000fe20007ffe0ff */
[----:B------:R-:W-:Y:S01]  /*2270*/  IMAD.IADD R89, R89, 0x1, R131 ;  /* 0x0000000159597824 */ /* 0x000fe200078e0283 */
[----:B------:R-:W-:Y:S01]  /*2280*/  SHF.R.S32.HI R105, RZ, 0x1f, R119 ;  /* 0x0000001fff697819 */ /* 0x000fe20000011477 */
[----:B------:R-:W-:Y:S01]  /*2290*/  IMAD.IADD R90, R133, 0x1, R3 ;  /* 0x00000001855a7824 */ /* 0x000fe200078e0203 */
[----:B------:R-:W-:Y:S01]  /*22a0*/  SHF.R.S32.HI R107, RZ, 0x1f, R121 ;  /* 0x0000001fff6b7819 */ /* 0x000fe20000011479 */
[----:B------:R-:W-:Y:S01]  /*22b0*/  IMAD.IADD R88, R3, 0x1, R129 ;  /* 0x0000000103587824 */ /* 0x000fe200078e0281 */
[----:B------:R-:W-:Y:S01]  /*22c0*/  SHF.R.S32.HI R106, RZ, 0x1f, R120 ;  /* 0x0000001fff6a7819 */ /* 0x000fe20000011478 */
[----:B------:R-:W-:Y:S01]  /*22d0*/  IMAD.SHL.U32 R114, R114, 0x2, RZ ;  /* 0x0000000272727824 */ /* 0x000fe200078e00ff */
[----:B------:R-:W-:Y:S01]  /*22e0*/  IADD3 R93, R137, UR4, RZ ;  /* 0x00000004895d7c10 */ /* 0x000fe2000fffe0ff */
[----:B------:R-:W-:Y:S01]  /*22f0*/  IMAD.SHL.U32 R112, R112, 0x2, RZ ;  /* 0x0000000270707824 */ /* 0x000fe200078e00ff */
[----:B------:R-:W-:Y:S01]  /*2300*/  SHF.R.S32.HI R104, RZ, 0x1f, R116 ;  /* 0x0000001fff687819 */ /* 0x000fe20000011474 */
[----:B------:R-:W-:Y:S01]  /*2310*/  IMAD.SHL.U32 R110, R110, 0x2, RZ ;  /* 0x000000026e6e7824 */ /* 0x000fe200078e00ff */
[----:B------:R-:W-:Y:S01]  /*2320*/  SHF.R.S32.HI R102, RZ, 0x1f, R115 ;  /* 0x0000001fff667819 */ /* 0x000fe20000011473 */
[----:B------:R-:W-:Y:S01]  /*2330*/  IMAD.SHL.U32 R113, R113, 0x2, RZ ;  /* 0x0000000271717824 */ /* 0x000fe200078e00ff */
[----:B------:R-:W-:Y:S01]  /*2340*/  IADD3.X R86, R103, UR27, R19, P1, P0 ;  /* 0x0000001b67567c10 */ /* 0x000fe20008fe0413 */
[----:B------:R-:W-:-:S02]  /*2350*/  IMAD.SHL.U32 R111, R111, 0x2, RZ ;  /* 0x000000026f6f7824 */ /* 0x000fc400078e00ff */
[----:B------:R-:W-:Y:S01]  /*2360*/  IMAD.SHL.U32 R109, R109, 0x2, RZ ;  /* 0x000000026d6d7824 */ /* 0x000fe200078e00ff */
[----:B--2---:R-:W-:Y:S06]  /*2370*/  BAR.SYNC.DEFER_BLOCKING 0x0 ;  /* 0x0000000000007b1d */ /* 0x004fec0000010000 */
.L_x_327:
[----:B------:R-:W-:Y:S01]  /*2380*/  ISETP.GE.AND P2, PT, R101, 0x1, PT ;  /* 0x000000016500780c */ /* 0x000fe20003f46270 */
[----:B------:R-:W-:Y:S01]  /*2390*/  USHF.R.S32.HI UR13, URZ, 0x1f, UR17 ;  /* 0x0000001f3f0d7899 */ /* 0x000fe20008011411 */
[----:B------:R-:W-:Y:S04]  /*23a0*/  DEPBAR.LE SB0, 0x0 ;  /* 0x000080000000791a */ /* 0x000fe80000000000 */
[----:B------:R-:W-:Y:S01]  /*23b0*/  UIMAD UR7, UR34, UR17, URZ ;  /* 0x00000011220772a4 */ /* 0x000fe2000f8e023f */
[----:B------:R-:W-:Y:S01]  /*23c0*/  BAR.SYNC.DEFER_BLOCKING 0x0 ;  /* 0x0000000000007b1d */ /* 0x000fe20000010000 */
[----:B------:R-:W-:Y:S02]  /*23d0*/  UIMAD.WIDE.U32 UR46, UR35, UR17, URZ ;  /* 0x00000011232e72a5 */ /* 0x000fe4000f8e003f */
[----:B------:R-:W-:Y:S04]  /*23e0*/  UIMAD UR7, UR13, UR35, UR7 ;  /* 0x000000230d0772a4 */ /* 0x000fe8000f8e0207 */
[----:B-1----:R-:W-:Y:S01]  /*23f0*/  IADD3 R3, P1, R87, UR46, RZ ;  /* 0x0000002e57037c10 */ /* 0x002fe2000ff3e0ff */
[----:B------:R-:W-:Y:S03]  /*2400*/  UIADD3 UR7, UR47, UR7, URZ ;  /* 0x000000072f077290 */ /* 0x000fe6000fffe03f */
[C---:B------:R-:W-:Y:S03]  /*2410*/  LEA R72, P0, R3.reuse, c[0x0][0x1c8], 0x1 ;  /* 0x0000720003487a11 */ /* 0x040fe600078008ff */
[----:B------:R-:W-:Y:S04]  /*2420*/  IADD3.X R0, R86, UR7, RZ, P1, !PT ;  /* 0x0000000756007c10 */ /* 0x000fe80008ffe4ff */
[----:B------:R-:W-:Y:S01]  /*2430*/  LEA.HI.X R73, R3, c[0x0][0x1cc], R0, 0x1, P0 ;  /* 0x0000730003497a11 */ /* 0x000fe200000f0c00 */
[----:B------:R-:W-:Y:S01]  /*2440*/  BSSY B1, `(.L_x_303) ;  /* 0x0000397000017945 */ /* 0x000fe20003800000 */
[----:B------:R-:W-:-:S05]  /*2450*/  @!P2 BRA `(.L_x_304) ;  /* 0x000037d00000a947 */ /* 0x000fca0003800000 */
[----:B------:R-:W-:Y:S02]  /*2460*/  UIMAD UR6, UR36, UR17, URZ ;  /* 0x00000011240672a4 */ /* 0x000fe4000f8e023f */
[----:B------:R-:W-:Y:S02]  /*2470*/  UIMAD UR5, UR38, UR17, URZ ;  /* 0x00000011260572a4 */ /* 0x000fe4000f8e023f */
[----:B------:R-:W-:Y:S02]  /*2480*/  UIMAD UR4, UR17, -0x40, UR22 ;  /* 0xffffffc0110478a4 */ /* 0x000fe4000f8e0216 */
[----:B------:R-:W-:Y:S02]  /*2490*/  UIMAD.WIDE.U32 UR44, UR39, UR17, URZ ;  /* 0x00000011272c72a5 */ /* 0x000fe4000f8e003f */
[----:B------:R-:W-:Y:S02]  /*24a0*/  UIMAD.WIDE.U32 UR42, UR41, UR17, URZ ;  /* 0x00000011292a72a5 */ /* 0x000fe4000f8e003f */
[----:B------:R-:W-:Y:S02]  /*24b0*/  UIMAD UR6, UR13, UR39, UR6 ;  /* 0x000000270d0672a4 */ /* 0x000fe4000f8e0206 */
[----:B------:R-:W-:Y:S02]  /*24c0*/  UIMAD UR5, UR13, UR41, UR5 ;  /* 0x000000290d0572a4 */ /* 0x000fe4000f8e0205 */
[----:B------:R-:W-:Y:S02]  /*24d0*/  UISETP.LT.AND UP0, UPT, UR4, 0x40, UPT ;  /* 0x000000400400788c */ /* 0x000fe4000bf01270 */
[----:B------:R-:W-:Y:S02]  /*24e0*/  UIADD3 UR6, UR45, UR6, URZ ;  /* 0x000000062d067290 */ /* 0x000fe4000fffe03f */
[----:B------:R-:W-:Y:S02]  /*24f0*/  UIADD3 UR5, UR43, UR5, URZ ;  /* 0x000000052b057290 */ /* 0x000fe4000fffe03f */
[----:B------:R-:W-:Y:S01]  /*2500*/  USEL UR4, UR4, 0x40, UP0 ;  /* 0x0000004004047887 */ /* 0x000fe20008000000 */
[----:B------:R-:W-:-:S05]  /*2510*/  @!P6 BRA `(.L_x_305) ;  /* 0x00001bc00000e947 */ /* 0x000fca0003800000 */
[----:B------:R-:W-:Y:S01]  /*2520*/  ISETP.GE.AND P1, PT, R127, UR4, PT ;  /* 0x000000047f007c0c */ /* 0x000fe2000bf26270 */
        /* <DEDUP_REMOVED lines=14> */
[----:B------:R-:W-:Y:S01]  /*2610*/  IADD3 R3, P0, R134, UR44, RZ ;  /* 0x0000002c86037c10 */ /* 0x000fe2000ff1e0ff */
[----:B------:R-:W-:Y:S01]  /*2620*/  CS2R R42, SRZ ;  /* 0x00000000002a7805 */ /* 0x000fe2000001ff00 */
[----:B------:R-:W-:Y:S01]  /*2630*/  CS2R R46, SRZ ;  /* 0x00000000002e7805 */ /* 0x000fe2000001ff00 */
[----:B------:R-:W-:Y:S01]  /*2640*/  CS2R R44, SRZ ;  /* 0x00000000002c7805 */ /* 0x000fe2000001ff00 */
[----:B------:R-:W-:Y:S01]  /*2650*/  IADD3.X R0, R91, UR6, RZ, P0, !PT ;  /* 0x000000065b007c10 */ /* 0x000fe200087fe4ff */
[----:B------:R-:W-:Y:S01]  /*2660*/  CS2R R70, SRZ ;  /* 0x0000000000467805 */ /* 0x000fe2000001ff00 */
[----:B------:R-:W-:Y:S01]  /*2670*/  IADD3 R5, P0, R132, UR42, RZ ;  /* 0x0000002a84057c10 */ /* 0x000fe2000ff1e0ff */
[----:B------:R-:W-:Y:S01]  /*2680*/  CS2R R36, SRZ ;  /* 0x0000000000247805 */ /* 0x000fe2000001ff00 */
[----:B------:R-:W-:Y:S01]  /*2690*/  CS2R R66, SRZ ;  /* 0x0000000000427805 */ /* 0x000fe2000001ff00 */
[----:B------:R-:W-:Y:S01]  /*26a0*/  CS2R R32, SRZ ;  /* 0x0000000000207805 */ /* 0x000fe2000001ff00 */
[----:B------:R-:W-:Y:S01]  /*26b0*/  IADD3.X R2, R90, UR5, RZ, P0, !PT ;  /* 0x000000055a027c10 */ /* 0x000fe200087fe4ff */
[----:B------:R-:W-:Y:S01]  /*26c0*/  CS2R R62, SRZ ;  /* 0x00000000003e7805 */ /* 0x000fe2000001ff00 */
        /* <DEDUP_REMOVED lines=32> */
.L_x_307:
[----:B------:R-:W-:Y:S05]  /*28d0*/  BSYNC B0 ;  /* 0x0000000000007941 */ /* 0x000fea0003800000 */
.L_x_306:
        /* <DEDUP_REMOVED lines=99> */
.L_x_310:
[----:B------:R-:W-:Y:S05]  /*2f10*/  BSYNC B0 ;  /* 0x0000000000007941 */ /* 0x000fea0003800000 */
.L_x_309:
        /* <DEDUP_REMOVED lines=56> */
.L_x_312:
[----:B------:R-:W-:Y:S05]  /*32a0*/  BSYNC B0 ;  /* 0x0000000000007941 */ /* 0x000fea0003800000 */
.L_x_311:
        /* <DEDUP_REMOVED lines=56> */
.L_x_314:
[----:B------:R-:W-:Y:S05]  /*3630*/  BSYNC B0 ;  /* 0x0000000000007941 */ /* 0x000fea0003800000 */
.L_x_313:
        /* <DEDUP_REMOVED lines=56> */
.L_x_316:
[----:B------:R-:W-:Y:S05]  /*39c0*/  BSYNC B0 ;  /* 0x0000000000007941 */ /* 0x000fea0003800000 */
.L_x_315:
        /* <DEDUP_REMOVED lines=56> */
.L_x_318:
[----:B------:R-:W-:Y:S05]  /*3d50*/  BSYNC B0 ;  /* 0x0000000000007941 */ /* 0x000fea0003800000 */
.L_x_317:
        /* <DEDUP_REMOVED lines=56> */
.L_x_305:
        /* <DEDUP_REMOVED lines=47> */
.L_x_320:
[----:B------:R-:W-:Y:S05]  /*43d0*/  BSYNC B0 ;  /* 0x0000000000007941 */ /* 0x000fea0003800000 */
.L_x_319:
[----:B------:R-:W-:Y:S04]  /*43e0*/  IADD3 R92, P0, R142, UR46, RZ ;  /* 0x0000002e8e5c7c10 */ /* 0x000fe8000ff1e0ff */
[----:B------:R-:W-:Y:S01]  /*43f0*/  IADD3.X R147, R103, UR7, RZ, P0, !PT ;  /* 0x0000000767937c10 */ /* 0x000fe200087fe4ff */
        /* <DEDUP_REMOVED lines=38> */
[C---:B------:R-:W-:Y:S01]  /*4660*/  IADD3 R151, P1, P0, R92.reuse, UR30, R122 ;  /* 0x0000001e5c977c10 */ /* 0x040fe2000f83e07a */
[----:B------:R-:W-:Y:S01]  /*4670*/  IMAD.MOV.U32 R48, RZ, RZ, R53 ;  /* 0x000000ffff307224 */ /* 0x000fe200078e0035 */
[----:B------:R-:W-:Y:S01]  /*4680*/  MOV R59, R54 ;  /* 0x00000036003b7202 */ /* 0x000fe20000000f00 */
[----:B------:R-:W-:Y:S01]  /*4690*/  IMAD.MOV.U32 R46, RZ, RZ, R42 ;  /* 0x000000ffff2e7224 */ /* 0x000fe200078e002a */
[C---:B------:R-:W-:Y:S01]  /*46a0*/  IADD3.X R146, R147.reuse, UR27, R108, P1, P0 ;  /* 0x0000001b93927c10 */ /* 0x040fe20008fe046c */
[----:B------:R-:W-:Y:S02]  /*46b0*/  IMAD.MOV.U32 R63, RZ, RZ, R55 ;  /* 0x000000ffff3f7224 */ /* 0x000fe400078e0037 */
[----:B------:R-:W2:Y:S01]  /*46c0*/  LDS.128 R72, [R114+0x6100] ;  /* 0x0061000072487984 */ /* 0x000ea20000000c00 */
[----:B------:R-:W-:Y:S02]  /*46d0*/  IMAD.MOV.U32 R50, RZ, RZ, R52 ;  /* 0x000000ffff327224 */ /* 0x000fe400078e0034 */
[----:B------:R-:W-:Y:S01]  /*46e0*/  IMAD.MOV.U32 R44, RZ, RZ, R41 ;  /* 0x000000ffff2c7224 */ /* 0x000fe200078e0029 */
[----:B------:R-:W-:Y:S01]  /*46f0*/  @!P2 IADD3 R149, P1, P0, R92, UR30, R119 ;  /* 0x0000001e5c95ac10 */ /* 0x000fe2000f83e077 */
[----:B------:R-:W-:Y:S03]  /*4700*/  IMAD.MOV.U32 R45, RZ, RZ, R40 ;  /* 0x000000ffff2d7224 */ /* 0x000fe600078e0028 */
[----:B------:R-:W-:Y:S02]  /*4710*/  @!P2 IADD3.X R96, R147, UR27, R105, P1, P0 ;  /* 0x0000001b9360ac10 */ /* 0x000fe40008fe0469 */
        /* <DEDUP_REMOVED lines=62> */
[----:B------:R-:W-:Y:S01]  /*4b00*/  @!P0 FMUL.FTZ R6, R42, R43 ;  /* 0x0000002b2a068220 */ /* 0x000fe20000410000 */
        /* <DEDUP_REMOVED lines=20> */
[----:B------:R-:W-:Y:S01]  /*4c50*/  @!P0 FFMA.FTZ R159, R61, R40, -R159 ;  /* 0x000000283d9f8223 */ /* 0x000fe2000001089f */
[----:B------:R-:W-:Y:S01]  /*4c60*/  @!P0 F2FP.BF16.PACK_AB R146, R153, R146 ;  /* 0x000000929992823e */ /* 0x000fe200000010ff */
[----:B------:R-:W-:Y:S01]  /*4c70*/  @!P0 FFMA.FTZ R154, R60, R41, -R154 ;  /* 0x000000293c9a8223 */ /* 0x000fe2000001089a */
[----:B------:R-:W-:Y:S01]  /*4c80*/  @!P0 F2FP.BF16.PACK_AB R153, R4, R3 ;  /* 0x000000030499823e */ /* 0x000fe200000010ff */
[----:B------:R-:W-:Y:S02]  /*4c90*/  @!P0 FMUL.FTZ R7, R43, R40 ;  /* 0x000000282b078220 */ /* 0x000fe40000410000 */
[----:B------:R-:W-:Y:S01]  /*4ca0*/  @!P0 FFMA.FTZ R5, R54, R57, R5 ;  /* 0x0000003936058223 */ /* 0x000fe20000010005 */
[----:B------:R-:W-:Y:S01]  /*4cb0*/  @!P0 F2FP.BF16.PACK_AB R159, R154, R159 ;  /* 0x0000009f9a9f823e */ /* 0x000fe200000010ff */
[----:B------:R-:W-:Y:S02]  /*4cc0*/  @!P0 FMUL.FTZ R8, R42, R41 ;  /* 0x000000292a088220 */ /* 0x000fe40000410000 */
[----:B------:R-:W-:Y:S01]  /*4cd0*/  @!P0 FFMA.FTZ R6, R59, R56, R6 ;  /* 0x000000383b068223 */ /* 0x000fe20000010006 */
[----:B------:R-:W-:Y:S01]  /*4ce0*/  @!P0 MOV R75, R159 ;  /* 0x0000009f004b8202 */ /* 0x000fe20000000f00 */
[----:B------:R-:W-:Y:S02]  /*4cf0*/  @!P0 FFMA.FTZ R7, R58, R61, R7 ;  /* 0x0000003d3a078223 */ /* 0x000fe40000010007 */
[----:B------:R-:W-:Y:S02]  /*4d00*/  @!P0 FFMA.FTZ R8, R63, R60, R8 ;  /* 0x0000003c3f088223 */ /* 0x000fe40000010008 */
        /* <DEDUP_REMOVED lines=10> */
.L_x_322:
[----:B------:R-:W-:Y:S05]  /*4db0*/  BSYNC B0 ;  /* 0x0000000000007941 */ /* 0x000fea0003800000 */
.L_x_321:
[----:B------:R-:W-:Y:S01]  /*4dc0*/  ISETP.GE.AND P0, PT, R12, c[0x0][0x1d4], PT ;  /* 0x000075000c007a0c */ /* 0x000fe20003f06270 */
[----:B------:R-:W-:Y:S01]  /*4dd0*/  @!UPT UIADD3 URZ, URZ, URZ, URZ ;  /* 0x0000003f3f3ff290 */ /* 0x000fe2000fffe03f */
[----:B------:R-:W-:Y:S11]  /*4de0*/  BSSY B0, `(.L_x_323) ;  /* 0x0000071000007945 */ /* 0x000ff60003800000 */
[----:B------:R-:W-:-:S05]  /*4df0*/  @P0 BRA `(.L_x_324) ;  /* 0x000006f000000947 */ /* 0x000fca0003800000 */
[----:B------:R-:W-:Y:S01]  /*4e00*/  ISETP.GE.AND P2, PT, R116, c[0x0][0x1d4], PT ;  /* 0x0000750074007a0c */ /* 0x000fe20003f46270 */
[----:B-1----:R-:W1:Y:S01]  /*4e10*/  LDS.128 R24, [R111+0x6100] ;  /* 0x006100006f187984 */ /* 0x002e620000000c00 */
[C---:B------:R-:W-:Y:S04]  /*4e20*/  IADD3 R63, P1, P0, R92.reuse, UR30, R121 ;  /* 0x0000001e5c3f7c10 */ /* 0x040fe8000f83e079 */
[C---:B------:R-:W-:Y:S03]  /*4e30*/  IADD3.X R60, R147.reuse, UR27, R107, P1, P0 ;  /* 0x0000001b933c7c10 */ /* 0x040fe60008fe046b */
[----:B------:R-:W2:Y:S04]  /*4e40*/  LDS.128 R56, [R112+0x6100] ;  /* 0x0061000070387984 */ /* 0x000ea80000000c00 */
[----:B------:R-:W-:Y:S04]  /*4e50*/  @!P2 IADD3 R61, P1, P0, R92, UR30, R116 ;  /* 0x0000001e5c3dac10 */ /* 0x000fe8000f83e074 */
[----:B------:R-:W-:Y:S02]  /*4e60*/  @!P2 IADD3.X R54, R147, UR27, R104, P1, P0 ;  /* 0x0000001b9336ac10 */ /* 0x000fe40008fe0468 */
        /* <DEDUP_REMOVED lines=104> */
.L_x_324:
[----:B------:R-:W-:Y:S05]  /*54f0*/  BSYNC B0 ;  /* 0x0000000000007941 */ /* 0x000fea0003800000 */
.L_x_323:
[----:B------:R-:W-:Y:S11]  /*5500*/  ISETP.GE.AND P0, PT, R13, c[0x0][0x1d4], PT ;  /* 0x000075000d007a0c */ /* 0x000ff60003f06270 */
[----:B------:R-:W-:Y:S02]  /*5510*/  @!UPT UIADD3 URZ, URZ, URZ, URZ ;  /* 0x0000003f3f3ff290 */ /* 0x000fe4000fffe03f */
[----:B------:R-:W-:-:S05]  /*5520*/  @P0 BRA `(.L_x_308) ;  /* 0x0000088000000947 */ /* 0x000fca0003800000 */
[----:B-1----:R-:W-:Y:S01]  /*5530*/  IADD3 R58, P1, P0, R92, UR30, R120 ;  /* 0x0000001e5c3a7c10 */ /* 0x002fe2000f83e078 */
[----:B------:R-:W1:Y:S03]  /*5540*/  LDS.128 R24, [R109+0x6100] ;  /* 0x006100006d187984 */ /* 0x000e660000000c00 */
[----:B------:R-:W-:Y:S02]  /*5550*/  IADD3.X R57, R147, UR27, R106, P1, P0 ;  /* 0x0000001b93397c10 */ /* 0x000fe40008fe046a */
        /* <DEDUP_REMOVED lines=9> */
[C---:B------:R-:W-:Y:S02]  /*55f0*/  @!P0 SHF.L.U32 R48, R62.reuse, 0x10, RZ ;  /* 0x000000103e308819 */ /* 0x040fe400000006ff */
[----:B------:R-:W-:Y:S02]  /*5600*/  @!P0 LOP3.LUT R50, R62, 0xffff0000, RZ, 0xc0, !PT ;  /* 0xffff00003e328812 */ /* 0x000fe400078ec0ff */
[----:B------:R-:W-:Y:S02]  /*5610*/  @!P0 SHF.R.U32.HI R37, RZ, 0x10, R65 ;  /* 0x00000010ff258819 */ /* 0x000fe40000011641 */
[----:B------:R-:W-:Y:S02]  /*5620*/  @!P0 SHF.R.U32.HI R29, RZ, 0x10, R21 ;  /* 0x00000010ff1d8819 */ /* 0x000fe40000011615 */
[----:B------:R-:W-:Y:S02]  /*5630*/  @!P0 SHF.R.U32.HI R21, RZ, 0x10, R23 ;  /* 0x00000010ff158819 */ /* 0x000fe40000011617 */
[----:B------:R-:W-:Y:S02]  /*5640*/  @!P0 PRMT R32, R32, 0x5410, R29 ;  /* 0x0000541020208816 */ /* 0x000fe4000000001d */
[----:B------:R-:W-:Y:S01]  /*5650*/  @!P0 PRMT R34, R34, 0x5410, R21 ;  /* 0x0000541022228816 */ /* 0x000fe20000000015 */
[----:B-1----:R-:W-:Y:S01]  /*5660*/  @!P0 IMAD.U32 R31, R26, 0x10000, RZ ;  /* 0x000100001a1f8824 */ /* 0x002fe200078e00ff */
[C---:B------:R-:W-:Y:S01]  /*5670*/  @!P0 LOP3.LUT R20, R32.reuse, 0xffff0000, RZ, 0xc0, !PT ;  /* 0xffff000020148812 */ /* 0x040fe200078ec0ff */
[----:B------:R-:W-:Y:S01]  /*5680*/  @!P0 IMAD.U32 R21, R32, 0x10000, RZ ;  /* 0x0001000020158824 */ /* 0x000fe200078e00ff */
[----:B------:R-:W-:Y:S02]  /*5690*/  @!P0 LOP3.LUT R29, R26, 0xffff0000, RZ, 0xc0, !PT ;  /* 0xffff00001a1d8812 */ /* 0x000fe400078ec0ff */
[----:B------:R-:W-:Y:S02]  /*56a0*/  @!P0 PRMT R78, R78, 0x5410, R37 ;  /* 0x000054104e4e8816 */ /* 0x000fe40000000025 */
[----:B------:R-:W-:Y:S01]  /*56b0*/  @!P0 SHF.R.U64 R22, R22, 0x10, R23 ;  /* 0x0000001016168819 */ /* 0x000fe20000001217 */
[C---:B--2---:R-:W-:Y:S01]  /*56c0*/  @!P0 IMAD.U32 R42, R53.reuse, 0x10000, RZ ;  /* 0x00010000352a8824 */ /* 0x044fe200078e00ff */
[----:B------:R-:W-:Y:S01]  /*56d0*/  @!P0 LOP3.LUT R43, R53, 0xffff0000, RZ, 0xc0, !PT ;  /* 0xffff0000352b8812 */ /* 0x000fe200078ec0ff */
[----:B------:R-:W-:Y:S01]  /*56e0*/  @!P0 IMAD.U32 R40, R78, 0x10000, RZ ;  /* 0x000100004e288824 */ /* 0x000fe200078e00ff */
[----:B------:R-:W-:Y:S01]  /*56f0*/  @!P0 SHF.L.U32 R36, R52, 0x10, RZ ;  /* 0x0000001034248819 */ /* 0x000fe200000006ff */
[----:B------:R-:W-:Y:S01]  /*5700*/  @!P0 IMAD.U32 R45, R54, 0x10000, RZ ;  /* 0x00010000362d8824 */ /* 0x000fe200078e00ff */
[----:B------:R-:W-:Y:S02]  /*5710*/  @!P0 LOP3.LUT R39, R52, 0xffff0000, RZ, 0xc0, !PT ;  /* 0xffff000034278812 */ /* 0x000fe400078ec0ff */
[----:B------:R-:W-:Y:S02]  /*5720*/  @!P0 LOP3.LUT R47, R54, 0xffff0000, RZ, 0xc0, !PT ;  /* 0xffff0000362f8812 */ /* 0x000fe400078ec0ff */
[C---:B------:R-:W-:Y:S02]  /*5730*/  @!P0 SHF.L.U32 R49, R55.reuse, 0x10, RZ ;  /* 0x0000001037318819 */ /* 0x040fe400000006ff */
[----:B------:R-:W-:Y:S02]  /*5740*/  @!P0 LOP3.LUT R51, R55, 0xffff0000, RZ, 0xc0, !PT ;  /* 0xffff000037338812 */ /* 0x000fe400078ec0ff */
[----:B------:R-:W-:Y:S02]  /*5750*/  @!P0 LOP3.LUT R23, R25, 0xffff0000, RZ, 0xc0, !PT ;  /* 0xffff000019178812 */ /* 0x000fe400078ec0ff */
[----:B------:R-:W-:Y:S02]  /*5760*/  @!P0 LOP3.LUT R41, R78, 0xffff0000, RZ, 0xc0, !PT ;  /* 0xffff00004e298812 */ /* 0x000fe400078ec0ff */
[----:B------:R-:W-:Y:S01]  /*5770*/  @!P0 PRMT R35, R35, 0x5410, R22 ;  /* 0x0000541023238816 */ /* 0x000fe20000000016 */
[----:B------:R-:W-:Y:S01]  /*5780*/  @!P0 IMAD.U32 R22, R25, 0x10000, RZ ;  /* 0x0001000019168824 */ /* 0x000fe200078e00ff */
[----:B------:R-:W-:Y:S01]  /*5790*/  @!P0 SHF.R.U64 R64, R64, 0x10, R65 ;  /* 0x0000001040408819 */ /* 0x000fe20000001241 */
[----:B------:R-:W-:Y:S01]  /*57a0*/  @!P0 FMUL.FTZ R59, R23, R41 ;  /* 0x00000029173b8220 */ /* 0x000fe20000410000 */
[----:B------:R-:W-:Y:S01]  /*57b0*/  @!P0 LOP3.LUT R28, R35, 0xffff0000, RZ, 0xc0, !PT ;  /* 0xffff0000231c8812 */ /* 0x000fe200078ec0ff */
[C---:B------:R-:W-:Y:S01]  /*57c0*/  @!P0 FMUL.FTZ R58, R22.reuse, R40 ;  /* 0x00000028163a8220 */ /* 0x040fe20000410000 */
[----:B------:R-:W-:Y:S01]  /*57d0*/  @!P0 PRMT R77, R77, 0x5410, R64 ;  /* 0x000054104d4d8816 */ /* 0x000fe20000000040 */
[-C--:B------:R-:W-:Y:S01]  /*57e0*/  @!P0 FMUL.FTZ R3, R22, R21.reuse ;  /* 0x0000001516038220 */ /* 0x080fe20000410000 */
[----:B------:R-:W-:Y:S01]  /*57f0*/  @!P0 SHF.R.U64 R67, R66, 0x10, R67 ;  /* 0x0000001042438819 */ /* 0x000fe20000001243 */
[----:B------:R-:W-:Y:S01]  /*5800*/  @!P0 IMAD.U32 R22, R24, 0x10000, RZ ;  /* 0x0001000018168824 */ /* 0x000fe200078e00ff */
[C---:B------:R-:W-:Y:S01]  /*5810*/  @!P0 LOP3.LUT R38, R77.reuse, 0xffff0000, RZ, 0xc0, !PT ;  /* 0xffff00004d268812 */ /* 0x040fe200078ec0ff */
[----:B------:R-:W-:Y:S01]  /*5820*/  @!P0 IMAD.U32 R37, R77, 0x10000, RZ ;  /* 0x000100004d258824 */ /* 0x000fe200078e00ff */
[----:B------:R-:W-:Y:S01]  /*5830*/  @!P0 PRMT R76, R76, 0x5410, R67 ;  /* 0x000054104c4c8816 */ /* 0x000fe20000000043 */
[-C--:B------:R-:W-:Y:S01]  /*5840*/  @!P0 FMUL.FTZ R4, R23, R20.reuse ;  /* 0x0000001417048220 */ /* 0x080fe20000410000 */
[----:B------:R-:W-:Y:S01]  /*5850*/  @!P0 LOP3.LUT R23, R24, 0xffff0000, RZ, 0xc0, !PT ;  /* 0xffff000018178812 */ /* 0x000fe200078ec0ff */
[----:B------:R-:W-:Y:S01]  /*5860*/  @!P0 FFMA.FTZ R58, R42, R21, -R58 ;  /* 0x000000152a3a8223 */ /* 0x000fe2000001083a */
[----:B------:R-:W-:Y:S01]  /*5870*/  @!P0 LOP3.LUT R46, R76, 0xffff0000, RZ, 0xc0, !PT ;  /* 0xffff00004c2e8812 */ /* 0x000fe200078ec0ff */
[----:B------:R-:W-:Y:S01]  /*5880*/  @!P0 FFMA.FTZ R59, R43, R20, -R59 ;  /* 0x000000142b3b8223 */ /* 0x000fe2000001083b */
[C---:B------:R-:W-:Y:S01]  /*5890*/  @!P0 LOP3.LUT R20, R33.reuse, 0xffff0000, RZ, 0xc0, !PT ;  /* 0xffff000021148812 */ /* 0x040fe200078ec0ff */
[----:B------:R-:W-:Y:S02]  /*58a0*/  @!P0 IMAD.U32 R21, R33, 0x10000, RZ ;  /* 0x0001000021158824 */ /* 0x000fe400078e00ff */
[C---:B------:R-:W-:Y:S01]  /*58b0*/  @!P0 FMUL.FTZ R60, R22.reuse, R37 ;  /* 0x00000025163c8220 */ /* 0x040fe20000410000 */
[----:B------:R-:W-:Y:S01]  /*58c0*/  @!P0 F2FP.BF16.PACK_AB R58, R59, R58 ;  /* 0x0000003a3b3a823e */ /* 0x000fe200000010ff */
[----:B------:R-:W-:Y:S02]  /*58d0*/  @!P0 FMUL.FTZ R61, R23, R38 ;  /* 0x00000026173d8220 */ /* 0x000fe40000410000 */
[-C--:B------:R-:W-:Y:S02]  /*58e0*/  @!P0 FMUL.FTZ R0, R22, R21.reuse ;  /* 0x0000001516008220 */ /* 0x080fe40000410000 */
[----:B------:R-:W-:Y:S01]  /*58f0*/  @!P0 FFMA.FTZ R60, R36, R21, -R60 ;  /* 0x00000015243c8223 */ /* 0x000fe2000001083c */
[----:B------:R-:W-:Y:S01]  /*5900*/  @!P0 LOP3.LUT R21, R27, 0xffff0000, RZ, 0xc0, !PT ;  /* 0xffff00001b158812 */ /* 0x000fe200078ec0ff */
[----:B------:R-:W-:Y:S02]  /*5910*/  @!P0 IMAD.U32 R44, R76, 0x10000, RZ ;  /* 0x000100004c2c8824 */ /* 0x000fe400078e00ff */
[-C--:B------:R-:W-:Y:S02]  /*5920*/  @!P0 FMUL.FTZ R2, R23, R20.reuse ;  /* 0x0000001417028220 */ /* 0x080fe40000410000 */
[----:B------:R-:W-:Y:S02]  /*5930*/  @!P0 IMAD.U32 R23, R27, 0x10000, RZ ;  /* 0x000100001b178824 */ /* 0x000fe400078e00ff */
[----:B------:R-:W-:Y:S01]  /*5940*/  @!P0 FFMA.FTZ R61, R39, R20, -R61 ;  /* 0x00000014273d8223 */ /* 0x000fe2000001083d */
[C---:B------:R-:W-:Y:S01]  /*5950*/  @!P0 LOP3.LUT R20, R34.reuse, 0xffff0000, RZ, 0xc0, !PT ;  /* 0xffff000022148812 */ /* 0x040fe200078ec0ff */
[----:B------:R-:W-:Y:S02]  /*5960*/  @!P0 IMAD.U32 R30, R35, 0x10000, RZ ;  /* 0x00010000231e8824 */ /* 0x000fe400078e00ff */
[----:B------:R-:W-:Y:S01]  /*5970*/  @!P0 FMUL.FTZ R70, R31, R44 ;  /* 0x0000002c1f468220 */ /* 0x000fe20000410000 */
[----:B------:R-:W-:Y:S01]  /*5980*/  @!P0 F2FP.BF16.PACK_AB R61, R61, R60 ;  /* 0x0000003c3d3d823e */ /* 0x000fe200000010ff */
[----:B------:R-:W-:Y:S02]  /*5990*/  @!P0 FMUL.FTZ R69, R29, R46 ;  /* 0x0000002e1d458220 */ /* 0x000fe40000410000 */
[----:B------:R-:W-:Y:S01]  /*59a0*/  @!P0 IMAD.U32 R22, R34, 0x10000, RZ ;  /* 0x0001000022168824 */ /* 0x000fe200078e00ff */
[----:B------:R-:W-:Y:S01]  /*59b0*/  @!P0 MOV R52, R61 ;  /* 0x0000003d00348202 */ /* 0x000fe20000000f00 */
[----:B------:R-:W-:Y:S02]  /*59c0*/  @!P0 FMUL.FTZ R68, R23, R48 ;  /* 0x0000003017448220 */ /* 0x000fe40000410000 */
[----:B------:R-:W-:Y:S02]  /*59d0*/  @!P0 FMUL.FTZ R63, R21, R50 ;  /* 0x00000032153f8220 */ /* 0x000fe40000410000 */
[----:B------:R-:W-:Y:S02]  /*59e0*/  @!P0 FFMA.FTZ R70, R45, R30, -R70 ;  /* 0x0000001e2d468223 */ /* 0x000fe40000010846 */
[----:B------:R-:W-:Y:S02]  /*59f0*/  @!P0 FFMA.FTZ R69, R47, R28, -R69 ;  /* 0x0000001c2f458223 */ /* 0x000fe40000010845 */
[----:B------:R-:W-:Y:S02]  /*5a00*/  @!P0 FFMA.FTZ R68, R49, R22, -R68 ;  /* 0x0000001631448223 */ /* 0x000fe40000010844 */
[----:B------:R-:W-:Y:S01]  /*5a10*/  @!P0 FFMA.FTZ R63, R51, R20, -R63 ;  /* 0x00000014333f8223 */ /* 0x000fe2000001083f */
[----:B------:R-:W-:Y:S01]  /*5a20*/  @!P0 F2FP.BF16.PACK_AB R70, R69, R70 ;  /* 0x000000464546823e */ /* 0x000fe200000010ff */
[----:B------:R-:W-:Y:S02]  /*5a30*/  @!P0 IMAD.MOV.U32 R53, RZ, RZ, R58 ;  /* 0x000000ffff358224 */ /* 0x000fe400078e003a */
[----:B------:R-:W-:Y:S01]  /*5a40*/  @!P0 FFMA.FTZ R0, R37, R36, R0 ;  /* 0x0000002425008223 */ /* 0x000fe20000010000 */
[----:B------:R-:W-:Y:S01]  /*5a50*/  @!P0 F2FP.BF16.PACK_AB R63, R63, R68 ;  /* 0x000000443f3f823e */ /* 0x000fe200000010ff */
[----:B------:R-:W-:Y:S02]  /*5a60*/  @!P0 IMAD.MOV.U32 R54, RZ, RZ, R70 ;  /* 0x000000ffff368224 */ /* 0x000fe400078e0046 */
[----:B------:R-:W-:Y:S01]  /*5a70*/  @!P0 FFMA.FTZ R2, R38, R39, R2 ;  /* 0x0000002726028223 */ /* 0x000fe20000010002 */
[----:B------:R-:W-:Y:S01]  /*5a80*/  @!P0 MOV R55, R63 ;  /* 0x0000003f00378202 */ /* 0x000fe20000000f00 */
[----:B------:R-:W-:Y:S02]  /*5a90*/  @!P0 FMUL.FTZ R5, R31, R30 ;  /* 0x0000001e1f058220 */ /* 0x000fe40000410000 */
[----:B------:R-:W-:Y:S01]  /*5aa0*/  @!P0 FFMA.FTZ R3, R40, R42, R3 ;  /* 0x0000002a28038223 */ /* 0x000fe20000010003 */
[----:B------:R-:W-:Y:S01]  /*5ab0*/  @!P0 F2FP.BF16.PACK_AB R58, R2, R0 ;  /* 0x00000000023a823e */ /* 0x000fe200000010ff */
[----:B------:R-:W-:Y:S01]  /*5ac0*/  @!P0 FMUL.FTZ R6, R29, R28 ;  /* 0x0000001c1d068220 */ /* 0x000fe20000410000 */
[----:B------:R1:W-:Y:S01]  /*5ad0*/  STG.E.128 [R56.64], R52 ;  /* 0x0000003438007986 */ /* 0x0003e2000c101d1c */
[----:B------:R-:W-:Y:S02]  /*5ae0*/  @!P0 FFMA.FTZ R4, R41, R43, R4 ;  /* 0x0000002b29048223 */ /* 0x000fe40000010004 */
[----:B------:R-:W-:Y:S02]  /*5af0*/  @!P0 FMUL.FTZ R7, R23, R22 ;  /* 0x0000001617078220 */ /* 0x000fe40000410000 */
[----:B------:R-:W-:Y:S01]  /*5b00*/  @!P0 FFMA.FTZ R5, R44, R45, R5 ;  /* 0x0000002d2c058223 */ /* 0x000fe20000010005 */
[----:B------:R-:W-:Y:S01]  /*5b10*/  @!P0 F2FP.BF16.PACK_AB R59, R4, R3 ;  /* 0x00000003043b823e */ /* 0x000fe200000010ff */
[----:B------:R-:W-:Y:S02]  /*5b20*/  @!P0 FMUL.FTZ R8, R21, R20 ;  /* 0x0000001415088220 */ /* 0x000fe40000410000 */
[----:B------:R-:W-:Y:S02]  /*5b30*/  @!P0 FFMA.FTZ R6, R46, R47, R6 ;  /* 0x0000002f2e068223 */ /* 0x000fe40000010006 */
[----:B------:R-:W-:Y:S02]  /*5b40*/  @!P0 FFMA.FTZ R7, R48, R49, R7 ;  /* 0x0000003130078223 */ /* 0x000fe40000010007 */
[----:B------:R-:W-:Y:S02]  /*5b50*/  @!P0 FFMA.FTZ R8, R50, R51, R8 ;  /* 0x0000003332088223 */ /* 0x000fe40000010008 */
[----:B------:R-:W-:Y:S02]  /*5b60*/  @!P0 IMAD.MOV.U32 R24, RZ, RZ, R58 ;  /* 0x000000ffff188224 */ /* 0x000fe400078e003a */
[----:B------:R-:W-:Y:S01]  /*5b70*/  @!P0 IMAD.MOV.U32 R25, RZ, RZ, R59 ;  /* 0x000000ffff198224 */ /* 0x000fe200078e003b */
[----:B-1----:R-:W-:Y:S02]  /*5b80*/  @!P0 F2FP.BF16.PACK_AB R57, R8, R7 ;  /* 0x000000070839823e */ /* 0x002fe400000010ff */
[----:B------:R-:W-:Y:S03]  /*5b90*/  @!P0 F2FP.BF16.PACK_AB R56, R6, R5 ;  /* 0x000000050638823e */ /* 0x000fe600000010ff */
[----:B------:R-:W-:Y:S01]  /*5ba0*/  @!P0 IMAD.MOV.U32 R27, RZ, RZ, R57 ;  /* 0x000000ffff1b8224 */ /* 0x000fe200078e0039 */
[----:B------:R-:W-:Y:S01]  /*5bb0*/  @!P0 MOV R26, R56 ;  /* 0x00000038001a8202 */ /* 0x000fe20000000f00 */
[----:B------:R-:W-:-:S05]  /*5bc0*/  @P1 BRA `(.L_x_308) ;  /* 0x000001e000001947 */ /* 0x000fca0003800000 */
[----:B------:R-:W-:Y:S04]  /*5bd0*/  IADD3 R92, P1, P0, R92, UR30, R115 ;  /* 0x0000001e5c5c7c10 */ /* 0x000fe8000f83e073 */
[----:B------:R-:W-:Y:S02]  /*5be0*/  IADD3.X R147, R147, UR27, R102, P1, P0 ;  /* 0x0000001b93937c10 */ /* 0x000fe40008fe0466 */
[C---:B------:R-:W-:Y:S04]  /*5bf0*/  LEA R2, P0, R92.reuse, c[0x0][0x1c8], 0x1 ;  /* 0x000072005c027a11 */ /* 0x040fe800078008ff */
[----:B------:R-:W-:Y:S05]  /*5c00*/  LEA.HI.X R3, R92, c[0x0][0x1cc], R147, 0x1, P0 ;  /* 0x000073005c037a11 */ /* 0x000fea00000f0c93 */
[----:B------:R1:W-:Y:S01]  /*5c10*/  STG.E.128 [R2.64], R24 ;  /* 0x0000001802007986 */ /* 0x0003e2000c101d1c */
[----:B------:R-:W-:-:S05]  /*5c20*/  BRA `(.L_x_308) ;  /* 0x0000018000007947 */ /* 0x000fca0003800000 */
.L_x_304:
[----:B------:R-:W-:Y:S04]  /*5c30*/  UIMAD UR4, UR17, -0x40, UR22 ;  /* 0xffffffc0110478a4 */ /* 0x000fe8000f8e0216 */
[----:B------:R-:W-:Y:S04]  /*5c40*/  UISETP.LT.AND UP0, UPT, UR4, 0x40, UPT ;  /* 0x000000400400788c */ /* 0x000fe8000bf01270 */
[----:B------:R-:W-:Y:S06]  /*5c50*/  USEL UR4, UR4, 0x40, UP0 ;  /* 0x0000004004047887 */ /* 0x000fec0008000000 */
[----:B------:R-:W-:Y:S11]  /*5c60*/  ISETP.GE.AND P0, PT, R127, UR4, PT ;  /* 0x000000047f007c0c */ /* 0x000ff6000bf06270 */
        /* <DEDUP_REMOVED lines=20> */
.L_x_308:
[----:B------:R-:W-:Y:S05]  /*5db0*/  BSYNC B1 ;  /* 0x0000000000017941 */ /* 0x000fea0003800000 */
.L_x_303:
[----:B------:R-:W-:Y:S01]  /*5dc0*/  USHF.L.U32 UR4, UR17, 0x6, URZ ;  /* 0x0000000611047899 */ /* 0x000fe2000800063f */
[----:B------:R-:W-:Y:S01]  /*5dd0*/  BSSY B0, `(.L_x_325) ;  /* 0x0000048000007945 */ /* 0x000fe20003800000 */
[----:B------:R-:W-:Y:S02]  /*5de0*/  USHF.L.U64.HI UR13, UR17, 0x6, UR13 ;  /* 0x00000006110d7899 */ /* 0x000fe4000801020d */
[----:B------:R-:W-:Y:S02]  /*5df0*/  UIADD3 UR5, -UR4, UR22, URZ ;  /* 0x0000001604057290 */ /* 0x000fe4000fffe13f */
[----:B-1----:R-:W-:Y:S02]  /*5e00*/  IADD3 R2, R98, -UR4, RZ ;  /* 0x8000000462027c10 */ /* 0x002fe4000fffe0ff */
[----:B------:R-:W-:Y:S01]  /*5e10*/  IADD3 R3, P1, R100, UR4, RZ ;  /* 0x0000000464037c10 */ /* 0x000fe2000ff3e0ff */
[----:B------:R-:W-:Y:S01]  /*5e20*/  UISETP.LT.AND UP0, UPT, UR5, 0x40, UPT ;  /* 0x000000400500788c */ /* 0x000fe2000bf01270 */
[C---:B------:R-:W-:Y:S02]  /*5e30*/  ISETP.GE.AND P0, PT, R2.reuse, 0x21, PT ;  /* 0x000000210200780c */ /* 0x040fe40003f06270 */
[----:B------:R-:W-:Y:S01]  /*5e40*/  IADD3.X R0, R99, UR13, RZ, P1, !PT ;  /* 0x0000000d63007c10 */ /* 0x000fe20008ffe4ff */
[----:B------:R-:W-:Y:S10]  /*5e50*/  USEL UR5, UR5, 0x40, UP0 ;  /* 0x0000004005057887 */ /* 0x000ff40008000000 */
[----:B------:R-:W-:Y:S05]  /*5e60*/  @P0 IADD3 R5, P1, R3, 0x20, RZ ;  /* 0x0000002003050810 */ /* 0x000fea0007f3e0ff */
[----:B------:R-:W-:Y:S01]  /*5e70*/  @P0 IMAD.X R4, RZ, RZ, R0, P1 ;  /* 0x000000ffff040224 */ /* 0x000fe200008e0600 */
[----:B------:R-:W-:Y:S03]  /*5e80*/  ISETP.GE.AND P1, PT, R2, 0x1, PT ;  /* 0x000000010200780c */ /* 0x000fe60003f26270 */
[----:B------:R-:W-:Y:S04]  /*5e90*/  @P0 IMAD R4, R4, c[0x0][0x258], RZ ;  /* 0x0000960004040a24 */ /* 0x000fe800078e02ff */
[----:B------:R-:W-:Y:S06]  /*5ea0*/  @P0 IMAD R4, R5, c[0x0][0x25c], R4 ;  /* 0x0000970005040a24 */ /* 0x000fec00078e0204 */
[----:B------:R-:W-:Y:S02]  /*5eb0*/  @P1 IMAD R0, R0, c[0x0][0x258], RZ ;  /* 0x0000960000001a24 */ /* 0x000fe400078e02ff */
[----:B------:R-:W-:Y:S02]  /*5ec0*/  @P1 IMAD.MOV.U32 R96, RZ, RZ, R138 ;  /* 0x000000ffff601224 */ /* 0x000fe400078e008a */
[C---:B------:R-:W-:Y:S02]  /*5ed0*/  @P1 IMAD R0, R3.reuse, c[0x0][0x25c], R0 ;  /* 0x0000970003001a24 */ /* 0x040fe400078e0200 */
[----:B------:R-:W-:Y:S04]  /*5ee0*/  @P1 IMAD.WIDE.U32 R6, R3, c[0x0][0x258], R96 ;  /* 0x0000960003061a25 */ /* 0x000fe800078e0060 */
[----:B------:R-:W-:Y:S01]  /*5ef0*/  @P1 IMAD.IADD R0, R7, 0x1, R0 ;  /* 0x0000000107001824 */ /* 0x000fe200078e0200 */
[C---:B------:R-:W-:Y:S01]  /*5f00*/  @P1 LEA R2, P2, R6.reuse, c[0x0][0x250], 0x1 ;  /* 0x0000940006021a11 */ /* 0x040fe200078408ff */
[----:B------:R-:W-:Y:S03]  /*5f10*/  @P0 IMAD.MOV.U32 R96, RZ, RZ, R138 ;  /* 0x000000ffff600224 */ /* 0x000fe600078e008a */
[----:B------:R-:W-:Y:S01]  /*5f20*/  @P1 LEA.HI.X R3, R6, c[0x0][0x254], R0, 0x1, P2 ;  /* 0x0000950006031a11 */ /* 0x000fe200010f0c00 */
[----:B------:R-:W-:Y:S04]  /*5f30*/  @P0 IMAD.WIDE.U32 R6, R5, c[0x0][0x258], R96 ;  /* 0x0000960005060a25 */ /* 0x000fe800078e0060 */
[----:B------:R-:W-:Y:S01]  /*5f40*/  @!PT LDS RZ, [RZ] ;  /* 0x00000000fffff984 */ /* 0x000fe20000000800 */
[----:B------:R-:W-:Y:S01]  /*5f50*/  @!PT LDS RZ, [RZ] ;  /* 0x00000000fffff984 */ /* 0x000fe20000000800 */
[----:B------:R-:W-:Y:S01]  /*5f60*/  @!PT LDS RZ, [RZ] ;  /* 0x00000000fffff984 */ /* 0x000fe20000000800 */
[----:B------:R1:W-:Y:S01]  /*5f70*/  @P1 LDGSTS.E.BYPASS.LTC128B.128 [R123+0x100], [R2.64], !P5 ;  /* 0x00100000027b1fae */ /* 0x0003e2000e901d5c */
[----:B------:R-:W-:Y:S01]  /*5f80*/  @P0 IMAD.IADD R4, R7, 0x1, R4 ;  /* 0x0000000107040824 */ /* 0x000fe200078e0204 */
[C---:B-----5:R-:W-:Y:S02]  /*5f90*/  @P0 LEA R20, P2, R6.reuse, c[0x0][0x250], 0x1 ;  /* 0x0000940006140a11 */ /* 0x060fe400078408ff */
[----:B------:R1:W-:Y:S02]  /*5fa0*/  @P1 LDGSTS.E.BYPASS.LTC128B.128 [R123+0x2100], [R2.64+0x80], !P4 ;  /* 0x02100080027b1fae */ /* 0x0003e4000e101d5c */
[----:B------:R-:W-:Y:S02]  /*5fb0*/  @P0 LEA.HI.X R21, R6, c[0x0][0x254], R4, 0x1, P2 ;  /* 0x0000950006150a11 */ /* 0x000fe400010f0c04 */
[----:B------:R1:W-:Y:S04]  /*5fc0*/  @P1 LDGSTS.E.BYPASS.LTC128B.128 [R123+0x4100], [R2.64+0x100], !P3 ;  /* 0x04100100027b1fae */ /* 0x0003e8000d901d5c */
[----:B------:R1:W-:Y:S04]  /*5fd0*/  @P0 LDGSTS.E.BYPASS.LTC128B.128 [R123+0x1100], [R20.64], !P5 ;  /* 0x01100000147b0fae */ /* 0x0003e8000e901d5c */
[----:B------:R1:W-:Y:S04]  /*5fe0*/  @P0 LDGSTS.E.BYPASS.LTC128B.128 [R123+0x3100], [R20.64+0x80], !P4 ;  /* 0x03100080147b0fae */ /* 0x0003e8000e101d5c */
[----:B------:R1:W-:Y:S01]  /*5ff0*/  @P0 LDGSTS.E.BYPASS.LTC128B.128 [R123+0x5100], [R20.64+0x100], !P3 ;  /* 0x05100100147b0fae */ /* 0x0003e2000d901d5c */
[----:B------:R-:W-:Y:S03]  /*6000*/  ISETP.GE.AND P0, PT, R127, UR5, PT ;  /* 0x000000057f007c0c */ /* 0x000fe6000bf06270 */
[----:B------:R-:W0:Y:S01]  /*6010*/  LDGDEPBAR ;  /* 0x00000000000079af */ /* 0x000e220000000000 */
[----:B------:R-:W-:Y:S04]  /*6020*/  DEPBAR.LE SB0, 0x0 ;  /* 0x000080000000791a */ /* 0x000fe80000000000 */
[----:B------:R-:W-:Y:S06]  /*6030*/  BAR.SYNC.DEFER_BLOCKING 0x0 ;  /* 0x0000000000007b1d */ /* 0x000fec0000010000 */
[----:B------:R-:W-:-:S05]  /*6040*/  @P0 BRA `(.L_x_326) ;  /* 0x0000020000000947 */ /* 0x000fca0003800000 */
[----:B-1----:R-:W-:Y:S01]  /*6050*/  IADD3 R3, P0, R95, UR4, RZ ;  /* 0x000000045f037c10 */ /* 0x002fe2000ff1e0ff */
[----:B------:R-:W-:Y:S01]  /*6060*/  IMAD.MOV.U32 R92, RZ, RZ, R136 ;  /* 0x000000ffff5c7224 */ /* 0x000fe200078e0088 */
[----:B------:R-:W-:Y:S02]  /*6070*/  ISETP.GE.AND P1, PT, R18, c[0x0][0x1d4], PT ;  /* 0x0000750012007a0c */ /* 0x000fe40003f26270 */
[----:B------:R-:W-:Y:S01]  /*6080*/  IADD3.X R0, R94, UR13, RZ, P0, !PT ;  /* 0x0000000d5e007c10 */ /* 0x000fe200087fe4ff */
[C---:B------:R-:W-:Y:S04]  /*6090*/  IMAD.WIDE.U32 R20, R3.reuse, c[0x0][0x208], R92 ;  /* 0x0000820003147a25 */ /* 0x040fe800078e005c */
[----:B------:R-:W-:Y:S01]  /*60a0*/  IMAD R0, R0, c[0x0][0x208], RZ ;  /* 0x0000820000007a24 */ /* 0x000fe200078e02ff */
[C---:B------:R-:W-:Y:S03]  /*60b0*/  LEA R2, P0, R20.reuse, c[0x0][0x1f8], 0x1 ;  /* 0x00007e0014027a11 */ /* 0x040fe600078008ff */
[----:B------:R-:W-:Y:S02]  /*60c0*/  IMAD R0, R3, c[0x0][0x20c], R0 ;  /* 0x0000830003007a24 */ /* 0x000fe400078e0200 */
[----:B------:R-:W1:Y:S02]  /*60d0*/  @!P1 LDS.128 R4, [R118] ;  /* 0x0000000076049984 */ /* 0x000e640000000c00 */
        /* <DEDUP_REMOVED lines=23> */
.L_x_326:
[----:B-1----:R-:W-:Y:S05]  /*6250*/  BSYNC B0 ;  /* 0x0000000000007941 */ /* 0x002fea0003800000 */
.L_x_325:
[----:B------:R-:W-:Y:S01]  /*6260*/  UISETP.GT.AND UP0, UPT, UR17, UR8, UPT ;  /* 0x000000081100728c */ /* 0x000fe2000bf04270 */
[----:B------:R-:W-:Y:S01]  /*6270*/  IMAD.U32 R0, RZ, RZ, UR32 ;  /* 0x00000020ff007e24 */ /* 0x000fe2000f8e00ff */
[----:B------:R-:W-:Y:S04]  /*6280*/  UIADD3 UR17, UR17, -0x1, URZ ;  /* 0xffffffff11117890 */ /* 0x000fe8000fffe03f */
[----:B------:R-:W-:Y:S02]  /*6290*/  PLOP3.LUT P0, PT, PT, PT, UP0, 0x80, 0x0 ;  /* 0x000000000000781c */ /* 0x000fe40003f0f008 */
[----:B------:R-:W-:Y:S03]  /*62a0*/  PLOP3.LUT P1, PT, PT, PT, UP0, 0x80, 0x0 ;  /* 0x000000000000781c */ /* 0x000fe60003f2f008 */
[----:B------:R-:W-:Y:S02]  /*62b0*/  @UP0 USHF.R.S32.HI UR5, URZ, 0x1f, UR17 ;  /* 0x0000001f3f050899 */ /* 0x000fe40008011411 */
[----:B------:R-:W-:Y:S04]  /*62c0*/  @UP0 UIMAD UR4, UR25, UR17, URZ ;  /* 0x00000011190402a4 */ /* 0x000fe8000f8e023f */
[----:B------:R-:W-:Y:S02]  /*62d0*/  @UP0 UIMAD UR4, UR5, UR26, UR4 ;  /* 0x0000001a050402a4 */ /* 0x000fe4000f8e0204 */
[----:B------:R-:W-:Y:S02]  /*62e0*/  @P0 IMAD.MOV.U32 R2, RZ, RZ, R140 ;  /* 0x000000ffff020224 */ /* 0x000fe400078e008c */
[----:B------:R-:W-:Y:S01]  /*62f0*/  @P0 IMAD.MOV.U32 R3, RZ, RZ, R145 ;  /* 0x000000ffff030224 */ /* 0x000fe200078e0091 */
[----:B------:R-:W-:Y:S03]  /*6300*/  PLOP3.LUT P0, PT, PT, PT, UP0, 0x80, 0x0 ;  /* 0x000000000000781c */ /* 0x000fe60003f0f008 */
[----:B------:R-:W-:Y:S01]  /*6310*/  @P1 IMAD.WIDE.U32 R2, R85, UR17, R2 ;  /* 0x0000001155021c25 */ /* 0x000fe2000f8e0002 */
[----:B------:R-:W-:Y:S09]  /*6320*/  PLOP3.LUT P1, PT, PT, PT, UP0, 0x80, 0x0 ;  /* 0x000000000000781c */ /* 0x000ff20003f2f008 */
[----:B------:R-:W-:Y:S01]  /*6330*/  @P0 IADD3 R5, R3, UR4, RZ ;  /* 0x0000000403050c10 */ /* 0x000fe2000fffe0ff */
[----:B------:R-:W-:Y:S01]  /*6340*/  IMAD.U32 R3, RZ, RZ, UR33 ;  /* 0x00000021ff037e24 */ /* 0x000fe2000f8e00ff */
[----:B------:R-:W-:Y:S02]  /*6350*/  PLOP3.LUT P0, PT, PT, PT, UP0, 0x80, 0x0 ;  /* 0x000000000000781c */ /* 0x000fe40003f0f008 */
[C---:B------:R-:W-:Y:S11]  /*6360*/  @P1 LEA R4, P1, R2.reuse, c[0x0][0x220], 0x1 ;  /* 0x0000880002041a11 */ /* 0x040ff600078208ff */
[----:B------:R-:W-:Y:S02]  /*6370*/  @!UPT UIADD3 URZ, URZ, URZ, URZ ;  /* 0x0000003f3f3ff290 */ /* 0x000fe4000fffe03f */
[----:B------:R-:W-:Y:S02]  /*6380*/  @P0 LEA.HI.X R5, R2, c[0x0][0x224], R5, 0x1, P1 ;  /* 0x0000890002050a11 */ /* 0x000fe400008f0c05 */
[----:B------:R-:W-:Y:S02]  /*6390*/  PLOP3.LUT P0, PT, PT, PT, UP0, 0x80, 0x0 ;  /* 0x000000000000781c */ /* 0x000fe40003f0f008 */
[----:B------:R-:W-:Y:S11]  /*63a0*/  PLOP3.LUT P1, PT, PT, PT, UP0, 0x80, 0x0 ;  /* 0x000000000000781c */ /* 0x000ff60003f2f008 */
[C---:B------:R-:W-:Y:S11]  /*63b0*/  @P0 LEA R2, P0, R3.reuse, R4, 0x1 ;  /* 0x0000000403020211 */ /* 0x040ff600078008ff */
[----:B------:R-:W-:Y:S02]  /*63c0*/  @!UPT UIADD3 URZ, URZ, URZ, URZ ;  /* 0x0000003f3f3ff290 */ /* 0x000fe4000fffe03f */
[----:B------:R-:W-:Y:S02]  /*63d0*/  @P1 LEA.HI.X R3, R3, R5, R0, 0x1, P0 ;  /* 0x0000000503031211 */ /* 0x000fe400000f0c00 */
[----:B------:R-:W-:Y:S02]  /*63e0*/  PLOP3.LUT P1, PT, PT, PT, UP0, 0x80, 0x0 ;  /* 0x000000000000781c */ /* 0x000fe40003f2f008 */
[----:B------:R-:W-:Y:S02]  /*63f0*/  PLOP3.LUT P1, PT, PT, PT, UP0, 0x80, 0x0 ;  /* 0x000000000000781c */ /* 0x000fe40003f2f008 */
[----:B------:R-:W-:Y:S02]  /*6400*/  PLOP3.LUT P0, PT, PT, PT, UP0, 0x80, 0x0 ;  /* 0x000000000000781c */ /* 0x000fe40003f0f008 */
[----:B------:R-:W-:Y:S09]  /*6410*/  PLOP3.LUT P0, PT, PT, PT, UP0, 0x80, 0x0 ;  /* 0x000000000000781c */ /* 0x000ff20003f0f008 */
[----:B------:R-:W-:Y:S01]  /*6420*/  @!PT LDS RZ, [RZ] ;  /* 0x00000000fffff984 */ /* 0x000fe20000000800 */
[----:B------:R-:W-:Y:S01]  /*6430*/  @!PT LDS RZ, [RZ] ;  /* 0x00000000fffff984 */ /* 0x000fe20000000800 */
[----:B------:R-:W-:Y:S01]  /*6440*/  @!PT LDS RZ, [RZ] ;  /* 0x00000000fffff984 */ /* 0x000fe20000000800 */
[----:B------:R1:W-:Y:S01]  /*6450*/  @P1 LDGSTS.E.BYPASS.LTC128B.128 [R123+0x6100], [R4.64], !P5 ;  /* 0x06100000047b1fae */ /* 0x0003e2000e901d5c */
[----:B------:R-:W-:Y:S03]  /*6460*/  PLOP3.LUT P1, PT, PT, PT, UP0, 0x80, 0x0 ;  /* 0x000000000000781c */ /* 0x000fe60003f2f008 */
[----:B------:R1:W-:Y:S01]  /*6470*/  @P0 LDGSTS.E.BYPASS.LTC128B.128 [R123+0x8100], [R4.64+0x80], !P4 ;  /* 0x08100080047b0fae */ /* 0x0003e2000e101d5c */
[----:B------:R-:W-:Y:S09]  /*6480*/  PLOP3.LUT P0, PT, PT, PT, UP0, 0x80, 0x0 ;  /* 0x000000000000781c */ /* 0x000ff20003f0f008 */
[----:B------:R1:W-:Y:S01]  /*6490*/  @P1 LDGSTS.E.BYPASS.LTC128B.128 [R123+0xa100], [R4.64+0x100], !P3 ;  /* 0x0a100100047b1fae */ /* 0x0003e2000d901d5c */
[----:B------:R-:W-:Y:S03]  /*64a0*/  PLOP3.LUT P1, PT, PT, PT, UP0, 0x80, 0x0 ;  /* 0x000000000000781c */ /* 0x000fe60003f2f008 */
[----:B------:R1:W-:Y:S01]  /*64b0*/  @P0 LDGSTS.E.BYPASS.LTC128B.128 [R123+0x7100], [R2.64], !P5 ;  /* 0x07100000027b0fae */ /* 0x0003e2000e901d5c */
[----:B------:R-:W-:Y:S09]  /*64c0*/  PLOP3.LUT P0, PT, PT, PT, UP0, 0x80, 0x0 ;  /* 0x000000000000781c */ /* 0x000ff20003f0f008 */
[----:B------:R1:W-:Y:S04]  /*64d0*/  @P1 LDGSTS.E.BYPASS.LTC128B.128 [R123+0x9100], [R2.64+0x80], !P4 ;  /* 0x09100080027b1fae */ /* 0x0003e8000e101d5c */
[----:B------:R1:W-:Y:S01]  /*64e0*/  @P0 LDGSTS.E.BYPASS.LTC128B.128 [R123+0xb100], [R2.64+0x100], !P3 ;  /* 0x0b100100027b0fae */ /* 0x0003e2000d901d5c */
[----:B------:R-:W-:Y:S03]  /*64f0*/  PLOP3.LUT P0, PT, PT, PT, UP0, 0x80, 0x0 ;  /* 0x000000000000781c */ /* 0x000fe60003f0f008 */
[----:B------:R-:W0:Y:S10]  /*6500*/  LDGDEPBAR ;  /* 0x00000000000079af */ /* 0x000e340000000000 */
[----:B------:R-:W-:-:S05]  /*6510*/  @P0 BRA `(.L_x_327) ;  /* 0xffffbe6000000947 */ /* 0x000fca000383ffff */
[----:B------:R-:W-:Y:S06]  /*6520*/  BAR.SYNC.DEFER_BLOCKING 0x0 ;  /* 0x0000000000007b1d */ /* 0x000fec0000010000 */
.L_x_302:
[----:B------:R-:W-:Y:S01]  /*6530*/  UIADD3 UR6, UR18, 0x7f, URZ ;  /* 0x0000007f12067890 */ /* 0x000fe2000fffe03f */
[----:B------:R-:W-:Y:S01]  /*6540*/  PLOP3.LUT P0, PT, PT, PT, UP2, 0x40, 0x0 ;  /* 0x000000000000781c */ /* 0x000fe20003f0e828 */
[----:B------:R-:W-:-:S02]  /*6550*/  ULDC.64 UR4, c[0x0][0x2c8] ;  /* 0x0000b20000047ab9 */ /* 0x000fc40000000a00 */
[----:B------:R-:W-:Y:S02]  /*6560*/  UIMAD.WIDE.U32 UR26, UR6, UR4, URZ ;  /* 0x00000004061a72a5 */ /* 0x000fe4000f8e003f */
[----:B------:R-:W-:Y:S02]  /*6570*/  ULDC UR7, c[0x0][0x328] ;  /* 0x0000ca0000077ab9 */ /* 0x000fe40000000800 */
[----:B------:R-:W-:Y:S02]  /*6580*/  @UP3 USHF.R.U32.HI UR6, URZ, UR5, UR27 ;  /* 0x000000053f063299 */ /* 0x000fe4000801161b */
[----:B------:R-:W-:Y:S02]  /*6590*/  UIADD3 UR19, UR19, UR20, URZ ;  /* 0x0000001413137290 */ /* 0x000fe4000fffe03f */
[----:B------:R-:W-:-:S04]  /*65a0*/  UIADD3 UR11, UR11, UR6, URZ ;  /* 0x000000060b0b7290 */ /* 0x000fc8000fffe03f */
[----:B------:R-:W-:Y:S01]  /*65b0*/  UIADD3 UR7, UR11, UR7, URZ ;  /* 0x000000070b077290 */ /* 0x000fe2000fffe03f */
[----:B------:R-:W-:Y:S05]  /*65c0*/  @P0 BRA `(.L_x_328) ;  /* 0x0000015000000947 */ /* 0x000fea0003800000 */
[----:B------:R-:W-:Y:S01]  /*65d0*/  ISETP.LT.AND P0, PT, RZ, UR11, PT ;  /* 0x0000000bff007c0c */ /* 0x000fe2000bf01270 */
[----:B------:R-:W-:Y:S02]  /*65e0*/  UIADD3 UR8, UR11, -0x1, URZ ;  /* 0xffffffff0b087890 */ /* 0x000fe4000fffe03f */
[----:B------:R-:W-:-:S10]  /*65f0*/  ULDC UR6, c[0x0][0x32c] ;  /* 0x0000cb0000067ab9 */ /* 0x000fd40000000800 */
[----:B------:R-:W-:Y:S05]  /*6600*/  @P0 BRA `(.L_x_329) ;  /* 0x0000008000000947 */ /* 0x000fea0003800000 */
[----:B------:R-:W-:Y:S02]  /*6610*/  UISETP.NE.AND UP0, UPT, UR6, 0x1, UPT ;  /* 0x000000010600788c */ /* 0x000fe4000bf05270 */
[----:B------:R-:W-:Y:S02]  /*6620*/  UIADD3 UR8, -UR11, URZ, URZ ;  /* 0x0000003f0b087290 */ /* 0x000fe4000fffe13f */
[----:B------:R-:W-:Y:S02]  /*6630*/  ULDC.64 UR4, c[0x0][0x330] ;  /* 0x0000cc0000047ab9 */ /* 0x000fe40000000a00 */
[----:B------:R-:W-:-:S07]  /*6640*/  UIMAD.WIDE.U32 UR26, UR8, UR4, URZ ;  /* 0x00000004081a72a5 */ /* 0x000fce000f8e003f */
[----:B------:R-:W-:Y:S02]  /*6650*/  @UP0 UMOV UR11, UR27 ;  /* 0x0000001b000b0c82 */ /* 0x000fe40008000000 */
[----:B------:R-:W-:-:S04]  /*6660*/  @UP0 USHF.R.U32.HI UR8, URZ, UR5, UR11 ;  /* 0x000000053f080299 */ /* 0x000fc8000801160b */
[----:B------:R-:W-:Y:S01]  /*6670*/  ULOP3.LUT UR8, URZ, UR8, URZ, 0x33, !UPT ;  /* 0x000000083f087292 */ /* 0x000fe2000f8e333f */
[----:B------:R-:W-:Y:S05]  /*6680*/  BRA `(.L_x_330) ;  /* 0x0000005000007947 */ /* 0x000fea0003800000 */
.L_x_329:
[----:B------:R-:W-:Y:S02]  /*6690*/  UISETP.NE.AND UP0, UPT, UR6, 0x1, UPT ;  /* 0x000000010600788c */ /* 0x000fe4000bf05270 */
[----:B------:R-:W-:Y:S02]  /*66a0*/  ULDC.64 UR4, c[0x0][0x330] ;  /* 0x0000cc0000047ab9 */ /* 0x000fe40000000a00 */
[----:B------:R-:W-:-:S07]  /*66b0*/  UIMAD.WIDE.U32 UR26, UR8, UR4, URZ ;  /* 0x00000004081a72a5 */ /* 0x000fce000f8e003f */
[----:B------:R-:W-:Y:S02]  /*66c0*/  @UP0 UMOV UR11, UR27 ;  /* 0x0000001b000b0c82 */ /* 0x000fe40008000000 */
[----:B------:R-:W-:Y:S02]  /*66d0*/  @UP0 USHF.R.U32.HI UR8, URZ, UR5, UR11 ;  /* 0x000000053f080299 */ /* 0x000fe4000801160b */
.L_x_330:
[----:B------:R-:W-:Y:S02]  /*66e0*/  ULDC UR4, c[0x0][0x32c] ;  /* 0x0000cb0000047ab9 */ /* 0x000fe40000000800 */
[----:B------:R-:W-:-:S04]  /*66f0*/  UIMAD UR4, UR8, UR6, UR4 ;  /* 0x00000006080472a4 */ /* 0x000fc8000f8e0204 */
[----:B------:R-:W-:-:S04]  /*6700*/  UISETP.LT.AND UP0, UPT, UR7, UR4, UPT ;  /* 0x000000040700728c */ /* 0x000fc8000bf01270 */
[----:B------:R-:W-:-:S04]  /*6710*/  USEL UR7, UR7, UR4, UP0 ;  /* 0x0000000407077287 */ /* 0x000fc80008000000 */
.L_x_328:
[----:B------:R-:W-:Y:S01]  /*6720*/  UIADD3 UR6, UR7, 0x3f, URZ ;  /* 0x0000003f07067890 */ /* 0x000fe2000fffe03f */
[----:B------:R-:W-:Y:S01]  /*6730*/  PLOP3.LUT P0, PT, PT, PT, UP2, 0x40, 0x0 ;  /* 0x000000000000781c */ /* 0x000fe20003f0e828 */
[----:B------:R-:W-:Y:S02]  /*6740*/  ULDC.64 UR4, c[0x0][0x2c8] ;  /* 0x0000b20000047ab9 */ /* 0x000fe40000000a00 */
[----:B------:R-:W-:Y:S02]  /*6750*/  USHF.R.S32.HI UR7, URZ, 0x1f, UR6 ;  /* 0x0000001f3f077899 */ /* 0x000fe40008011406 */
[----:B------:R-:W-:Y:S02]  /*6760*/  UIMAD.WIDE.U32 UR26, UR18, UR4, URZ ;  /* 0x00000004121a72a5 */ /* 0x000fe4000f8e003f */
[----:B------:R-:W-:Y:S02]  /*6770*/  ULEA.HI UR7, UR7, UR6, URZ, 0x6 ;  /* 0x0000000607077291 */ /* 0x000fe4000f8f303f */
[----:B------:R-:W-:-:S02]  /*6780*/  ULDC UR4, c[0x0][0x324] ;  /* 0x0000c90000047ab9 */ /* 0x000fc40000000800 */
[----:B------:R-:W-:Y:S02]  /*6790*/  UMOV UR6, UR18 ;  /* 0x0000001200067c82 */ /* 0x000fe40008000000 */
[----:B------:R-:W-:Y:S02]  /*67a0*/  USHF.R.S32.HI UR7, URZ, 0x6, UR7 ;  /* 0x000000063f077899 */ /* 0x000fe40008011407 */
[----:B------:R-:W-:Y:S02]  /*67b0*/  @UP3 USHF.R.U32.HI UR6, URZ, UR5, UR27 ;  /* 0x000000053f063299 */ /* 0x000fe4000801161b */
[----:B------:R-:W-:Y:S02]  /*67c0*/  UISETP.LT.AND UP0, UPT, UR7, UR9, UPT ;  /* 0x000000090700728c */ /* 0x000fe4000bf01270 */
[----:B------:R-:W-:Y:S02]  /*67d0*/  UIADD3 UR5, UR10, UR6, URZ ;  /* 0x000000060a057290 */ /* 0x000fe4000fffe03f */
[----:B------:R-:W-:-:S02]  /*67e0*/  USEL UR9, UR7, UR9, UP0 ;  /* 0x0000000907097287 */ /* 0x000fc40008000000 */
[----:B------:R-:W-:Y:S01]  /*67f0*/  UIADD3 UR6, UR5, -UR4, URZ ;  /* 0x8000000405067290 */ /* 0x000fe2000fffe03f */
        /* <DEDUP_REMOVED lines=14> */
.L_x_332:
[----:B------:R-:W-:Y:S02]  /*68e0*/  ULDC UR4, c[0x0][0x32c] ;  /* 0x0000cb0000047ab9 */ /* 0x000fe40000000800 */
[----:B------:R-:W-:-:S03]  /*68f0*/  UISETP.NE.AND UP0, UPT, UR4, 0x1, UPT ;  /* 0x000000010400788c */ /* 0x000fc6000bf05270 */
[----:B------:R-:W-:Y:S02]  /*6900*/  ULDC.64 UR4, c[0x0][0x330] ;  /* 0x0000cc0000047ab9 */ /* 0x000fe40000000a00 */
[----:B------:R-:W-:-:S07]  /*6910*/  UIMAD.WIDE.U32 UR26, UR7, UR4, URZ ;  /* 0x00000004071a72a5 */ /* 0x000fce000f8e003f */
[----:B------:R-:W-:Y:S02]  /*6920*/  @UP0 UMOV UR11, UR27 ;  /* 0x0000001b000b0c82 */ /* 0x000fe40008000000 */
[----:B------:R-:W-:Y:S02]  /*6930*/  @UP0 USHF.R.U32.HI UR7, URZ, UR5, UR11 ;  /* 0x000000053f070299 */ /* 0x000fe4000801160b */
.L_x_333:
[----:B------:R-:W-:Y:S02]  /*6940*/  ULDC UR4, c[0x0][0x32c] ;  /* 0x0000cb0000047ab9 */ /* 0x000fe40000000800 */
[----:B------:R-:W-:-:S04]  /*6950*/  UIMAD UR4, UR7, UR4, URZ ;  /* 0x00000004070472a4 */ /* 0x000fc8000f8e023f */
[----:B------:R-:W-:-:S04]  /*6960*/  UISETP.LT.AND UP0, UPT, UR6, UR4, UPT ;  /* 0x000000040600728c */ /* 0x000fc8000bf01270 */
[----:B------:R-:W-:-:S04]  /*6970*/  USEL UR6, UR6, UR4, !UP0 ;  /* 0x0000000406067287 */ /* 0x000fc8000c000000 */
.L_x_331:
[----:B------:R-:W-:Y:S01]  /*6980*/  USHF.R.S32.HI UR4, URZ, 0x1f, UR6 ;  /* 0x0000001f3f047899 */ /* 0x000fe20008011406 */
[----:B------:R-:W-:Y:S01]  /*6990*/  PLOP3.LUT P2, PT, PT, PT, PT, 0x80, 0x0 ;  /* 0x000000000000781c */ /* 0x000fe20003f4f070 */
[----:B-1----:R-:W-:Y:S01]  /*69a0*/  IMAD.MOV.U32 R3, RZ, RZ, RZ ;  /* 0x000000ffff037224 */ /* 0x002fe200078e00ff */
        /* <DEDUP_REMOVED lines=10> */
[----:B------:R-:W-:Y:S01]  /*6a50*/  MOV R85, RZ ;  /* 0x000000ff00557202 */ /* 0x000fe20000000f00 */
[----:B------:R-:W-:Y:S01]  /*6a60*/  CS2R R6, SRZ ;  /* 0x0000000000067805 */ /* 0x000fe2000001ff00 */
[----:B------:R-:W-:Y:S01]  /*6a70*/  IMAD.MOV.U32 R82, RZ, RZ, RZ ;  /* 0x000000ffff527224 */ /* 0x000fe200078e00ff */
        /* <DEDUP_REMOVED lines=37> */
[----:B-----5:R-:W-:Y:S01]  /*6cd0*/  CS2R R100, SRZ ;  /* 0x0000000000647805 */ /* 0x020fe2000001ff00 */
[----:B------:R-:W-:Y:S01]  /*6ce0*/  CS2R R126, SRZ ;  /* 0x00000000007e7805 */ /* 0x000fe2000001ff00 */
[----:B------:R-:W-:Y:S01]  /*6cf0*/  CS2R R124, SRZ ;  /* 0x00000000007c7805 */ /* 0x000fe2000001ff00 */
[----:B------:R-:W-:Y:S01]  /*6d00*/  CS2R R130, SRZ ;  /* 0x0000000000827805 */ /* 0x000fe2000001ff00 */
[----:B------:R-:W-:Y:S01]  /*6d10*/  CS2R R128, SRZ ;  /* 0x0000000000807805 */ /* 0x000fe2000001ff00 */
[----:B------:R-:W-:Y:S01]  /*6d20*/  MOV R8, RZ ;  /* 0x000000ff00087202 */ /* 0x000fe20000000f00 */
[----:B------:R-:W-:Y:S01]  /*6d30*/  IMAD.MOV.U32 R4, RZ, RZ, RZ ;  /* 0x000000ffff047224 */ /* 0x000fe200078e00ff */
[----:B------:R-:W-:Y:S05]  /*6d40*/  @!P0 BRA `(.L_x_334) ;  /* 0x000158a000008947 */ /* 0x000fea0003800000 */
[----:B------:R-:W-:Y:S02]  /*6d50*/  ULDC.64 UR4, c[0x0][0x340] ;  /* 0x0000d00000047ab9 */ /* 0x000fe40000000a00 */
[----:B------:R-:W-:-:S02]  /*6d60*/  UISETP.NE.U32.AND UP1, UPT, URZ, UR4, UPT ;  /* 0x000000043f00728c */ /* 0x000fc4000bf25070 */
[----:B------:R-:W-:Y:S02]  /*6d70*/  ULDC.64 UR6, c[0x0][0x340] ;  /* 0x0000d00000067ab9 */ /* 0x000fe40000000a00 */
[----:B------:R-:W-:-:S06]  /*6d80*/  UISETP.NE.AND.EX UP1, UPT, URZ, UR5, UPT, UP1 ;  /* 0x000000053f00728c */ /* 0x000fcc000bf25310 */
[----:B------:R-:W-:-:S05]  /*6d90*/  PLOP3.LUT P0, PT, PT, PT, UP1, 0x80, 0x0 ;  /* 0x000000000000781c */ /* 0x000fca0003f0f018 */
[----:B------:R-:W-:Y:S02]  /*6da0*/  @UP1 UMOV UR4, 0x4 ;  /* 0x0000000400041882 */ /* 0x000fe40000000000 */
[----:B------:R-:W-:-:S06]  /*6db0*/  @UP1 UIMAD.WIDE UR4, UR24, UR4, UR6 ;  /* 0x00000004180412a5 */ /* 0x000fcc000f8e0206 */
[----:B------:R-:W-:Y:S02]  /*6dc0*/  IMAD.U32 R3, RZ, RZ, UR5 ;  /* 0x00000005ff037e24 */ /* 0x000fe4000f8e00ff */
[----:B------:R-:W-:Y:S01]  /*6dd0*/  IMAD.U32 R2, RZ, RZ, UR4 ;  /* 0x00000004ff027e24 */ /* 0x000fe2000f8e00ff */
[----:B------:R-:W-:Y:S01]  /*6de0*/  SHF.R.S32.HI R80, RZ, 0x1f, R83 ;  /* 0x0000001fff507819 */ /* 0x000fe20000011453 */
[----:B------:R-:W-:Y:S02]  /*6df0*/  USHF.R.S32.HI UR6, URZ, 0x1f, UR21 ;  /* 0x0000001f3f067899 */ /* 0x000fe40008011415 */
[----:B------:R-:W-:Y:S01]  /*6e00*/  ULDC.64 UR4, c[0x0][0x178] ;  /* 0x00005e0000047ab9 */ /* 0x000fe20000000a00 */
[----:B------:R1:W2:Y:S01]  /*6e10*/  @P0 LDG.E R3, [R2.64] ;  /* 0x0000001c02030981 */ /* 0x0002a2000c1e1900 */
[CC--:B------:R-:W-:Y:S01]  /*6e20*/  LEA.HI R0, R80.reuse, R83.reuse, RZ, 0x3 ;  /* 0x0000005350007211 */ /* 0x0c0fe200078f18ff */
[----:B------:R-:W-:Y:S01]  /*6e30*/  UIMAD UR6, UR6, UR4, URZ ;  /* 0x00000004060672a4 */ /* 0x000fe2000f8e023f */
[----:B------:R-:W-:Y:S01]  /*6e40*/  LEA.HI R8, R80, R83, RZ, 0x4 ;  /* 0x0000005350087211 */ /* 0x000fe200078f20ff */
[----:B------:R-:W-:Y:S01]  /*6e50*/  UIMAD.WIDE.U32 UR26, UR21, UR4, URZ ;  /* 0x00000004151a72a5 */ /* 0x000fe2000f8e003f */
[----:B------:R-:W-:Y:S01]  /*6e60*/  SHF.R.S32.HI R42, RZ, 0x3, R0 ;  /* 0x00000003ff2a7819 */ /* 0x000fe20000011400 */
[----:B------:R-:W-:Y:S01]  /*6e70*/  UIMAD UR21, UR21, UR5, UR6 ;  /* 0x00000005151572a4 */ /* 0x000fe2000f8e0206 */
[----:B------:R-:W-:Y:S01]  /*6e80*/  LOP3.LUT R0, R0, 0xfffffff8, RZ, 0xc0, !PT ;  /* 0xfffffff800007812 */ /* 0x000fe200078ec0ff */
[----:B------:R-:W-:Y:S01]  /*6e90*/  USHF.R.S32.HI UR11, URZ, 0x1f, UR24 ;  /* 0x0000001f3f0b7899 */ /* 0x000fe20008011418 */
[----:B------:R-:W-:Y:S01]  /*6ea0*/  SHF.R.S32.HI R4, RZ, 0x4, R8 ;  /* 0x00000004ff047819 */ /* 0x000fe20000011408 */
[----:B------:R-:W-:Y:S01]  /*6eb0*/  IMAD.SHL.U32 R13, R42, 0x40, RZ ;  /* 0x000000402a0d7824 */ /* 0x000fe200078e00ff */
[----:B------:R-:W-:Y:S01]  /*6ec0*/  ULDC.64 UR6, c[0x0][0x348] ;  /* 0x0000d20000067ab9 */ /* 0x000fe20000000a00 */
[----:B------:R-:W-:Y:S01]  /*6ed0*/  IMAD.IADD R0, R83, 0x1, -R0 ;  /* 0x0000000153007824 */ /* 0x000fe200078e0a00 */
[----:B------:R-:W-:Y:S01]  /*6ee0*/  LEA.HI R43, R8, R4, RZ, 0x1 ;  /* 0x00000004082b7211 */ /* 0x000fe200078f08ff */
[----:B------:R-:W-:Y:S01]  /*6ef0*/  UIADD3 UR21, UR27, UR21, URZ ;  /* 0x000000151b157290 */ /* 0x000fe2000fffe03f */
[----:B------:R-:W-:Y:S01]  /*6f00*/  LOP3.LUT R13, R13, 0x1c0, RZ, 0xc0, !PT ;  /* 0x000001c00d0d7812 */ /* 0x000fe200078ec0ff */
[----:B------:R-:W-:Y:S01]  /*6f10*/  IMAD.SHL.U32 R18, R0, 0x8, RZ ;  /* 0x0000000800127824 */ /* 0x000fe200078e00ff */
[----:B------:R-:W-:Y:S01]  /*6f20*/  LOP3.LUT R43, R43, 0xfffffffe, RZ, 0xc0, !PT ;  /* 0xfffffffe2b2b7812 */ /* 0x000fe200078ec0ff */
[----:B------:R-:W-:Y:S01]  /*6f30*/  ULDC.64 UR4, c[0x0][0x1b8] ;  /* 0x00006e0000047ab9 */ /* 0x000fe20000000a00 */
[----:B------:R-:W-:Y:S01]  /*6f40*/  PLOP3.LUT P2, PT, PT, PT, UP3, 0x80, 0x0 ;  /* 0x000000000000781c */ /* 0x000fe20003f4f038 */
[----:B------:R-:W-:Y:S01]  /*6f50*/  UISETP.NE.U32.AND UP0, UPT, URZ, UR6, UPT ;  /* 0x000000063f00728c */ /* 0x000fe2000bf05070 */
[----:B------:R-:W-:Y:S01]  /*6f60*/  LOP3.LUT R8, R8, 0xfffffff0, RZ, 0xc0, !PT ;  /* 0xfffffff008087812 */ /* 0x000fe200078ec0ff */
[----:B------:R-:W-:Y:S01]  /*6f70*/  IMAD.IADD R43, R4, 0x1, -R43 ;  /* 0x00000001042b7824 */ /* 0x000fe200078e0a2b */
[----:B------:R-:W-:Y:S01]  /*6f80*/  IADD3 R4, R18, 0x80, RZ ;  /* 0x0000008012047810 */ /* 0x000fe20007ffe0ff */
[----:B------:R-:W-:Y:S01]  /*6f90*/  UMOV UR20, UR26 ;  /* 0x0000001a00147c82 */ /* 0x000fe20008000000 */
[----:B-1----:R-:W-:Y:S01]  /*6fa0*/  LOP3.LUT R2, R13, 0x38, R18, 0xf8, !PT ;  /* 0x000000380d027812 */ /* 0x002fe200078ef812 */
[----:B------:R-:W-:Y:S01]  /*6fb0*/  UIMAD UR6, UR14, UR4, URZ ;  /* 0x000000040e0672a4 */ /* 0x000fe2000f8e023f */
[----:B------:R-:W-:Y:S01]  /*6fc0*/  SHF.R.U32.HI R13, RZ, 0x3, R13 ;  /* 0x00000003ff0d7819 */ /* 0x000fe2000001160d */
[----:B------:R-:W-:Y:S01]  /*6fd0*/  UIMAD.WIDE.U32 UR20, UR15, UR4, UR20 ;  /* 0x000000040f1472a5 */ /* 0x000fe2000f8e0014 */
[----:B------:R-:W-:Y:S01]  /*6fe0*/  ISETP.GE.AND P3, PT, R4, c[0x0][0x1d4], PT ;  /* 0x0000750004007a0c */ /* 0x000fe20003f66270 */
[----:B------:R-:W-:Y:S01]  /*6ff0*/  USHF.R.S32.HI UR4, URZ, 0x1f, UR19 ;  /* 0x0000001f3f047899 */ /* 0x000fe20008011413 */
[----:B------:R-:W-:Y:S01]  /*7000*/  LOP3.LUT R13, R2, R13, RZ, 0x3c, !PT ;  /* 0x0000000d020d7212 */ /* 0x000fe200078e3cff */
[----:B------:R-:W-:Y:S01]  /*7010*/  IMAD R2, R0, 0x20, R42 ;  /* 0x0000002000027824 */ /* 0x000fe200078e022a */
[----:B------:R-:W-:Y:S01]  /*7020*/  PLOP3.LUT P1, PT, PT, PT, UP3, 0x80, 0x0 ;  /* 0x000000000000781c */ /* 0x000fe20003f2f038 */
[----:B------:R-:W-:Y:S01]  /*7030*/  UISETP.NE.AND.EX UP0, UPT, URZ, UR7, UPT, UP0 ;  /* 0x000000073f00728c */ /* 0x000fe2000bf05300 */
[----:B------:R-:W-:Y:S01]  /*7040*/  P2R R199, PR, RZ, 0x8 ;  /* 0x00000008ffc77803 */ /* 0x000fe20000000000 */
[----:B------:R-:W-:Y:S01]  /*7050*/  UIMAD UR6, UR15, UR5, UR6 ;  /* 0x000000050f0672a4 */ /* 0x000fe2000f8e0206 */
[----:B------:R-:W-:Y:S01]  /*7060*/  IADD3 R15, P3, R42, UR19, RZ ;  /* 0x000000132a0f7c10 */ /* 0x000fe2000ff7e0ff */
[----:B------:R-:W-:Y:S01]  /*7070*/  IMAD.IADD R8, R83, 0x1, -R8 ;  /* 0x0000000153087824 */ /* 0x000fe200078e0a08 */
[----:B------:R-:W-:Y:S01]  /*7080*/  IADD3 R2, R2, UR18, RZ ;  /* 0x0000001202027c10 */ /* 0x000fe2000fffe0ff */
[----:B------:R-:W-:Y:S01]  /*7090*/  USEL UR13, UR24, URZ, !UP0 ;  /* 0x0000003f180d7287 */ /* 0x000fe2000c000000 */
[----:B------:R-:W-:Y:S01]  /*70a0*/  LEA.HI.X.SX32 R4, R42, UR4, 0x1, P3 ;  /* 0x000000042a047c11 */ /* 0x000fe200098f0eff */
[----:B------:R-:W-:Y:S01]  /*70b0*/  UIADD3 UR21, UR21, UR6, URZ ;  /* 0x0000000615157290 */ /* 0x000fe2000fffe03f */
[----:B------:R-:W-:Y:S01]  /*70c0*/  SHF.R.S32.HI R9, RZ, 0x1f, R8 ;  /* 0x0000001fff097819 */ /* 0x000fe20000011408 */
[----:B------:R-:W-:Y:S01]  /*70d0*/  USEL UR7, UR11, URZ, !UP0 ;  /* 0x0000003f0b077287 */ /* 0x000fe2000c000000 */
[----:B------:R-:W-:Y:S01]  /*70e0*/  @P2 IMAD.HI.U32 R5, R2, c[0x0][0x2c8], RZ ;  /* 0x0000b20002052a27 */ /* 0x000fe200078e00ff */
[----:B------:R-:W-:Y:S01]  /*70f0*/  ULDC.64 UR4, c[0x0][0x1c0] ;  /* 0x0000700000047ab9 */ /* 0x000fe20000000a00 */
[----:B------:R-:W-:Y:S01]  /*7100*/  SHF.R.S32.HI R19, RZ, 0x1f, R18 ;  /* 0x0000001fff137819 */ /* 0x000fe20000011412 */
[----:B------:R-:W-:Y:S01]  /*7110*/  UIMAD.WIDE.U32 UR26, UR13, UR4, UR20 ;  /* 0x000000040d1a72a5 */ /* 0x000fe2000f8e0014 */
[C---:B------:R-:W-:Y:S01]  /*7120*/  IMAD R10, R4.reuse, c[0x0][0x1e0], RZ ;  /* 0x00007800040a7a24 */ /* 0x040fe200078e02ff */
[----:B------:R-:W-:Y:S01]  /*7130*/  UIMAD UR7, UR7, UR4, URZ ;  /* 0x00000004070772a4 */ /* 0x000fe2000f8e023f */
[----:B------:R-:W-:Y:S01]  /*7140*/  IMAD R4, R4, c[0x0][0x208], RZ ;  /* 0x0000820004047a24 */ /* 0x000fe200078e02ff */
[----:B------:R-:W-:Y:S01]  /*7150*/  LEA.HI R9, R9, R8, RZ, 0x3 ;  /* 0x0000000809097211 */ /* 0x000fe200078f18ff */
[----:B------:R-:W-:Y:S01]  /*7160*/  IMAD.MOV.U32 R6, RZ, RZ, R2 ;  /* 0x000000ffff067224 */ /* 0x000fe200078e0002 */
[----:B------:R-:W-:Y:S01]  /*7170*/  @P1 SHF.R.U32.HI R6, RZ, c[0x0][0x2cc], R5 ;  /* 0x0000b300ff061a19 */ /* 0x000fe20000011605 */
[----:B------:R-:W-:Y:S01]  /*7180*/  UIMAD UR5, UR13, UR5, UR7 ;  /* 0x000000050d0572a4 */ /* 0x000fe2000f8e0207 */
[----:B------:R-:W-:Y:S01]  /*7190*/  IMAD R5, R15, c[0x0][0x1e4], R10 ;  /* 0x000079000f057a24 */ /* 0x000fe200078e020a */
[----:B------:R-:W-:Y:S01]  /*71a0*/  LOP3.LUT R7, R9, 0xfffffff8, RZ, 0xc0, !PT ;  /* 0xfffffff809077812 */ /* 0x000fe200078ec0ff */
[C---:B------:R-:W-:Y:S01]  /*71b0*/  IMAD R4, R15.reuse, c[0x0][0x20c], R4 ;  /* 0x000083000f047a24 */ /* 0x040fe200078e0204 */
[----:B------:R-:W-:Y:S01]  /*71c0*/  UIADD3 UR6, UR27, UR5, URZ ;  /* 0x000000051b067290 */ /* 0x000fe2000fffe03f */
[C-C-:B------:R-:W-:Y:S01]  /*71d0*/  IMAD.WIDE.U32 R16, R15.reuse, c[0x0][0x1e0], R18.reuse ;  /* 0x000078000f107a25 */ /* 0x140fe200078e0012 */
[----:B------:R-:W-:Y:S01]  /*71e0*/  LEA.HI R40, R80, R83, RZ, 0x6 ;  /* 0x0000005350287211 */ /* 0x000fe200078f30ff */
[----:B------:R-:W-:Y:S01]  /*71f0*/  ULDC.64 UR4, c[0x0][0x350] ;  /* 0x0000d40000047ab9 */ /* 0x000fe20000000a00 */
[----:B------:R-:W-:Y:S01]  /*7200*/  BSSY B0, `(.L_x_335) ;  /* 0x0000064000007945 */ /* 0x000fe20003800000 */
[----:B------:R-:W-:Y:S01]  /*7210*/  IMAD.WIDE.U32 R14, R15, c[0x0][0x208], R18 ;  /* 0x000082000f0e7a25 */ /* 0x000fe200078e0012 */
[----:B------:R-:W-:Y:S01]  /*7220*/  UISETP.NE.U32.AND UP0, UPT, URZ, UR4, UPT ;  /* 0x000000043f00728c */ /* 0x000fe2000bf05070 */
[----:B------:R-:W-:-:S02]  /*7230*/  ISETP.GE.AND P5, PT, R18, c[0x0][0x1d4], PT ;  /* 0x0000750012007a0c */ /* 0x000fc40003fa6270 */
[----:B------:R-:W-:Y:S01]  /*7240*/  IMAD.MOV R11, RZ, RZ, -R6 ;  /* 0x000000ffff0b7224 */ /* 0x000fe200078e0a06 */
[----:B------:R-:W-:Y:S01]  /*7250*/  UISETP.NE.AND.EX UP0, UPT, URZ, UR5, UPT, UP0 ;  /* 0x000000053f00728c */ /* 0x000fe2000bf05300 */
[----:B------:R-:W-:Y:S02]  /*7260*/  IMAD.IADD R17, R17, 0x1, R5 ;  /* 0x0000000111117824 */ /* 0x000fe400078e0205 */
[----:B------:R-:W-:Y:S01]  /*7270*/  IMAD.IADD R5, R15, 0x1, R4 ;  /* 0x000000010f057824 */ /* 0x000fe200078e0204 */
[----:B------:R-:W-:Y:S01]  /*7280*/  ULDC.64 UR4, c[0x0][0x210] ;  /* 0x0000840000047ab9 */ /* 0x000fe20000000a00 */
[----:B------:R-:W-:Y:S02]  /*7290*/  IMAD.MOV.U32 R4, RZ, RZ, R14 ;  /* 0x000000ffff047224 */ /* 0x000fe400078e000e */
[----:B------:R-:W-:Y:S02]  /*72a0*/  IMAD.IADD R7, R8, 0x1, -R7 ;  /* 0x0000000108077824 */ /* 0x000fe400078e0a07 */
[----:B------:R-:W-:-:S02]  /*72b0*/  IMAD R2, R11, c[0x0][0x2c4], R2 ;  /* 0x0000b1000b027a24 */ /* 0x000fc400078e0202 */
[----:B------:R-:W-:Y:S01]  /*72c0*/  IMAD.U32 R14, RZ, RZ, UR15 ;  /* 0x0000000fff0e7e24 */ /* 0x000fe2000f8e00ff */
[C---:B------:R-:W-:Y:S01]  /*72d0*/  LOP3.LUT P4, RZ, R7.reuse, 0x4, RZ, 0xc0, !PT ;  /* 0x0000000407ff7812 */ /* 0x040fe2000788c0ff */
[----:B------:R-:W-:Y:S01]  /*72e0*/  IMAD.U32 R11, RZ, RZ, UR27 ;  /* 0x0000001bff0b7e24 */ /* 0x000fe2000f8e00ff */
[C---:B------:R-:W-:Y:S01]  /*72f0*/  LOP3.LUT P2, RZ, R7.reuse, 0x2, RZ, 0xc0, !PT ;  /* 0x0000000207ff7812 */ /* 0x040fe2000784c0ff */
[----:B------:R-:W-:Y:S02]  /*7300*/  IMAD.U32 R10, RZ, RZ, UR26 ;  /* 0x0000001aff0a7e24 */ /* 0x000fe4000f8e00ff */
[----:B------:R-:W-:Y:S01]  /*7310*/  IMAD.U32 R11, RZ, RZ, UR6 ;  /* 0x00000006ff0b7e24 */ /* 0x000fe2000f8e00ff */
[----:B------:R-:W-:Y:S01]  /*7320*/  ULDC.64 UR6, c[0x0][0x1e8] ;  /* 0x00007a0000067ab9 */ /* 0x000fe20000000a00 */
[----:B------:R-:W-:Y:S01]  /*7330*/  IMAD.WIDE.U32 R14, R14, c[0x0][0x210], R4 ;  /* 0x000084000e0e7a25 */ /* 0x000fe200078e0004 */
[----:B------:R-:W-:Y:S02]  /*7340*/  UIMAD UR6, UR14, UR6, URZ ;  /* 0x000000060e0672a4 */ /* 0x000fe4000f8e023f */
[----:B------:R-:W-:Y:S01]  /*7350*/  UIMAD UR14, UR14, UR4, URZ ;  /* 0x000000040e0e72a4 */ /* 0x000fe2000f8e023f */
[----:B------:R-:W-:Y:S01]  /*7360*/  IMAD.SHL.U32 R5, R7, 0x40, RZ ;  /* 0x0000004007057824 */ /* 0x000fe200078e00ff */
[----:B------:R-:W-:Y:S01]  /*7370*/  UIMAD UR13, UR15, UR7, UR6 ;  /* 0x000000070f0d72a4 */ /* 0x000fe2000f8e0206 */
[----:B------:R-:W-:Y:S01]  /*7380*/  IMAD.U32 R204, RZ, RZ, UR15 ;  /* 0x0000000fffcc7e24 */ /* 0x000fe2000f8e00ff */
[----:B------:R-:W-:Y:S01]  /*7390*/  UIMAD UR14, UR15, UR5, UR14 ;  /* 0x000000050f0e72a4 */ /* 0x000fe2000f8e020e */
[----:B------:R-:W-:Y:S01]  /*73a0*/  IMAD.SHL.U32 R4, R43, 0x8, RZ ;  /* 0x000000082b047824 */ /* 0x000fe200078e00ff */
[----:B------:R-:W-:Y:S01]  /*73b0*/  ULDC.64 UR6, c[0x0][0x1f0] ;  /* 0x00007c0000067ab9 */ /* 0x000fe20000000a00 */
[----:B------:R-:W-:Y:S01]  /*73c0*/  IMAD.WIDE.U32 R204, R204, c[0x0][0x1e8], R16 ;  /* 0x00007a00cccc7a25 */ /* 0x000fe200078e0010 */
[----:B------:R-:W-:Y:S01]  /*73d0*/  ULDC.64 UR4, c[0x0][0x218] ;  /* 0x0000860000047ab9 */ /* 0x000fe20000000a00 */
[----:B------:R-:W-:-:S02]  /*73e0*/  LOP3.LUT R5, R5, 0x1c0, RZ, 0xc0, !PT ;  /* 0x000001c005057812 */ /* 0x000fc400078ec0ff */
[----:B------:R-:W-:Y:S01]  /*73f0*/  IADD3 R15, R15, UR14, RZ ;  /* 0x0000000e0f0f7c10 */ /* 0x000fe2000fffe0ff */
[----:B------:R-:W-:Y:S01]  /*7400*/  IMAD.SHL.U32 R40, R40, 0x8, RZ ;  /* 0x0000000828287824 */ /* 0x000fe200078e00ff */
[----:B------:R-:W-:Y:S01]  /*7410*/  IADD3 R205, R205, UR13, RZ ;  /* 0x0000000dcdcd7c10 */ /* 0x000fe2000fffe0ff */
[----:B------:R-:W-:Y:S01]  /*7420*/  IMAD.SHL.U32 R9, R9, 0x40, RZ ;  /* 0x0000004009097824 */ /* 0x000fe200078e00ff */
[----:B------:R-:W-:Y:S02]  /*7430*/  LOP3.LUT R4, R5, 0x8, R4, 0xf8, !PT ;  /* 0x0000000805047812 */ /* 0x000fe400078ef804 */
[----:B------:R-:W-:Y:S02]  /*7440*/  SHF.R.U32.HI R5, RZ, 0x3, R5 ;  /* 0x00000003ff057819 */ /* 0x000fe40000011605 */
[----:B------:R-:W-:Y:S02]  /*7450*/  LOP3.LUT R40, R13, 0xfffffe00, R40, 0xf8, !PT ;  /* 0xfffffe000d287812 */ /* 0x000fe400078ef828 */
[----:B------:R-:W-:-:S04]  /*7460*/  LOP3.LUT R4, R4, R5, RZ, 0x3c, !PT ;  /* 0x0000000504047212 */ /* 0x000fc800078e3cff */
[----:B------:R-:W-:Y:S01]  /*7470*/  LOP3.LUT R4, R4, 0xfffffe00, R9, 0xf8, !PT ;  /* 0xfffffe0004047812 */ /* 0x000fe200078ef809 */
[----:B--2---:R1:W2:Y:S02]  /*7480*/  @P0 R2UR UR20, R3 ;  /* 0x00000000031403c2 */ /* 0x0042a400000e0000 */
[----:B-1----:R-:W-:Y:S01]  /*7490*/  SHF.R.S32.HI R3, RZ, 0x1f, R6 ;  /* 0x0000001fff037819 */ /* 0x002fe20000011406 */
[----:B--2---:R-:W-:-:S03]  /*74a0*/  @UP1 USHF.R.S32.HI UR21, URZ, 0x1f, UR20 ;  /* 0x0000001f3f151899 */ /* 0x004fc60008011414 */
[----:B------:R-:W-:Y:S01]  /*74b0*/  @!UP1 UMOV UR20, UR24 ;  /* 0x0000001800149c82 */ /* 0x000fe20008000000 */
[----:B------:R-:W-:Y:S01]  /*74c0*/  IMAD R3, R3, c[0x0][0x1b0], RZ ;  /* 0x00006c0003037a24 */ /* 0x000fe200078e02ff */
[----:B------:R-:W-:Y:S02]  /*74d0*/  USEL UR20, UR20, URZ, !UP0 ;  /* 0x0000003f14147287 */ /* 0x000fe4000c000000 */
[----:B------:R-:W-:Y:S01]  /*74e0*/  @!UP1 UMOV UR21, UR11 ;  /* 0x0000000b00159c82 */ /* 0x000fe20008000000 */
[C---:B------:R-:W-:Y:S01]  /*74f0*/  IMAD R3, R6.reuse, c[0x0][0x1b4], R3 ;  /* 0x00006d0006037a24 */ /* 0x040fe200078e0203 */
[----:B------:R-:W-:Y:S01]  /*7500*/  USEL UR11, UR21, URZ, !UP0 ;  /* 0x0000003f150b7287 */ /* 0x000fe2000c000000 */
[----:B------:R-:W-:Y:S01]  /*7510*/  IMAD.WIDE.U32 R6, R6, c[0x0][0x1b0], R10 ;  /* 0x00006c0006067a25 */ /* 0x000fe200078e000a */
[----:B------:R-:W-:Y:S01]  /*7520*/  IADD3 R10, R42, UR18, RZ ;  /* 0x000000122a0a7c10 */ /* 0x000fe2000fffe0ff */
[----:B------:R-:W-:Y:S02]  /*7530*/  ULDC UR21, c[0x0][0x2c4] ;  /* 0x0000b10000157ab9 */ /* 0x000fe40000000800 */
[----:B------:R-:W-:Y:S01]  /*7540*/  IMAD.IADD R7, R7, 0x1, R3 ;  /* 0x0000000107077824 */ /* 0x000fe200078e0203 */
[----:B------:R-:W-:Y:S01]  /*7550*/  SHF.R.S32.HI R3, RZ, 0x1f, R2 ;  /* 0x0000001fff037819 */ /* 0x000fe20000011402 */
[----:B------:R-:W-:Y:S01]  /*7560*/  UIMAD UR21, UR23, UR21, URZ ;  /* 0x00000015171572a4 */ /* 0x000fe2000f8e023f */
[----:B------:R-:W-:Y:S01]  /*7570*/  IMAD.U32 R200, RZ, RZ, UR20 ;  /* 0x00000014ffc87e24 */ /* 0x000fe2000f8e00ff */
[----:B------:R-:W-:Y:S01]  /*7580*/  UIMAD UR6, UR11, UR6, URZ ;  /* 0x000000060b0672a4 */ /* 0x000fe2000f8e023f */
[----:B------:R-:W-:Y:S01]  /*7590*/  IMAD.WIDE.U32 R6, R2, c[0x0][0x1a8], R6 ;  /* 0x00006a0002067a25 */ /* 0x000fe200078e0006 */
[----:B------:R-:W-:-:S02]  /*75a0*/  UIMAD UR4, UR11, UR4, URZ ;  /* 0x000000040b0472a4 */ /* 0x000fc4000f8e023f */
[----:B------:R-:W-:Y:S01]  /*75b0*/  UIMAD UR6, UR20, UR7, UR6 ;  /* 0x00000007140672a4 */ /* 0x000fe2000f8e0206 */
[----:B------:R-:W-:Y:S01]  /*75c0*/  IMAD R3, R3, c[0x0][0x1a8], RZ ;  /* 0x00006a0003037a24 */ /* 0x000fe200078e02ff */
[----:B------:R-:W-:Y:S01]  /*75d0*/  LEA R12, P0, R6, c[0x0][0x160], 0x1 ;  /* 0x00005800060c7a11 */ /* 0x000fe200078008ff */
[----:B------:R-:W-:Y:S01]  /*75e0*/  UIMAD UR4, UR20, UR5, UR4 ;  /* 0x00000005140472a4 */ /* 0x000fe2000f8e0204 */
[----:B------:R-:W-:-:S03]  /*75f0*/  IMAD.WIDE.U32 R204, R200, c[0x0][0x1f0], R204 ;  /* 0x00007c00c8cc7a25 */ /* 0x000fc600078e00cc */
[----:B------:R1:W2:Y:S01]  /*7600*/  SHFL.IDX PT, R16, R12, RZ, 0x181f ;  /* 0x00181fff0c107589 */ /* 0x0002a200000e0000 */
[----:B------:R-:W-:Y:S01]  /*7610*/  IMAD R3, R2, c[0x0][0x1ac], R3 ;  /* 0x00006b0002037a24 */ /* 0x000fe200078e0203 */
[----:B------:R-:W-:Y:S01]  /*7620*/  IADD3 R211, R205, UR6, RZ ;  /* 0x00000006cdd37c10 */ /* 0x000fe2000fffe0ff */
[----:B------:R-:W-:-:S04]  /*7630*/  IMAD.WIDE.U32 R200, R200, c[0x0][0x218], R14 ;  /* 0x00008600c8c87a25 */ /* 0x000fc800078e000e */
[----:B------:R-:W-:Y:S01]  /*7640*/  IMAD.IADD R3, R7, 0x1, R3 ;  /* 0x0000000107037824 */ /* 0x000fe200078e0203 */
[----:B------:R-:W-:Y:S01]  /*7650*/  IADD3 R7, R18, 0x40, RZ ;  /* 0x0000004012077810 */ /* 0x000fe20007ffe0ff */
[----:B------:R-:W-:Y:S01]  /*7660*/  IMAD.MOV.U32 R2, RZ, RZ, 0x10 ;  /* 0x00000010ff027424 */ /* 0x000fe200078e00ff */
[----:B------:R-:W-:Y:S02]  /*7670*/  IADD3 R207, R201, UR4, RZ ;  /* 0x00000004c9cf7c10 */ /* 0x000fe4000fffe0ff */
[----:B------:R-:W-:Y:S01]  /*7680*/  LEA.HI.X R11, R6, c[0x0][0x164], R3, 0x1, P0 ;  /* 0x00005900060b7a11 */ /* 0x000fe200000f0c03 */
[----:B------:R-:W-:Y:S01]  /*7690*/  IMAD.SHL.U32 R6, R0, 0x8, RZ ;  /* 0x0000000800067824 */ /* 0x000fe200078e00ff */
[----:B------:R-:W-:Y:S01]  /*76a0*/  ISETP.GE.AND P0, PT, R10, UR21, PT ;  /* 0x000000150a007c0c */ /* 0x000fe2000bf06270 */
[----:B------:R-:W-:Y:S01]  /*76b0*/  IMAD.MOV.U32 R3, RZ, RZ, 0x20 ;  /* 0x00000020ff037424 */ /* 0x000fe200078e00ff */
[----:B------:R-:W-:Y:S01]  /*76c0*/  ISETP.GE.AND P6, PT, R7, c[0x0][0x1d4], PT ;  /* 0x0000750007007a0c */ /* 0x000fe20003fc6270 */
[----:B------:R1:W3:Y:S01]  /*76d0*/  SHFL.IDX PT, R17, R11, RZ, 0x181f ;  /* 0x00181fff0b117589 */ /* 0x0002e200000e0000 */
[----:B------:R-:W-:-:S02]  /*76e0*/  IADD3 R5, R6, 0x80, RZ ;  /* 0x0000008006057810 */ /* 0x000fc40007ffe0ff */
[----:B------:R-:W-:Y:S02]  /*76f0*/  SEL R3, R3, 0xffffffe0, !P4 ;  /* 0xffffffe003037807 */ /* 0x000fe40006000000 */
[----:B------:R-:W-:Y:S02]  /*7700*/  ISETP.GE.AND P1, PT, R6, c[0x0][0x198], PT ;  /* 0x0000660006007a0c */ /* 0x000fe40003f26270 */
[----:B------:R-:W-:Y:S02]  /*7710*/  SEL R2, R2, 0xfffffff0, !P2 ;  /* 0xfffffff002027807 */ /* 0x000fe40005000000 */
[----:B------:R-:W-:Y:S02]  /*7720*/  ISETP.GE.AND P3, PT, R7, c[0x0][0x198], PT ;  /* 0x0000660007007a0c */ /* 0x000fe40003f66270 */
[----:B------:R-:W-:Y:S01]  /*7730*/  ISETP.GE.AND P4, PT, R5, c[0x0][0x198], PT ;  /* 0x0000660005007a0c */ /* 0x000fe20003f86270 */
[----:B------:R-:W-:Y:S07]  /*7740*/  @P0 BRA `(.L_x_336) ;  /* 0x000000f000000947 */ /* 0x000fee0003800000 */
[----:B--2---:R-:W-:Y:S02]  /*7750*/  SHF.R.S32.HI R14, RZ, 0x1f, R7 ;  /* 0x0000001fff0e7819 */ /* 0x004fe40000011407 */
[----:B------:R-:W-:-:S02]  /*7760*/  SHF.R.S32.HI R8, RZ, 0x1f, R5 ;  /* 0x0000001fff087819 */ /* 0x000fc40000011405 */
[----:B------:R-:W-:Y:S02]  /*7770*/  LEA.HI R9, R14, R7, RZ, 0x3 ;  /* 0x000000070e097211 */ /* 0x000fe400078f18ff */
[----:B------:R-:W-:Y:S01]  /*7780*/  LEA.HI R8, R8, R5, RZ, 0x3 ;  /* 0x0000000508087211 */ /* 0x000fe200078f18ff */
[----:B------:R-:W-:Y:S01]  /*7790*/  IMAD.SHL.U32 R5, R40, 0x2, RZ ;  /* 0x0000000228057824 */ /* 0x000fe200078e00ff */
[----:B------:R-:W-:Y:S02]  /*77a0*/  LEA R14, P0, R6, R16, 0x1 ;  /* 0x00000010060e7211 */ /* 0x000fe400078008ff */
[----:B------:R-:W-:Y:S02]  /*77b0*/  LOP3.LUT R9, R9, 0xfffffff8, RZ, 0xc0, !PT ;  /* 0xfffffff809097812 */ /* 0x000fe400078ec0ff */
[----:B------:R-:W-:Y:S02]  /*77c0*/  LOP3.LUT R8, R8, 0xfffffff8, RZ, 0xc0, !PT ;  /* 0xfffffff808087812 */ /* 0x000fe400078ec0ff */
[----:B---3--:R-:W-:Y:S01]  /*77d0*/  LEA.HI.X R15, R6, R17, R19, 0x1, P0 ;  /* 0x00000011060f7211 */ /* 0x008fe200000f0c13 */
[----:B------:R-:W-:-:S04]  /*77e0*/  IMAD.WIDE R20, R9, 0x2, R16 ;  /* 0x0000000209147825 */ /* 0x000fc800078e0210 */
[----:B------:R-:W-:Y:S01]  /*77f0*/  IMAD.WIDE R8, R8, 0x2, R16 ;  /* 0x0000000208087825 */ /* 0x000fe200078e0210 */
[----:B------:R-:W-:Y:S01]  /*7800*/  @!PT LDS RZ, [RZ] ;  /* 0x00000000fffff984 */ /* 0x000fe20000000800 */
[----:B------:R2:W-:Y:S04]  /*7810*/  LDGSTS.E.BYPASS.LTC128B.128 [R5+0xc100], [R14.64], !P1 ;  /* 0x0c1000000e057fae */ /* 0x0005e8000c901d5c */
[----:B------:R2:W-:Y:S04]  /*7820*/  LDGSTS.E.BYPASS.LTC128B.128 [R5+0x10100], [R20.64], !P3 ;  /* 0x1010000014057fae */ /* 0x0005e8000d901d5c */
[----:B------:R2:W-:Y:S02]  /*7830*/  LDGSTS.E.BYPASS.LTC128B.128 [R5+0x14100], [R8.64], !P4 ;  /* 0x1410000008057fae */ /* 0x0005e4000e101d5c */
.L_x_336:
[----:B--2---:R-:W-:Y:S05]  /*7840*/  BSYNC B0 ;  /* 0x0000000000007941 */ /* 0x004fea0003800000 */
.L_x_335:
[----:B------:R-:W-:Y:S01]  /*7850*/  IADD3 R5, R10, 0x20, RZ ;  /* 0x000000200a057810 */ /* 0x000fe20007ffe0ff */
[----:B---3--:R2:W3:Y:S01]  /*7860*/  SHFL.IDX PT, R17, R11, 0x1, 0x181f ;  /* 0x00381f000b117f89 */ /* 0x0084e200000e0000 */
[----:B------:R-:W-:Y:S02]  /*7870*/  BSSY B0, `(.L_x_337) ;  /* 0x0000014000007945 */ /* 0x000fe40003800000 */
[----:B------:R-:W-:Y:S01]  /*7880*/  ISETP.GE.AND P0, PT, R5, UR21, PT ;  /* 0x0000001505007c0c */ /* 0x000fe2000bf06270 */
[----:B------:R2:W4:-:S12]  /*7890*/  SHFL.IDX PT, R16, R12, 0x1, 0x181f ;  /* 0x00381f000c107f89 */ /* 0x00051800000e0000 */
[----:B------:R-:W-:Y:S05]  /*78a0*/  @P0 BRA `(.L_x_338) ;  /* 0x0000010000000947 */ /* 0x000fea0003800000 */
[----:B------:R-:W-:Y:S02]  /*78b0*/  IADD3 R8, R6, 0x80, RZ ;  /* 0x0000008006087810 */ /* 0x000fe40007ffe0ff */
[----:B------:R-:W-:Y:S02]  /*78c0*/  SHF.R.S32.HI R14, RZ, 0x1f, R7 ;  /* 0x0000001fff0e7819 */ /* 0x000fe40000011407 */
[----:B------:R-:W-:Y:S02]  /*78d0*/  SHF.R.S32.HI R5, RZ, 0x1f, R8 ;  /* 0x0000001fff057819 */ /* 0x000fe40000011408 */
[----:B------:R-:W-:Y:S02]  /*78e0*/  LEA.HI R9, R14, R7, RZ, 0x3 ;  /* 0x000000070e097211 */ /* 0x000fe400078f18ff */
[----:B------:R-:W-:Y:S01]  /*78f0*/  LEA.HI R5, R5, R8, RZ, 0x3 ;  /* 0x0000000805057211 */ /* 0x000fe200078f18ff */
[----:B------:R-:W-:Y:S01]  /*7900*/  IMAD.SHL.U32 R8, R40, 0x2, RZ ;  /* 0x0000000228087824 */ /* 0x000fe200078e00ff */
[----:B----4-:R-:W-:-:S02]  /*7910*/  LEA R14, P0, R6, R16, 0x1 ;  /* 0x00000010060e7211 */ /* 0x010fc400078008ff */
        /* <DEDUP_REMOVED lines=9> */
.L_x_338:
[----:B------:R-:W-:Y:S05]  /*79b0*/  BSYNC B0 ;  /* 0x0000000000007941 */ /* 0x000fea0003800000 */
.L_x_337:
[----:B------:R-:W-:Y:S01]  /*79c0*/  IADD3 R5, R10, 0x40, RZ ;  /* 0x000000400a057810 */ /* 0x000fe20007ffe0ff */
[----:B---3--:R3:W1:Y:S01]  /*79d0*/  SHFL.IDX PT, R17, R11, 0x2, 0x181f ;  /* 0x00581f000b117f89 */ /* 0x00866200000e0000 */
[----:B------:R-:W-:Y:S02]  /*79e0*/  BSSY B0, `(.L_x_339) ;  /* 0x0000014000007945 */ /* 0x000fe40003800000 */
[----:B------:R-:W-:Y:S01]  /*79f0*/  ISETP.GE.AND P0, PT, R5, UR21, PT ;  /* 0x0000001505007c0c */ /* 0x000fe2000bf06270 */
[----:B----4-:R3:W4:-:S12]  /*7a00*/  SHFL.IDX PT, R16, R12, 0x2, 0x181f ;  /* 0x00581f000c107f89 */ /* 0x01071800000e0000 */
        /* <DEDUP_REMOVED lines=10> */
[----:B-1----:R-:W-:Y:S01]  /*7ab0*/  LEA.HI.X R15, R6, R17, R19, 0x1, P0 ;  /* 0x00000011060f7211 */ /* 0x002fe200000f0c13 */
[----:B------:R-:W-:-:S04]  /*7ac0*/  IMAD.WIDE R20, R9, 0x2, R16 ;  /* 0x0000000209147825 */ /* 0x000fc800078e0210 */
[----:B------:R-:W-:Y:S01]  /*7ad0*/  IMAD.WIDE R16, R5, 0x2, R16 ;  /* 0x0000000205107825 */ /* 0x000fe200078e0210 */
[----:B------:R-:W-:Y:S01]  /*7ae0*/  @!PT LDS RZ, [RZ] ;  /* 0x00000000fffff984 */ /* 0x000fe20000000800 */
[----:B------:R1:W-:Y:S04]  /*7af0*/  LDGSTS.E.BYPASS.LTC128B.128 [R8+0xe100], [R14.64], !P1 ;  /* 0x0e1000000e087fae */ /* 0x0003e8000c901d5c */
[----:B------:R1:W-:Y:S04]  /*7b00*/  LDGSTS.E.BYPASS.LTC128B.128 [R8+0x12100], [R20.64], !P3 ;  /* 0x1210000014087fae */ /* 0x0003e8000d901d5c */
[----:B------:R1:W-:Y:S02]  /*7b10*/  LDGSTS.E.BYPASS.LTC128B.128 [R8+0x16100], [R16.64], !P4 ;  /* 0x1610000010087fae */ /* 0x0003e4000e101d5c */
.L_x_340:
[----:B------:R-:W-:Y:S05]  /*7b20*/  BSYNC B0 ;  /* 0x0000000000007941 */ /* 0x000fea0003800000 */
.L_x_339:
[----:B-1----:R-:W1:Y:S01]  /*7b30*/  SHFL.IDX PT, R14, R12, 0x3, 0x181f ;  /* 0x00781f000c0e7f89 */ /* 0x002e6200000e0000 */
[----:B------:R-:W-:Y:S01]  /*7b40*/  IADD3 R10, R10, 0x60, RZ ;  /* 0x000000600a0a7810 */ /* 0x000fe20007ffe0ff */
[----:B------:R-:W-:Y:S01]  /*7b50*/  UIADD3 UR19, UR9, -0x1, URZ ;  /* 0xffffffff09137890 */ /* 0x000fe2000fffe03f */
[----:B------:R-:W-:Y:S01]  /*7b60*/  IMAD.MOV.U32 R210, RZ, RZ, R204 ;  /* 0x000000ffffd27224 */ /* 0x000fe200078e00cc */
[----:B------:R-:W5:Y:S01]  /*7b70*/  SHFL.IDX PT, R15, R11, 0x3, 0x181f ;  /* 0x00781f000b0f7f89 */ /* 0x000f6200000e0000 */
[----:B------:R-:W-:Y:S01]  /*7b80*/  ISETP.GE.AND P0, PT, R10, UR21, PT ;  /* 0x000000150a007c0c */ /* 0x000fe2000bf06270 */
[----:B------:R-:W-:Y:S01]  /*7b90*/  USHF.L.U32 UR17, UR19, 0x6, URZ ;  /* 0x0000000613117899 */ /* 0x000fe2000800063f */
[----:B------:R-:W-:Y:S01]  /*7ba0*/  SEL R41, RZ, 0x1, P5 ;  /* 0x00000001ff297807 */ /* 0x000fe20002800000 */
[----:B------:R-:W-:-:S02]  /*7bb0*/  ULDC.64 UR4, c[0x0][0x1e0] ;  /* 0x0000780000047ab9 */ /* 0x000fc40000000a00 */
[----:B------:R-:W-:Y:S02]  /*7bc0*/  UMOV UR11, 0x6 ;  /* 0x00000006000b7882 */ /* 0x000fe40000000000 */
[----:B------:R-:W-:Y:S01]  /*7bd0*/  IMAD.U32 R5, RZ, RZ, UR17 ;  /* 0x00000011ff057e24 */ /* 0x000fe2000f8e00ff */
[----:B------:R-:W-:Y:S02]  /*7be0*/  USHF.L.U32 UR13, UR4, 0x6, URZ ;  /* 0x00000006040d7899 */ /* 0x000fe4000800063f */
[----:B------:R-:W-:Y:S02]  /*7bf0*/  USHF.L.U64.HI UR14, UR4, UR11, UR5 ;  /* 0x0000000b040e7299 */ /* 0x000fe40008010205 */
[----:B------:R-:W-:Y:S01]  /*7c00*/  USHF.R.S32.HI UR20, URZ, 0x1f, UR19 ;  /* 0x0000001f3f147899 */ /* 0x000fe20008011413 */
[----:B------:R-:W-:Y:S01]  /*7c10*/  @!P0 SHF.R.S32.HI R10, RZ, 0x1f, R7 ;  /* 0x0000001fff0a8819 */ /* 0x000fe20000011407 */
[----:B------:R-:W-:Y:S01]  /*7c20*/  UIMAD UR6, UR14, UR19, URZ ;  /* 0x000000130e0672a4 */ /* 0x000fe2000f8e023f */
[----:B------:R-:W-:Y:S01]  /*7c30*/  @!P0 IMAD.SHL.U32 R8, R40, 0x2, RZ ;  /* 0x0000000228088824 */ /* 0x000fe200078e00ff */
[----:B------:R-:W-:Y:S01]  /*7c40*/  UMOV UR7, 0x5 ;  /* 0x0000000500077882 */ /* 0x000fe20000000000 */
[----:B------:R-:W-:Y:S01]  /*7c50*/  @!P0 LEA.HI R9, R10, R7, RZ, 0x3 ;  /* 0x000000070a098211 */ /* 0x000fe200078f18ff */
[----:B------:R-:W-:Y:S01]  /*7c60*/  IMAD.U32 R7, RZ, RZ, UR13 ;  /* 0x0000000dff077e24 */ /* 0x000fe2000f8e00ff */
[C---:B-1----:R-:W-:Y:S01]  /*7c70*/  @!P0 LEA R18, P2, R6.reuse, R14, 0x1 ;  /* 0x0000000e06128211 */ /* 0x042fe200078408ff */
[----:B------:R-:W-:Y:S01]  /*7c80*/  UIMAD UR6, UR20, UR13, UR6 ;  /* 0x0000000d140672a4 */ /* 0x000fe2000f8e0206 */
[----:B------:R-:W-:Y:S01]  /*7c90*/  IADD3 R10, -R5, UR12, -R42 ;  /* 0x0000000c050a7c10 */ /* 0x000fe2000fffe92a */
[----:B----4-:R-:W-:Y:S01]  /*7ca0*/  IMAD.WIDE.U32 R16, R7, UR19, R210 ;  /* 0x0000001307107c25 */ /* 0x010fe2000f8e00d2 */
[----:B-----5:R-:W-:Y:S01]  /*7cb0*/  @!P0 LEA.HI.X R19, R6, R15, R19, 0x1, P2 ;  /* 0x0000000f06138211 */ /* 0x020fe200010f0c13 */
[----:B------:R-:W-:Y:S01]  /*7cc0*/  USHF.L.U64.HI UR7, UR4, UR7, UR5 ;  /* 0x0000000704077299 */ /* 0x000fe20008010205 */
[----:B------:R-:W-:-:S02]  /*7cd0*/  ISETP.GE.AND P2, PT, R10, 0x1, PT ;  /* 0x000000010a00780c */ /* 0x000fc40003f46270 */
[----:B------:R-:W-:Y:S01]  /*7ce0*/  @!P0 LOP3.LUT R9, R9, 0xfffffff8, RZ, 0xc0, !PT ;  /* 0xfffffff809098812 */ /* 0x000fe200078ec0ff */
[----:B------:R-:W-:Y:S01]  /*7cf0*/  @!PT LDS RZ, [RZ] ;  /* 0x00000000fffff984 */ /* 0x000fe20000000800 */
[----:B------:R1:W-:Y:S01]  /*7d00*/  @!P0 LDGSTS.E.BYPASS.LTC128B.128 [R8+0xf100], [R18.64], !P1 ;  /* 0x0f10000012088fae */ /* 0x0003e2000c901d5c */
[----:B--23--:R-:W-:-:S03]  /*7d10*/  @!P0 IADD3 R11, R6, 0x80, RZ ;  /* 0x00000080060b8810 */ /* 0x00cfc60007ffe0ff */
[----:B------:R-:W-:Y:S01]  /*7d20*/  @!P0 IMAD.WIDE R20, R9, 0x2, R14 ;  /* 0x0000000209148825 */ /* 0x000fe200078e020e */
[----:B------:R-:W-:Y:S01]  /*7d30*/  IADD3 R9, R17, UR6, RZ ;  /* 0x0000000611097c10 */ /* 0x000fe2000fffe0ff */
[----:B------:R-:W-:Y:S01]  /*7d40*/  USHF.L.U32 UR6, UR4, 0x5, URZ ;  /* 0x0000000504067899 */ /* 0x000fe2000800063f */
[----:B------:R-:W-:Y:S02]  /*7d50*/  @!P0 SHF.R.S32.HI R6, RZ, 0x1f, R11 ;  /* 0x0000001fff068819 */ /* 0x000fe4000001140b */
[----:B------:R1:W-:Y:S01]  /*7d60*/  @!P0 LDGSTS.E.BYPASS.LTC128B.128 [R8+0x13100], [R20.64], !P3 ;  /* 0x1310000014088fae */ /* 0x0003e2000d901d5c */
[----:B------:R-:W-:Y:S02]  /*7d70*/  @P2 LEA R12, P1, R16, c[0x0][0x1c8], 0x1 ;  /* 0x00007200100c2a11 */ /* 0x000fe400078208ff */
[----:B------:R-:W-:Y:S02]  /*7d80*/  @!P0 LEA.HI R11, R6, R11, RZ, 0x3 ;  /* 0x0000000b060b8211 */ /* 0x000fe400078f18ff */
[----:B------:R-:W-:-:S02]  /*7d90*/  @P2 LEA.HI.X R13, R16, c[0x0][0x1cc], R9, 0x1, P1 ;  /* 0x00007300100d2a11 */ /* 0x000fc400008f0c09 */
[----:B------:R-:W-:Y:S02]  /*7da0*/  ISETP.GE.AND P1, PT, R10, 0x21, PT ;  /* 0x000000210a00780c */ /* 0x000fe40003f26270 */
[----:B------:R-:W-:Y:S02]  /*7db0*/  @!P0 LOP3.LUT R11, R11, 0xfffffff8, RZ, 0xc0, !PT ;  /* 0xfffffff80b0b8812 */ /* 0x000fe400078ec0ff */
[----:B------:R-:W-:-:S04]  /*7dc0*/  LEA.HI R6, R80, R83, RZ, 0x5 ;  /* 0x0000005350067211 */ /* 0x000fc800078f28ff */
[----:B------:R-:W-:-:S05]  /*7dd0*/  SHF.R.S32.HI R81, RZ, 0x5, R6 ;  /* 0x00000005ff517819 */ /* 0x000fca0000011406 */
[----:B------:R-:W-:Y:S01]  /*7de0*/  @P1 IADD3 R10, P3, R16, UR6, RZ ;  /* 0x00000006100a1c10 */ /* 0x000fe2000ff7e0ff */
[----:B------:R-:W-:-:S03]  /*7df0*/  @!P0 IMAD.WIDE R16, R11, 0x2, R14 ;  /* 0x000000020b108825 */ /* 0x000fc600078e020e */
[----:B------:R-:W-:Y:S01]  /*7e00*/  @P1 IADD3.X R9, R9, UR7, RZ, P3, !PT ;  /* 0x0000000709091c10 */ /* 0x000fe20009ffe4ff */
[----:B------:R-:W-:Y:S01]  /*7e10*/  @P2 IMAD.SHL.U32 R11, R40, 0x2, RZ ;  /* 0x00000002280b2824 */ /* 0x000fe200078e00ff */
[----:B------:R1:W-:Y:S01]  /*7e20*/  @!P0 LDGSTS.E.BYPASS.LTC128B.128 [R8+0x17100], [R16.64], !P4 ;  /* 0x1710000010088fae */ /* 0x0003e2000e101d5c */
[----:B------:R-:W-:Y:S02]  /*7e30*/  ISETP.NE.AND P4, PT, R199, RZ, PT ;  /* 0x000000ffc700720c */ /* 0x000fe40003f85270 */
[C---:B------:R-:W-:Y:S01]  /*7e40*/  @P1 LEA R14, P0, R10.reuse, c[0x0][0x1c8], 0x1 ;  /* 0x000072000a0e1a11 */ /* 0x040fe200078008ff */
[----:B------:R-:W0:Y:S03]  /*7e50*/  LDGDEPBAR ;  /* 0x00000000000079af */ /* 0x000e260000000000 */
[----:B------:R-:W-:Y:S01]  /*7e60*/  @P1 LEA.HI.X R15, R10, c[0x0][0x1cc], R9, 0x1, P0 ;  /* 0x000073000a0f1a11 */ /* 0x000fe200000f0c09 */
[----:B------:R-:W-:Y:S01]  /*7e70*/  BAR.SYNC.DEFER_BLOCKING 0x0 ;  /* 0x0000000000007b1d */ /* 0x000fe20000010000 */
[----:B------:R-:W-:Y:S01]  /*7e80*/  ISETP.LT.AND P0, PT, RZ, c[0x0][0x27c], PT ;  /* 0x00009f00ff007a0c */ /* 0x000fe20003f01270 */
[----:B------:R-:W-:-:S04]  /*7e90*/  @P1 IMAD.SHL.U32 R9, R40, 0x2, RZ ;  /* 0x0000000228091824 */ /* 0x000fc800078e00ff */
        /* <DEDUP_REMOVED lines=13> */
.L_x_341:
[----:B------:R-:W-:Y:S01]  /*7f70*/  ULDC.U8 UR4, c[0x0][0x298] ;  /* 0x0000a60000047ab9 */ /* 0x000fe20000000000 */
[----:B-1----:R-:W-:Y:S01]  /*7f80*/  SHF.R.S32.HI R9, RZ, 0x1f, R84 ;  /* 0x0000001fff097819 */ /* 0x002fe20000011454 */
[----:B------:R-:W-:Y:S01]  /*7f90*/  IMAD.WIDE.U32 R14, R84, c[0x0][0x280], RZ ;  /* 0x0000a000540e7a25 */ /* 0x000fe200078e00ff */
[----:B------:R-:W-:Y:S01]  /*7fa0*/  ISETP.NE.AND P0, PT, RZ, UR4, PT ;  /* 0x00000004ff007c0c */ /* 0x000fe2000bf05270 */
[----:B------:R-:W-:Y:S01]  /*7fb0*/  BSSY B2, `(.L_x_342) ;  /* 0x0000765000027945 */ /* 0x000fe20003800000 */
[-C--:B------:R-:W-:Y:S01]  /*7fc0*/  LEA.HI R77, R80, R83.reuse, RZ, 0x2 ;  /* 0x00000053504d7211 */ /* 0x080fe200078f10ff */
[C---:B------:R-:W-:Y:S02]  /*7fd0*/  IMAD R19, R9.reuse, c[0x0][0x280], RZ ;  /* 0x0000a00009137a24 */ /* 0x040fe400078e02ff */
[----:B------:R-:W-:Y:S01]  /*7fe0*/  IMAD R9, R9, c[0x0][0x290], RZ ;  /* 0x0000a40009097a24 */ /* 0x000fe200078e02ff */
[----:B------:R-:W-:Y:S01]  /*7ff0*/  LOP3.LUT R8, R77, 0xfffffffc, RZ, 0xc0, !PT ;  /* 0xfffffffc4d087812 */ /* 0x000fe200078ec0ff */
[C---:B------:R-:W-:Y:S01]  /*8000*/  IMAD R19, R84.reuse, c[0x0][0x284], R19 ;  /* 0x0000a10054137a24 */ /* 0x040fe200078e0213 */
[----:B------:R-:W-:Y:S01]  /*8010*/  SHF.R.S32.HI R77, RZ, 0x2, R77 ;  /* 0x00000002ff4d7819 */ /* 0x000fe2000001144d */
[----:B------:R-:W-:Y:S01]  /*8020*/  IMAD R16, R84, c[0x0][0x294], R9 ;  /* 0x0000a50054107a24 */ /* 0x000fe200078e0209 */
[----:B------:R-:W-:Y:S01]  /*8030*/  IADD3 R97, -R8, R83, RZ ;  /* 0x0000005308617210 */ /* 0x000fe20007ffe1ff */
[----:B------:R-:W-:Y:S01]  /*8040*/  IMAD.WIDE.U32 R84, R84, c[0x0][0x290], RZ ;  /* 0x0000a40054547a25 */ /* 0x000fe200078e00ff */
[----:B------:R-:W-:-:S02]  /*8050*/  IADD3 R8, R77, UR18, RZ ;  /* 0x000000124d087c10 */ /* 0x000fc4000fffe0ff */
[----:B------:R-:W-:Y:S01]  /*8060*/  IADD3 R19, R19, R15, RZ ;  /* 0x0000000f13137210 */ /* 0x000fe20007ffe0ff */
[----:B------:R-:W-:Y:S01]  /*8070*/  IMAD.IADD R17, R16, 0x1, R85 ;  /* 0x0000000110117824 */ /* 0x000fe200078e0255 */
[C---:B------:R-:W-:Y:S01]  /*8080*/  SHF.L.U32 R60, R97.reuse, 0x3, RZ ;  /* 0x00000003613c7819 */ /* 0x040fe200000006ff */
[----:B------:R-:W-:Y:S01]  /*8090*/  IMAD R9, R97, 0x40, R8 ;  /* 0x0000004061097824 */ /* 0x000fe200078e0208 */
[----:B------:R-:W-:Y:S05]  /*80a0*/  @!P0 BRA `(.L_x_343) ;  /* 0x0000393000008947 */ /* 0x000fea0003800000 */
[----:B------:R-:W-:Y:S01]  /*80b0*/  PLOP3.LUT P1, PT, PT, PT, UP3, 0x80, 0x0 ;  /* 0x000000000000781c */ /* 0x000fe20003f2f038 */
[----:B------:R-:W-:Y:S01]  /*80c0*/  IMAD.MOV.U32 R18, RZ, RZ, R14 ;  /* 0x000000ffff127224 */ /* 0x000fe200078e000e */
[----:B------:R-:W-:Y:S01]  /*80d0*/  PLOP3.LUT P0, PT, PT, PT, UP3, 0x80, 0x0 ;  /* 0x000000000000781c */ /* 0x000fe20003f0f038 */
[----:B------:R-:W-:Y:S01]  /*80e0*/  BSSY B0, `(.L_x_344) ;  /* 0x0000063000007945 */ /* 0x000fe20003800000 */
[----:B------:R-:W-:Y:S01]  /*80f0*/  MOV R16, R84 ;  /* 0x0000005400107202 */ /* 0x000fe20000000f00 */
        /* <DEDUP_REMOVED lines=8> */
[----:B------:R-:W-:Y:S01]  /*8180*/  @P1 IMAD.HI.U32 R10, R9, c[0x0][0x2c8], RZ ;  /* 0x0000b200090a1a27 */ /* 0x000fe200078e00ff */
[----:B------:R-:W-:Y:S01]  /*8190*/  CS2R R110, SRZ ;  /* 0x00000000006e7805 */ /* 0x000fe2000001ff00 */
[----:B------:R-:W-:Y:S01]  /*81a0*/  CS2R R116, SRZ ;  /* 0x0000000000747805 */ /* 0x000fe2000001ff00 */
[----:B------:R-:W-:Y:S01]  /*81b0*/  CS2R R120, SRZ ;  /* 0x0000000000787805 */ /* 0x000fe2000001ff00 */
[----:B------:R-:W-:Y:S01]  /*81c0*/  CS2R R108, SRZ ;  /* 0x00000000006c7805 */ /* 0x000fe2000001ff00 */
[----:B------:R-:W-:-:S04]  /*81d0*/  @P0 SHF.R.U32.HI R9, RZ, c[0x0][0x2cc], R10 ;  /* 0x0000b300ff090a19 */ /* 0x000fc8000001160a */
[----:B------:R-:W-:Y:S01]  /*81e0*/  SHF.R.S32.HI R12, RZ, 0x1f, R9 ;  /* 0x0000001fff0c7819 */ /* 0x000fe20000011409 */
[----:B------:R-:W-:-:S04]  /*81f0*/  IMAD.WIDE.U32 R18, R9, c[0x0][0x280], R18 ;  /* 0x0000a00009127a25 */ /* 0x000fc800078e0012 */
[----:B------:R-:W-:Y:S01]  /*8200*/  IMAD R10, R12, c[0x0][0x280], RZ ;  /* 0x0000a0000c0a7a24 */ /* 0x000fe200078e02ff */
[----:B------:R-:W-:Y:S01]  /*8210*/  LEA R14, P1, R18, c[0x0][0x270], 0x1 ;  /* 0x00009c00120e7a11 */ /* 0x000fe200078208ff */
[----:B------:R-:W-:Y:S02]  /*8220*/  IMAD R12, R12, c[0x0][0x290], RZ ;  /* 0x0000a4000c0c7a24 */ /* 0x000fe400078e02ff */
[C---:B------:R-:W-:Y:S02]  /*8230*/  IMAD.WIDE.U32 R16, R9.reuse, c[0x0][0x290], R16 ;  /* 0x0000a40009107a25 */ /* 0x040fe400078e0010 */
[----:B------:R1:W2:Y:S02]  /*8240*/  SHFL.IDX PT, R20, R14, RZ, 0x1c1f ;  /* 0x001c1fff0e147589 */ /* 0x0002a400000e0000 */
[C---:B------:R-:W-:Y:S02]  /*8250*/  IMAD R10, R9.reuse, c[0x0][0x284], R10 ;  /* 0x0000a100090a7a24 */ /* 0x040fe400078e020a */
[----:B------:R-:W-:Y:S01]  /*8260*/  IMAD R9, R9, c[0x0][0x294], R12 ;  /* 0x0000a50009097a24 */ /* 0x000fe200078e020c */
[----:B------:R-:W-:Y:S01]  /*8270*/  LEA R12, P0, R16, c[0x0][0x288], 0x1 ;  /* 0x0000a200100c7a11 */ /* 0x000fe200078008ff */
[----:B------:R-:W-:-:S03]  /*8280*/  IMAD.IADD R10, R19, 0x1, R10 ;  /* 0x00000001130a7824 */ /* 0x000fc600078e020a */
[----:B------:R-:W-:Y:S02]  /*8290*/  IADD3 R9, R17, R9, RZ ;  /* 0x0000000911097210 */ /* 0x000fe40007ffe0ff */
[----:B------:R-:W-:Y:S02]  /*82a0*/  LEA.HI.X R15, R18, c[0x0][0x274], R10, 0x1, P1 ;  /* 0x00009d00120f7a11 */ /* 0x000fe400008f0c0a */
[----:B------:R-:W-:Y:S01]  /*82b0*/  LEA.HI.X R13, R16, c[0x0][0x28c], R9, 0x1, P0 ;  /* 0x0000a300100d7a11 */ /* 0x000fe200000f0c09 */
[----:B------:R1:W3:Y:S01]  /*82c0*/  SHFL.IDX PT, R18, R12, RZ, 0x1c1f ;  /* 0x001c1fff0c127589 */ /* 0x0002e200000e0000 */
[----:B------:R-:W-:Y:S01]  /*82d0*/  ISETP.GE.AND P0, PT, R8, UR21, PT ;  /* 0x0000001508007c0c */ /* 0x000fe2000bf06270 */
[----:B------:R-:W-:Y:S02]  /*82e0*/  IMAD.SHL.U32 R16, R97, 0x4, RZ ;  /* 0x0000000461107824 */ /* 0x000fe400078e00ff */
[----:B------:R1:W4:Y:S01]  /*82f0*/  SHFL.IDX PT, R21, R15, RZ, 0x1c1f ;  /* 0x001c1fff0f157589 */ /* 0x00032200000e0000 */
[----:B------:R-:W-:-:S03]  /*8300*/  CS2R R96, SRZ ;  /* 0x0000000000607805 */ /* 0x000fc6000001ff00 */
[----:B------:R1:W1:Y:S06]  /*8310*/  SHFL.IDX PT, R19, R13, RZ, 0x1c1f ;  /* 0x001c1fff0d137589 */ /* 0x00026c00000e0000 */
[----:B------:R-:W-:Y:S05]  /*8320*/  @P0 BRA `(.L_x_345) ;  /* 0x000003e000000947 */ /* 0x000fea0003800000 */
[C---:B--2---:R-:W-:Y:S01]  /*8330*/  IADD3 R9, R16.reuse, 0x10, RZ ;  /* 0x0000001010097810 */ /* 0x044fe20007ffe0ff */
[----:B------:R-:W-:Y:S01]  /*8340*/  CS2R R104, SRZ ;  /* 0x0000000000687805 */ /* 0x000fe2000001ff00 */
[C---:B------:R-:W-:Y:S01]  /*8350*/  ISETP.GE.AND P1, PT, R16.reuse, c[0x0][0x27c], PT ;  /* 0x00009f0010007a0c */ /* 0x040fe20003f26270 */
[----:B------:R-:W-:Y:S01]  /*8360*/  CS2R R108, SRZ ;  /* 0x00000000006c7805 */ /* 0x000fe2000001ff00 */
[----:B------:R-:W-:Y:S01]  /*8370*/  ISETP.GE.AND P0, PT, R9, c[0x0][0x27c], PT ;  /* 0x00009f0009007a0c */ /* 0x000fe20003f06270 */
[----:B------:R-:W-:Y:S01]  /*8380*/  CS2R R122, SRZ ;  /* 0x00000000007a7805 */ /* 0x000fe2000001ff00 */
[----:B------:R-:W-:Y:S01]  /*8390*/  CS2R R120, SRZ ;  /* 0x0000000000787805 */ /* 0x000fe2000001ff00 */
[----:B------:R-:W-:-:S02]  /*83a0*/  IADD3 R11, R16, 0x30, RZ ;  /* 0x00000030100b7810 */ /* 0x000fc40007ffe0ff */
[----:B------:R-:W-:-:S06]  /*83b0*/  IADD3 R17, R16, 0x20, RZ ;  /* 0x0000002010117810 */ /* 0x000fcc0007ffe0ff */
[C---:B----4-:R-:W-:Y:S02]  /*83c0*/  @!P1 IMAD.WIDE R28, R16.reuse, 0x2, R20 ;  /* 0x00000002101c9825 */ /* 0x050fe400078e0214 */
[----:B------:R-:W-:Y:S02]  /*83d0*/  @!P0 SHF.R.S32.HI R10, RZ, 0x1f, R9 ;  /* 0x0000001fff0a8819 */ /* 0x000fe40000011409 */
[----:B-1-3--:R-:W-:Y:S01]  /*83e0*/  @!P1 IMAD.WIDE R24, R16, 0x2, R18 ;  /* 0x0000000210189825 */ /* 0x00afe200078e0212 */
[----:B------:R1:W5:Y:S01]  /*83f0*/  @!P1 LD.E.64 R104, [R28.64] ;  /* 0x0000001c1c689980 */ /* 0x000362000c101b00 */
[----:B------:R-:W-:Y:S02]  /*8400*/  @!P0 LEA.HI R9, R10, R9, RZ, 0x2 ;  /* 0x000000090a098211 */ /* 0x000fe400078f10ff */
[----:B------:R-:W-:Y:S01]  /*8410*/  ISETP.GE.AND P2, PT, R11, c[0x0][0x27c], PT ;  /* 0x00009f000b007a0c */ /* 0x000fe20003f46270 */
[----:B------:R2:W5:Y:S01]  /*8420*/  @!P1 LD.E.64 R108, [R24.64] ;  /* 0x0000001c186c9980 */ /* 0x000562000c101b00 */
[----:B------:R-:W-:-:S02]  /*8430*/  @!P0 LOP3.LUT R9, R9, 0xfffffffc, RZ, 0xc0, !PT ;  /* 0xfffffffc09098812 */ /* 0x000fc400078ec0ff */
[----:B------:R-:W-:-:S03]  /*8440*/  IADD3 R10, R16, 0x40, RZ ;  /* 0x00000040100a7810 */ /* 0x000fc60007ffe0ff */
        /* <DEDUP_REMOVED lines=8> */
[----:B--2---:R-:W-:-:S09]  /*84d0*/  @!P2 SHF.R.S32.HI R24, RZ, 0x1f, R11 ;  /* 0x0000001fff18a819 */ /* 0x004fd2000001140b */
[----:B-1----:R-:W-:Y:S02]  /*84e0*/  @!P3 SHF.R.S32.HI R28, RZ, 0x1f, R17 ;  /* 0x0000001fff1cb819 */ /* 0x002fe40000011411 */
[----:B------:R-:W-:Y:S02]  /*84f0*/  @!P2 LEA.HI R11, R24, R11, RZ, 0x2 ;  /* 0x0000000b180ba211 */ /* 0x000fe400078f10ff */
[----:B------:R-:W-:Y:S02]  /*8500*/  @!P3 LEA.HI R17, R28, R17, RZ, 0x2 ;  /* 0x000000111c11b211 */ /* 0x000fe400078f10ff */
[----:B---3--:R-:W-:Y:S02]  /*8510*/  @!P1 SHF.R.S32.HI R23, RZ, 0x1f, R10 ;  /* 0x0000001fff179819 */ /* 0x008fe4000001140a */
[----:B------:R-:W-:Y:S02]  /*8520*/  @!P0 SHF.R.S32.HI R22, RZ, 0x1f, R9 ;  /* 0x0000001fff168819 */ /* 0x000fe40000011409 */
[----:B------:R-:W-:-:S02]  /*8530*/  @!P1 LEA.HI R10, R23, R10, RZ, 0x2 ;  /* 0x0000000a170a9211 */ /* 0x000fc400078f10ff */
[----:B------:R-:W-:Y:S02]  /*8540*/  @!P0 LEA.HI R9, R22, R9, RZ, 0x2 ;  /* 0x0000000916098211 */ /* 0x000fe400078f10ff */
[----:B------:R-:W-:Y:S02]  /*8550*/  @!P2 LOP3.LUT R11, R11, 0xfffffffc, RZ, 0xc0, !PT ;  /* 0xfffffffc0b0ba812 */ /* 0x000fe400078ec0ff */
[----:B------:R-:W-:Y:S02]  /*8560*/  @!P1 LOP3.LUT R10, R10, 0xfffffffc, RZ, 0xc0, !PT ;  /* 0xfffffffc0a0a9812 */ /* 0x000fe400078ec0ff */
[----:B------:R-:W-:Y:S02]  /*8570*/  @!P3 LOP3.LUT R17, R17, 0xfffffffc, RZ, 0xc0, !PT ;  /* 0xfffffffc1111b812 */ /* 0x000fe400078ec0ff */
[----:B------:R-:W-:Y:S01]  /*8580*/  @!P0 LOP3.LUT R9, R9, 0xfffffffc, RZ, 0xc0, !PT ;  /* 0xfffffffc09098812 */ /* 0x000fe200078ec0ff */
[C-C-:B------:R-:W-:Y:S01]  /*8590*/  @!P2 IMAD.WIDE R28, R11.reuse, 0x2, R20.reuse ;  /* 0x000000020b1ca825 */ /* 0x140fe200078e0214 */
[----:B------:R-:W-:Y:S01]  /*85a0*/  CS2R R118, SRZ ;  /* 0x0000000000767805 */ /* 0x000fe2000001ff00 */
[----:B------:R-:W-:Y:S01]  /*85b0*/  CS2R R116, SRZ ;  /* 0x0000000000747805 */ /* 0x000fe2000001ff00 */
[----:B------:R-:W-:Y:S01]  /*85c0*/  CS2R R112, SRZ ;  /* 0x0000000000707805 */ /* 0x000fe2000001ff00 */
[----:B------:R-:W-:Y:S01]  /*85d0*/  @!P1 IMAD.WIDE R22, R10, 0x2, R20 ;  /* 0x000000020a169825 */ /* 0x000fe200078e0214 */
[----:B------:R-:W-:Y:S01]  /*85e0*/  CS2R R110, SRZ ;  /* 0x00000000006e7805 */ /* 0x000fe2000001ff00 */
[----:B------:R-:W-:Y:S01]  /*85f0*/  CS2R R98, SRZ ;  /* 0x0000000000627805 */ /* 0x000fe2000001ff00 */
[----:B------:R-:W-:Y:S01]  /*8600*/  CS2R R90, SRZ ;  /* 0x00000000005a7805 */ /* 0x000fe2000001ff00 */
[----:B------:R-:W-:Y:S01]  /*8610*/  @!P2 IMAD.WIDE R24, R11, 0x2, R18 ;  /* 0x000000020b18a825 */ /* 0x000fe200078e0212 */
[----:B------:R-:W-:Y:S01]  /*8620*/  CS2R R96, SRZ ;  /* 0x0000000000607805 */ /* 0x000fe2000001ff00 */
[----:B------:R-:W-:Y:S01]  /*8630*/  CS2R R88, SRZ ;  /* 0x0000000000587805 */ /* 0x000fe2000001ff00 */
[----:B------:R1:W5:Y:S01]  /*8640*/  @!P2 LD.E.64 R112, [R28.64] ;  /* 0x0000001c1c70a980 */ /* 0x000362000c101b00 */
[----:B----4-:R-:W-:-:S03]  /*8650*/  @!P3 IMAD.WIDE R30, R17, 0x2, R20 ;  /* 0x00000002111eb825 */ /* 0x010fc600078e0214 */
[----:B------:R1:W5:Y:S01]  /*8660*/  @!P2 LD.E.64 R110, [R24.64] ;  /* 0x0000001c186ea980 */ /* 0x000362000c101b00 */
[----:B------:R-:W-:-:S03]  /*8670*/  @!P3 IMAD.WIDE R32, R17, 0x2, R18 ;  /* 0x000000021120b825 */ /* 0x000fc600078e0212 */
[----:B------:R1:W5:Y:S01]  /*8680*/  @!P3 LD.E.64 R118, [R30.64] ;  /* 0x0000001c1e76b980 */ /* 0x000362000c101b00 */
[----:B------:R-:W-:-:S03]  /*8690*/  @!P1 IMAD.WIDE R10, R10, 0x2, R18 ;  /* 0x000000020a0a9825 */ /* 0x000fc600078e0212 */
[----:B------:R1:W5:Y:S01]  /*86a0*/  @!P3 LD.E.64 R116, [R32.64] ;  /* 0x0000001c2074b980 */ /* 0x000362000c101b00 */
[----:B------:R-:W-:-:S03]  /*86b0*/  @!P0 IMAD.WIDE R20, R9, 0x2, R20 ;  /* 0x0000000209148825 */ /* 0x000fc600078e0214 */
[----:B------:R1:W5:Y:S01]  /*86c0*/  @!P1 LD.E.64 R98, [R22.64] ;  /* 0x0000001c16629980 */ /* 0x000362000c101b00 */
[----:B------:R-:W-:-:S03]  /*86d0*/  @!P0 IMAD.WIDE R18, R9, 0x2, R18 ;  /* 0x0000000209128825 */ /* 0x000fc600078e0212 */
[----:B------:R1:W5:Y:S04]  /*86e0*/  @!P0 LD.E.64 R90, [R20.64] ;  /* 0x0000001c145a8980 */ /* 0x000368000c101b00 */
[----:B------:R1:W5:Y:S04]  /*86f0*/  @!P1 LD.E.64 R96, [R10.64] ;  /* 0x0000001c0a609980 */ /* 0x000368000c101b00 */
[----:B------:R1:W5:Y:S02]  /*8700*/  @!P0 LD.E.64 R88, [R18.64] ;  /* 0x0000001c12588980 */ /* 0x000364000c101b00 */
.L_x_345:
[----:B--2---:R-:W-:Y:S05]  /*8710*/  BSYNC B0 ;  /* 0x0000000000007941 */ /* 0x004fea0003800000 */
.L_x_344:
[----:B------:R-:W-:Y:S01]  /*8720*/  IADD3 R9, R8, 0x40, RZ ;  /* 0x0000004008097810 */ /* 0x000fe20007ffe0ff */
[----:B-----5:R-:W-:Y:S01]  /*8730*/  IMAD.MOV.U32 R8, RZ, RZ, R90 ;  /* 0x000000ffff087224 */ /* 0x020fe200078e005a */
[----:B-1----:R-:W1:Y:S01]  /*8740*/  SHFL.IDX PT, R23, R15, 0x1, 0x1c1f ;  /* 0x003c1f000f177f89 */ /* 0x002e6200000e0000 */
[----:B------:R-:W-:Y:S01]  /*8750*/  IMAD.MOV.U32 R10, RZ, RZ, R98 ;  /* 0x000000ffff0a7224 */ /* 0x000fe200078e0062 */
[----:B------:R-:W-:Y:S01]  /*8760*/  ISETP.GE.AND P0, PT, R9, UR21, PT ;  /* 0x0000001509007c0c */ /* 0x000fe2000bf06270 */
        /* <DEDUP_REMOVED lines=41> */
[----:B------:R-:W2:Y:S01]  /*8a00*/  SHFL.IDX PT, R22, R14, 0x1, 0x1c1f ;  /* 0x003c1f000e167f89 */ /* 0x000ea200000e0000 */
[----:B------:R-:W-:Y:S01]  /*8a10*/  IMAD.MOV.U32 R8, RZ, RZ, R109 ;  /* 0x000000ffff087224 */ /* 0x000fe200078e006d */
[----:B------:R-:W-:Y:S01]  /*8a20*/  BSSY B0, `(.L_x_346) ;  /* 0x0000051000007945 */ /* 0x000fe20003800000 */
[----:B------:R-:W-:Y:S01]  /*8a30*/  PRMT R93, R11, 0x7610, R93 ;  /* 0x000076100b5d7816 */ /* 0x000fe2000000005d */
[----:B----4-:R-:W4:Y:S01]  /*8a40*/  SHFL.IDX PT, R21, R13, 0x1, 0x1c1f ;  /* 0x003c1f000d157f89 */ /* 0x010f2200000e0000 */
[----:B------:R-:W-:Y:S01]  /*8a50*/  PRMT R92, R10, 0x7610, R92 ;  /* 0x000076100a5c7816 */ /* 0x000fe2000000005c */
[----:B------:R-:W-:Y:S01]  /*8a60*/  CS2R R54, SRZ ;  /* 0x0000000000367805 */ /* 0x000fe2000001ff00 */
[----:B------:R-:W-:Y:S01]  /*8a70*/  PRMT R100, R9, 0x7610, R100 ;  /* 0x0000761009647816 */ /* 0x000fe20000000064 */
[----:B------:R3:W1:Y:S01]  /*8a80*/  SHFL.IDX PT, R20, R12, 0x1, 0x1c1f ;  /* 0x003c1f000c147f89 */ /* 0x00066200000e0000 */
        /* <DEDUP_REMOVED lines=10> */
[----:B---3--:R-:W-:Y:S01]  /*8b30*/  PRMT R12, R12, 0x5410, R8 ;  /* 0x000054100c0c7816 */ /* 0x008fe20000000008 */
[----:B------:R-:W-:Y:S05]  /*8b40*/  @P0 BRA `(.L_x_347) ;  /* 0x000003e000000947 */ /* 0x000fea0003800000 */
[C---:B-12-4-:R-:W-:Y:S01]  /*8b50*/  IADD3 R8, R16.reuse, 0x10, RZ ;  /* 0x0000001010087810 */ /* 0x056fe20007ffe0ff */
        /* <DEDUP_REMOVED lines=11> */
[C---:B------:R-:W-:Y:S01]  /*8c10*/  @!P1 IMAD.WIDE R10, R16.reuse, 0x2, R20 ;  /* 0x00000002100a9825 */ /* 0x040fe200078e0214 */
[----:B------:R-:W-:Y:S01]  /*8c20*/  IADD3 R13, R16, 0x50, RZ ;  /* 0x00000050100d7810 */ /* 0x000fe20007ffe0ff */
[----:B------:R1:W5:Y:S01]  /*8c30*/  @!P1 LD.E.64 R86, [R26.64] ;  /* 0x0000001c1a569980 */ /* 0x000362000c101b00 */
[----:B------:R-:W-:Y:S02]  /*8c40*/  @!P0 LEA.HI R9, R9, R8, RZ, 0x2 ;  /* 0x0000000809098211 */ /* 0x000fe400078f10ff */
[----:B------:R-:W-:Y:S01]  /*8c50*/  ISETP.GE.AND P3, PT, R18, c[0x0][0x27c], PT ;  /* 0x00009f0012007a0c */ /* 0x000fe20003f66270 */
[----:B------:R2:W5:Y:S01]  /*8c60*/  @!P1 LD.E.64 R78, [R10.64] ;  /* 0x0000001c0a4e9980 */ /* 0x000562000c101b00 */
[----:B------:R-:W-:-:S05]  /*8c70*/  @!P0 LOP3.LUT R9, R9, 0xfffffffc, RZ, 0xc0, !PT ;  /* 0xfffffffc09098812 */ /* 0x000fca00078ec0ff */
[----:B------:R-:W-:-:S04]  /*8c80*/  @!P0 IMAD.WIDE R24, R9, 0x2, R22 ;  /* 0x0000000209188825 */ /* 0x000fc800078e0216 */
[----:B------:R-:W-:Y:S01]  /*8c90*/  @!P0 IMAD.WIDE R8, R9, 0x2, R20 ;  /* 0x0000000209088825 */ /* 0x000fe200078e0214 */
[----:B------:R3:W5:Y:S01]  /*8ca0*/  @!P0 LD.E.64 R74, [R24.64] ;  /* 0x0000001c184a8980 */ /* 0x000762000c101b00 */
[----:B------:R-:W-:Y:S02]  /*8cb0*/  ISETP.GE.AND P2, PT, R15, c[0x0][0x27c], PT ;  /* 0x00009f000f007a0c */ /* 0x000fe40003f46270 */
[----:B------:R-:W-:Y:S01]  /*8cc0*/  ISETP.GE.AND P1, PT, R14, c[0x0][0x27c], PT ;  /* 0x00009f000e007a0c */ /* 0x000fe20003f26270 */
[----:B------:R4:W5:Y:S01]  /*8cd0*/  @!P0 LD.E.64 R72, [R8.64] ;  /* 0x0000001c08488980 */ /* 0x000962000c101b00 */
[----:B------:R-:W-:Y:S02]  /*8ce0*/  ISETP.GE.AND P0, PT, R13, c[0x0][0x27c], PT ;  /* 0x00009f000d007a0c */ /* 0x000fe40003f06270 */
[----:B--2---:R-:W-:-:S07]  /*8cf0*/  @!P3 SHF.R.S32.HI R11, RZ, 0x1f, R18 ;  /* 0x0000001fff0bb819 */ /* 0x004fce0000011412 */
[----:B------:R-:W-:Y:S02]  /*8d00*/  @!P2 SHF.R.S32.HI R10, RZ, 0x1f, R15 ;  /* 0x0000001fff0aa819 */ /* 0x000fe4000001140f */
[----:B------:R-:W-:Y:S02]  /*8d10*/  @!P3 LEA.HI R11, R11, R18, RZ, 0x2 ;  /* 0x000000120b0bb211 */ /* 0x000fe400078f10ff */
[----:B------:R-:W-:Y:S02]  /*8d20*/  @!P2 LEA.HI R10, R10, R15, RZ, 0x2 ;  /* 0x0000000f0a0aa211 */ /* 0x000fe400078f10ff */
[----:B----4-:R-:W-:Y:S02]  /*8d30*/  @!P1 SHF.R.S32.HI R9, RZ, 0x1f, R14 ;  /* 0x0000001fff099819 */ /* 0x010fe4000001140e */
[----:B------:R-:W-:Y:S02]  /*8d40*/  @!P0 SHF.R.S32.HI R8, RZ, 0x1f, R13 ;  /* 0x0000001fff088819 */ /* 0x000fe4000001140d */
[----:B------:R-:W-:-:S02]  /*8d50*/  @!P1 LEA.HI R9, R9, R14, RZ, 0x2 ;  /* 0x0000000e09099211 */ /* 0x000fc400078f10ff */
[----:B------:R-:W-:Y:S02]  /*8d60*/  @!P0 LEA.HI R8, R8, R13, RZ, 0x2 ;  /* 0x0000000d08088211 */ /* 0x000fe400078f10ff */
[----:B------:R-:W-:Y:S02]  /*8d70*/  @!P3 LOP3.LUT R11, R11, 0xfffffffc, RZ, 0xc0, !PT ;  /* 0xfffffffc0b0bb812 */ /* 0x000fe400078ec0ff */
[----:B------:R-:W-:Y:S02]  /*8d80*/  @!P2 LOP3.LUT R10, R10, 0xfffffffc, RZ, 0xc0, !PT ;  /* 0xfffffffc0a0aa812 */ /* 0x000fe400078ec0ff */
[----:B------:R-:W-:Y:S02]  /*8d90*/  @!P1 LOP3.LUT R9, R9, 0xfffffffc, RZ, 0xc0, !PT ;  /* 0xfffffffc09099812 */ /* 0x000fe400078ec0ff */
[----:B------:R-:W-:Y:S01]  /*8da0*/  @!P0 LOP3.LUT R8, R8, 0xfffffffc, RZ, 0xc0, !PT ;  /* 0xfffffffc08088812 */ /* 0x000fe200078ec0ff */
[--C-:B------:R-:W-:Y:S01]  /*8db0*/  @!P3 IMAD.WIDE R30, R11, 0x2, R22.reuse ;  /* 0x000000020b1eb825 */ /* 0x100fe200078e0216 */
[----:B------:R-:W-:Y:S01]  /*8dc0*/  CS2R R66, SRZ ;  /* 0x0000000000427805 */ /* 0x000fe2000001ff00 */
[----:B------:R-:W-:Y:S01]  /*8dd0*/  CS2R R64, SRZ ;  /* 0x0000000000407805 */ /* 0x000fe2000001ff00 */
[----:B------:R-:W-:Y:S01]  /*8de0*/  CS2R R58, SRZ ;  /* 0x00000000003a7805 */ /* 0x000fe2000001ff00 */
[--C-:B------:R-:W-:Y:S01]  /*8df0*/  @!P2 IMAD.WIDE R28, R10, 0x2, R22.reuse ;  /* 0x000000020a1ca825 */ /* 0x100fe200078e0216 */
[----:B------:R-:W-:Y:S01]  /*8e00*/  CS2R R56, SRZ ;  /* 0x0000000000387805 */ /* 0x000fe2000001ff00 */
[----:B------:R-:W-:Y:S01]  /*8e10*/  CS2R R54, SRZ ;  /* 0x0000000000367805 */ /* 0x000fe2000001ff00 */
[----:B-1----:R-:W-:Y:S01]  /*8e20*/  CS2R R26, SRZ ;  /* 0x00000000001a7805 */ /* 0x002fe2000001ff00 */
[--C-:B------:R-:W-:Y:S01]  /*8e30*/  @!P1 IMAD.WIDE R14, R9, 0x2, R22.reuse ;  /* 0x00000002090e9825 */ /* 0x100fe200078e0216 */
[----:B------:R-:W-:Y:S01]  /*8e40*/  CS2R R48, SRZ ;  /* 0x0000000000307805 */ /* 0x000fe2000001ff00 */
[----:B---3--:R-:W-:Y:S01]  /*8e50*/  CS2R R24, SRZ ;  /* 0x0000000000187805 */ /* 0x008fe2000001ff00 */
        /* <DEDUP_REMOVED lines=13> */
.L_x_347:
[----:B-12-4-:R-:W-:Y:S05]  /*8f30*/  BSYNC B0 ;  /* 0x0000000000007941 */ /* 0x016fea0003800000 */
.L_x_346:
[----:B-----5:R-:W-:Y:S01]  /*8f40*/  IMAD.MOV.U32 R8, RZ, RZ, R27 ;  /* 0x000000ffff087224 */ /* 0x020fe200078e001b */
[----:B------:R-:W-:Y:S01]  /*8f50*/  UIADD3 UR4, -UR18, UR21, URZ ;  /* 0x0000001512047290 */ /* 0x000fe2000fffe13f */
[----:B------:R-:W-:Y:S01]  /*8f60*/  IMAD.MOV.U32 R10, RZ, RZ, R26 ;  /* 0x000000ffff0a7224 */ /* 0x000fe200078e001a */
[----:B------:R-:W-:-:S04]  /*8f70*/  DEPBAR.LE SB0, 0x1 ;  /* 0x000080400000791a */ /* 0x000fc80000000000 */
[----:B------:R-:W-:Y:S01]  /*8f80*/  PRMT R14, R8, 0x7610, R14 ;  /* 0x00007610080e7816 */ /* 0x000fe2000000000e */
[----:B------:R-:W-:Y:S01]  /*8f90*/  IMAD.MOV.U32 R8, RZ, RZ, R58 ;  /* 0x000000ffff087224 */ /* 0x000fe200078e003a */
[----:B------:R-:W-:Y:S01]  /*8fa0*/  PRMT R15, R10, 0x7610, R15 ;  /* 0x000076100a0f7816 */ /* 0x000fe2000000000f */
[----:B------:R-:W-:Y:S01]  /*8fb0*/  IMAD.MOV.U32 R10, RZ, RZ, R55 ;  /* 0x000000ffff0a7224 */ /* 0x000fe200078e0037 */
[----:B------:R-:W-:Y:S01]  /*8fc0*/  UISETP.LT.AND UP0, UPT, UR4, 0x80, UPT ;  /* 0x000000800400788c */ /* 0x000fe2000bf01270 */
        /* <DEDUP_REMOVED lines=19> */
[----:B------:R-:W-:Y:S01]  /*9100*/  SHF.R.S32.HI R10, RZ, 0x1f, R77 ;  /* 0x0000001fff0a7819 */ /* 0x000fe2000001144d */
[----:B------:R-:W-:Y:S01]  /*9110*/  USEL UR4, UR4, 0x80, UP0 ;  /* 0x0000008004047887 */ /* 0x000fe20008000000 */
[----:B------:R-:W-:Y:S01]  /*9120*/  PRMT R13, R8, 0x7610, R13 ;  /* 0x00007610080d7816 */ /* 0x000fe2000000000d */
[----:B------:R-:W-:Y:S01]  /*9130*/  IMAD.MOV.U32 R8, RZ, RZ, R49 ;  /* 0x000000ffff087224 */ /* 0x000fe200078e0031 */
[----:B------:R-:W-:Y:S01]  /*9140*/  LEA.HI R10, R10, R77, RZ, 0x3 ;  /* 0x0000004d0a0a7211 */ /* 0x000fe200078f18ff */
[----:B------:R-:W-:Y:S01]  /*9150*/  BSSY B1, `(.L_x_348) ;  /* 0x0000155000017945 */ /* 0x000fe20003800000 */
[----:B------:R-:W-:Y:S01]  /*9160*/  PRMT R39, R9, 0x7610, R39 ;  /* 0x0000761009277816 */ /* 0x000fe20000000027 */
[----:B------:R-:W-:Y:S01]  /*9170*/  IMAD.MOV.U32 R9, RZ, RZ, R48 ;  /* 0x000000ffff097224 */ /* 0x000fe200078e0030 */
[----:B------:R-:W-:-:S02]  /*9180*/  LOP3.LUT R10, R10, 0xfffffff8, RZ, 0xc0, !PT ;  /* 0xfffffff80a0a7812 */ /* 0x000fc400078ec0ff */
[----:B------:R-:W-:Y:S01]  /*9190*/  PRMT R19, R8, 0x7610, R19 ;  /* 0x0000761008137816 */ /* 0x000fe20000000013 */
[----:B------:R-:W-:Y:S01]  /*91a0*/  IMAD.MOV.U32 R8, RZ, RZ, R56 ;  /* 0x000000ffff087224 */ /* 0x000fe200078e0038 */
[----:B------:R-:W-:Y:S01]  /*91b0*/  PRMT R20, R9, 0x7610, R20 ;  /* 0x0000761009147816 */ /* 0x000fe20000000014 */
[----:B------:R-:W-:Y:S01]  /*91c0*/  IMAD.IADD R9, R77, 0x1, -R10 ;  /* 0x000000014d097824 */ /* 0x000fe200078e0a0a */
[----:B------:R-:W-:Y:S01]  /*91d0*/  PRMT R12, R11, 0x7610, R12 ;  /* 0x000076100b0c7816 */ /* 0x000fe2000000000c */
[----:B------:R-:W-:Y:S01]  /*91e0*/  IMAD.MOV.U32 R11, RZ, RZ, R57 ;  /* 0x000000ffff0b7224 */ /* 0x000fe200078e0039 */
[----:B------:R-:W-:Y:S01]  /*91f0*/  PRMT R28, R8, 0x7610, R28 ;  /* 0x00007610081c7816 */ /* 0x000fe2000000001c */
[C---:B------:R-:W-:Y:S01]  /*9200*/  IMAD.SHL.U32 R8, R9.reuse, 0x40, RZ ;  /* 0x0000004009087824 */ /* 0x040fe200078e00ff */
[----:B------:R-:W-:Y:S01]  /*9210*/  BAR.SYNC.DEFER_BLOCKING 0x0 ;  /* 0x0000000000007b1d */ /* 0x000fe20000010000 */
[----:B------:R-:W-:Y:S01]  /*9220*/  LOP3.LUT P1, RZ, R9, 0x4, RZ, 0xc0, !PT ;  /* 0x0000000409ff7812 */ /* 0x000fe2000782c0ff */
[----:B------:R-:W-:Y:S01]  /*9230*/  IMAD.MOV.U32 R10, RZ, RZ, R64 ;  /* 0x000000ffff0a7224 */ /* 0x000fe200078e0040 */
[----:B------:R-:W-:-:S02]  /*9240*/  PRMT R23, R11, 0x7610, R23 ;  /* 0x000076100b177816 */ /* 0x000fc40000000017 */
[----:B------:R-:W-:Y:S01]  /*9250*/  LOP3.LUT R9, R8, 0x1c0, RZ, 0xc0, !PT ;  /* 0x000001c008097812 */ /* 0x000fe200078ec0ff */
[----:B------:R-:W-:Y:S01]  /*9260*/  IMAD.MOV.U32 R8, RZ, RZ, R72 ;  /* 0x000000ffff087224 */ /* 0x000fe200078e0048 */
[----:B------:R-:W-:Y:S02]  /*9270*/  ISETP.GE.AND P0, PT, R77, UR4, PT ;  /* 0x000000044d007c0c */ /* 0x000fe4000bf06270 */
[----:B------:R-:W-:Y:S02]  /*9280*/  LOP3.LUT R11, R9, 0x18, R60, 0xf8, !PT ;  /* 0x00000018090b7812 */ /* 0x000fe400078ef83c */
[----:B------:R-:W-:Y:S01]  /*9290*/  SHF.R.U32.HI R18, RZ, 0x3, R9 ;  /* 0x00000003ff127819 */ /* 0x000fe20000011609 */
[----:B------:R-:W-:Y:S01]  /*92a0*/  IMAD.MOV.U32 R9, RZ, RZ, R65 ;  /* 0x000000ffff097224 */ /* 0x000fe200078e0041 */
[----:B------:R-:W-:Y:S01]  /*92b0*/  PRMT R31, R10, 0x7610, R31 ;  /* 0x000076100a1f7816 */ /* 0x000fe2000000001f */
[----:B------:R-:W-:Y:S01]  /*92c0*/  IMAD.MOV.U32 R10, RZ, RZ, R73 ;  /* 0x000000ffff0a7224 */ /* 0x000fe200078e0049 */
[----:B------:R-:W-:-:S02]  /*92d0*/  LOP3.LUT R18, R11, R18, RZ, 0x3c, !PT ;  /* 0x000000120b127212 */ /* 0x000fc400078e3cff */
[----:B------:R-:W-:Y:S01]  /*92e0*/  PRMT R34, R9, 0x7610, R34 ;  /* 0x0000761009227816 */ /* 0x000fe20000000022 */
[----:B------:R-:W-:Y:S01]  /*92f0*/  IMAD.MOV.U32 R9, RZ, RZ, R78 ;  /* 0x000000ffff097224 */ /* 0x000fe200078e004e */
[----:B------:R-:W-:Y:S01]  /*9300*/  PRMT R38, R8, 0x7610, R38 ;  /* 0x0000761008267816 */ /* 0x000fe20000000026 */
[----:B------:R-:W-:Y:S01]  /*9310*/  IMAD R18, R81, 0x200, R18 ;  /* 0x0000020051127824 */ /* 0x000fe200078e0212 */
[----:B------:R-:W-:Y:S01]  /*9320*/  PRMT R37, R10, 0x7610, R37 ;  /* 0x000076100a257816 */ /* 0x000fe20000000025 */
[----:B------:R-:W-:Y:S01]  /*9330*/  IMAD.MOV.U32 R8, RZ, RZ, R79 ;  /* 0x000000ffff087224 */ /* 0x000fe200078e004f */
[----:B------:R-:W-:Y:S02]  /*9340*/  PRMT R46, R9, 0x7610, R46 ;  /* 0x00007610092e7816 */ /* 0x000fe4000000002e */
[C---:B------:R-:W-:Y:S02]  /*9350*/  IADD3 R17, R18.reuse, 0x20, RZ ;  /* 0x0000002012117810 */ /* 0x040fe40007ffe0ff */
[----:B------:R-:W-:-:S02]  /*9360*/  @P1 IADD3 R17, R18, -0x20, RZ ;  /* 0xffffffe012111810 */ /* 0x000fc40007ffe0ff */
[----:B------:R-:W-:Y:S02]  /*9370*/  PRMT R45, R8, 0x7610, R45 ;  /* 0x00007610082d7816 */ /* 0x000fe4000000002d */
[----:B------:R-:W-:Y:S02]  /*9380*/  LEA R18, R18, 0xc100, 0x1 ;  /* 0x0000c10012127811 */ /* 0x000fe400078e08ff */
[----:B------:R-:W-:Y:S01]  /*9390*/  LEA R17, R17, 0xc100, 0x1 ;  /* 0x0000c10011117811 */ /* 0x000fe200078e08ff */
[----:B------:R-:W-:Y:S05]  /*93a0*/  @P0 BRA `(.L_x_349) ;  /* 0x000012f000000947 */ /* 0x000fea0003800000 */
[----:B------:R-:W-:Y:S01]  /*93b0*/  ISETP.GE.AND P0, PT, R16, c[0x0][0x27c], PT ;  /* 0x00009f0010007a0c */ /* 0x000fe20003f06270 */
[----:B------:R-:W-:-:S12]  /*93c0*/  BSSY B0, `(.L_x_350) ;  /* 0x0000030000007945 */ /* 0x000fd80003800000 */
[----:B------:R-:W-:Y:S05]  /*93d0*/  @P0 BRA `(.L_x_351) ;  /* 0x000002e000000947 */ /* 0x000fea0003800000 */
[----:B------:R-:W1:Y:S01]  /*93e0*/  LDS.128 R8, [R18] ;  /* 0x0000000012087984 */ /* 0x000e620000000c00 */
[----:B------:R-:W-:Y:S02]  /*93f0*/  SHF.R.U32.HI R60, RZ, 0x10, R105 ;  /* 0x00000010ff3c7819 */ /* 0x000fe40000011669 */
[----:B------:R-:W-:Y:S02]  /*9400*/  SHF.R.U32.HI R103, RZ, 0x10, R109 ;  /* 0x00000010ff677819 */ /* 0x000fe4000001166d */
[----:B------:R-:W-:Y:S02]  /*9410*/  SHF.R.U64 R107, R104, 0x10, R105 ;  /* 0x00000010686b7819 */ /* 0x000fe40000001269 */
[----:B------:R-:W-:Y:S02]  /*9420*/  PRMT R101, R101, 0x5410, R60 ;  /* 0x0000541065657816 */ /* 0x000fe4000000003c */
[----:B------:R-:W-:Y:S02]  /*9430*/  PRMT R60, R12, 0x5432, R103 ;  /* 0x000054320c3c7816 */ /* 0x000fe40000000067 */
[----:B------:R-:W-:-:S02]  /*9440*/  SHF.R.U64 R105, R108, 0x10, R109 ;  /* 0x000000106c697819 */ /* 0x000fc4000000126d */
[----:B------:R-:W-:Y:S02]  /*9450*/  PRMT R102, R102, 0x5410, R107 ;  /* 0x0000541066667816 */ /* 0x000fe4000000006b */
[----:B------:R-:W-:Y:S02]  /*9460*/  PRMT R100, R100, 0x5410, R105 ;  /* 0x0000541064647816 */ /* 0x000fe40000000069 */
[----:B------:R-:W-:Y:S02]  /*9470*/  LOP3.LUT R109, R101, 0xffff0000, RZ, 0xc0, !PT ;  /* 0xffff0000656d7812 */ /* 0x000fe400078ec0ff */
[----:B------:R-:W-:Y:S02]  /*9480*/  LOP3.LUT R115, R102, 0xffff0000, RZ, 0xc0, !PT ;  /* 0xffff000066737812 */ /* 0x000fe400078ec0ff */
[----:B-1----:R-:W-:Y:S01]  /*9490*/  SHF.L.U32 R108, R8, 0x10, RZ ;  /* 0x00000010086c7819 */ /* 0x002fe200000006ff */
[----:B------:R-:W-:Y:S01]  /*94a0*/  IMAD.U32 R104, R10, 0x10000, RZ ;  /* 0x000100000a687824 */ /* 0x000fe200078e00ff */
[----:B------:R-:W-:Y:S01]  /*94b0*/  LOP3.LUT R107, R8, 0xffff0000, RZ, 0xc0, !PT ;  /* 0xffff0000086b7812 */ /* 0x000fe200078ec0ff */
[----:B------:R-:W-:Y:S01]  /*94c0*/  IMAD.U32 R8, R60, 0x10000, RZ ;  /* 0x000100003c087824 */ /* 0x000fe200078e00ff */
[----:B------:R-:W-:Y:S01]  /*94d0*/  LOP3.LUT R103, R10, 0xffff0000, RZ, 0xc0, !PT ;  /* 0xffff00000a677812 */ /* 0x000fe200078ec0ff */
[C---:B------:R-:W-:Y:S01]  /*94e0*/  IMAD.U32 R10, R11.reuse, 0x10000, RZ ;  /* 0x000100000b0a7824 */ /* 0x040fe200078e00ff */
[----:B------:R-:W-:Y:S01]  /*94f0*/  LOP3.LUT R105, R11, 0xffff0000, RZ, 0xc0, !PT ;  /* 0xffff00000b697812 */ /* 0x000fe200078ec0ff */
[----:B------:R-:W-:Y:S01]  /*9500*/  IMAD.U32 R11, R101, 0x10000, RZ ;  /* 0x00010000650b7824 */ /* 0x000fe200078e00ff */
[----:B------:R-:W-:Y:S01]  /*9510*/  LOP3.LUT R60, R60, 0xffff0000, RZ, 0xc0, !PT ;  /* 0xffff00003c3c7812 */ /* 0x000fe200078ec0ff */
[----:B------:R-:W-:Y:S01]  /*9520*/  FMUL.FTZ R101, R103, R8 ;  /* 0x0000000867657220 */ /* 0x000fe20000410000 */
[----:B------:R-:W-:Y:S01]  /*9530*/  SHF.L.U32 R106, R9, 0x10, RZ ;  /* 0x00000010096a7819 */ /* 0x000fe200000006ff */
[----:B------:R-:W-:Y:S01]  /*9540*/  FMUL.FTZ R103, R103, R11 ;  /* 0x0000000b67677220 */ /* 0x000fe20000410000 */
[----:B------:R-:W-:Y:S01]  /*9550*/  LOP3.LUT R114, R9, 0xffff0000, RZ, 0xc0, !PT ;  /* 0xffff000009727812 */ /* 0x000fe200078ec0ff */
[----:B------:R-:W-:-:S02]  /*9560*/  FMUL.FTZ R9, R105, R60 ;  /* 0x0000003c69097220 */ /* 0x000fc40000410000 */
[-C--:B------:R-:W-:Y:S02]  /*9570*/  FMUL.FTZ R105, R105, R109.reuse ;  /* 0x0000006d69697220 */ /* 0x080fe40000410000 */
[----:B------:R-:W-:Y:S01]  /*9580*/  FFMA.FTZ R9, R10, R109, -R9 ;  /* 0x0000006d0a097223 */ /* 0x000fe20000010809 */
[----:B------:R-:W-:Y:S01]  /*9590*/  LOP3.LUT R109, R100, 0xffff0000, RZ, 0xc0, !PT ;  /* 0xffff0000646d7812 */ /* 0x000fe200078ec0ff */
[C---:B------:R-:W-:Y:S02]  /*95a0*/  FFMA.FTZ R101, R104.reuse, R11, -R101 ;  /* 0x0000000b68657223 */ /* 0x040fe40000010865 */
[----:B------:R-:W-:Y:S01]  /*95b0*/  FFMA.FTZ R8, R104, R8, R103 ;  /* 0x0000000868087223 */ /* 0x000fe20000010067 */
[----:B------:R-:W-:Y:S01]  /*95c0*/  SHF.L.U32 R103, R102, 0x10, RZ ;  /* 0x0000001066677819 */ /* 0x000fe200000006ff */
[----:B------:R-:W-:Y:S02]  /*95d0*/  IMAD.U32 R11, R100, 0x10000, RZ ;  /* 0x00010000640b7824 */ /* 0x000fe400078e00ff */
[----:B------:R-:W-:-:S02]  /*95e0*/  FFMA.FTZ R60, R10, R60, R105 ;  /* 0x0000003c0a3c7223 */ /* 0x000fc40000010069 */
[C---:B------:R-:W-:Y:S02]  /*95f0*/  FMUL.FTZ R10, R107.reuse, R11 ;  /* 0x0000000b6b0a7220 */ /* 0x040fe40000410000 */
[C---:B------:R-:W-:Y:S02]  /*9600*/  FMUL.FTZ R100, R114.reuse, R109 ;  /* 0x0000006d72647220 */ /* 0x040fe40000410000 */
[----:B------:R-:W-:Y:S02]  /*9610*/  FMUL.FTZ R107, R107, R103 ;  /* 0x000000676b6b7220 */ /* 0x000fe40000410000 */
[----:B------:R-:W-:Y:S02]  /*9620*/  FMUL.FTZ R114, R114, R115 ;  /* 0x0000007372727220 */ /* 0x000fe40000410000 */
[----:B------:R-:W-:Y:S01]  /*9630*/  FFMA.FTZ R103, R108, R103, -R10 ;  /* 0x000000676c677223 */ /* 0x000fe2000001080a */
[----:B------:R-:W-:Y:S01]  /*9640*/  F2FP.BF16.PACK_AB R10, R8, R101 ;  /* 0x00000065080a723e */ /* 0x000fe200000010ff */
[----:B------:R-:W-:Y:S01]  /*9650*/  FFMA.FTZ R108, R108, R11, R107 ;  /* 0x0000000b6c6c7223 */ /* 0x000fe2000001006b */
[----:B------:R-:W-:Y:S01]  /*9660*/  F2FP.BF16.PACK_AB R11, R60, R9 ;  /* 0x000000093c0b723e */ /* 0x000fe200000010ff */
[----:B------:R-:W-:-:S02]  /*9670*/  FFMA.FTZ R100, R106, R115, -R100 ;  /* 0x000000736a647223 */ /* 0x000fc40000010864 */
[----:B------:R-:W-:Y:S01]  /*9680*/  FFMA.FTZ R109, R106, R109, R114 ;  /* 0x0000006d6a6d7223 */ /* 0x000fe20000010072 */
[----:B------:R-:W-:-:S04]  /*9690*/  F2FP.BF16.PACK_AB R8, R108, R103 ;  /* 0x000000676c08723e */ /* 0x000fc800000010ff */
[----:B------:R-:W-:-:S05]  /*96a0*/  F2FP.BF16.PACK_AB R9, R109, R100 ;  /* 0x000000646d09723e */ /* 0x000fca00000010ff */
[----:B------:R1:W-:Y:S02]  /*96b0*/  STS.128 [R18], R8 ;  /* 0x0000000812007388 */ /* 0x0003e40000000c00 */
.L_x_351:
[----:B------:R-:W-:Y:S05]  /*96c0*/  BSYNC B0 ;  /* 0x0000000000007941 */ /* 0x000fea0003800000 */
.L_x_350:
[----:B-1----:R-:W-:Y:S01]  /*96d0*/  IADD3 R8, R16, 0x10, RZ ;  /* 0x0000001010087810 */ /* 0x002fe20007ffe0ff */
[----:B------:R-:W-:Y:S03]  /*96e0*/  BSSY B0, `(.L_x_352) ;  /* 0x0000031000007945 */ /* 0x000fe60003800000 */
[----:B------:R-:W-:-:S13]  /*96f0*/  ISETP.GE.AND P0, PT, R8, c[0x0][0x27c], PT ;  /* 0x00009f0008007a0c */ /* 0x000fda0003f06270 */
[----:B------:R-:W-:Y:S05]  /*9700*/  @P0 BRA `(.L_x_353) ;  /* 0x000002e000000947 */ /* 0x000fea0003800000 */
[----:B------:R-:W1:Y:S01]  /*9710*/  LDS.128 R8, [R17] ;  /* 0x0000000011087984 */ /* 0x000e620000000c00 */
[----:B------:R-:W-:Y:S02]  /*9720*/  SHF.R.U64 R100, R120, 0x10, R121 ;  /* 0x0000001078647819 */ /* 0x000fe40000001279 */
[----:B------:R-:W-:Y:S02]  /*9730*/  SHF.R.U64 R60, R122, 0x10, R123 ;  /* 0x000000107a3c7819 */ /* 0x000fe4000000127b */
[----:B------:R-:W-:Y:S02]  /*9740*/  SHF.R.U32.HI R121, RZ, 0x10, R121 ;  /* 0x00000010ff797819 */ /* 0x000fe40000011679 */
[----:B------:R-:W-:Y:S02]  /*9750*/  SHF.R.U32.HI R123, RZ, 0x10, R123 ;  /* 0x00000010ff7b7819 */ /* 0x000fe4000001167b */
[----:B------:R-:W-:Y:S02]  /*9760*/  PRMT R92, R92, 0x5410, R121 ;  /* 0x000054105c5c7816 */ /* 0x000fe40000000079 */
[----:B------:R-:W-:-:S02]  /*9770*/  PRMT R94, R94, 0x5410, R123 ;  /* 0x000054105e5e7816 */ /* 0x000fc4000000007b */
[----:B------:R-:W-:Y:S02]  /*9780*/  PRMT R95, R95, 0x5410, R60 ;  /* 0x000054105f5f7816 */ /* 0x000fe4000000003c */
[----:B------:R-:W-:Y:S01]  /*9790*/  PRMT R93, R93, 0x5410, R100 ;  /* 0x000054105d5d7816 */ /* 0x000fe20000000064 */
[----:B------:R-:W-:Y:S01]  /*97a0*/  IMAD.U32 R101, R94, 0x10000, RZ ;  /* 0x000100005e657824 */ /* 0x000fe200078e00ff */
[----:B------:R-:W-:Y:S02]  /*97b0*/  LOP3.LUT R105, R92, 0xffff0000, RZ, 0xc0, !PT ;  /* 0xffff00005c697812 */ /* 0x000fe400078ec0ff */
[----:B------:R-:W-:Y:S01]  /*97c0*/  LOP3.LUT R107, R94, 0xffff0000, RZ, 0xc0, !PT ;  /* 0xffff00005e6b7812 */ /* 0x000fe200078ec0ff */
[C---:B-1----:R-:W-:Y:S01]  /*97d0*/  IMAD.U32 R100, R10.reuse, 0x10000, RZ ;  /* 0x000100000a647824 */ /* 0x042fe200078e00ff */
[----:B------:R-:W-:Y:S01]  /*97e0*/  LOP3.LUT R60, R10, 0xffff0000, RZ, 0xc0, !PT ;  /* 0xffff00000a3c7812 */ /* 0x000fe200078ec0ff */
[C---:B------:R-:W-:Y:S01]  /*97f0*/  IMAD.U32 R10, R11.reuse, 0x10000, RZ ;  /* 0x000100000b0a7824 */ /* 0x040fe200078e00ff */
[----:B------:R-:W-:Y:S01]  /*9800*/  LOP3.LUT R102, R11, 0xffff0000, RZ, 0xc0, !PT ;  /* 0xffff00000b667812 */ /* 0x000fe200078ec0ff */
[----:B------:R-:W-:Y:S01]  /*9810*/  IMAD.U32 R11, R92, 0x10000, RZ ;  /* 0x000100005c0b7824 */ /* 0x000fe200078e00ff */
[----:B------:R-:W-:-:S02]  /*9820*/  SHF.L.U32 R104, R8, 0x10, RZ ;  /* 0x0000001008687819 */ /* 0x000fc400000006ff */
[----:B------:R-:W-:Y:S01]  /*9830*/  LOP3.LUT R103, R8, 0xffff0000, RZ, 0xc0, !PT ;  /* 0xffff000008677812 */ /* 0x000fe200078ec0ff */
[C---:B------:R-:W-:Y:S01]  /*9840*/  FMUL.FTZ R92, R60.reuse, R11 ;  /* 0x0000000b3c5c7220 */ /* 0x040fe20000410000 */
[C---:B------:R-:W-:Y:S01]  /*9850*/  SHF.L.U32 R8, R9.reuse, 0x10, RZ ;  /* 0x0000001009087819 */ /* 0x040fe200000006ff */
[----:B------:R-:W-:Y:S01]  /*9860*/  FMUL.FTZ R60, R60, R101 ;  /* 0x000000653c3c7220 */ /* 0x000fe20000410000 */
[----:B------:R-:W-:Y:S01]  /*9870*/  LOP3.LUT R94, R9, 0xffff0000, RZ, 0xc0, !PT ;  /* 0xffff0000095e7812 */ /* 0x000fe200078ec0ff */
[----:B------:R-:W-:Y:S02]  /*9880*/  FMUL.FTZ R9, R102, R105 ;  /* 0x0000006966097220 */ /* 0x000fe40000410000 */
[C---:B------:R-:W-:Y:S02]  /*9890*/  FFMA.FTZ R11, R100.reuse, R11, R60 ;  /* 0x0000000b640b7223 */ /* 0x040fe4000001003c */
[----:B------:R-:W-:Y:S01]  /*98a0*/  FFMA.FTZ R92, R100, R101, -R92 ;  /* 0x00000065645c7223 */ /* 0x000fe2000001085c */
[----:B------:R-:W-:Y:S01]  /*98b0*/  SHF.L.U32 R100, R95, 0x10, RZ ;  /* 0x000000105f647819 */ /* 0x000fe200000006ff */
[C---:B------:R-:W-:Y:S01]  /*98c0*/  IMAD.U32 R60, R93.reuse, 0x10000, RZ ;  /* 0x000100005d3c7824 */ /* 0x040fe200078e00ff */
[----:B------:R-:W-:Y:S01]  /*98d0*/  LOP3.LUT R93, R93, 0xffff0000, RZ, 0xc0, !PT ;  /* 0xffff00005d5d7812 */ /* 0x000fe200078ec0ff */
[-C--:B------:R-:W-:Y:S01]  /*98e0*/  FMUL.FTZ R102, R102, R107.reuse ;  /* 0x0000006b66667220 */ /* 0x080fe20000410000 */
[----:B------:R-:W-:Y:S01]  /*98f0*/  LOP3.LUT R95, R95, 0xffff0000, RZ, 0xc0, !PT ;  /* 0xffff00005f5f7812 */ /* 0x000fe200078ec0ff */
[----:B------:R-:W-:-:S02]  /*9900*/  FFMA.FTZ R9, R10, R107, -R9 ;  /* 0x0000006b0a097223 */ /* 0x000fc40000010809 */
[----:B------:R-:W-:Y:S02]  /*9910*/  FFMA.FTZ R102, R10, R105, R102 ;  /* 0x000000690a667223 */ /* 0x000fe40000010066 */
[C---:B------:R-:W-:Y:S02]  /*9920*/  FMUL.FTZ R101, R103.reuse, R60 ;  /* 0x0000003c67657220 */ /* 0x040fe40000410000 */
[C---:B------:R-:W-:Y:S02]  /*9930*/  FMUL.FTZ R10, R94.reuse, R93 ;  /* 0x0000005d5e0a7220 */ /* 0x040fe40000410000 */
[-C--:B------:R-:W-:Y:S02]  /*9940*/  FMUL.FTZ R103, R103, R100.reuse ;  /* 0x0000006467677220 */ /* 0x080fe40000410000 */
[----:B------:R-:W-:Y:S02]  /*9950*/  FMUL.FTZ R94, R94, R95 ;  /* 0x0000005f5e5e7220 */ /* 0x000fe40000410000 */
[----:B------:R-:W-:-:S02]  /*9960*/  FFMA.FTZ R101, R104, R100, -R101 ;  /* 0x0000006468657223 */ /* 0x000fc40000010865 */
[----:B------:R-:W-:Y:S02]  /*9970*/  FFMA.FTZ R60, R104, R60, R103 ;  /* 0x0000003c683c7223 */ /* 0x000fe40000010067 */
[C---:B------:R-:W-:Y:S01]  /*9980*/  FFMA.FTZ R95, R8.reuse, R95, -R10 ;  /* 0x0000005f085f7223 */ /* 0x040fe2000001080a */
[----:B------:R-:W-:Y:S01]  /*9990*/  F2FP.BF16.PACK_AB R10, R11, R92 ;  /* 0x0000005c0b0a723e */ /* 0x000fe200000010ff */
[----:B------:R-:W-:Y:S01]  /*99a0*/  FFMA.FTZ R94, R8, R93, R94 ;  /* 0x0000005d085e7223 */ /* 0x000fe2000001005e */
[----:B------:R-:W-:Y:S02]  /*99b0*/  F2FP.BF16.PACK_AB R11, R102, R9 ;  /* 0x00000009660b723e */ /* 0x000fe400000010ff */
[----:B------:R-:W-:Y:S02]  /*99c0*/  F2FP.BF16.PACK_AB R8, R60, R101 ;  /* 0x000000653c08723e */ /* 0x000fe400000010ff */
[----:B------:R-:W-:-:S05]  /*99d0*/  F2FP.BF16.PACK_AB R9, R94, R95 ;  /* 0x0000005f5e09723e */ /* 0x000fca00000010ff */
[----:B------:R1:W-:Y:S02]  /*99e0*/  STS.128 [R17], R8 ;  /* 0x0000000811007388 */ /* 0x0003e40000000c00 */
.L_x_353:
[----:B------:R-:W-:Y:S05]  /*99f0*/  BSYNC B0 ;  /* 0x0000000000007941 */ /* 0x000fea0003800000 */
.L_x_352:
[----:B-1----:R-:W-:Y:S01]  /*9a00*/  IADD3 R8, R16, 0x20, RZ ;  /* 0x0000002010087810 */ /* 0x002fe20007ffe0ff */
[----:B------:R-:W-:Y:S03]  /*9a10*/  BSSY B0, `(.L_x_354) ;  /* 0x0000031000007945 */ /* 0x000fe60003800000 */
[----:B------:R-:W-:-:S13]  /*9a20*/  ISETP.GE.AND P0, PT, R8, c[0x0][0x27c], PT ;  /* 0x00009f0008007a0c */ /* 0x000fda0003f06270 */
[----:B------:R-:W-:Y:S05]  /*9a30*/  @P0 BRA `(.L_x_355) ;  /* 0x000002e000000947 */ /* 0x000fea0003800000 */
[----:B------:R-:W1:Y:S01]  /*9a40*/  LDS.128 R8, [R18+0x4000] ;  /* 0x0040000012087984 */ /* 0x000e620000000c00 */
        /* <DEDUP_REMOVED lines=23> */
[----:B------:R-:W-:Y:S01]  /*9bc0*/  FFMA.FTZ R76, R92, R93, -R76 ;  /* 0x0000005d5c4c7223 */ /* 0x000fe2000001084c */
[----:B------:R-:W-:Y:S01]  /*9bd0*/  LOP3.LUT R93, R82, 0xffff0000, RZ, 0xc0, !PT ;  /* 0xffff0000525d7812 */ /* 0x000fe200078ec0ff */
[----:B------:R-:W-:Y:S01]  /*9be0*/  FFMA.FTZ R11, R92, R11, R60 ;  /* 0x0000000b5c0b7223 */ /* 0x000fe2000001003c */
[C---:B------:R-:W-:Y:S01]  /*9bf0*/  SHF.L.U32 R92, R85.reuse, 0x10, RZ ;  /* 0x00000010555c7819 */ /* 0x040fe200000006ff */
[----:B------:R-:W-:Y:S01]  /*9c00*/  FMUL.FTZ R94, R94, R103 ;  /* 0x000000675e5e7220 */ /* 0x000fe20000410000 */
[----:B------:R-:W-:Y:S01]  /*9c10*/  LOP3.LUT R85, R85, 0xffff0000, RZ, 0xc0, !PT ;  /* 0xffff000055557812 */ /* 0x000fe200078ec0ff */
[----:B------:R-:W-:-:S02]  /*9c20*/  IMAD.U32 R60, R82, 0x10000, RZ ;  /* 0x00010000523c7824 */ /* 0x000fc400078e00ff */
[C---:B------:R-:W-:Y:S02]  /*9c30*/  FFMA.FTZ R9, R10.reuse, R103, -R9 ;  /* 0x000000670a097223 */ /* 0x040fe40000010809 */
[----:B------:R-:W-:Y:S02]  /*9c40*/  FFMA.FTZ R94, R10, R101, R94 ;  /* 0x000000650a5e7223 */ /* 0x000fe4000001005e */
[C---:B------:R-:W-:Y:S02]  /*9c50*/  FMUL.FTZ R101, R95.reuse, R60 ;  /* 0x0000003c5f657220 */ /* 0x040fe40000410000 */
[C---:B------:R-:W-:Y:S02]  /*9c60*/  FMUL.FTZ R10, R84.reuse, R93 ;  /* 0x0000005d540a7220 */ /* 0x040fe40000410000 */
[----:B------:R-:W-:Y:S02]  /*9c70*/  FMUL.FTZ R95, R95, R92 ;  /* 0x0000005c5f5f7220 */ /* 0x000fe40000410000 */
[----:B------:R-:W-:-:S02]  /*9c80*/  FMUL.FTZ R84, R84, R85 ;  /* 0x0000005554547220 */ /* 0x000fc40000410000 */
[C---:B------:R-:W-:Y:S02]  /*9c90*/  FFMA.FTZ R101, R100.reuse, R92, -R101 ;  /* 0x0000005c64657223 */ /* 0x040fe40000010865 */
[----:B------:R-:W-:Y:S02]  /*9ca0*/  FFMA.FTZ R60, R100, R60, R95 ;  /* 0x0000003c643c7223 */ /* 0x000fe4000001005f */
[C---:B------:R-:W-:Y:S01]  /*9cb0*/  FFMA.FTZ R85, R8.reuse, R85, -R10 ;  /* 0x0000005508557223 */ /* 0x040fe2000001080a */
[----:B------:R-:W-:Y:S01]  /*9cc0*/  F2FP.BF16.PACK_AB R10, R11, R76 ;  /* 0x0000004c0b0a723e */ /* 0x000fe200000010ff */
[----:B------:R-:W-:Y:S01]  /*9cd0*/  FFMA.FTZ R84, R8, R93, R84 ;  /* 0x0000005d08547223 */ /* 0x000fe20000010054 */
[----:B------:R-:W-:Y:S02]  /*9ce0*/  F2FP.BF16.PACK_AB R11, R94, R9 ;  /* 0x000000095e0b723e */ /* 0x000fe400000010ff */
[----:B------:R-:W-:Y:S02]  /*9cf0*/  F2FP.BF16.PACK_AB R8, R60, R101 ;  /* 0x000000653c08723e */ /* 0x000fe400000010ff */
[----:B------:R-:W-:-:S05]  /*9d00*/  F2FP.BF16.PACK_AB R9, R84, R85 ;  /* 0x000000555409723e */ /* 0x000fca00000010ff */
[----:B------:R1:W-:Y:S02]  /*9d10*/  STS.128 [R18+0x4000], R8 ;  /* 0x0040000812007388 */ /* 0x0003e40000000c00 */
.L_x_355:
[----:B------:R-:W-:Y:S05]  /*9d20*/  BSYNC B0 ;  /* 0x0000000000007941 */ /* 0x000fea0003800000 */
.L_x_354:
[----:B-1----:R-:W-:Y:S01]  /*9d30*/  IADD3 R8, R16, 0x30, RZ ;  /* 0x0000003010087810 */ /* 0x002fe20007ffe0ff */
[----:B------:R-:W-:Y:S03]  /*9d40*/  BSSY B0, `(.L_x_356) ;  /* 0x0000031000007945 */ /* 0x000fe60003800000 */
[----:B------:R-:W-:-:S13]  /*9d50*/  ISETP.GE.AND P0, PT, R8, c[0x0][0x27c], PT ;  /* 0x00009f0008007a0c */ /* 0x000fda0003f06270 */
[----:B------:R-:W-:Y:S05]  /*9d60*/  @P0 BRA `(.L_x_357) ;  /* 0x000002e000000947 */ /* 0x000fea0003800000 */
[----:B------:R-:W1:Y:S01]  /*9d70*/  LDS.128 R8, [R17+0x4000] ;  /* 0x0040000011087984 */ /* 0x000e620000000c00 */
[--C-:B------:R-:W-:Y:S02]  /*9d80*/  SHF.R.U64 R76, R110, 0x10, R111.reuse ;  /* 0x000000106e4c7819 */ /* 0x100fe4000000126f */
[----:B------:R-:W-:Y:S02]  /*9d90*/  SHF.R.U32.HI R111, RZ, 0x10, R111 ;  /* 0x00000010ff6f7819 */ /* 0x000fe4000001166f */
[--C-:B------:R-:W-:Y:S02]  /*9da0*/  SHF.R.U64 R60, R112, 0x10, R113.reuse ;  /* 0x00000010703c7819 */ /* 0x100fe40000001271 */
[----:B------:R-:W-:Y:S02]  /*9db0*/  SHF.R.U32.HI R113, RZ, 0x10, R113 ;  /* 0x00000010ff717819 */ /* 0x000fe40000011671 */
[----:B------:R-:W-:Y:S02]  /*9dc0*/  PRMT R68, R68, 0x5410, R111 ;  /* 0x0000541044447816 */ /* 0x000fe4000000006f */
[----:B------:R-:W-:-:S02]  /*9dd0*/  PRMT R71, R71, 0x5410, R60 ;  /* 0x0000541047477816 */ /* 0x000fc4000000003c */
[----:B------:R-:W-:Y:S02]  /*9de0*/  PRMT R69, R69, 0x5410, R76 ;  /* 0x0000541045457816 */ /* 0x000fe4000000004c */
[----:B------:R-:W-:Y:S02]  /*9df0*/  PRMT R70, R70, 0x5410, R113 ;  /* 0x0000541046467816 */ /* 0x000fe40000000071 */
[----:B------:R-:W-:Y:S02]  /*9e00*/  LOP3.LUT R93, R68, 0xffff0000, RZ, 0xc0, !PT ;  /* 0xffff0000445d7812 */ /* 0x000fe400078ec0ff */
[C---:B------:R-:W-:Y:S01]  /*9e10*/  LOP3.LUT R95, R70.reuse, 0xffff0000, RZ, 0xc0, !PT ;  /* 0xffff0000465f7812 */ /* 0x040fe200078ec0ff */
[----:B------:R-:W-:Y:S02]  /*9e20*/  IMAD.U32 R85, R70, 0x10000, RZ ;  /* 0x0001000046557824 */ /* 0x000fe400078e00ff */
        /* <DEDUP_REMOVED lines=12> */
[----:B------:R-:W-:Y:S02]  /*9ef0*/  FFMA.FTZ R68, R76, R85, -R68 ;  /* 0x000000554c447223 */ /* 0x000fe40000010844 */
[-C--:B------:R-:W-:Y:S02]  /*9f00*/  FMUL.FTZ R82, R82, R95.reuse ;  /* 0x0000005f52527220 */ /* 0x080fe40000410000 */
[----:B------:R-:W-:Y:S01]  /*9f10*/  FFMA.FTZ R9, R10, R95, -R9 ;  /* 0x0000005f0a097223 */ /* 0x000fe20000010809 */
[----:B------:R-:W-:Y:S01]  /*9f20*/  SHF.L.U32 R95, R71, 0x10, RZ ;  /* 0x00000010475f7819 */ /* 0x000fe200000006ff */
[C---:B------:R-:W-:Y:S01]  /*9f30*/  IMAD.U32 R85, R69.reuse, 0x10000, RZ ;  /* 0x0001000045557824 */ /* 0x040fe200078e00ff */
[----:B------:R-:W-:Y:S01]  /*9f40*/  LOP3.LUT R69, R69, 0xffff0000, RZ, 0xc0, !PT ;  /* 0xffff000045457812 */ /* 0x000fe200078ec0ff */
[----:B------:R-:W-:Y:S01]  /*9f50*/  FFMA.FTZ R11, R76, R11, R60 ;  /* 0x0000000b4c0b7223 */ /* 0x000fe2000001003c */
[----:B------:R-:W-:Y:S01]  /*9f60*/  LOP3.LUT R71, R71, 0xffff0000, RZ, 0xc0, !PT ;  /* 0xffff000047477812 */ /* 0x000fe200078ec0ff */
[----:B------:R-:W-:-:S02]  /*9f70*/  FFMA.FTZ R82, R10, R93, R82 ;  /* 0x0000005d0a527223 */ /* 0x000fc40000010052 */
[----:B------:R-:W-:Y:S02]  /*9f80*/  FMUL.FTZ R10, R84, R85 ;  /* 0x00000055540a7220 */ /* 0x000fe40000410000 */
[----:B------:R-:W-:Y:S02]  /*9f90*/  FMUL.FTZ R60, R70, R69 ;  /* 0x00000045463c7220 */ /* 0x000fe40000410000 */
[----:B------:R-:W-:Y:S02]  /*9fa0*/  FMUL.FTZ R84, R84, R95 ;  /* 0x0000005f54547220 */ /* 0x000fe40000410000 */
[----:B------:R-:W-:Y:S02]  /*9fb0*/  FMUL.FTZ R70, R70, R71 ;  /* 0x0000004746467220 */ /* 0x000fe40000410000 */
[C---:B------:R-:W-:Y:S01]  /*9fc0*/  FFMA.FTZ R95, R92.reuse, R95, -R10 ;  /* 0x0000005f5c5f7223 */ /* 0x040fe2000001080a */
[----:B------:R-:W-:Y:S01]  /*9fd0*/  F2FP.BF16.PACK_AB R10, R11, R68 ;  /* 0x000000440b0a723e */ /* 0x000fe200000010ff */
[----:B------:R-:W-:Y:S01]  /*9fe0*/  FFMA.FTZ R84, R92, R85, R84 ;  /* 0x000000555c547223 */ /* 0x000fe20000010054 */
[----:B------:R-:W-:Y:S01]  /*9ff0*/  F2FP.BF16.PACK_AB R11, R82, R9 ;  /* 0x00000009520b723e */ /* 0x000fe200000010ff */
[----:B------:R-:W-:-:S02]  /*a000*/  FFMA.FTZ R60, R8, R71, -R60 ;  /* 0x00000047083c7223 */ /* 0x000fc4000001083c */
[----:B------:R-:W-:Y:S01]  /*a010*/  FFMA.FTZ R69, R8, R69, R70 ;  /* 0x0000004508457223 */ /* 0x000fe20000010046 */
[----:B------:R-:W-:-:S04]  /*a020*/  F2FP.BF16.PACK_AB R8, R84, R95 ;  /* 0x0000005f5408723e */ /* 0x000fc800000010ff */
[----:B------:R-:W-:-:S05]  /*a030*/  F2FP.BF16.PACK_AB R9, R69, R60 ;  /* 0x0000003c4509723e */ /* 0x000fca00000010ff */
[----:B------:R1:W-:Y:S02]  /*a040*/  STS.128 [R17+0x4000], R8 ;  /* 0x0040000811007388 */ /* 0x0003e40000000c00 */
.L_x_357:
[----:B------:R-:W-:Y:S05]  /*a050*/  BSYNC B0 ;  /* 0x0000000000007941 */ /* 0x000fea0003800000 */
.L_x_356:
        /* <DEDUP_REMOVED lines=13> */
[C---:B------:R-:W-:Y:S01]  /*a130*/  IMAD.U32 R69, R62.reuse, 0x10000, RZ ;  /* 0x000100003e457824 */ /* 0x040fe200078e00ff */
[----:B------:R-:W-:Y:S01]  /*a140*/  LOP3.LUT R85, R62, 0xffff0000, RZ, 0xc0, !PT ;  /* 0xffff00003e557812 */ /* 0x000fe200078ec0ff */
[C---:B-1----:R-:W-:Y:S01]  /*a150*/  IMAD.U32 R68, R10.reuse, 0x10000, RZ ;  /* 0x000100000a447824 */ /* 0x042fe200078e00ff */
[----:B------:R-:W-:Y:S01]  /*a160*/  LOP3.LUT R60, R10, 0xffff0000, RZ, 0xc0, !PT ;  /* 0xffff00000a3c7812 */ /* 0x000fe200078ec0ff */
[C---:B------:R-:W-:Y:S01]  /*a170*/  IMAD.U32 R10, R11.reuse, 0x10000, RZ ;  /* 0x000100000b0a7824 */ /* 0x040fe200078e00ff */
[----:B------:R-:W-:Y:S01]  /*a180*/  LOP3.LUT R70, R11, 0xffff0000, RZ, 0xc0, !PT ;  /* 0xffff00000b467812 */ /* 0x000fe200078ec0ff */
[C---:B------:R-:W-:Y:S01]  /*a190*/  IMAD.U32 R11, R53.reuse, 0x10000, RZ ;  /* 0x00010000350b7824 */ /* 0x040fe200078e00ff */
[----:B------:R-:W-:-:S02]  /*a1a0*/  LOP3.LUT R53, R53, 0xffff0000, RZ, 0xc0, !PT ;  /* 0xffff000035357812 */ /* 0x000fc400078ec0ff */
[----:B------:R-:W-:Y:S01]  /*a1b0*/  SHF.L.U32 R76, R8, 0x10, RZ ;  /* 0x00000010084c7819 */ /* 0x000fe200000006ff */
[----:B------:R-:W-:Y:S01]  /*a1c0*/  FMUL.FTZ R62, R60, R11 ;  /* 0x0000000b3c3e7220 */ /* 0x000fe20000410000 */
[----:B------:R-:W-:Y:S01]  /*a1d0*/  LOP3.LUT R71, R8, 0xffff0000, RZ, 0xc0, !PT ;  /* 0xffff000008477812 */ /* 0x000fe200078ec0ff */
[-C--:B------:R-:W-:Y:S01]  /*a1e0*/  FMUL.FTZ R60, R60, R69.reuse ;  /* 0x000000453c3c7220 */ /* 0x080fe20000410000 */
[C---:B------:R-:W-:Y:S01]  /*a1f0*/  SHF.L.U32 R8, R9.reuse, 0x10, RZ ;  /* 0x0000001009087819 */ /* 0x040fe200000006ff */
[C---:B------:R-:W-:Y:S01]  /*a200*/  FFMA.FTZ R62, R68.reuse, R69, -R62 ;  /* 0x00000045443e7223 */ /* 0x040fe2000001083e */
[----:B------:R-:W-:Y:S01]  /*a210*/  LOP3.LUT R82, R9, 0xffff0000, RZ, 0xc0, !PT ;  /* 0xffff000009527812 */ /* 0x000fe200078ec0ff */
[----:B------:R-:W-:Y:S01]  /*a220*/  FFMA.FTZ R11, R68, R11, R60 ;  /* 0x0000000b440b7223 */ /* 0x000fe2000001003c */
[C---:B------:R-:W-:Y:S01]  /*a230*/  SHF.L.U32 R68, R63.reuse, 0x10, RZ ;  /* 0x000000103f447819 */ /* 0x040fe200000006ff */
[C---:B------:R-:W-:Y:S01]  /*a240*/  FMUL.FTZ R9, R70.reuse, R53 ;  /* 0x0000003546097220 */ /* 0x040fe20000410000 */
[----:B------:R-:W-:Y:S01]  /*a250*/  LOP3.LUT R63, R63, 0xffff0000, RZ, 0xc0, !PT ;  /* 0xffff00003f3f7812 */ /* 0x000fe200078ec0ff */
[C---:B------:R-:W-:Y:S01]  /*a260*/  IMAD.U32 R60, R61.reuse, 0x10000, RZ ;  /* 0x000100003d3c7824 */ /* 0x040fe200078e00ff */
[----:B------:R-:W-:Y:S01]  /*a270*/  LOP3.LUT R61, R61, 0xffff0000, RZ, 0xc0, !PT ;  /* 0xffff00003d3d7812 */ /* 0x000fe200078ec0ff */
[----:B------:R-:W-:-:S02]  /*a280*/  FMUL.FTZ R70, R70, R85 ;  /* 0x0000005546467220 */ /* 0x000fc40000410000 */
        /* <DEDUP_REMOVED lines=15> */
.L_x_359:
[----:B------:R-:W-:Y:S05]  /*a380*/  BSYNC B0 ;  /* 0x0000000000007941 */ /* 0x000fea0003800000 */
.L_x_358:
[----:B-1----:R-:W-:-:S04]  /*a390*/  IADD3 R8, R16, 0x50, RZ ;  /* 0x0000005010087810 */ /* 0x002fc80007ffe0ff */
        /* <DEDUP_REMOVED lines=48> */
.L_x_349:
[----:B------:R-:W-:Y:S05]  /*a6a0*/  BSYNC B1 ;  /* 0x0000000000017941 */ /* 0x000fea0003800000 */
.L_x_348:
[----:B------:R-:W-:-:S04]  /*a6b0*/  IADD3 R77, R77, 0x40, RZ ;  /* 0x000000404d4d7810 */ /* 0x000fc80007ffe0ff */
[----:B------:R-:W-:-:S13]  /*a6c0*/  ISETP.GE.AND P0, PT, R77, UR4, PT ;  /* 0x000000044d007c0c */ /* 0x000fda000bf06270 */
[----:B------:R-:W-:Y:S05]  /*a6d0*/  @P0 BRA `(.L_x_360) ;  /* 0x00004f2000000947 */ /* 0x000fea0003800000 */
[----:B------:R-:W-:Y:S01]  /*a6e0*/  ISETP.GE.AND P0, PT, R16, c[0x0][0x27c], PT ;  /* 0x00009f0010007a0c */ /* 0x000fe20003f06270 */
[----:B------:R-:W-:-:S12]  /*a6f0*/  BSSY B0, `(.L_x_361) ;  /* 0x0000030000007945 */ /* 0x000fd80003800000 */
[----:B------:R-:W-:Y:S05]  /*a700*/  @P0 BRA `(.L_x_362) ;  /* 0x000002e000000947 */ /* 0x000fea0003800000 */
[----:B-1----:R-:W1:Y:S01]  /*a710*/  LDS.128 R8, [R18+0x2000] ;  /* 0x0020000012087984 */ /* 0x002e620000000c00 */
        /* <DEDUP_REMOVED lines=45> */
.L_x_362:
[----:B------:R-:W-:Y:S05]  /*a9f0*/  BSYNC B0 ;  /* 0x0000000000007941 */ /* 0x000fea0003800000 */
.L_x_361:
        /* <DEDUP_REMOVED lines=50> */
.L_x_364:
[----:B------:R-:W-:Y:S05]  /*ad20*/  BSYNC B0 ;  /* 0x0000000000007941 */ /* 0x000fea0003800000 */
.L_x_363:
        /* <DEDUP_REMOVED lines=12> */
[----:B------:R-:W-:Y:S02]  /*adf0*/  LOP3.LUT R45, R32, 0xffff0000, RZ, 0xc0, !PT ;  /* 0xffff0000202d7812 */ /* 0x000fe400078ec0ff */
[----:B------:R-:W-:Y:S01]  /*ae00*/  PRMT R31, R31, 0x5410, R38 ;  /* 0x000054101f1f7816 */ /* 0x000fe20000000026 */
[C---:B-1----:R-:W-:Y:S01]  /*ae10*/  IMAD.U32 R36, R10.reuse, 0x10000, RZ ;  /* 0x000100000a247824 */ /* 0x042fe200078e00ff */
[----:B------:R-:W-:Y:S01]  /*ae20*/  LOP3.LUT R35, R10, 0xffff0000, RZ, 0xc0, !PT ;  /* 0xffff00000a237812 */ /* 0x000fe200078ec0ff */
[C---:B------:R-:W-:Y:S01]  /*ae30*/  IMAD.U32 R10, R11.reuse, 0x10000, RZ ;  /* 0x000100000b0a7824 */ /* 0x040fe200078e00ff */
[C---:B------:R-:W-:Y:S02]  /*ae40*/  SHF.L.U32 R44, R8.reuse, 0x10, RZ ;  /* 0x00000010082c7819 */ /* 0x040fe400000006ff */
[----:B------:R-:W-:Y:S01]  /*ae50*/  LOP3.LUT R39, R8, 0xffff0000, RZ, 0xc0, !PT ;  /* 0xffff000008277812 */ /* 0x000fe200078ec0ff */
[----:B------:R-:W-:Y:S01]  /*ae60*/  IMAD.U32 R8, R34, 0x10000, RZ ;  /* 0x0001000022087824 */ /* 0x000fe200078e00ff */
        /* <DEDUP_REMOVED lines=8> */
[C---:B------:R-:W-:Y:S02]  /*aef0*/  FFMA.FTZ R35, R36.reuse, R8, R35 ;  /* 0x0000000824237223 */ /* 0x040fe40000010023 */
[----:B------:R-:W-:Y:S01]  /*af00*/  FFMA.FTZ R32, R36, R11, -R32 ;  /* 0x0000000b24207223 */ /* 0x000fe20000010820 */
[----:B------:R-:W-:Y:S01]  /*af10*/  SHF.L.U32 R11, R33, 0x10, RZ ;  /* 0x00000010210b7819 */ /* 0x000fe200000006ff */
[C---:B------:R-:W-:Y:S01]  /*af20*/  IMAD.U32 R8, R31.reuse, 0x10000, RZ ;  /* 0x000100001f087824 */ /* 0x040fe200078e00ff */
[----:B------:R-:W-:Y:S01]  /*af30*/  LOP3.LUT R31, R31, 0xffff0000, RZ, 0xc0, !PT ;  /* 0xffff00001f1f7812 */ /* 0x000fe200078ec0ff */
[-C--:B------:R-:W-:Y:S01]  /*af40*/  FMUL.FTZ R37, R37, R45.reuse ;  /* 0x0000002d25257220 */ /* 0x080fe20000410000 */
[----:B------:R-:W-:Y:S01]  /*af50*/  LOP3.LUT R33, R33, 0xffff0000, RZ, 0xc0, !PT ;  /* 0xffff000021217812 */ /* 0x000fe200078ec0ff */
[C---:B------:R-:W-:Y:S02]  /*af60*/  FFMA.FTZ R9, R10.reuse, R45, -R9 ;  /* 0x0000002d0a097223 */ /* 0x040fe40000010809 */
[----:B------:R-:W-:-:S02]  /*af70*/  FFMA.FTZ R34, R10, R34, R37 ;  /* 0x000000220a227223 */ /* 0x000fc40000010025 */
[CC--:B------:R-:W-:Y:S02]  /*af80*/  FMUL.FTZ R10, R39.reuse, R8.reuse ;  /* 0x00000008270a7220 */ /* 0x0c0fe40000410000 */
        /* <DEDUP_REMOVED lines=12> */
.L_x_366:
[----:B------:R-:W-:Y:S05]  /*b050*/  BSYNC B0 ;  /* 0x0000000000007941 */ /* 0x000fea0003800000 */
.L_x_365:
        /* <DEDUP_REMOVED lines=50> */
.L_x_368:
[----:B------:R-:W-:Y:S05]  /*b380*/  BSYNC B0 ;  /* 0x0000000000007941 */ /* 0x000fea0003800000 */
.L_x_367:
        /* <DEDUP_REMOVED lines=50> */
.L_x_370:
[----:B------:R-:W-:Y:S05]  /*b6b0*/  BSYNC B0 ;  /* 0x0000000000007941 */ /* 0x000fea0003800000 */
.L_x_369:
[----:B------:R-:W-:-:S04]  /*b6c0*/  IADD3 R16, R16, 0x50, RZ ;  /* 0x0000005010107810 */ /* 0x000fc80007ffe0ff */
[----:B------:R-:W-:-:S13]  /*b6d0*/  ISETP.GE.AND P0, PT, R16, c[0x0][0x27c], PT ;  /* 0x00009f0010007a0c */ /* 0x000fda0003f06270 */
[----:B------:R-:W-:Y:S05]  /*b6e0*/  @P0 BRA `(.L_x_360) ;  /* 0x00003f1000000947 */ /* 0x000fea0003800000 */
[----:B-1----:R-:W1:Y:S01]  /*b6f0*/  LDS.128 R8, [R17+0xa000] ;  /* 0x00a0000011087984 */ /* 0x002e620000000c00 */
        /* <DEDUP_REMOVED lines=44> */
[----:B------:R1:W-:Y:S01]  /*b9c0*/  STS.128 [R17+0xa000], R8 ;  /* 0x00a0000811007388 */ /* 0x0003e20000000c00 */
[----:B------:R-:W-:Y:S05]  /*b9d0*/  BRA `(.L_x_360) ;  /* 0x00003c2000007947 */ /* 0x000fea0003800000 */
.L_x_343:
[----:B------:R-:W-:Y:S01]  /*b9e0*/  PLOP3.LUT P1, PT, PT, PT, UP3, 0x80, 0x0 ;  /* 0x000000000000781c */ /* 0x000fe20003f2f038 */
[----:B------:R-:W-:Y:S01]  /*b9f0*/  IMAD.MOV.U32 R11, RZ, RZ, R17 ;  /* 0x000000ffff0b7224 */ /* 0x000fe200078e0011 */
[----:B------:R-:W-:Y:S01]  /*ba00*/  PLOP3.LUT P0, PT, PT, PT, UP3, 0x80, 0x0 ;  /* 0x000000000000781c */ /* 0x000fe20003f0f038 */
[----:B------:R-:W-:Y:S01]  /*ba10*/  IMAD.MOV.U32 R18, RZ, RZ, R14 ;  /* 0x000000ffff127224 */ /* 0x000fe200078e000e */
        /* <DEDUP_REMOVED lines=14> */
[----:B------:R-:W-:-:S02]  /*bb00*/  @P0 SHF.R.U32.HI R9, RZ, c[0x0][0x2cc], R10 ;  /* 0x0000b300ff090a19 */ /* 0x000fc4000001160a */
[----:B------:R-:W-:Y:S02]  /*bb10*/  MOV R10, R84 ;  /* 0x00000054000a7202 */ /* 0x000fe40000000f00 */
[----:B------:R-:W-:Y:S01]  /*bb20*/  SHF.R.S32.HI R16, RZ, 0x1f, R9 ;  /* 0x0000001fff107819 */ /* 0x000fe20000011409 */
[----:B------:R-:W-:Y:S01]  /*bb30*/  IMAD.WIDE.U32 R18, R9, c[0x0][0x280], R18 ;  /* 0x0000a00009127a25 */ /* 0x000fe200078e0012 */
[----:B------:R-:W-:-:S03]  /*bb40*/  CS2R R84, SRZ ;  /* 0x0000000000547805 */ /* 0x000fc6000001ff00 */
        /* <DEDUP_REMOVED lines=11> */
[----:B------:R-:W-:Y:S02]  /*bc00*/  ISETP.GE.AND P0, PT, R8, UR21, PT ;  /* 0x0000001508007c0c */ /* 0x000fe4000bf06270 */
[----:B------:R-:W-:Y:S01]  /*bc10*/  LEA.HI.X R17, R18, c[0x0][0x274], R17, 0x1, P1 ;  /* 0x00009d0012117a11 */ /* 0x000fe200008f0c11 */
[----:B------:R1:W3:Y:S04]  /*bc20*/  SHFL.IDX PT, R19, R16, RZ, 0x1c1f ;  /* 0x001c1fff10137589 */ /* 0x0002e800000e0000 */
[----:B------:R1:W4:Y:S04]  /*bc30*/  SHFL.IDX PT, R18, R12, RZ, 0x1c1f ;  /* 0x001c1fff0c127589 */ /* 0x00032800000e0000 */
[----:B------:R1:W1:Y:S02]  /*bc40*/  SHFL.IDX PT, R21, R17, RZ, 0x1c1f ;  /* 0x001c1fff11157589 */ /* 0x00026400000e0000 */
[----:B------:R-:W-:Y:S05]  /*bc50*/  @P0 BRA `(.L_x_372) ;  /* 0x0000023000000947 */ /* 0x000fea0003800000 */
[C---:B--2---:R-:W-:Y:S01]  /*bc60*/  IADD3 R11, R60.reuse, 0x20, RZ ;  /* 0x000000203c0b7810 */ /* 0x044fe20007ffe0ff */
        /* <DEDUP_REMOVED lines=9> */
[--C-:B-1----:R-:W-:Y:S01]  /*bd00*/  @!P2 IMAD.WIDE R26, R60, 0x2, R20.reuse ;  /* 0x000000023c1aa825 */ /* 0x102fe200078e0214 */
        /* <DEDUP_REMOVED lines=11> */
[----:B---34-:R-:W-:Y:S01]  /*bdc0*/  @!P1 IMAD.WIDE R10, R10, 0x2, R18 ;  /* 0x000000020a0a9825 */ /* 0x018fe200078e0212 */
[----:B------:R-:W-:Y:S01]  /*bdd0*/  CS2R R50, SRZ ;  /* 0x0000000000327805 */ /* 0x000fe2000001ff00 */
[----:B------:R-:W-:Y:S01]  /*bde0*/  CS2R R48, SRZ ;  /* 0x0000000000307805 */ /* 0x000fe2000001ff00 */
[----:B------:R-:W-:Y:S01]  /*bdf0*/  CS2R R46, SRZ ;  /* 0x00000000002e7805 */ /* 0x000fe2000001ff00 */
[----:B------:R-:W-:Y:S01]  /*be00*/  CS2R R44, SRZ ;  /* 0x00000000002c7805 */ /* 0x000fe2000001ff00 */
[C---:B------:R-:W-:Y:S01]  /*be10*/  @!P0 IMAD.WIDE R20, R9.reuse, 0x2, R20 ;  /* 0x0000000209148825 */ /* 0x040fe200078e0214 */
[----:B------:R2:W5:Y:S04]  /*be20*/  @!P1 LD.E.128 R68, [R24.64] ;  /* 0x0000001c18449980 */ /* 0x000568000c101d00 */
[----:B------:R2:W5:Y:S04]  /*be30*/  @!P1 LD.E.128 R64, [R10.64] ;  /* 0x0000001c0a409980 */ /* 0x000568000c101d00 */
[----:B------:R2:W5:Y:S01]  /*be40*/  @!P0 LD.E.128 R48, [R20.64] ;  /* 0x0000001c14308980 */ /* 0x000562000c101d00 */
[----:B-1----:R-:W-:-:S04]  /*be50*/  @!P0 IMAD.WIDE R26, R9, 0x2, R18 ;  /* 0x00000002091a8825 */ /* 0x002fc800078e0212 */
[----:B------:R-:W-:Y:S01]  /*be60*/  @!P2 IMAD.WIDE R18, R60, 0x2, R18 ;  /* 0x000000023c12a825 */ /* 0x000fe200078e0212 */
[----:B------:R2:W5:Y:S04]  /*be70*/  @!P0 LD.E.128 R44, [R26.64] ;  /* 0x0000001c1a2c8980 */ /* 0x000568000c101d00 */
[----:B------:R2:W5:Y:S02]  /*be80*/  @!P2 LD.E.128 R84, [R18.64] ;  /* 0x0000001c1254a980 */ /* 0x000564000c101d00 */
.L_x_372:
[----:B--2---:R-:W-:Y:S05]  /*be90*/  BSYNC B0 ;  /* 0x0000000000007941 */ /* 0x004fea0003800000 */
.L_x_371:
[----:B------:R-:W-:Y:S01]  /*bea0*/  IADD3 R9, R8, 0x40, RZ ;  /* 0x0000004008097810 */ /* 0x000fe20007ffe0ff */
[----:B-----5:R-:W-:Y:S01]  /*beb0*/  IMAD.MOV.U32 R8, RZ, RZ, R50 ;  /* 0x000000ffff087224 */ /* 0x020fe200078e0032 */
[----:B------:R-:W2:Y:S01]  /*bec0*/  SHFL.IDX PT, R15, R17, 0x1, 0x1c1f ;  /* 0x003c1f00110f7f89 */ /* 0x000ea200000e0000 */
        /* <DEDUP_REMOVED lines=43> */
[----:B-1----:R-:W1:Y:S01]  /*c180*/  SHFL.IDX PT, R14, R14, 0x1, 0x1c1f ;  /* 0x003c1f000e0e7f89 */ /* 0x002e6200000e0000 */
[----:B------:R-:W-:Y:S01]  /*c190*/  IMAD.MOV.U32 R8, RZ, RZ, R85 ;  /* 0x000000ffff087224 */ /* 0x000fe200078e0055 */
[----:B------:R-:W-:Y:S01]  /*c1a0*/  BSSY B0, `(.L_x_373) ;  /* 0x0000036000007945 */ /* 0x000fe20003800000 */
[----:B------:R-:W-:Y:S01]  /*c1b0*/  PRMT R119, R11, 0x7610, R119 ;  /* 0x000076100b777816 */ /* 0x000fe20000000077 */
[----:B------:R4:W3:Y:S01]  /*c1c0*/  SHFL.IDX PT, R13, R16, 0x1, 0x1c1f ;  /* 0x003c1f00100d7f89 */ /* 0x0008e200000e0000 */
[----:B------:R-:W-:Y:S01]  /*c1d0*/  PRMT R118, R10, 0x7610, R118 ;  /* 0x000076100a767816 */ /* 0x000fe20000000076 */
[----:B------:R-:W-:Y:S01]  /*c1e0*/  CS2R R20, SRZ ;  /* 0x0000000000147805 */ /* 0x000fe2000001ff00 */
[----:B------:R-:W-:Y:S01]  /*c1f0*/  PRMT R117, R9, 0x7610, R117 ;  /* 0x0000761009757816 */ /* 0x000fe20000000075 */
[----:B------:R-:W1:Y:S01]  /*c200*/  SHFL.IDX PT, R12, R12, 0x1, 0x1c1f ;  /* 0x003c1f000c0c7f89 */ /* 0x000e6200000e0000 */
[----:B------:R-:W-:Y:S01]  /*c210*/  PRMT R116, R8, 0x7610, R116 ;  /* 0x0000761008747816 */ /* 0x000fe20000000074 */
[----:B------:R-:W-:Y:S01]  /*c220*/  CS2R R30, SRZ ;  /* 0x00000000001e7805 */ /* 0x000fe2000001ff00 */
[----:B------:R-:W-:Y:S01]  /*c230*/  CS2R R28, SRZ ;  /* 0x00000000001c7805 */ /* 0x000fe2000001ff00 */
[----:B------:R-:W-:Y:S01]  /*c240*/  CS2R R38, SRZ ;  /* 0x0000000000267805 */ /* 0x000fe2000001ff00 */
[----:B------:R-:W-:Y:S01]  /*c250*/  CS2R R36, SRZ ;  /* 0x0000000000247805 */ /* 0x000fe2000001ff00 */
[----:B---34-:R-:W-:Y:S01]  /*c260*/  CS2R R18, SRZ ;  /* 0x0000000000127805 */ /* 0x018fe2000001ff00 */
[----:B------:R-:W-:Y:S01]  /*c270*/  CS2R R26, SRZ ;  /* 0x00000000001a7805 */ /* 0x000fe2000001ff00 */
[----:B------:R-:W-:Y:S01]  /*c280*/  CS2R R24, SRZ ;  /* 0x0000000000187805 */ /* 0x000fe2000001ff00 */
[----:B------:R-:W-:Y:S01]  /*c290*/  CS2R R34, SRZ ;  /* 0x0000000000227805 */ /* 0x000fe2000001ff00 */
[----:B------:R-:W-:Y:S01]  /*c2a0*/  CS2R R32, SRZ ;  /* 0x0000000000207805 */ /* 0x000fe2000001ff00 */
[----:B------:R-:W-:Y:S01]  /*c2b0*/  CS2R R16, SRZ ;  /* 0x0000000000107805 */ /* 0x000fe2000001ff00 */
        /* <DEDUP_REMOVED lines=17> */
[C-C-:B------:R-:W-:Y:S01]  /*c3d0*/  @!P1 IMAD.WIDE R10, R9.reuse, 0x2, R14.reuse ;  /* 0x00000002090a9825 */ /* 0x140fe200078e020e */
[----:B------:R-:W-:Y:S01]  /*c3e0*/  CS2R R32, SRZ ;  /* 0x0000000000207805 */ /* 0x000fe2000001ff00 */
[----:B------:R-:W-:Y:S01]  /*c3f0*/  CS2R R30, SRZ ;  /* 0x00000000001e7805 */ /* 0x000fe2000001ff00 */
[----:B------:R-:W-:Y:S01]  /*c400*/  CS2R R28, SRZ ;  /* 0x00000000001c7805 */ /* 0x000fe2000001ff00 */
[C---:B------:R-:W-:Y:S01]  /*c410*/  @!P0 IMAD.WIDE R14, R8.reuse, 0x2, R14 ;  /* 0x00000002080e8825 */ /* 0x040fe200078e020e */
[----:B------:R-:W-:Y:S01]  /*c420*/  CS2R R26, SRZ ;  /* 0x00000000001a7805 */ /* 0x000fe2000001ff00 */
[----:B------:R-:W-:Y:S01]  /*c430*/  CS2R R24, SRZ ;  /* 0x0000000000187805 */ /* 0x000fe2000001ff00 */
[----:B------:R-:W-:Y:S01]  /*c440*/  CS2R R22, SRZ ;  /* 0x0000000000167805 */ /* 0x000fe2000001ff00 */
[--C-:B------:R-:W-:Y:S01]  /*c450*/  @!P1 IMAD.WIDE R52, R9, 0x2, R12.reuse ;  /* 0x0000000209349825 */ /* 0x100fe200078e020c */
[----:B------:R-:W-:Y:S01]  /*c460*/  CS2R R20, SRZ ;  /* 0x0000000000147805 */ /* 0x000fe2000001ff00 */
[----:B------:R-:W-:Y:S01]  /*c470*/  CS2R R18, SRZ ;  /* 0x0000000000127805 */ /* 0x000fe2000001ff00 */
[----:B------:R2:W5:Y:S01]  /*c480*/  @!P1 LD.E.128 R28, [R10.64] ;  /* 0x0000001c0a1c9980 */ /* 0x000562000c101d00 */
[----:B------:R-:W-:-:S03]  /*c490*/  @!P0 IMAD.WIDE R8, R8, 0x2, R12 ;  /* 0x0000000208088825 */ /* 0x000fc600078e020c */
[----:B------:R2:W5:Y:S01]  /*c4a0*/  @!P1 LD.E.128 R24, [R52.64] ;  /* 0x0000001c34189980 */ /* 0x000562000c101d00 */
[----:B------:R-:W-:-:S03]  /*c4b0*/  @!P2 IMAD.WIDE R12, R60, 0x2, R12 ;  /* 0x000000023c0ca825 */ /* 0x000fc600078e020c */
[----:B------:R2:W5:Y:S01]  /*c4c0*/  @!P0 LD.E.128 R20, [R14.64] ;  /* 0x0000001c0e148980 */ /* 0x000562000c101d00 */
[----:B-1----:R-:W-:-:S03]  /*c4d0*/  CS2R R16, SRZ ;  /* 0x0000000000107805 */ /* 0x002fc6000001ff00 */
[----:B------:R2:W5:Y:S04]  /*c4e0*/  @!P2 LD.E.128 R32, [R12.64] ;  /* 0x0000001c0c20a980 */ /* 0x000568000c101d00 */
[----:B------:R2:W5:Y:S02]  /*c4f0*/  @!P0 LD.E.128 R16, [R8.64] ;  /* 0x0000001c08108980 */ /* 0x000564000c101d00 */
.L_x_374:
[----:B--2---:R-:W-:Y:S05]  /*c500*/  BSYNC B0 ;  /* 0x0000000000007941 */ /* 0x004fea0003800000 */
.L_x_373:
        /* <DEDUP_REMOVED lines=22> */
[----:B------:R-:W-:Y:S01]  /*c670*/  USEL UR4, UR4, 0x80, UP0 ;  /* 0x0000008004047887 */ /* 0x000fe20008000000 */
        /* <DEDUP_REMOVED lines=9> */
[----:B------:R-:W-:Y:S01]  /*c710*/  BAR.SYNC.DEFER_BLOCKING 0x0 ;  /* 0x0000000000007b1d */ /* 0x000fe20000010000 */
[----:B------:R-:W-:-:S02]  /*c720*/  ISETP.GE.AND P0, PT, R77, UR4, PT ;  /* 0x000000044d007c0c */ /* 0x000fc4000bf06270 */
        /* <DEDUP_REMOVED lines=16> */
[----:B------:R-:W-:Y:S01]  /*c830*/  BSSY B1, `(.L_x_375) ;  /* 0x000016c000017945 */ /* 0x000fe20003800000 */
[----:B------:R-:W-:-:S02]  /*c840*/  PRMT R92, R11, 0x7610, R92 ;  /* 0x000076100b5c7816 */ /* 0x000fc4000000005c */
[----:B------:R-:W-:Y:S02]  /*c850*/  PRMT R82, R10, 0x7610, R82 ;  /* 0x000076100a527816 */ /* 0x000fe40000000052 */
[----:B------:R-:W-:Y:S02]  /*c860*/  PRMT R79, R9, 0x7610, R79 ;  /* 0x00007610094f7816 */ /* 0x000fe4000000004f */
[----:B------:R-:W-:Y:S01]  /*c870*/  PRMT R78, R8, 0x7610, R78 ;  /* 0x00007610084e7816 */ /* 0x000fe2000000004e */
[----:B------:R-:W-:Y:S05]  /*c880*/  @P0 BRA `(.L_x_376) ;  /* 0x0000166000000947 */ /* 0x000fea0003800000 */
[----:B------:R-:W-:Y:S01]  /*c890*/  ISETP.GE.AND P0, PT, R60, c[0x0][0x27c], PT ;  /* 0x00009f003c007a0c */ /* 0x000fe20003f06270 */
[----:B------:R-:W-:-:S12]  /*c8a0*/  BSSY B0, `(.L_x_377) ;  /* 0x0000070000007945 */ /* 0x000fd80003800000 */
[----:B------:R-:W-:Y:S05]  /*c8b0*/  @P0 BRA `(.L_x_378) ;  /* 0x000006e000000947 */ /* 0x000fea0003800000 */
[----:B-1----:R-:W-:Y:S01]  /*c8c0*/  IMAD.MOV.U32 R12, RZ, RZ, c[0x0][0x27c] ;  /* 0x00009f00ff0c7624 */ /* 0x002fe200078e00ff */
[--C-:B------:R-:W-:Y:S01]  /*c8d0*/  SHF.R.U64 R84, R84, 0x10, R85.reuse ;  /* 0x0000001054547819 */ /* 0x100fe20000001255 */
[----:B------:R-:W-:Y:S01]  /*c8e0*/  IMAD.SHL.U32 R15, R77, 0x40, RZ ;  /* 0x000000404d0f7824 */ /* 0x000fe200078e00ff */
[----:B------:R-:W-:Y:S01]  /*c8f0*/  SHF.R.U32.HI R85, RZ, 0x10, R85 ;  /* 0x00000010ff557819 */ /* 0x000fe20000011655 */
[----:B------:R-:W-:Y:S01]  /*c900*/  IMAD.SHL.U32 R8, R81, 0x200, RZ ;  /* 0x0000020051087824 */ /* 0x000fe200078e00ff */
[----:B------:R-:W-:Y:S02]  /*c910*/  LEA.HI R12, R12, R97, RZ, 0x1d ;  /* 0x000000610c0c7211 */ /* 0x000fe400078fe8ff */
[----:B------:R-:W-:Y:S02]  /*c920*/  LOP3.LUT R15, R15, 0x1c0, RZ, 0xc0, !PT ;  /* 0x000001c00f0f7812 */ /* 0x000fe400078ec0ff */
[----:B------:R-:W-:Y:S01]  /*c930*/  SHF.R.S32.HI R9, RZ, 0x1f, R12 ;  /* 0x0000001fff097819 */ /* 0x000fe2000001140c */
[----:B------:R-:W-:Y:S01]  /*c940*/  IMAD.SHL.U32 R10, R12, 0x8, RZ ;  /* 0x000000080c0a7824 */ /* 0x000fe200078e00ff */
[----:B------:R-:W-:-:S02]  /*c950*/  LOP3.LUT R13, R15, 0x38, R60, 0xf8, !PT ;  /* 0x000000380f0d7812 */ /* 0x000fc400078ef83c */
[----:B------:R-:W-:Y:S02]  /*c960*/  LEA.HI R9, R9, R12, RZ, 0x3 ;  /* 0x0000000c09097211 */ /* 0x000fe400078f18ff */
[----:B------:R-:W-:Y:S02]  /*c970*/  SHF.R.U32.HI R11, RZ, 0x3, R15 ;  /* 0x00000003ff0b7819 */ /* 0x000fe4000001160f */
[----:B------:R-:W-:Y:S01]  /*c980*/  LOP3.LUT R10, R15, 0x38, R10, 0xf8, !PT ;  /* 0x000000380f0a7812 */ /* 0x000fe200078ef80a */
[----:B------:R-:W-:Y:S01]  /*c990*/  IMAD.SHL.U32 R9, R9, 0x400, RZ ;  /* 0x0000040009097824 */ /* 0x000fe200078e00ff */
[----:B------:R-:W-:Y:S02]  /*c9a0*/  LOP3.LUT R13, R8, R13, R11, 0xf6, !PT ;  /* 0x0000000d080d7212 */ /* 0x000fe400078ef60b */
[----:B------:R-:W-:Y:S02]  /*c9b0*/  LOP3.LUT R11, R10, R11, RZ, 0x3c, !PT ;  /* 0x0000000b0a0b7212 */ /* 0x000fe400078e3cff */
[----:B------:R-:W-:Y:S01]  /*c9c0*/  LOP3.LUT R9, R9, 0x7fffe000, RZ, 0xc0, !PT ;  /* 0x7fffe00009097812 */ /* 0x000fe200078ec0ff */
[----:B------:R-:W-:Y:S01]  /*c9d0*/  IMAD.SHL.U32 R115, R13, 0x2, RZ ;  /* 0x000000020d737824 */ /* 0x000fe200078e00ff */
[----:B------:R-:W-:-:S02]  /*c9e0*/  SHF.R.U64 R86, R86, 0x10, R87 ;  /* 0x0000001056567819 */ /* 0x000fc40000001257 */
[----:B------:R-:W-:Y:S02]  /*c9f0*/  IADD3 R114, R11, R9, R8 ;  /* 0x000000090b727210 */ /* 0x000fe40007ffe008 */
[----:B------:R-:W1:Y:S01]  /*ca00*/  LDS.128 R12, [R115+0xc100] ;  /* 0x00c10000730c7984 */ /* 0x000e620000000c00 */
[----:B------:R-:W-:Y:S02]  /*ca10*/  SHF.R.U64 R88, R88, 0x10, R89 ;  /* 0x0000001058587819 */ /* 0x000fe40000001259 */
[----:B------:R-:W-:Y:S01]  /*ca20*/  IMAD.SHL.U32 R114, R114, 0x2, RZ ;  /* 0x0000000272727824 */ /* 0x000fe200078e00ff */
[----:B------:R-:W-:Y:S02]  /*ca30*/  SHF.R.U32.HI R87, RZ, 0x10, R87 ;  /* 0x00000010ff577819 */ /* 0x000fe40000011657 */
[----:B------:R-:W-:Y:S02]  /*ca40*/  SHF.R.U32.HI R89, RZ, 0x10, R89 ;  /* 0x00000010ff597819 */ /* 0x000fe40000011659 */
[----:B------:R-:W2:Y:S01]  /*ca50*/  LDS.128 R8, [R114+0xc100] ;  /* 0x00c1000072087984 */ /* 0x000ea20000000c00 */
[----:B------:R-:W-:-:S02]  /*ca60*/  PRMT R117, R117, 0x5410, R84 ;  /* 0x0000541075757816 */ /* 0x000fc40000000054 */
[----:B------:R-:W-:Y:S02]  /*ca70*/  PRMT R116, R116, 0x5410, R85 ;  /* 0x0000541074747816 */ /* 0x000fe40000000055 */
[----:B------:R-:W-:Y:S02]  /*ca80*/  PRMT R118, R118, 0x5410, R87 ;  /* 0x0000541076767816 */ /* 0x000fe40000000057 */
[----:B------:R-:W-:Y:S02]  /*ca90*/  SHF.R.U64 R90, R90, 0x10, R91 ;  /* 0x000000105a5a7819 */ /* 0x000fe4000000125b */
[----:B------:R-:W-:Y:S02]  /*caa0*/  PRMT R120, R120, 0x5410, R89 ;  /* 0x0000541078787816 */ /* 0x000fe40000000059 */
[----:B------:R-:W-:Y:S02]  /*cab0*/  SHF.R.U32.HI R91, RZ, 0x10, R91 ;  /* 0x00000010ff5b7819 */ /* 0x000fe4000001165b */
[----:B------:R-:W-:-:S02]  /*cac0*/  PRMT R121, R121, 0x5410, R88 ;  /* 0x0000541079797816 */ /* 0x000fc40000000058 */
[----:B------:R-:W-:Y:S02]  /*cad0*/  PRMT R122, R122, 0x5410, R91 ;  /* 0x000054107a7a7816 */ /* 0x000fe4000000005b */
[C---:B------:R-:W-:Y:S01]  /*cae0*/  LOP3.LUT R128, R121.reuse, 0xffff0000, RZ, 0xc0, !PT ;  /* 0xffff000079807812 */ /* 0x040fe200078ec0ff */
[----:B------:R-:W-:Y:S01]  /*caf0*/  IMAD.U32 R91, R121, 0x10000, RZ ;  /* 0x00010000795b7824 */ /* 0x000fe200078e00ff */
[----:B------:R-:W-:Y:S01]  /*cb00*/  PRMT R123, R123, 0x5410, R90 ;  /* 0x000054107b7b7816 */ /* 0x000fe2000000005a */
[----:B------:R-:W-:Y:S01]  /*cb10*/  IMAD.U32 R121, R116, 0x10000, RZ ;  /* 0x0001000074797824 */ /* 0x000fe200078e00ff */
[----:B------:R-:W-:Y:S02]  /*cb20*/  SHF.L.U32 R127, R118, 0x10, RZ ;  /* 0x00000010767f7819 */ /* 0x000fe400000006ff */
[----:B------:R-:W-:Y:S02]  /*cb30*/  PRMT R119, R119, 0x5410, R86 ;  /* 0x0000541077777816 */ /* 0x000fe40000000056 */
[----:B------:R-:W-:-:S02]  /*cb40*/  LOP3.LUT R116, R116, 0xffff0000, RZ, 0xc0, !PT ;  /* 0xffff000074747812 */ /* 0x000fc400078ec0ff */
[----:B------:R-:W-:Y:S02]  /*cb50*/  LOP3.LUT R118, R118, 0xffff0000, RZ, 0xc0, !PT ;  /* 0xffff000076767812 */ /* 0x000fe400078ec0ff */
[----:B-1----:R-:W-:Y:S01]  /*cb60*/  SHF.L.U32 R85, R12, 0x10, RZ ;  /* 0x000000100c557819 */ /* 0x002fe200000006ff */
[----:B------:R-:W-:Y:S01]  /*cb70*/  IMAD.U32 R86, R14, 0x10000, RZ ;  /* 0x000100000e567824 */ /* 0x000fe200078e00ff */
[----:B------:R-:W-:Y:S01]  /*cb80*/  LOP3.LUT R84, R12, 0xffff0000, RZ, 0xc0, !PT ;  /* 0xffff00000c547812 */ /* 0x000fe200078ec0ff */
[C---:B------:R-:W-:Y:S01]  /*cb90*/  IMAD.U32 R12, R13.reuse, 0x10000, RZ ;  /* 0x000100000d0c7824 */ /* 0x040fe200078e00ff */
[----:B------:R-:W-:Y:S01]  /*cba0*/  LOP3.LUT R87, R13, 0xffff0000, RZ, 0xc0, !PT ;  /* 0xffff00000d577812 */ /* 0x000fe200078ec0ff */
[C---:B------:R-:W-:Y:S01]  /*cbb0*/  IMAD.U32 R13, R15.reuse, 0x10000, RZ ;  /* 0x000100000f0d7824 */ /* 0x040fe200078e00ff */
[----:B------:R-:W-:Y:S01]  /*cbc0*/  LOP3.LUT R89, R15, 0xffff0000, RZ, 0xc0, !PT ;  /* 0xffff00000f597812 */ /* 0x000fe200078ec0ff */
[C---:B--2---:R-:W-:Y:S01]  /*cbd0*/  IMAD.U32 R88, R8.reuse, 0x10000, RZ ;  /* 0x0001000008587824 */ /* 0x044fe200078e00ff */
[----:B------:R-:W-:Y:S01]  /*cbe0*/  LOP3.LUT R15, R8, 0xffff0000, RZ, 0xc0, !PT ;  /* 0xffff0000080f7812 */ /* 0x000fe200078ec0ff */
[C---:B------:R-:W-:Y:S01]  /*cbf0*/  IMAD.U32 R8, R9.reuse, 0x10000, RZ ;  /* 0x0001000009087824 */ /* 0x040fe200078e00ff */
[----:B------:R-:W-:Y:S01]  /*cc00*/  LOP3.LUT R126, R9, 0xffff0000, RZ, 0xc0, !PT ;  /* 0xffff0000097e7812 */ /* 0x000fe200078ec0ff */
[C---:B------:R-:W-:Y:S01]  /*cc10*/  IMAD.U32 R125, R10.reuse, 0x10000, RZ ;  /* 0x000100000a7d7824 */ /* 0x040fe200078e00ff */
[----:B------:R-:W-:Y:S01]  /*cc20*/  SHF.L.U32 R9, R117, 0x10, RZ ;  /* 0x0000001075097819 */ /* 0x000fe200000006ff */
[----:B------:R-:W-:Y:S01]  /*cc30*/  IMAD.U32 R90, R11, 0x10000, RZ ;  /* 0x000100000b5a7824 */ /* 0x000fe200078e00ff */
[----:B------:R-:W-:-:S02]  /*cc40*/  LOP3.LUT R124, R10, 0xffff0000, RZ, 0xc0, !PT ;  /* 0xffff00000a7c7812 */ /* 0x000fc400078ec0ff */
[----:B------:R-:W-:Y:S01]  /*cc50*/  LOP3.LUT R117, R117, 0xffff0000, RZ, 0xc0, !PT ;  /* 0xffff000075757812 */ /* 0x000fe200078ec0ff */
[C---:B------:R-:W-:Y:S01]  /*cc60*/  FMUL.FTZ R10, R88.reuse, R9 ;  /* 0x00000009580a7220 */ /* 0x040fe20000410000 */
[----:B------:R-:W-:Y:S01]  /*cc70*/  LOP3.LUT R11, R11, 0xffff0000, RZ, 0xc0, !PT ;  /* 0xffff00000b0b7812 */ /* 0x000fe200078ec0ff */
[-C--:B------:R-:W-:Y:S01]  /*cc80*/  FMUL.FTZ R88, R88, R91.reuse ;  /* 0x0000005b58587220 */ /* 0x080fe20000410000 */
[----:B------:R-:W-:Y:S01]  /*cc90*/  LOP3.LUT R14, R14, 0xffff0000, RZ, 0xc0, !PT ;  /* 0xffff00000e0e7812 */ /* 0x000fe200078ec0ff */
[C---:B------:R-:W-:Y:S02]  /*cca0*/  FFMA.FTZ R10, R85.reuse, R91, -R10 ;  /* 0x0000005b550a7223 */ /* 0x040fe4000001080a */
[----:B------:R-:W-:Y:S02]  /*ccb0*/  FFMA.FTZ R88, R85, R9, R88 ;  /* 0x0000000955587223 */ /* 0x000fe40000010058 */
[C---:B------:R-:W-:Y:S02]  /*ccc0*/  FMUL.FTZ R91, R15.reuse, R117 ;  /* 0x000000750f5b7220 */ /* 0x040fe40000410000 */
[C---:B------:R-:W-:Y:S01]  /*ccd0*/  IMAD.U32 R9, R120.reuse, 0x10000, RZ ;  /* 0x0001000078097824 */ /* 0x040fe200078e00ff */
[----:B------:R-:W-:Y:S01]  /*cce0*/  LOP3.LUT R120, R120, 0xffff0000, RZ, 0xc0, !PT ;  /* 0xffff000078787812 */ /* 0x000fe200078ec0ff */
[----:B------:R-:W-:-:S02]  /*ccf0*/  FMUL.FTZ R15, R15, R128 ;  /* 0x000000800f0f7220 */ /* 0x000fc40000410000 */
[C---:B------:R-:W-:Y:S02]  /*cd00*/  FMUL.FTZ R85, R8.reuse, R121 ;  /* 0x0000007908557220 */ /* 0x040fe40000410000 */
[----:B------:R-:W-:Y:S02]  /*cd10*/  FMUL.FTZ R8, R8, R9 ;  /* 0x0000000908087220 */ /* 0x000fe40000410000 */
[C---:B------:R-:W-:Y:S02]  /*cd20*/  FFMA.FTZ R91, R84.reuse, R128, -R91 ;  /* 0x00000080545b7223 */ /* 0x040fe4000001085b */
[----:B------:R-:W-:Y:S02]  /*cd30*/  FFMA.FTZ R15, R84, R117, R15 ;  /* 0x00000075540f7223 */ /* 0x000fe4000001000f */
[C---:B------:R-:W-:Y:S01]  /*cd40*/  IMAD.U32 R84, R122.reuse, 0x10000, RZ ;  /* 0x000100007a547824 */ /* 0x040fe200078e00ff */
[----:B------:R-:W-:Y:S01]  /*cd50*/  LOP3.LUT R122, R122, 0xffff0000, RZ, 0xc0, !PT ;  /* 0xffff00007a7a7812 */ /* 0x000fe200078ec0ff */
[----:B------:R-:W-:-:S02]  /*cd60*/  FFMA.FTZ R85, R12, R9, -R85 ;  /* 0x000000090c557223 */ /* 0x000fc40000010855 */
[----:B------:R-:W-:Y:S02]  /*cd70*/  FFMA.FTZ R9, R12, R121, R8 ;  /* 0x000000790c097223 */ /* 0x000fe40000010008 */
[C---:B------:R-:W-:Y:S02]  /*cd80*/  FMUL.FTZ R8, R90.reuse, R127 ;  /* 0x0000007f5a087220 */ /* 0x040fe40000410000 */
[-C--:B------:R-:W-:Y:S02]  /*cd90*/  FMUL.FTZ R90, R90, R84.reuse ;  /* 0x000000545a5a7220 */ /* 0x080fe40000410000 */
[C---:B------:R-:W-:Y:S01]  /*cda0*/  IMAD.U32 R12, R119.reuse, 0x10000, RZ ;  /* 0x00010000770c7824 */ /* 0x040fe200078e00ff */
[----:B------:R-:W-:Y:S01]  /*cdb0*/  LOP3.LUT R119, R119, 0xffff0000, RZ, 0xc0, !PT ;  /* 0xffff000077777812 */ /* 0x000fe200078ec0ff */
[C---:B------:R-:W-:Y:S01]  /*cdc0*/  IMAD.U32 R117, R123.reuse, 0x10000, RZ ;  /* 0x000100007b757824 */ /* 0x040fe200078e00ff */
[----:B------:R-:W-:Y:S01]  /*cdd0*/  LOP3.LUT R123, R123, 0xffff0000, RZ, 0xc0, !PT ;  /* 0xffff00007b7b7812 */ /* 0x000fe200078ec0ff */
[----:B------:R-:W-:-:S02]  /*cde0*/  FFMA.FTZ R84, R13, R84, -R8 ;  /* 0x000000540d547223 */ /* 0x000fc40000010808 */
[----:B------:R-:W-:Y:S02]  /*cdf0*/  FFMA.FTZ R127, R13, R127, R90 ;  /* 0x0000007f0d7f7223 */ /* 0x000fe4000001005a */
[C---:B------:R-:W-:Y:S02]  /*ce00*/  FMUL.FTZ R13, R125.reuse, R12 ;  /* 0x0000000c7d0d7220 */ /* 0x040fe40000410000 */
[-C--:B------:R-:W-:Y:S02]  /*ce10*/  FMUL.FTZ R125, R125, R117.reuse ;  /* 0x000000757d7d7220 */ /* 0x080fe40000410000 */
[C---:B------:R-:W-:Y:S02]  /*ce20*/  FMUL.FTZ R8, R126.reuse, R116 ;  /* 0x000000747e087220 */ /* 0x040fe40000410000 */
[----:B------:R-:W-:Y:S02]  /*ce30*/  FMUL.FTZ R126, R126, R120 ;  /* 0x000000787e7e7220 */ /* 0x000fe40000410000 */
[----:B------:R-:W-:-:S02]  /*ce40*/  FFMA.FTZ R117, R86, R117, -R13 ;  /* 0x0000007556757223 */ /* 0x000fc4000001080d */
[----:B------:R-:W-:Y:S02]  /*ce50*/  FFMA.FTZ R125, R86, R12, R125 ;  /* 0x0000000c567d7223 */ /* 0x000fe4000001007d */
[----:B------:R-:W-:Y:S02]  /*ce60*/  FFMA.FTZ R120, R87, R120, -R8 ;  /* 0x0000007857787223 */ /* 0x000fe40000010808 */
[----:B------:R-:W-:Y:S02]  /*ce70*/  FMUL.FTZ R86, R124, R119 ;  /* 0x000000777c567220 */ /* 0x000fe40000410000 */
[C---:B------:R-:W-:Y:S01]  /*ce80*/  FMUL.FTZ R12, R11.reuse, R118 ;  /* 0x000000760b0c7220 */ /* 0x040fe20000410000 */
[----:B------:R-:W-:Y:S01]  /*ce90*/  F2FP.BF16.PACK_AB R13, R120, R85 ;  /* 0x00000055780d723e */ /* 0x000fe200000010ff */
[----:B------:R-:W-:Y:S02]  /*cea0*/  FMUL.FTZ R90, R124, R123 ;  /* 0x0000007b7c5a7220 */ /* 0x000fe40000410000 */
[----:B------:R-:W-:-:S02]  /*ceb0*/  FMUL.FTZ R8, R11, R122 ;  /* 0x0000007a0b087220 */ /* 0x000fc40000410000 */
[C---:B------:R-:W-:Y:S02]  /*cec0*/  FFMA.FTZ R86, R14.reuse, R123, -R86 ;  /* 0x0000007b0e567223 */ /* 0x040fe40000010856 */
[----:B------:R-:W-:Y:S01]  /*ced0*/  FFMA.FTZ R11, R89, R122, -R12 ;  /* 0x0000007a590b7223 */ /* 0x000fe2000001080c */
[----:B------:R-:W-:Y:S01]  /*cee0*/  F2FP.BF16.PACK_AB R12, R91, R10 ;  /* 0x0000000a5b0c723e */ /* 0x000fe200000010ff */
[----:B------:R-:W-:Y:S02]  /*cef0*/  FFMA.FTZ R126, R87, R116, R126 ;  /* 0x00000074577e7223 */ /* 0x000fe4000001007e */
[----:B------:R-:W-:Y:S01]  /*cf00*/  FFMA.FTZ R90, R14, R119, R90 ;  /* 0x000000770e5a7223 */ /* 0x000fe2000001005a */
[----:B------:R-:W-:Y:S01]  /*cf10*/  F2FP.BF16.PACK_AB R14, R86, R117 ;  /* 0x00000075560e723e */ /* 0x000fe200000010ff */
[----:B------:R-:W-:Y:S01]  /*cf20*/  FFMA.FTZ R118, R89, R118, R8 ;  /* 0x0000007659767223 */ /* 0x000fe20000010008 */
[----:B------:R-:W-:Y:S02]  /*cf30*/  F2FP.BF16.PACK_AB R8, R15, R88 ;  /* 0x000000580f08723e */ /* 0x000fe400000010ff */
[----:B------:R-:W-:-:S02]  /*cf40*/  F2FP.BF16.PACK_AB R15, R11, R84 ;  /* 0x000000540b0f723e */ /* 0x000fc400000010ff */
[----:B------:R-:W-:Y:S02]  /*cf50*/  F2FP.BF16.PACK_AB R9, R126, R9 ;  /* 0x000000097e09723e */ /* 0x000fe400000010ff */
[----:B------:R-:W-:Y:S01]  /*cf60*/  F2FP.BF16.PACK_AB R10, R90, R125 ;  /* 0x0000007d5a0a723e */ /* 0x000fe200000010ff */
[----:B------:R1:W-:Y:S01]  /*cf70*/  STS.128 [R115+0xc100], R12 ;  /* 0x00c1000c73007388 */ /* 0x0003e20000000c00 */
[----:B------:R-:W-:-:S05]  /*cf80*/  F2FP.BF16.PACK_AB R11, R118, R127 ;  /* 0x0000007f760b723e */ /* 0x000fca00000010ff */
[----:B------:R1:W-:Y:S02]  /*cf90*/  STS.128 [R114+0xc100], R8 ;  /* 0x00c1000872007388 */ /* 0x0003e40000000c00 */
.L_x_378:
[----:B------:R-:W-:Y:S05]  /*cfa0*/  BSYNC B0 ;  /* 0x0000000000007941 */ /* 0x000fea0003800000 */
.L_x_377:
[----:B-1----:R-:W-:Y:S01]  /*cfb0*/  IADD3 R12, R60, 0x20, RZ ;  /* 0x000000203c0c7810 */ /* 0x002fe20007ffe0ff */
[----:B------:R-:W-:Y:S03]  /*cfc0*/  BSSY B0, `(.L_x_379) ;  /* 0x0000079000007945 */ /* 0x000fe60003800000 */
[----:B------:R-:W-:-:S13]  /*cfd0*/  ISETP.GE.AND P0, PT, R12, c[0x0][0x27c], PT ;  /* 0x00009f000c007a0c */ /* 0x000fda0003f06270 */
[----:B------:R-:W-:Y:S05]  /*cfe0*/  @P0 BRA `(.L_x_380) ;  /* 0x0000076000000947 */ /* 0x000fea0003800000 */
[----:B------:R-:W-:Y:S01]  /*cff0*/  SHF.R.S32.HI R11, RZ, 0x1f, R12 ;  /* 0x0000001fff0b7819 */ /* 0x000fe2000001140c */
[----:B------:R-:W-:Y:S01]  /*d000*/  IMAD.MOV.U32 R8, RZ, RZ, c[0x0][0x27c] ;  /* 0x00009f00ff087624 */ /* 0x000fe200078e00ff */
[----:B------:R-:W-:Y:S01]  /*d010*/  SHF.R.U64 R64, R64, 0x10, R65 ;  /* 0x0000001040407819 */ /* 0x000fe20000001241 */
[----:B------:R-:W-:Y:S01]  /*d020*/  IMAD.SHL.U32 R9, R77, 0x40, RZ ;  /* 0x000000404d097824 */ /* 0x000fe200078e00ff */
[CC--:B------:R-:W-:Y:S02]  /*d030*/  LEA.HI R10, R11.reuse, R12.reuse, RZ, 0x3 ;  /* 0x0000000c0b0a7211 */ /* 0x0c0fe400078f18ff */
[----:B------:R-:W-:Y:S02]  /*d040*/  LEA.HI R11, R11, R12, RZ, 0x6 ;  /* 0x0000000c0b0b7211 */ /* 0x000fe400078f30ff */
[----:B------:R-:W-:Y:S02]  /*d050*/  SHF.R.S32.HI R13, RZ, 0x3, R10 ;  /* 0x00000003ff0d7819 */ /* 0x000fe4000001140a */
[----:B------:R-:W-:Y:S01]  /*d060*/  LOP3.LUT R9, R9, 0x1c0, RZ, 0xc0, !PT ;  /* 0x000001c009097812 */ /* 0x000fe200078ec0ff */
[----:B------:R-:W-:Y:S01]  /*d070*/  IMAD.SHL.U32 R11, R11, 0x80, RZ ;  /* 0x000000800b0b7824 */ /* 0x000fe200078e00ff */
[----:B------:R-:W-:-:S02]  /*d080*/  LEA.HI R8, R8, R13, RZ, 0x1d ;  /* 0x0000000d08087211 */ /* 0x000fc400078fe8ff */
[----:B------:R-:W-:Y:S02]  /*d090*/  LOP3.LUT R15, R9, 0x38, R10, 0xf8, !PT ;  /* 0x00000038090f7812 */ /* 0x000fe400078ef80a */
[----:B------:R-:W-:Y:S02]  /*d0a0*/  SHF.R.S32.HI R13, RZ, 0x1f, R8 ;  /* 0x0000001fff0d7819 */ /* 0x000fe40000011408 */
[----:B------:R-:W-:Y:S02]  /*d0b0*/  SHF.R.U32.HI R10, RZ, 0x3, R9 ;  /* 0x00000003ff0a7819 */ /* 0x000fe40000011609 */
[----:B------:R-:W-:Y:S01]  /*d0c0*/  LEA.HI R13, R13, R8, RZ, 0x3 ;  /* 0x000000080d0d7211 */ /* 0x000fe200078f18ff */
[----:B------:R-:W-:Y:S01]  /*d0d0*/  IMAD.SHL.U32 R8, R8, 0x8, RZ ;  /* 0x0000000808087824 */ /* 0x000fe200078e00ff */
[----:B------:R-:W-:Y:S02]  /*d0e0*/  LOP3.LUT R12, R11, 0x7fffe000, RZ, 0xc0, !PT ;  /* 0x7fffe0000b0c7812 */ /* 0x000fe400078ec0ff */
[----:B------:R-:W-:Y:S01]  /*d0f0*/  LOP3.LUT R15, R15, R10, RZ, 0x3c, !PT ;  /* 0x0000000a0f0f7212 */ /* 0x000fe200078e3cff */
[----:B------:R-:W-:Y:S01]  /*d100*/  IMAD.SHL.U32 R13, R13, 0x400, RZ ;  /* 0x000004000d0d7824 */ /* 0x000fe200078e00ff */
[----:B------:R-:W-:Y:S01]  /*d110*/  LOP3.LUT R9, R9, 0x38, R8, 0xf8, !PT ;  /* 0x0000003809097812 */ /* 0x000fe200078ef808 */
[----:B------:R-:W-:Y:S01]  /*d120*/  IMAD R12, R81, 0x200, R12 ;  /* 0x00000200510c7824 */ /* 0x000fe200078e020c */
[----:B------:R-:W-:-:S02]  /*d130*/  SHF.R.U32.HI R65, RZ, 0x10, R65 ;  /* 0x00000010ff417819 */ /* 0x000fc40000011641 */
[----:B------:R-:W-:Y:S01]  /*d140*/  LOP3.LUT R8, R13, 0x7fffe000, RZ, 0xc0, !PT ;  /* 0x7fffe0000d087812 */ /* 0x000fe200078ec0ff */
[----:B------:R-:W-:Y:S01]  /*d150*/  IMAD.IADD R12, R12, 0x1, R15 ;  /* 0x000000010c0c7824 */ /* 0x000fe200078e020f */
[----:B------:R-:W-:Y:S02]  /*d160*/  LOP3.LUT R9, R9, R10, RZ, 0x3c, !PT ;  /* 0x0000000a09097212 */ /* 0x000fe400078e3cff */
[----:B------:R-:W-:Y:S01]  /*d170*/  SHF.R.U64 R66, R66, 0x10, R67 ;  /* 0x0000001042427819 */ /* 0x000fe20000001243 */
[----:B------:R-:W-:Y:S01]  /*d180*/  IMAD R8, R81, 0x200, R8 ;  /* 0x0000020051087824 */ /* 0x000fe200078e0208 */
[----:B------:R-:W-:Y:S01]  /*d190*/  SHF.R.U64 R68, R68, 0x10, R69 ;  /* 0x0000001044447819 */ /* 0x000fe20000001245 */
[----:B------:R-:W-:Y:S01]  /*d1a0*/  IMAD.SHL.U32 R85, R12, 0x2, RZ ;  /* 0x000000020c557824 */ /* 0x000fe200078e00ff */
[----:B------:R-:W-:Y:S02]  /*d1b0*/  SHF.R.U32.HI R67, RZ, 0x10, R67 ;  /* 0x00000010ff437819 */ /* 0x000fe40000011643 */
[----:B------:R-:W-:-:S02]  /*d1c0*/  IADD3 R84, R8, R9, RZ ;  /* 0x0000000908547210 */ /* 0x000fc40007ffe0ff */
[----:B------:R-:W1:Y:S01]  /*d1d0*/  LDS.128 R12, [R85+0xc100] ;  /* 0x00c10000550c7984 */ /* 0x000e620000000c00 */
[----:B------:R-:W-:Y:S02]  /*d1e0*/  SHF.R.U32.HI R69, RZ, 0x10, R69 ;  /* 0x00000010ff457819 */ /* 0x000fe40000011645 */
[----:B------:R-:W-:Y:S01]  /*d1f0*/  IMAD.SHL.U32 R84, R84, 0x2, RZ ;  /* 0x0000000254547824 */ /* 0x000fe200078e00ff */
[----:B------:R-:W-:Y:S02]  /*d200*/  PRMT R107, R107, 0x5410, R64 ;  /* 0x000054106b6b7816 */ /* 0x000fe40000000040 */
[----:B------:R-:W-:Y:S02]  /*d210*/  PRMT R106, R106, 0x5410, R65 ;  /* 0x000054106a6a7816 */ /* 0x000fe40000000041 */
[----:B------:R-:W2:Y:S01]  /*d220*/  LDS.128 R8, [R84+0xc100] ;  /* 0x00c1000054087984 */ /* 0x000ea20000000c00 */
[----:B------:R-:W-:Y:S02]  /*d230*/  SHF.R.U64 R70, R70, 0x10, R71 ;  /* 0x0000001046467819 */ /* 0x000fe40000001247 */
[----:B------:R-:W-:Y:S01]  /*d240*/  PRMT R108, R108, 0x5410, R67 ;  /* 0x000054106c6c7816 */ /* 0x000fe20000000043 */
[----:B------:R-:W-:Y:S01]  /*d250*/  IMAD.U32 R89, R106, 0x10000, RZ ;  /* 0x000100006a597824 */ /* 0x000fe200078e00ff */
[----:B------:R-:W-:-:S02]  /*d260*/  SHF.R.U32.HI R71, RZ, 0x10, R71 ;  /* 0x00000010ff477819 */ /* 0x000fc40000011647 */
[----:B------:R-:W-:Y:S02]  /*d270*/  PRMT R111, R111, 0x5410, R68 ;  /* 0x000054106f6f7816 */ /* 0x000fe40000000044 */
[----:B------:R-:W-:Y:S02]  /*d280*/  PRMT R110, R110, 0x5410, R69 ;  /* 0x000054106e6e7816 */ /* 0x000fe40000000045 */
[----:B------:R-:W-:Y:S01]  /*d290*/  PRMT R112, R112, 0x5410, R71 ;  /* 0x0000541070707816 */ /* 0x000fe20000000047 */
[C---:B------:R-:W-:Y:S01]  /*d2a0*/  IMAD.U32 R71, R111.reuse, 0x10000, RZ ;  /* 0x000100006f477824 */ /* 0x040fe200078e00ff */
[----:B------:R-:W-:Y:S02]  /*d2b0*/  LOP3.LUT R90, R111, 0xffff0000, RZ, 0xc0, !PT ;  /* 0xffff00006f5a7812 */ /* 0x000fe400078ec0ff */
[----:B------:R-:W-:Y:S02]  /*d2c0*/  PRMT R113, R113, 0x5410, R70 ;  /* 0x0000541071717816 */ /* 0x000fe40000000046 */
[----:B------:R-:W-:-:S02]  /*d2d0*/  PRMT R109, R109, 0x5410, R66 ;  /* 0x000054106d6d7816 */ /* 0x000fc40000000042 */
[----:B------:R-:W-:Y:S01]  /*d2e0*/  LOP3.LUT R106, R106, 0xffff0000, RZ, 0xc0, !PT ;  /* 0xffff00006a6a7812 */ /* 0x000fe200078ec0ff */
[C---:B-1----:R-:W-:Y:S01]  /*d2f0*/  IMAD.U32 R65, R12.reuse, 0x10000, RZ ;  /* 0x000100000c417824 */ /* 0x042fe200078e00ff */
[----:B------:R-:W-:Y:S01]  /*d300*/  LOP3.LUT R64, R12, 0xffff0000, RZ, 0xc0, !PT ;  /* 0xffff00000c407812 */ /* 0x000fe200078ec0ff */
[C---:B------:R-:W-:Y:S01]  /*d310*/  IMAD.U32 R12, R13.reuse, 0x10000, RZ ;  /* 0x000100000d0c7824 */ /* 0x040fe200078e00ff */
        /* <DEDUP_REMOVED lines=8> */
[----:B------:R-:W-:Y:S01]  /*d3a0*/  SHF.L.U32 R8, R9, 0x10, RZ ;  /* 0x0000001009087819 */ /* 0x000fe200000006ff */
[----:B------:R-:W-:Y:S01]  /*d3b0*/  IMAD.U32 R70, R11, 0x10000, RZ ;  /* 0x000100000b467824 */ /* 0x000fe200078e00ff */
[----:B------:R-:W-:Y:S01]  /*d3c0*/  LOP3.LUT R88, R9, 0xffff0000, RZ, 0xc0, !PT ;  /* 0xffff000009587812 */ /* 0x000fe200078ec0ff */
[----:B------:R-:W-:Y:S01]  /*d3d0*/  IMAD.U32 R9, R107, 0x10000, RZ ;  /* 0x000100006b097824 */ /* 0x000fe200078e00ff */
[----:B------:R-:W-:-:S02]  /*d3e0*/  LOP3.LUT R86, R10, 0xffff0000, RZ, 0xc0, !PT ;  /* 0xffff00000a567812 */ /* 0x000fc400078ec0ff */
[----:B------:R-:W-:Y:S01]  /*d3f0*/  LOP3.LUT R107, R107, 0xffff0000, RZ, 0xc0, !PT ;  /* 0xffff00006b6b7812 */ /* 0x000fe200078ec0ff */
[C---:B------:R-:W-:Y:S01]  /*d400*/  FMUL.FTZ R10, R68.reuse, R9 ;  /* 0x00000009440a7220 */ /* 0x040fe20000410000 */
[----:B------:R-:W-:Y:S01]  /*d410*/  LOP3.LUT R11, R11, 0xffff0000, RZ, 0xc0, !PT ;  /* 0xffff00000b0b7812 */ /* 0x000fe200078ec0ff */
[-C--:B------:R-:W-:Y:S02]  /*d420*/  FMUL.FTZ R68, R68, R71.reuse ;  /* 0x0000004744447220 */ /* 0x080fe40000410000 */
[C---:B------:R-:W-:Y:S02]  /*d430*/  FFMA.FTZ R10, R65.reuse, R71, -R10 ;  /* 0x00000047410a7223 */ /* 0x040fe4000001080a */
[----:B------:R-:W-:Y:S01]  /*d440*/  FFMA.FTZ R68, R65, R9, R68 ;  /* 0x0000000941447223 */ /* 0x000fe20000010044 */
[C---:B------:R-:W-:Y:S01]  /*d450*/  SHF.L.U32 R9, R110.reuse, 0x10, RZ ;  /* 0x000000106e097819 */ /* 0x040fe200000006ff */
[C---:B------:R-:W-:Y:S01]  /*d460*/  FMUL.FTZ R71, R15.reuse, R107 ;  /* 0x0000006b0f477220 */ /* 0x040fe20000410000 */
[----:B------:R-:W-:Y:S01]  /*d470*/  LOP3.LUT R110, R110, 0xffff0000, RZ, 0xc0, !PT ;  /* 0xffff00006e6e7812 */ /* 0x000fe200078ec0ff */
[----:B------:R-:W-:-:S02]  /*d480*/  FMUL.FTZ R15, R15, R90 ;  /* 0x0000005a0f0f7220 */ /* 0x000fc40000410000 */
[----:B------:R-:W-:Y:S02]  /*d490*/  FMUL.FTZ R65, R8, R89 ;  /* 0x0000005908417220 */ /* 0x000fe40000410000 */
[----:B------:R-:W-:Y:S02]  /*d4a0*/  FFMA.FTZ R71, R64, R90, -R71 ;  /* 0x0000005a40477223 */ /* 0x000fe40000010847 */
[----:B------:R-:W-:Y:S02]  /*d4b0*/  FMUL.FTZ R8, R8, R9 ;  /* 0x0000000908087220 */ /* 0x000fe40000410000 */
[C---:B------:R-:W-:Y:S01]  /*d4c0*/  IMAD.U32 R90, R108.reuse, 0x10000, RZ ;  /* 0x000100006c5a7824 */ /* 0x040fe200078e00ff */
[----:B------:R-:W-:Y:S01]  /*d4d0*/  LOP3.LUT R108, R108, 0xffff0000, RZ, 0xc0, !PT ;  /* 0xffff00006c6c7812 */ /* 0x000fe200078ec0ff */
        /* <DEDUP_REMOVED lines=39> */
.L_x_380:
[----:B------:R-:W-:Y:S05]  /*d750*/  BSYNC B0 ;  /* 0x0000000000007941 */ /* 0x000fea0003800000 */
.L_x_379:
[----:B-1----:R-:W-:-:S04]  /*d760*/  IADD3 R12, R60, 0x40, RZ ;  /* 0x000000403c0c7810 */ /* 0x002fc80007ffe0ff */
        /* <DEDUP_REMOVED lines=120> */
.L_x_376:
[----:B------:R-:W-:Y:S05]  /*def0*/  BSYNC B1 ;  /* 0x0000000000017941 */ /* 0x000fea0003800000 */
.L_x_375:
[----:B------:R-:W-:-:S04]  /*df00*/  IADD3 R44, R77, 0x40, RZ ;  /* 0x000000404d2c7810 */ /* 0x000fc80007ffe0ff */
[----:B------:R-:W-:-:S13]  /*df10*/  ISETP.GE.AND P0, PT, R44, UR4, PT ;  /* 0x000000042c007c0c */ /* 0x000fda000bf06270 */
[----:B------:R-:W-:Y:S05]  /*df20*/  @P0 BRA `(.L_x_360) ;  /* 0x000016d000000947 */ /* 0x000fea0003800000 */
[----:B------:R-:W-:Y:S01]  /*df30*/  ISETP.GE.AND P0, PT, R60, c[0x0][0x27c], PT ;  /* 0x00009f003c007a0c */ /* 0x000fe20003f06270 */
[----:B------:R-:W-:-:S12]  /*df40*/  BSSY B0, `(.L_x_381) ;  /* 0x0000073000007945 */ /* 0x000fd80003800000 */
[----:B------:R-:W-:Y:S05]  /*df50*/  @P0 BRA `(.L_x_382) ;  /* 0x0000071000000947 */ /* 0x000fea0003800000 */
[----:B-1----:R-:W-:Y:S01]  /*df60*/  IMAD.MOV.U32 R10, RZ, RZ, c[0x0][0x27c] ;  /* 0x00009f00ff0a7624 */ /* 0x002fe200078e00ff */
[----:B------:R-:W-:Y:S01]  /*df70*/  SHF.R.S32.HI R11, RZ, 0x1f, R44 ;  /* 0x0000001fff0b7819 */ /* 0x000fe2000001142c */
[----:B------:R-:W-:Y:S01]  /*df80*/  IMAD.SHL.U32 R9, R44, 0x40, RZ ;  /* 0x000000402c097824 */ /* 0x000fe200078e00ff */
[----:B------:R-:W-:Y:S02]  /*df90*/  SHF.R.U64 R47, R36, 0x10, R37 ;  /* 0x00000010242f7819 */ /* 0x000fe40000001225 */
[----:B------:R-:W-:Y:S02]  /*dfa0*/  LEA.HI R97, R10, R97, RZ, 0x1d ;  /* 0x000000610a617211 */ /* 0x000fe400078fe8ff */
[----:B------:R-:W-:Y:S02]  /*dfb0*/  LEA.HI R8, R11, R44, RZ, 0x3 ;  /* 0x0000002c0b087211 */ /* 0x000fe400078f18ff */
[----:B------:R-:W-:Y:S01]  /*dfc0*/  SHF.R.S32.HI R10, RZ, 0x1f, R97 ;  /* 0x0000001fff0a7819 */ /* 0x000fe20000011461 */
[----:B------:R-:W-:Y:S01]  /*dfd0*/  IMAD.SHL.U32 R12, R97, 0x8, RZ ;  /* 0x00000008610c7824 */ /* 0x000fe200078e00ff */
[----:B------:R-:W-:Y:S01]  /*dfe0*/  LOP3.LUT R9, R9, 0x1c0, RZ, 0xc0, !PT ;  /* 0x000001c009097812 */ /* 0x000fe200078ec0ff */
[----:B------:R-:W-:Y:S01]  /*dff0*/  IMAD.SHL.U32 R8, R8, 0x40, RZ ;  /* 0x0000004008087824 */ /* 0x000fe200078e00ff */
[----:B------:R-:W-:-:S02]  /*e000*/  LEA.HI R10, R10, R97, RZ, 0x3 ;  /* 0x000000610a0a7211 */ /* 0x000fc400078f18ff */
[----:B------:R-:W-:Y:S02]  /*e010*/  SHF.R.U32.HI R11, RZ, 0x3, R9 ;  /* 0x00000003ff0b7819 */ /* 0x000fe40000011609 */
[C---:B------:R-:W-:Y:S01]  /*e020*/  LOP3.LUT R12, R9.reuse, 0x38, R12, 0xf8, !PT ;  /* 0x00000038090c7812 */ /* 0x040fe200078ef80c */
[----:B------:R-:W-:Y:S01]  /*e030*/  IMAD.SHL.U32 R10, R10, 0x400, RZ ;  /* 0x000004000a0a7824 */ /* 0x000fe200078e00ff */
[----:B------:R-:W-:Y:S02]  /*e040*/  LOP3.LUT R13, R9, 0x38, R60, 0xf8, !PT ;  /* 0x00000038090d7812 */ /* 0x000fe400078ef83c */
[----:B------:R-:W-:Y:S02]  /*e050*/  LOP3.LUT R8, R8, 0xfffffe00, RZ, 0xc0, !PT ;  /* 0xfffffe0008087812 */ /* 0x000fe400078ec0ff */
[----:B------:R-:W-:Y:S02]  /*e060*/  LOP3.LUT R45, R12, R11, RZ, 0x3c, !PT ;  /* 0x0000000b0c2d7212 */ /* 0x000fe400078e3cff */
[----:B------:R-:W-:-:S02]  /*e070*/  LOP3.LUT R10, R10, 0x7fffe000, RZ, 0xc0, !PT ;  /* 0x7fffe0000a0a7812 */ /* 0x000fc400078ec0ff */
[----:B------:R-:W-:Y:S02]  /*e080*/  LOP3.LUT R13, R8, R13, R11, 0xf6, !PT ;  /* 0x0000000d080d7212 */ /* 0x000fe400078ef60b */
[----:B------:R-:W-:Y:S02]  /*e090*/  IADD3 R45, R45, R10, R8 ;  /* 0x0000000a2d2d7210 */ /* 0x000fe40007ffe008 */
[----:B------:R-:W-:Y:S01]  /*e0a0*/  SHF.R.U32.HI R36, RZ, 0x10, R37 ;  /* 0x00000010ff247819 */ /* 0x000fe20000011625 */
[----:B------:R-:W-:Y:S01]  /*e0b0*/  IMAD.SHL.U32 R46, R13, 0x2, RZ ;  /* 0x000000020d2e7824 */ /* 0x000fe200078e00ff */
[--C-:B------:R-:W-:Y:S01]  /*e0c0*/  SHF.R.U64 R37, R38, 0x10, R39.reuse ;  /* 0x0000001026257819 */ /* 0x100fe20000001227 */
[----:B------:R-:W-:Y:S01]  /*e0d0*/  IMAD.SHL.U32 R45, R45, 0x2, RZ ;  /* 0x000000022d2d7824 */ /* 0x000fe200078e00ff */
[----:B------:R-:W-:Y:S02]  /*e0e0*/  SHF.R.U32.HI R38, RZ, 0x10, R39 ;  /* 0x00000010ff267819 */ /* 0x000fe40000011627 */
[----:B------:R-:W1:Y:S01]  /*e0f0*/  LDS.128 R12, [R46+0xc100] ;  /* 0x00c100002e0c7984 */ /* 0x000e620000000c00 */
[----:B------:R-:W-:-:S02]  /*e100*/  SHF.R.U64 R32, R32, 0x10, R33 ;  /* 0x0000001020207819 */ /* 0x000fc40000001221 */
[----:B------:R-:W-:Y:S01]  /*e110*/  SHF.R.U32.HI R33, RZ, 0x10, R33 ;  /* 0x00000010ff217819 */ /* 0x000fe20000011621 */
[----:B------:R-:W2:Y:S01]  /*e120*/  LDS.128 R8, [R45+0xc100] ;  /* 0x00c100002d087984 */ /* 0x000ea20000000c00 */
[--C-:B------:R-:W-:Y:S02]  /*e130*/  SHF.R.U64 R39, R34, 0x10, R35.reuse ;  /* 0x0000001022277819 */ /* 0x100fe40000001223 */
[----:B------:R-:W-:Y:S02]  /*e140*/  SHF.R.U32.HI R35, RZ, 0x10, R35 ;  /* 0x00000010ff237819 */ /* 0x000fe40000011623 */
[----:B------:R-:W-:Y:S02]  /*e150*/  PRMT R79, R79, 0x5410, R32 ;  /* 0x000054104f4f7816 */ /* 0x000fe40000000020 */
[----:B------:R-:W-:Y:S02]  /*e160*/  PRMT R78, R78, 0x5410, R33 ;  /* 0x000054104e4e7816 */ /* 0x000fe40000000021 */
[----:B------:R-:W-:-:S02]  /*e170*/  PRMT R82, R82, 0x5410, R35 ;  /* 0x0000541052527816 */ /* 0x000fc40000000023 */
[----:B------:R-:W-:Y:S01]  /*e180*/  PRMT R94, R94, 0x5410, R47 ;  /* 0x000054105e5e7816 */ /* 0x000fe2000000002f */
[----:B------:R-:W-:Y:S01]  /*e190*/  IMAD.U32 R51, R78, 0x10000, RZ ;  /* 0x000100004e337824 */ /* 0x000fe200078e00ff */
[----:B------:R-:W-:Y:S01]  /*e1a0*/  PRMT R96, R96, 0x5410, R37 ;  /* 0x0000541060607816 */ /* 0x000fe20000000025 */
[----:B------:R-:W-:Y:S01]  /*e1b0*/  IMAD.U32 R50, R82, 0x10000, RZ ;  /* 0x0001000052327824 */ /* 0x000fe200078e00ff */
[----:B------:R-:W-:Y:S02]  /*e1c0*/  PRMT R93, R93, 0x5410, R36 ;  /* 0x000054105d5d7816 */ /* 0x000fe40000000024 */
[----:B------:R-:W-:Y:S01]  /*e1d0*/  PRMT R92, R92, 0x5410, R39 ;  /* 0x000054105c5c7816 */ /* 0x000fe20000000027 */
[C---:B------:R-:W-:Y:S01]  /*e1e0*/  IMAD.U32 R39, R94.reuse, 0x10000, RZ ;  /* 0x000100005e277824 */ /* 0x040fe200078e00ff */
[----:B------:R-:W-:Y:S01]  /*e1f0*/  LOP3.LUT R94, R94, 0xffff0000, RZ, 0xc0, !PT ;  /* 0xffff00005e5e7812 */ /* 0x000fe200078ec0ff */
[----:B------:R-:W-:Y:S01]  /*e200*/  IMAD.U32 R65, R96, 0x10000, RZ ;  /* 0x0001000060417824 */ /* 0x000fe200078e00ff */
[----:B------:R-:W-:-:S02]  /*e210*/  PRMT R95, R95, 0x5410, R38 ;  /* 0x000054105f5f7816 */ /* 0x000fc40000000026 */
[----:B------:R-:W-:Y:S02]  /*e220*/  LOP3.LUT R78, R78, 0xffff0000, RZ, 0xc0, !PT ;  /* 0xffff00004e4e7812 */ /* 0x000fe400078ec0ff */
[----:B------:R-:W-:Y:S02]  /*e230*/  LOP3.LUT R82, R82, 0xffff0000, RZ, 0xc0, !PT ;  /* 0xffff000052527812 */ /* 0x000fe400078ec0ff */
[----:B------:R-:W-:Y:S01]  /*e240*/  LOP3.LUT R96, R96, 0xffff0000, RZ, 0xc0, !PT ;  /* 0xffff000060607812 */ /* 0x000fe200078ec0ff */
[C---:B-1----:R-:W-:Y:S01]  /*e250*/  IMAD.U32 R33, R12.reuse, 0x10000, RZ ;  /* 0x000100000c217824 */ /* 0x042fe200078e00ff */
[----:B------:R-:W-:Y:S01]  /*e260*/  LOP3.LUT R32, R12, 0xffff0000, RZ, 0xc0, !PT ;  /* 0xffff00000c207812 */ /* 0x000fe200078ec0ff */
[C---:B------:R-:W-:Y:S01]  /*e270*/  IMAD.U32 R12, R13.reuse, 0x10000, RZ ;  /* 0x000100000d0c7824 */ /* 0x040fe200078e00ff */
[----:B------:R-:W-:Y:S01]  /*e280*/  LOP3.LUT R35, R13, 0xffff0000, RZ, 0xc0, !PT ;  /* 0xffff00000d237812 */ /* 0x000fe200078ec0ff */
[C---:B------:R-:W-:Y:S01]  /*e290*/  IMAD.U32 R13, R15.reuse, 0x10000, RZ ;  /* 0x000100000f0d7824 */ /* 0x040fe200078e00ff */
[----:B------:R-:W-:Y:S01]  /*e2a0*/  LOP3.LUT R37, R15, 0xffff0000, RZ, 0xc0, !PT ;  /* 0xffff00000f257812 */ /* 0x000fe200078ec0ff */
[----:B--2---:R-:W-:Y:S01]  /*e2b0*/  IMAD.U32 R48, R10, 0x10000, RZ ;  /* 0x000100000a307824 */ /* 0x004fe200078e00ff */
[C---:B------:R-:W-:Y:S01]  /*e2c0*/  SHF.L.U32 R36, R8.reuse, 0x10, RZ ;  /* 0x0000001008247819 */ /* 0x040fe200000006ff */
[----:B------:R-:W-:Y:S01]  /*e2d0*/  IMAD.U32 R38, R11, 0x10000, RZ ;  /* 0x000100000b267824 */ /* 0x000fe200078e00ff */
[----:B------:R-:W-:Y:S01]  /*e2e0*/  LOP3.LUT R15, R8, 0xffff0000, RZ, 0xc0, !PT ;  /* 0xffff0000080f7812 */ /* 0x000fe200078ec0ff */
[C---:B------:R-:W-:Y:S01]  /*e2f0*/  IMAD.U32 R8, R9.reuse, 0x10000, RZ ;  /* 0x0001000009087824 */ /* 0x040fe200078e00ff */
[----:B------:R-:W-:Y:S01]  /*e300*/  LOP3.LUT R49, R9, 0xffff0000, RZ, 0xc0, !PT ;  /* 0xffff000009317812 */ /* 0x000fe200078ec0ff */
[C---:B------:R-:W-:Y:S01]  /*e310*/  IMAD.U32 R9, R79.reuse, 0x10000, RZ ;  /* 0x000100004f097824 */ /* 0x040fe200078e00ff */
[----:B------:R-:W-:Y:S01]  /*e320*/  LOP3.LUT R47, R10, 0xffff0000, RZ, 0xc0, !PT ;  /* 0xffff00000a2f7812 */ /* 0x000fe200078ec0ff */
[----:B------:R-:W-:Y:S01]  /*e330*/  IMAD.U32 R34, R14, 0x10000, RZ ;  /* 0x000100000e227824 */ /* 0x000fe200078e00ff */
[----:B------:R-:W-:Y:S01]  /*e340*/  LOP3.LUT R79, R79, 0xffff0000, RZ, 0xc0, !PT ;  /* 0xffff00004f4f7812 */ /* 0x000fe200078ec0ff */
[C---:B------:R-:W-:Y:S01]  /*e350*/  FMUL.FTZ R10, R36.reuse, R9 ;  /* 0x00000009240a7220 */ /* 0x040fe20000410000 */
[----:B------:R-:W-:Y:S01]  /*e360*/  LOP3.LUT R11, R11, 0xffff0000, RZ, 0xc0, !PT ;  /* 0xffff00000b0b7812 */ /* 0x000fe200078ec0ff */
[-C--:B------:R-:W-:Y:S01]  /*e370*/  FMUL.FTZ R36, R36, R39.reuse ;  /* 0x0000002724247220 */ /* 0x080fe20000410000 */
[----:B------:R-:W-:Y:S01]  /*e380*/  LOP3.LUT R14, R14, 0xffff0000, RZ, 0xc0, !PT ;  /* 0xffff00000e0e7812 */ /* 0x000fe200078ec0ff */
[----:B------:R-:W-:-:S02]  /*e390*/  FFMA.FTZ R10, R33, R39, -R10 ;  /* 0x00000027210a7223 */ /* 0x000fc4000001080a */
[----:B------:R-:W-:Y:S01]  /*e3a0*/  FFMA.FTZ R36, R33, R9, R36 ;  /* 0x0000000921247223 */ /* 0x000fe20000010024 */
[----:B------:R-:W-:Y:S01]  /*e3b0*/  SHF.L.U32 R9, R93, 0x10, RZ ;  /* 0x000000105d097819 */ /* 0x000fe200000006ff */
[C---:B------:R-:W-:Y:S02]  /*e3c0*/  FMUL.FTZ R39, R15.reuse, R79 ;  /* 0x0000004f0f277220 */ /* 0x040fe40000410000 */
[-C--:B------:R-:W-:Y:S02]  /*e3d0*/  FMUL.FTZ R15, R15, R94.reuse ;  /* 0x0000005e0f0f7220 */ /* 0x080fe40000410000 */
[C---:B------:R-:W-:Y:S02]  /*e3e0*/  FMUL.FTZ R33, R8.reuse, R51 ;  /* 0x0000003308217220 */ /* 0x040fe40000410000 */
[----:B------:R-:W-:Y:S02]  /*e3f0*/  FMUL.FTZ R8, R8, R9 ;  /* 0x0000000908087220 */ /* 0x000fe40000410000 */
[----:B------:R-:W-:-:S02]  /*e400*/  FFMA.FTZ R39, R32, R94, -R39 ;  /* 0x0000005e20277223 */ /* 0x000fc40000010827 */
[----:B------:R-:W-:Y:S02]  /*e410*/  FFMA.FTZ R15, R32, R79, R15 ;  /* 0x0000004f200f7223 */ /* 0x000fe4000001000f */
[C---:B------:R-:W-:Y:S02]  /*e420*/  FFMA.FTZ R33, R12.reuse, R9, -R33 ;  /* 0x000000090c217223 */ /* 0x040fe40000010821 */
[----:B------:R-:W-:Y:S02]  /*e430*/  IMAD.U32 R32, R95, 0x10000, RZ ;  /* 0x000100005f207824 */ /* 0x000fe400078e00ff */
[----:B------:R-:W-:Y:S01]  /*e440*/  FFMA.FTZ R9, R12, R51, R8 ;  /* 0x000000330c097223 */ /* 0x000fe20000010008 */
[----:B------:R-:W-:Y:S01]  /*e450*/  LOP3.LUT R8, R93, 0xffff0000, RZ, 0xc0, !PT ;  /* 0xffff00005d087812 */ /* 0x000fe200078ec0ff */
[C---:B------:R-:W-:Y:S02]  /*e460*/  FMUL.FTZ R12, R38.reuse, R50 ;  /* 0x00000032260c7220 */ /* 0x040fe40000410000 */
[----:B------:R-:W-:-:S02]  /*e470*/  FMUL.FTZ R38, R38, R32 ;  /* 0x0000002026267220 */ /* 0x000fc40000410000 */
[----:B------:R-:W-:Y:S02]  /*e480*/  FFMA.FTZ R32, R13, R32, -R12 ;  /* 0x000000200d207223 */ /* 0x000fe4000001080c */
[C---:B------:R-:W-:Y:S01]  /*e490*/  IMAD.U32 R51, R92.reuse, 0x10000, RZ ;  /* 0x000100005c337824 */ /* 0x040fe200078e00ff */
[----:B------:R-:W-:Y:S01]  /*e4a0*/  LOP3.LUT R92, R92, 0xffff0000, RZ, 0xc0, !PT ;  /* 0xffff00005c5c7812 */ /* 0x000fe200078ec0ff */
[----:B------:R-:W-:Y:S02]  /*e4b0*/  FMUL.FTZ R12, R49, R78 ;  /* 0x0000004e310c7220 */ /* 0x000fe40000410000 */
[----:B------:R-:W-:Y:S02]  /*e4c0*/  FFMA.FTZ R50, R13, R50, R38 ;  /* 0x000000320d327223 */ /* 0x000fe40000010026 */
[----:B------:R-:W-:Y:S02]  /*e4d0*/  FMUL.FTZ R49, R49, R8 ;  /* 0x0000000831317220 */ /* 0x000fe40000410000 */
[----:B------:R-:W-:-:S02]  /*e4e0*/  FMUL.FTZ R13, R48, R51 ;  /* 0x00000033300d7220 */ /* 0x000fc40000410000 */
[----:B------:R-:W-:Y:S01]  /*e4f0*/  FFMA.FTZ R38, R35, R8, -R12 ;  /* 0x0000000823267223 */ /* 0x000fe2000001080c */
[----:B------:R-:W-:Y:S01]  /*e500*/  LOP3.LUT R8, R95, 0xffff0000, RZ, 0xc0, !PT ;  /* 0xffff00005f087812 */ /* 0x000fe200078ec0ff */
[-C--:B------:R-:W-:Y:S02]  /*e510*/  FMUL.FTZ R48, R48, R65.reuse ;  /* 0x0000004130307220 */ /* 0x080fe40000410000 */
[----:B------:R-:W-:Y:S02]  /*e520*/  FFMA.FTZ R78, R35, R78, R49 ;  /* 0x0000004e234e7223 */ /* 0x000fe40000010031 */
[----:B------:R-:W-:Y:S02]  /*e530*/  FFMA.FTZ R65, R34, R65, -R13 ;  /* 0x0000004122417223 */ /* 0x000fe4000001080d */
[----:B------:R-:W-:Y:S01]  /*e540*/  FMUL.FTZ R49, R47, R92 ;  /* 0x0000005c2f317220 */ /* 0x000fe20000410000 */
[----:B------:R-:W-:Y:S01]  /*e550*/  F2FP.BF16.PACK_AB R9, R78, R9 ;  /* 0x000000094e09723e */ /* 0x000fe200000010ff */
[----:B------:R-:W-:-:S02]  /*e560*/  FMUL.FTZ R13, R11, R82 ;  /* 0x000000520b0d7220 */ /* 0x000fc40000410000 */
[----:B------:R-:W-:Y:S02]  /*e570*/  FMUL.FTZ R35, R47, R96 ;  /* 0x000000602f237220 */ /* 0x000fe40000410000 */
[----:B------:R-:W-:Y:S02]  /*e580*/  FMUL.FTZ R12, R11, R8 ;  /* 0x000000080b0c7220 */ /* 0x000fe40000410000 */
[----:B------:R-:W-:Y:S02]  /*e590*/  FFMA.FTZ R96, R14, R96, -R49 ;  /* 0x000000600e607223 */ /* 0x000fe40000010831 */
[----:B------:R-:W-:Y:S01]  /*e5a0*/  FFMA.FTZ R11, R37, R8, -R13 ;  /* 0x00000008250b7223 */ /* 0x000fe2000001080d */
[----:B------:R-:W-:Y:S01]  /*e5b0*/  F2FP.BF16.PACK_AB R8, R15, R36 ;  /* 0x000000240f08723e */ /* 0x000fe200000010ff */
[----:B------:R-:W-:Y:S01]  /*e5c0*/  FFMA.FTZ R48, R34, R51, R48 ;  /* 0x0000003322307223 */ /* 0x000fe20000010030 */
[----:B------:R-:W-:Y:S01]  /*e5d0*/  F2FP.BF16.PACK_AB R13, R38, R33 ;  /* 0x00000021260d723e */ /* 0x000fe200000010ff */
[----:B------:R-:W-:Y:S01]  /*e5e0*/  FFMA.FTZ R35, R14, R92, R35 ;  /* 0x0000005c0e237223 */ /* 0x000fe20000010023 */
[----:B------:R-:W-:Y:S01]  /*e5f0*/  F2FP.BF16.PACK_AB R14, R96, R65 ;  /* 0x00000041600e723e */ /* 0x000fe200000010ff */
[----:B------:R-:W-:Y:S01]  /*e600*/  FFMA.FTZ R37, R37, R82, R12 ;  /* 0x0000005225257223 */ /* 0x000fe2000001000c */
[----:B------:R-:W-:-:S02]  /*e610*/  F2FP.BF16.PACK_AB R12, R39, R10 ;  /* 0x0000000a270c723e */ /* 0x000fc400000010ff */
[----:B------:R-:W-:Y:S02]  /*e620*/  F2FP.BF16.PACK_AB R15, R11, R32 ;  /* 0x000000200b0f723e */ /* 0x000fe400000010ff */
[----:B------:R-:W-:Y:S02]  /*e630*/  F2FP.BF16.PACK_AB R10, R35, R48 ;  /* 0x00000030230a723e */ /* 0x000fe400000010ff */
[----:B------:R-:W-:Y:S01]  /*e640*/  F2FP.BF16.PACK_AB R11, R37, R50 ;  /* 0x00000032250b723e */ /* 0x000fe200000010ff */
[----:B------:R1:W-:Y:S04]  /*e650*/  STS.128 [R46+0xc100], R12 ;  /* 0x00c1000c2e007388 */ /* 0x0003e80000000c00 */
[----:B------:R1:W-:Y:S02]  /*e660*/  STS.128 [R45+0xc100], R8 ;  /* 0x00c100082d007388 */ /* 0x0003e40000000c00 */
.L_x_382:
[----:B------:R-:W-:Y:S05]  /*e670*/  BSYNC B0 ;  /* 0x0000000000007941 */ /* 0x000fea0003800000 */
.L_x_381:
        /* <DEDUP_REMOVED lines=8> */
[CC--:B------:R-:W-:Y:S02]  /*e700*/  LEA.HI R15, R12.reuse, R11.reuse, RZ, 0x3 ;  /* 0x0000000b0c0f7211 */ /* 0x0c0fe400078f18ff */
[----:B------:R-:W-:Y:S02]  /*e710*/  LEA.HI R12, R12, R11, RZ, 0x6 ;  /* 0x0000000b0c0c7211 */ /* 0x000fe400078f30ff */
[----:B------:R-:W-:Y:S02]  /*e720*/  SHF.R.S32.HI R8, RZ, 0x3, R15 ;  /* 0x00000003ff087819 */ /* 0x000fe4000001140f */
[----:B------:R-:W-:Y:S01]  /*e730*/  LEA.HI R9, R9, R44, RZ, 0x3 ;  /* 0x0000002c09097211 */ /* 0x000fe200078f18ff */
[----:B------:R-:W-:Y:S01]  /*e740*/  IMAD.SHL.U32 R12, R12, 0x80, RZ ;  /* 0x000000800c0c7824 */ /* 0x000fe200078e00ff */
[----:B------:R-:W-:-:S02]  /*e750*/  LEA.HI R13, R13, R8, RZ, 0x1d ;  /* 0x000000080d0d7211 */ /* 0x000fc400078fe8ff */
[----:B------:R-:W-:Y:S01]  /*e760*/  LOP3.LUT R14, R14, 0x1c0, RZ, 0xc0, !PT ;  /* 0x000001c00e0e7812 */ /* 0x000fe200078ec0ff */
[----:B------:R-:W-:Y:S01]  /*e770*/  IMAD.SHL.U32 R9, R9, 0x40, RZ ;  /* 0x0000004009097824 */ /* 0x000fe200078e00ff */
[----:B------:R-:W-:Y:S01]  /*e780*/  SHF.R.S32.HI R10, RZ, 0x1f, R13 ;  /* 0x0000001fff0a7819 */ /* 0x000fe2000001140d */
[----:B------:R-:W-:Y:S01]  /*e790*/  IMAD.SHL.U32 R11, R13, 0x8, RZ ;  /* 0x000000080d0b7824 */ /* 0x000fe200078e00ff */
[----:B------:R-:W-:Y:S02]  /*e7a0*/  LOP3.LUT R15, R14, 0x38, R15, 0xf8, !PT ;  /* 0x000000380e0f7812 */ /* 0x000fe400078ef80f */
[----:B------:R-:W-:Y:S02]  /*e7b0*/  LEA.HI R10, R10, R13, RZ, 0x3 ;  /* 0x0000000d0a0a7211 */ /* 0x000fe400078f18ff */
[----:B------:R-:W-:Y:S02]  /*e7c0*/  SHF.R.U32.HI R8, RZ, 0x3, R14 ;  /* 0x00000003ff087819 */ /* 0x000fe4000001160e */
[----:B------:R-:W-:Y:S01]  /*e7d0*/  LOP3.LUT R11, R14, 0x38, R11, 0xf8, !PT ;  /* 0x000000380e0b7812 */ /* 0x000fe200078ef80b */
[----:B------:R-:W-:Y:S01]  /*e7e0*/  IMAD.SHL.U32 R10, R10, 0x400, RZ ;  /* 0x000004000a0a7824 */ /* 0x000fe200078e00ff */
[----:B------:R-:W-:-:S02]  /*e7f0*/  LOP3.LUT R12, R12, 0x7fffe000, RZ, 0xc0, !PT ;  /* 0x7fffe0000c0c7812 */ /* 0x000fc400078ec0ff */
[-C--:B------:R-:W-:Y:S02]  /*e800*/  LOP3.LUT R15, R15, R8.reuse, RZ, 0x3c, !PT ;  /* 0x000000080f0f7212 */ /* 0x080fe400078e3cff */
[----:B------:R-:W-:Y:S02]  /*e810*/  LOP3.LUT R9, R9, 0xfffffe00, RZ, 0xc0, !PT ;  /* 0xfffffe0009097812 */ /* 0x000fe400078ec0ff */
[----:B------:R-:W-:Y:S02]  /*e820*/  LOP3.LUT R32, R11, R8, RZ, 0x3c, !PT ;  /* 0x000000080b207212 */ /* 0x000fe400078e3cff */
[----:B------:R-:W-:Y:S02]  /*e830*/  LOP3.LUT R10, R10, 0x7fffe000, RZ, 0xc0, !PT ;  /* 0x7fffe0000a0a7812 */ /* 0x000fe400078ec0ff */
[--C-:B------:R-:W-:Y:S02]  /*e840*/  IADD3 R12, R15, R12, R9.reuse ;  /* 0x0000000c0f0c7210 */ /* 0x100fe40007ffe009 */
[----:B------:R-:W-:-:S02]  /*e850*/  IADD3 R32, R32, R10, R9 ;  /* 0x0000000a20207210 */ /* 0x000fc40007ffe009 */
[--C-:B------:R-:W-:Y:S01]  /*e860*/  SHF.R.U64 R35, R28, 0x10, R29.reuse ;  /* 0x000000101c237819 */ /* 0x100fe2000000121d */
[----:B------:R-:W-:Y:S01]  /*e870*/  IMAD.SHL.U32 R33, R12, 0x2, RZ ;  /* 0x000000020c217824 */ /* 0x000fe200078e00ff */
[----:B------:R-:W-:Y:S01]  /*e880*/  SHF.R.U32.HI R28, RZ, 0x10, R29 ;  /* 0x00000010ff1c7819 */ /* 0x000fe2000001161d */
[----:B------:R-:W-:Y:S01]  /*e890*/  IMAD.SHL.U32 R32, R32, 0x2, RZ ;  /* 0x0000000220207824 */ /* 0x000fe200078e00ff */
[--C-:B------:R-:W-:Y:S02]  /*e8a0*/  SHF.R.U64 R29, R30, 0x10, R31.reuse ;  /* 0x000000101e1d7819 */ /* 0x100fe4000000121f */
[----:B------:R-:W1:Y:S01]  /*e8b0*/  LDS.128 R12, [R33+0xc100] ;  /* 0x00c10000210c7984 */ /* 0x000e620000000c00 */
[----:B------:R-:W-:Y:S02]  /*e8c0*/  SHF.R.U32.HI R30, RZ, 0x10, R31 ;  /* 0x00000010ff1e7819 */ /* 0x000fe4000001161f */
[--C-:B------:R-:W-:Y:S01]  /*e8d0*/  SHF.R.U64 R31, R24, 0x10, R25.reuse ;  /* 0x00000010181f7819 */ /* 0x100fe20000001219 */
[----:B------:R-:W2:Y:S01]  /*e8e0*/  LDS.128 R8, [R32+0xc100] ;  /* 0x00c1000020087984 */ /* 0x000ea20000000c00 */
[----:B------:R-:W-:-:S02]  /*e8f0*/  SHF.R.U32.HI R24, RZ, 0x10, R25 ;  /* 0x00000010ff187819 */ /* 0x000fc40000011619 */
[----:B------:R-:W-:Y:S02]  /*e900*/  SHF.R.U64 R25, R26, 0x10, R27 ;  /* 0x000000101a197819 */ /* 0x000fe4000000121b */
[----:B------:R-:W-:Y:S02]  /*e910*/  PRMT R61, R61, 0x5410, R24 ;  /* 0x000054103d3d7816 */ /* 0x000fe40000000018 */
[----:B------:R-:W-:Y:S02]  /*e920*/  PRMT R72, R72, 0x5410, R25 ;  /* 0x0000541048487816 */ /* 0x000fe40000000019 */
[----:B------:R-:W-:Y:S01]  /*e930*/  SHF.R.U32.HI R26, RZ, 0x10, R27 ;  /* 0x00000010ff1a7819 */ /* 0x000fe2000001161b */
[----:B------:R-:W-:Y:S01]  /*e940*/  IMAD.U32 R37, R61, 0x10000, RZ ;  /* 0x000100003d257824 */ /* 0x000fe200078e00ff */
[----:B------:R-:W-:Y:S02]  /*e950*/  PRMT R62, R62, 0x5410, R31 ;  /* 0x000054103e3e7816 */ /* 0x000fe4000000001f */
[----:B------:R-:W-:-:S02]  /*e960*/  PRMT R74, R74, 0x5410, R35 ;  /* 0x000054104a4a7816 */ /* 0x000fc40000000023 */
[----:B------:R-:W-:Y:S02]  /*e970*/  PRMT R76, R76, 0x5410, R29 ;  /* 0x000054104c4c7816 */ /* 0x000fe4000000001d */
[----:B------:R-:W-:Y:S01]  /*e980*/  PRMT R73, R73, 0x5410, R28 ;  /* 0x0000541049497816 */ /* 0x000fe2000000001c */
[C---:B------:R-:W-:Y:S01]  /*e990*/  IMAD.U32 R31, R74.reuse, 0x10000, RZ ;  /* 0x000100004a1f7824 */ /* 0x040fe200078e00ff */
[----:B------:R-:W-:Y:S02]  /*e9a0*/  LOP3.LUT R74, R74, 0xffff0000, RZ, 0xc0, !PT ;  /* 0xffff00004a4a7812 */ /* 0x000fe400078ec0ff */
[----:B------:R-:W-:Y:S02]  /*e9b0*/  PRMT R63, R63, 0x5410, R26 ;  /* 0x000054103f3f7816 */ /* 0x000fe4000000001a */
[----:B------:R-:W-:Y:S02]  /*e9c0*/  PRMT R75, R75, 0x5410, R30 ;  /* 0x000054104b4b7816 */ /* 0x000fe4000000001e */
[----:B------:R-:W-:Y:S01]  /*e9d0*/  LOP3.LUT R61, R61, 0xffff0000, RZ, 0xc0, !PT ;  /* 0xffff00003d3d7812 */ /* 0x000fe200078ec0ff */
[----:B------:R-:W-:Y:S01]  /*e9e0*/  IMAD.U32 R38, R63, 0x10000, RZ ;  /* 0x000100003f267824 */ /* 0x000fe200078e00ff */
[----:B------:R-:W-:Y:S01]  /*e9f0*/  LOP3.LUT R46, R75, 0xffff0000, RZ, 0xc0, !PT ;  /* 0xffff00004b2e7812 */ /* 0x000fe200078ec0ff */
[C---:B-1----:R-:W-:Y:S01]  /*ea00*/  IMAD.U32 R25, R12.reuse, 0x10000, RZ ;  /* 0x000100000c197824 */ /* 0x042fe200078e00ff */
        /* <DEDUP_REMOVED lines=9> */
[----:B------:R-:W-:Y:S01]  /*eaa0*/  IMAD.U32 R9, R62, 0x10000, RZ ;  /* 0x000100003e097824 */ /* 0x000fe200078e00ff */
[C---:B------:R-:W-:Y:S01]  /*eab0*/  LOP3.LUT R34, R10.reuse, 0xffff0000, RZ, 0xc0, !PT ;  /* 0xffff00000a227812 */ /* 0x040fe200078ec0ff */
[----:B------:R-:W-:Y:S01]  /*eac0*/  IMAD.U32 R35, R10, 0x10000, RZ ;  /* 0x000100000a237824 */ /* 0x000fe200078e00ff */
[----:B------:R-:W-:Y:S01]  /*ead0*/  LOP3.LUT R62, R62, 0xffff0000, RZ, 0xc0, !PT ;  /* 0xffff00003e3e7812 */ /* 0x000fe200078ec0ff */
[----:B------:R-:W-:-:S02]  /*eae0*/  FMUL.FTZ R10, R28, R9 ;  /* 0x000000091c0a7220 */ /* 0x000fc40000410000 */
[-C--:B------:R-:W-:Y:S02]  /*eaf0*/  FMUL.FTZ R28, R28, R31.reuse ;  /* 0x0000001f1c1c7220 */ /* 0x080fe40000410000 */
[C---:B------:R-:W-:Y:S02]  /*eb00*/  FFMA.FTZ R10, R25.reuse, R31, -R10 ;  /* 0x0000001f190a7223 */ /* 0x040fe4000001080a */
[----:B------:R-:W-:Y:S02]  /*eb10*/  FFMA.FTZ R28, R25, R9, R28 ;  /* 0x00000009191c7223 */ /* 0x000fe4000001001c */
[----:B------:R-:W-:Y:S02]  /*eb20*/  FMUL.FTZ R31, R15, R62 ;  /* 0x0000003e0f1f7220 */ /* 0x000fe40000410000 */
[C---:B------:R-:W-:Y:S01]  /*eb30*/  IMAD.U32 R9, R73.reuse, 0x10000, RZ ;  /* 0x0001000049097824 */ /* 0x040fe200078e00ff */
[----:B------:R-:W-:Y:S01]  /*eb40*/  LOP3.LUT R73, R73, 0xffff0000, RZ, 0xc0, !PT ;  /* 0xffff000049497812 */ /* 0x000fe200078ec0ff */
[----:B------:R-:W-:-:S02]  /*eb50*/  FMUL.FTZ R15, R15, R74 ;  /* 0x0000004a0f0f7220 */ /* 0x000fc40000410000 */
[C---:B------:R-:W-:Y:S02]  /*eb60*/  FMUL.FTZ R25, R8.reuse, R37 ;  /* 0x0000002508197220 */ /* 0x040fe40000410000 */
[----:B------:R-:W-:Y:S02]  /*eb70*/  FMUL.FTZ R8, R8, R9 ;  /* 0x0000000908087220 */ /* 0x000fe40000410000 */
[C---:B------:R-:W-:Y:S01]  /*eb80*/  IMAD.U32 R30, R11.reuse, 0x10000, RZ ;  /* 0x000100000b1e7824 */ /* 0x040fe200078e00ff */
[----:B------:R-:W-:Y:S01]  /*eb90*/  LOP3.LUT R11, R11, 0xffff0000, RZ, 0xc0, !PT ;  /* 0xffff00000b0b7812 */ /* 0x000fe200078ec0ff */
[C---:B------:R-:W-:Y:S02]  /*eba0*/  FFMA.FTZ R31, R24.reuse, R74, -R31 ;  /* 0x0000004a181f7223 */ /* 0x040fe4000001081f */
[----:B------:R-:W-:Y:S02]  /*ebb0*/  FFMA.FTZ R15, R24, R62, R15 ;  /* 0x0000003e180f7223 */ /* 0x000fe4000001000f */
[----:B------:R-:W-:-:S02]  /*ebc0*/  IMAD.U32 R24, R75, 0x10000, RZ ;  /* 0x000100004b187824 */ /* 0x000fc400078e00ff */
[C---:B------:R-:W-:Y:S02]  /*ebd0*/  FFMA.FTZ R25, R12.reuse, R9, -R25 ;  /* 0x000000090c197223 */ /* 0x040fe40000010819 */
[----:B------:R-:W-:Y:S02]  /*ebe0*/  FFMA.FTZ R9, R12, R37, R8 ;  /* 0x000000250c097223 */ /* 0x000fe40000010008 */
[C---:B------:R-:W-:Y:S02]  /*ebf0*/  FMUL.FTZ R8, R30.reuse, R38 ;  /* 0x000000261e087220 */ /* 0x040fe40000410000 */
[-C--:B------:R-:W-:Y:S02]  /*ec00*/  FMUL.FTZ R30, R30, R24.reuse ;  /* 0x000000181e1e7220 */ /* 0x080fe40000410000 */
[----:B------:R-:W-:Y:S02]  /*ec10*/  IMAD.U32 R12, R72, 0x10000, RZ ;  /* 0x00010000480c7824 */ /* 0x000fe400078e00ff */
[----:B------:R-:W-:-:S02]  /*ec20*/  FFMA.FTZ R24, R13, R24, -R8 ;  /* 0x000000180d187223 */ /* 0x000fc40000010808 */
[----:B------:R-:W-:Y:S02]  /*ec30*/  IMAD.U32 R37, R76, 0x10000, RZ ;  /* 0x000100004c257824 */ /* 0x000fe400078e00ff */
[----:B------:R-:W-:Y:S02]  /*ec40*/  FFMA.FTZ R38, R13, R38, R30 ;  /* 0x000000260d267223 */ /* 0x000fe4000001001e */
[C---:B------:R-:W-:Y:S01]  /*ec50*/  IMAD.U32 R26, R14.reuse, 0x10000, RZ ;  /* 0x000100000e1a7824 */ /* 0x040fe200078e00ff */
[----:B------:R-:W-:Y:S01]  /*ec60*/  LOP3.LUT R14, R14, 0xffff0000, RZ, 0xc0, !PT ;  /* 0xffff00000e0e7812 */ /* 0x000fe200078ec0ff */
[C---:B------:R-:W-:Y:S02]  /*ec70*/  FMUL.FTZ R8, R36.reuse, R61 ;  /* 0x0000003d24087220 */ /* 0x040fe40000410000 */
[----:B------:R-:W-:Y:S02]  /*ec80*/  FMUL.FTZ R13, R35, R12 ;  /* 0x0000000c230d7220 */ /* 0x000fe40000410000 */
[----:B------:R-:W-:-:S02]  /*ec90*/  FMUL.FTZ R36, R36, R73 ;  /* 0x0000004924247220 */ /* 0x000fc40000410000 */
[----:B------:R-:W-:Y:S02]  /*eca0*/  FMUL.FTZ R35, R35, R37 ;  /* 0x0000002523237220 */ /* 0x000fe40000410000 */
[----:B------:R-:W-:Y:S01]  /*ecb0*/  FFMA.FTZ R30, R27, R73, -R8 ;  /* 0x000000491b1e7223 */ /* 0x000fe20000010808 */
[----:B------:R-:W-:Y:S01]  /*ecc0*/  LOP3.LUT R8, R63, 0xffff0000, RZ, 0xc0, !PT ;  /* 0xffff00003f087812 */ /* 0x000fe200078ec0ff */
[----:B------:R-:W-:Y:S01]  /*ecd0*/  FFMA.FTZ R37, R26, R37, -R13 ;  /* 0x000000251a257223 */ /* 0x000fe2000001080d */
[----:B------:R-:W-:Y:S01]  /*ece0*/  LOP3.LUT R13, R72, 0xffff0000, RZ, 0xc0, !PT ;  /* 0xffff0000480d7812 */ /* 0x000fe200078ec0ff */
[----:B------:R-:W-:Y:S01]  /*ecf0*/  FFMA.FTZ R36, R27, R61, R36 ;  /* 0x0000003d1b247223 */ /* 0x000fe20000010024 */
[----:B------:R-:W-:Y:S01]  /*ed00*/  LOP3.LUT R27, R76, 0xffff0000, RZ, 0xc0, !PT ;  /* 0xffff00004c1b7812 */ /* 0x000fe200078ec0ff */
[----:B------:R-:W-:Y:S02]  /*ed10*/  FFMA.FTZ R35, R26, R12, R35 ;  /* 0x0000000c1a237223 */ /* 0x000fe40000010023 */
[----:B------:R-:W-:Y:S01]  /*ed20*/  FMUL.FTZ R26, R34, R13 ;  /* 0x0000000d221a7220 */ /* 0x000fe20000410000 */
[----:B------:R-:W-:Y:S01]  /*ed30*/  F2FP.BF16.PACK_AB R9, R36, R9 ;  /* 0x000000092409723e */ /* 0x000fe200000010ff */
[----:B------:R-:W-:-:S02]  /*ed40*/  FMUL.FTZ R39, R11, R8 ;  /* 0x000000080b277220 */ /* 0x000fc40000410000 */
[-C--:B------:R-:W-:Y:S02]  /*ed50*/  FMUL.FTZ R34, R34, R27.reuse ;  /* 0x0000001b22227220 */ /* 0x080fe40000410000 */
[-C--:B------:R-:W-:Y:S02]  /*ed60*/  FMUL.FTZ R12, R11, R46.reuse ;  /* 0x0000002e0b0c7220 */ /* 0x080fe40000410000 */
[C---:B------:R-:W-:Y:S02]  /*ed70*/  FFMA.FTZ R26, R14.reuse, R27, -R26 ;  /* 0x0000001b0e1a7223 */ /* 0x040fe4000001081a */
[C---:B------:R-:W-:Y:S02]  /*ed80*/  FFMA.FTZ R11, R29.reuse, R46, -R39 ;  /* 0x0000002e1d0b7223 */ /* 0x040fe40000010827 */
[----:B------:R-:W-:Y:S01]  /*ed90*/  FFMA.FTZ R34, R14, R13, R34 ;  /* 0x0000000d0e227223 */ /* 0x000fe20000010022 */
[----:B------:R-:W-:Y:S01]  /*eda0*/  F2FP.BF16.PACK_AB R13, R30, R25 ;  /* 0x000000191e0d723e */ /* 0x000fe200000010ff */
[----:B------:R-:W-:Y:S01]  /*edb0*/  FFMA.FTZ R29, R29, R8, R12 ;  /* 0x000000081d1d7223 */ /* 0x000fe2000001000c */
[----:B------:R-:W-:-:S02]  /*edc0*/  F2FP.BF16.PACK_AB R8, R15, R28 ;  /* 0x0000001c0f08723e */ /* 0x000fc400000010ff */
[----:B------:R-:W-:Y:S02]  /*edd0*/  F2FP.BF16.PACK_AB R12, R31, R10 ;  /* 0x0000000a1f0c723e */ /* 0x000fe400000010ff */
[----:B------:R-:W-:Y:S02]  /*ede0*/  F2FP.BF16.PACK_AB R14, R26, R37 ;  /* 0x000000251a0e723e */ /* 0x000fe400000010ff */
[----:B------:R-:W-:Y:S02]  /*edf0*/  F2FP.BF16.PACK_AB R15, R11, R24 ;  /* 0x000000180b0f723e */ /* 0x000fe400000010ff */
[----:B------:R-:W-:Y:S02]  /*ee00*/  F2FP.BF16.PACK_AB R10, R34, R35 ;  /* 0x00000023220a723e */ /* 0x000fe400000010ff */
[----:B------:R-:W-:Y:S01]  /*ee10*/  F2FP.BF16.PACK_AB R11, R29, R38 ;  /* 0x000000261d0b723e */ /* 0x000fe200000010ff */
[----:B------:R1:W-:Y:S04]  /*ee20*/  STS.128 [R33+0xc100], R12 ;  /* 0x00c1000c21007388 */ /* 0x0003e80000000c00 */
[----:B------:R1:W-:Y:S02]  /*ee30*/  STS.128 [R32+0xc100], R8 ;  /* 0x00c1000820007388 */ /* 0x0003e40000000c00 */
.L_x_384:
[----:B------:R-:W-:Y:S05]  /*ee40*/  BSYNC B0 ;  /* 0x0000000000007941 */ /* 0x000fea0003800000 */
.L_x_383:
[----:B-1----:R-:W-:-:S04]  /*ee50*/  IADD3 R15, R60, 0x40, RZ ;  /* 0x000000403c0f7810 */ /* 0x002fc80007ffe0ff */
        /* <DEDUP_REMOVED lines=16> */
[C---:B------:R-:W-:Y:S02]  /*ef60*/  LOP3.LUT R15, R13.reuse, 0x38, R8, 0xf8, !PT ;  /* 0x000000380d0f7812 */ /* 0x040fe400078ef808 */
[----:B------:R-:W-:Y:S02]  /*ef70*/  LEA.HI R10, R10, R11, RZ, 0x3 ;  /* 0x0000000b0a0a7211 */ /* 0x000fe400078f18ff */
[----:B------:R-:W-:Y:S02]  /*ef80*/  SHF.R.U32.HI R8, RZ, 0x3, R13 ;  /* 0x00000003ff087819 */ /* 0x000fe4000001160d */
[----:B------:R-:W-:Y:S01]  /*ef90*/  LOP3.LUT R13, R13, 0x38, R14, 0xf8, !PT ;  /* 0x000000380d0d7812 */ /* 0x000fe200078ef80e */
[----:B------:R-:W-:Y:S01]  /*efa0*/  IMAD.SHL.U32 R10, R10, 0x400, RZ ;  /* 0x000004000a0a7824 */ /* 0x000fe200078e00ff */
[----:B------:R-:W-:-:S02]  /*efb0*/  LOP3.LUT R12, R12, 0x7fffe000, RZ, 0xc0, !PT ;  /* 0x7fffe0000c0c7812 */ /* 0x000fc400078ec0ff */
[----:B------:R-:W-:Y:S02]  /*efc0*/  LOP3.LUT R9, R9, 0xfffffe00, RZ, 0xc0, !PT ;  /* 0xfffffe0009097812 */ /* 0x000fe400078ec0ff */
[-C--:B------:R-:W-:Y:S02]  /*efd0*/  LOP3.LUT R15, R15, R8.reuse, RZ, 0x3c, !PT ;  /* 0x000000080f0f7212 */ /* 0x080fe400078e3cff */
        /* <DEDUP_REMOVED lines=8> */
[----:B------:R-:W-:Y:S02]  /*f060*/  SHF.R.U64 R18, R18, 0x10, R19 ;  /* 0x0000001012127819 */ /* 0x000fe40000001213 */
[----:B------:R-:W1:Y:S01]  /*f070*/  LDS.128 R12, [R25+0xc100] ;  /* 0x00c10000190c7984 */ /* 0x000e620000000c00 */
[----:B------:R-:W-:Y:S02]  /*f080*/  SHF.R.U64 R20, R20, 0x10, R21 ;  /* 0x0000001014147819 */ /* 0x000fe40000001215 */
[----:B------:R-:W-:Y:S01]  /*f090*/  SHF.R.U32.HI R19, RZ, 0x10, R19 ;  /* 0x00000010ff137819 */ /* 0x000fe20000011613 */
[----:B------:R-:W2:Y:S01]  /*f0a0*/  LDS.128 R8, [R24+0xc100] ;  /* 0x00c1000018087984 */ /* 0x000ea20000000c00 */
[----:B------:R-:W-:-:S02]  /*f0b0*/  SHF.R.U32.HI R21, RZ, 0x10, R21 ;  /* 0x00000010ff157819 */ /* 0x000fc40000011615 */
[----:B------:R-:W-:Y:S02]  /*f0c0*/  PRMT R53, R53, 0x5410, R16 ;  /* 0x0000541035357816 */ /* 0x000fe40000000010 */
[----:B------:R-:W-:Y:S02]  /*f0d0*/  PRMT R52, R52, 0x5410, R17 ;  /* 0x0000541034347816 */ /* 0x000fe40000000011 */
[----:B------:R-:W-:Y:S02]  /*f0e0*/  SHF.R.U64 R22, R22, 0x10, R23 ;  /* 0x0000001016167819 */ /* 0x000fe40000001217 */
[----:B------:R-:W-:Y:S01]  /*f0f0*/  PRMT R54, R54, 0x5410, R19 ;  /* 0x0000541036367816 */ /* 0x000fe20000000013 */
[----:B------:R-:W-:Y:S01]  /*f100*/  IMAD.U32 R29, R52, 0x10000, RZ ;  /* 0x00010000341d7824 */ /* 0x000fe200078e00ff */
[----:B------:R-:W-:Y:S02]  /*f110*/  SHF.R.U32.HI R23, RZ, 0x10, R23 ;  /* 0x00000010ff177819 */ /* 0x000fe40000011617 */
        /* <DEDUP_REMOVED lines=19> */
[C---:B------:R-:W-:Y:S01]  /*f250*/  LOP3.LUT R26, R10.reuse, 0xffff0000, RZ, 0xc0, !PT ;  /* 0xffff00000a1a7812 */ /* 0x040fe200078ec0ff */
[----:B------:R-:W-:Y:S01]  /*f260*/  IMAD.U32 R27, R10, 0x10000, RZ ;  /* 0x000100000a1b7824 */ /* 0x000fe200078e00ff */
[----:B------:R-:W-:Y:S01]  /*f270*/  LOP3.LUT R53, R53, 0xffff0000, RZ, 0xc0, !PT ;  /* 0xffff000035357812 */ /* 0x000fe200078ec0ff */
[----:B------:R-:W-:-:S02]  /*f280*/  FMUL.FTZ R10, R20, R9 ;  /* 0x00000009140a7220 */ /* 0x000fc40000410000 */
[-C--:B------:R-:W-:Y:S02]  /*f290*/  FMUL.FTZ R20, R20, R23.reuse ;  /* 0x0000001714147220 */ /* 0x080fe40000410000 */
[C---:B------:R-:W-:Y:S02]  /*f2a0*/  FFMA.FTZ R10, R17.reuse, R23, -R10 ;  /* 0x00000017110a7223 */ /* 0x040fe4000001080a */
[----:B------:R-:W-:Y:S02]  /*f2b0*/  FFMA.FTZ R20, R17, R9, R20 ;  /* 0x0000000911147223 */ /* 0x000fe40000010014 */
[C---:B------:R-:W-:Y:S02]  /*f2c0*/  FMUL.FTZ R23, R15.reuse, R53 ;  /* 0x000000350f177220 */ /* 0x040fe40000410000 */
[C---:B------:R-:W-:Y:S01]  /*f2d0*/  IMAD.U32 R9, R56.reuse, 0x10000, RZ ;  /* 0x0001000038097824 */ /* 0x040fe200078e00ff */
[----:B------:R-:W-:Y:S01]  /*f2e0*/  LOP3.LUT R56, R56, 0xffff0000, RZ, 0xc0, !PT ;  /* 0xffff000038387812 */ /* 0x000fe200078ec0ff */
[----:B------:R-:W-:-:S02]  /*f2f0*/  FMUL.FTZ R15, R15, R30 ;  /* 0x0000001e0f0f7220 */ /* 0x000fc40000410000 */
[----:B------:R-:W-:Y:S02]  /*f300*/  FMUL.FTZ R17, R8, R29 ;  /* 0x0000001d08117220 */ /* 0x000fe40000410000 */
[----:B------:R-:W-:Y:S02]  /*f310*/  FFMA.FTZ R23, R16, R30, -R23 ;  /* 0x0000001e10177223 */ /* 0x000fe40000010817 */
[----:B------:R-:W-:Y:S02]  /*f320*/  FMUL.FTZ R8, R8, R9 ;  /* 0x0000000908087220 */ /* 0x000fe40000410000 */
[C---:B------:R-:W-:Y:S01]  /*f330*/  IMAD.U32 R22, R11.reuse, 0x10000, RZ ;  /* 0x000100000b167824 */ /* 0x040fe200078e00ff */
[----:B------:R-:W-:Y:S01]  /*f340*/  LOP3.LUT R11, R11, 0xffff0000, RZ, 0xc0, !PT ;  /* 0xffff00000b0b7812 */ /* 0x000fe200078ec0ff */
[C---:B------:R-:W-:Y:S01]  /*f350*/  IMAD.U32 R30, R54.reuse, 0x10000, RZ ;  /* 0x00010000361e7824 */ /* 0x040fe200078e00ff */
[----:B------:R-:W-:Y:S01]  /*f360*/  LOP3.LUT R54, R54, 0xffff0000, RZ, 0xc0, !PT ;  /* 0xffff000036367812 */ /* 0x000fe200078ec0ff */
[----:B------:R-:W-:-:S02]  /*f370*/  FFMA.FTZ R15, R16, R53, R15 ;  /* 0x00000035100f7223 */ /* 0x000fc4000001000f */
[C---:B------:R-:W-:Y:S01]  /*f380*/  IMAD.U32 R16, R58.reuse, 0x10000, RZ ;  /* 0x000100003a107824 */ /* 0x040fe200078e00ff */
[----:B------:R-:W-:Y:S01]  /*f390*/  LOP3.LUT R58, R58, 0xffff0000, RZ, 0xc0, !PT ;  /* 0xffff00003a3a7812 */ /* 0x000fe200078ec0ff */
[C---:B------:R-:W-:Y:S02]  /*f3a0*/  FFMA.FTZ R17, R12.reuse, R9, -R17 ;  /* 0x000000090c117223 */ /* 0x040fe40000010811 */
        /* <DEDUP_REMOVED lines=10> */
[C---:B------:R-:W-:Y:S01]  /*f450*/  IMAD.U32 R18, R14.reuse, 0x10000, RZ ;  /* 0x000100000e127824 */ /* 0x040fe200078e00ff */
[----:B------:R-:W-:Y:S01]  /*f460*/  LOP3.LUT R14, R14, 0xffff0000, RZ, 0xc0, !PT ;  /* 0xffff00000e0e7812 */ /* 0x000fe200078ec0ff */
[----:B------:R-:W-:Y:S02]  /*f470*/  FMUL.FTZ R27, R27, R29 ;  /* 0x0000001d1b1b7220 */ /* 0x000fe40000410000 */
[C---:B------:R-:W-:Y:S02]  /*f480*/  FMUL.FTZ R8, R28.reuse, R52 ;  /* 0x000000341c087220 */ /* 0x040fe40000410000 */
[----:B------:R-:W-:-:S02]  /*f490*/  FMUL.FTZ R28, R28, R56 ;  /* 0x000000381c1c7220 */ /* 0x000fc40000410000 */
[C---:B------:R-:W-:Y:S02]  /*f4a0*/  FFMA.FTZ R29, R18.reuse, R29, -R13 ;  /* 0x0000001d121d7223 */ /* 0x040fe4000001080d */
[----:B------:R-:W-:Y:S02]  /*f4b0*/  FFMA.FTZ R27, R18, R12, R27 ;  /* 0x0000000c121b7223 */ /* 0x000fe4000001001b */
[----:B------:R-:W-:Y:S02]  /*f4c0*/  FFMA.FTZ R56, R19, R56, -R8 ;  /* 0x0000003813387223 */ /* 0x000fe40000010808 */
[----:B------:R-:W-:Y:S02]  /*f4d0*/  FMUL.FTZ R18, R26, R55 ;  /* 0x000000371a127220 */ /* 0x000fe40000410000 */
[----:B------:R-:W-:Y:S01]  /*f4e0*/  FMUL.FTZ R12, R11, R54 ;  /* 0x000000360b0c7220 */ /* 0x000fe20000410000 */
[----:B------:R-:W-:Y:S01]  /*f4f0*/  F2FP.BF16.PACK_AB R13, R56, R17 ;  /* 0x00000011380d723e */ /* 0x000fe200000010ff */
[----:B------:R-:W-:-:S02]  /*f500*/  FMUL.FTZ R22, R26, R59 ;  /* 0x0000003b1a167220 */ /* 0x000fc40000410000 */
[-C--:B------:R-:W-:Y:S02]  /*f510*/  FMUL.FTZ R8, R11, R58.reuse ;  /* 0x0000003a0b087220 */ /* 0x080fe40000410000 */
[C---:B------:R-:W-:Y:S02]  /*f520*/  FFMA.FTZ R18, R14.reuse, R59, -R18 ;  /* 0x0000003b0e127223 */ /* 0x040fe40000010812 */
[----:B------:R-:W-:Y:S01]  /*f530*/  FFMA.FTZ R11, R21, R58, -R12 ;  /* 0x0000003a150b7223 */ /* 0x000fe2000001080c */
[----:B------:R-:W-:Y:S01]  /*f540*/  F2FP.BF16.PACK_AB R12, R23, R10 ;  /* 0x0000000a170c723e */ /* 0x000fe200000010ff */
[----:B------:R-:W-:Y:S02]  /*f550*/  FFMA.FTZ R28, R19, R52, R28 ;  /* 0x00000034131c7223 */ /* 0x000fe4000001001c */
[----:B------:R-:W-:Y:S01]  /*f560*/  FFMA.FTZ R22, R14, R55, R22 ;  /* 0x000000370e167223 */ /* 0x000fe20000010016 */
[----:B------:R-:W-:Y:S01]  /*f570*/  F2FP.BF16.PACK_AB R14, R18, R29 ;  /* 0x0000001d120e723e */ /* 0x000fe200000010ff */
[----:B------:R-:W-:Y:S01]  /*f580*/  FFMA.FTZ R21, R21, R54, R8 ;  /* 0x0000003615157223 */ /* 0x000fe20000010008 */
[----:B------:R-:W-:-:S02]  /*f590*/  F2FP.BF16.PACK_AB R8, R15, R20 ;  /* 0x000000140f08723e */ /* 0x000fc400000010ff */
[----:B------:R-:W-:Y:S02]  /*f5a0*/  F2FP.BF16.PACK_AB R15, R11, R16 ;  /* 0x000000100b0f723e */ /* 0x000fe400000010ff */
[----:B------:R-:W-:Y:S02]  /*f5b0*/  F2FP.BF16.PACK_AB R9, R28, R9 ;  /* 0x000000091c09723e */ /* 0x000fe400000010ff */
[----:B------:R-:W-:Y:S01]  /*f5c0*/  F2FP.BF16.PACK_AB R10, R22, R27 ;  /* 0x0000001b160a723e */ /* 0x000fe200000010ff */
[----:B------:R1:W-:Y:S01]  /*f5d0*/  STS.128 [R25+0xc100], R12 ;  /* 0x00c1000c19007388 */ /* 0x0003e20000000c00 */
[----:B------:R-:W-:-:S05]  /*f5e0*/  F2FP.BF16.PACK_AB R11, R21, R30 ;  /* 0x0000001e150b723e */ /* 0x000fca00000010ff */
[----:B------:R1:W-:Y:S02]  /*f5f0*/  STS.128 [R24+0xc100], R8 ;  /* 0x00c1000818007388 */ /* 0x0003e40000000c00 */
.L_x_360:
[----:B------:R-:W-:Y:S05]  /*f600*/  BSYNC B2 ;  /* 0x0000000000027941 */ /* 0x000fea0003800000 */
.L_x_342:
[----:B-1----:R-:W-:Y:S01]  /*f610*/  IMAD.SHL.U32 R8, R0, 0x40, RZ ;  /* 0x0000004000087824 */ /* 0x002fe200078e00ff */
[----:B------:R-:W-:-:S04]  /*f620*/  DEPBAR.LE SB0, 0x0 ;  /* 0x000080000000791a */ /* 0x000fc80000000000 */
[----:B------:R-:W-:Y:S01]  /*f630*/  IMAD.SHL.U32 R9, R42, 0x8, RZ ;  /* 0x000000082a097824 */ /* 0x000fe200078e00ff */
[----:B------:R-:W-:Y:S01]  /*f640*/  LOP3.LUT R8, R8, 0x1c0, RZ, 0xc0, !PT ;  /* 0x000001c008087812 */ /* 0x000fe200078ec0ff */
[----:B------:R-:W-:Y:S01]  /*f650*/  ULDC.64 UR4, c[0x0][0x208] ;  /* 0x0000820000047ab9 */ /* 0x000fe20000000a00 */
[----:B------:R-:W-:Y:S01]  /*f660*/  IMAD R198, R81, 0x400, R4 ;  /* 0x0000040051c67824 */ /* 0x000fe200078e0204 */
[----:B------:R-:W-:Y:S01]  /*f670*/  UIMAD UR20, UR20, UR4, URZ ;  /* 0x00000004141472a4 */ /* 0x000fe2000f8e023f */
[----:B------:R-:W-:Y:S01]  /*f680*/  LOP3.LUT R9, R8, 0x8, R9, 0xf8, !PT ;  /* 0x0000000808097812 */ /* 0x000fe200078ef809 */
[----:B------:R-:W-:Y:S01]  /*f690*/  UIMAD.WIDE.U32 UR26, UR19, UR4, URZ ;  /* 0x00000004131a72a5 */ /* 0x000fe2000f8e003f */
[----:B------:R-:W-:Y:S01]  /*f6a0*/  SHF.R.U32.HI R8, RZ, 0x3, R8 ;  /* 0x00000003ff087819 */ /* 0x000fe20000011608 */
[----:B------:R-:W-:Y:S01]  /*f6b0*/  UIMAD UR20, UR19, UR5, UR20 ;  /* 0x00000005131472a4 */ /* 0x000fe2000f8e0214 */
[----:B------:R-:W-:Y:S01]  /*f6c0*/  LOP3.LUT P1, RZ, R0, 0x2, RZ, 0xc0, !PT ;  /* 0x0000000200ff7812 */ /* 0x000fe2000782c0ff */
[----:B------:R-:W-:Y:S01]  /*f6d0*/  IMAD.SHL.U32 R198, R198, 0x2, RZ ;  /* 0x00000002c6c67824 */ /* 0x000fe200078e00ff */
[----:B------:R-:W-:Y:S01]  /*f6e0*/  BAR.SYNC.DEFER_BLOCKING 0x0 ;  /* 0x0000000000007b1d */ /* 0x000fe20000010000 */
[----:B------:R-:W-:Y:S01]  /*f6f0*/  LOP3.LUT R8, R9, R8, RZ, 0x3c, !PT ;  /* 0x0000000809087212 */ /* 0x000fe200078e3cff */
[----:B------:R-:W-:Y:S01]  /*f700*/  UIADD3 UR20, UR27, UR20, URZ ;  /* 0x000000141b147290 */ /* 0x000fe2000fffe03f */
[----:B------:R-:W-:Y:S01]  /*f710*/  SEL R11, RZ, 0x2, P6 ;  /* 0x00000002ff0b7807 */ /* 0x000fe20003000000 */
[----:B------:R-:W-:Y:S01]  /*f720*/  IMAD.U32 R9, RZ, RZ, UR27 ;  /* 0x0000001bff097e24 */ /* 0x000fe2000f8e00ff */
[----:B------:R-:W-:Y:S01]  /*f730*/  SEL R10, RZ, 0x4, P4 ;  /* 0x00000004ff0a7807 */ /* 0x000fe20002000000 */
[----:B------:R-:W-:Y:S01]  /*f740*/  IMAD R197, R43, 0x200, R8 ;  /* 0x000002002bc57824 */ /* 0x000fe200078e0208 */
[----:B------:R-:W-:Y:S01]  /*f750*/  IADD3 R42, -R42, UR12, -R5 ;  /* 0x0000000c2a2a7c10 */ /* 0x000fe2000fffe905 */
[----:B------:R-:W-:Y:S01]  /*f760*/  IMAD.U32 R8, RZ, RZ, UR26 ;  /* 0x0000001aff087e24 */ /* 0x000fe2000f8e00ff */
[----:B------:R-:W-:Y:S01]  /*f770*/  IADD3 R41, R10, R11, R41 ;  /* 0x0000000b0a297210 */ /* 0x000fe20007ffe029 */
[----:B------:R-:W-:Y:S01]  /*f780*/  IMAD.SHL.U32 R197, R197, 0x2, RZ ;  /* 0x00000002c5c57824 */ /* 0x000fe200078e00ff */
[----:B------:R-:W-:Y:S01]  /*f790*/  P2R R16, PR, RZ, 0x40 ;  /* 0x00000040ff107803 */ /* 0x000fe20000000000 */
[----:B------:R-:W-:Y:S01]  /*f7a0*/  IMAD.U32 R11, RZ, RZ, UR20 ;  /* 0x00000014ff0b7e24 */ /* 0x000fe2000f8e00ff */
[----:B------:R-:W-:Y:S01]  /*f7b0*/  LEA R9, P0, R8, R200, 0x6 ;  /* 0x000000c808097211 */ /* 0x000fe200078030ff */
[--C-:B------:R-:W-:Y:S01]  /*f7c0*/  IMAD R194, R2, 0x2, R198.reuse ;  /* 0x0000000202c27824 */ /* 0x100fe200078e02c6 */
[C---:B------:R-:W-:Y:S01]  /*f7d0*/  IADD3 R10, R197.reuse, 0x6100, RZ ;  /* 0x00006100c50a7810 */ /* 0x040fe20007ffe0ff */
[----:B------:R-:W-:Y:S01]  /*f7e0*/  IMAD.SHL.U32 R202, R40, 0x2, RZ ;  /* 0x0000000228ca7824 */ /* 0x000fe200078e00ff */
[----:B------:R-:W-:Y:S01]  /*f7f0*/  LEA.HI.X R8, R8, R207, R11, 0x6, P0 ;  /* 0x000000cf08087211 */ /* 0x000fe200000f340b */
[----:B------:R-:W-:Y:S01]  /*f800*/  USHF.L.U32 UR20, UR4, 0x6, URZ ;  /* 0x0000000604147899 */ /* 0x000fe2000800063f */
[----:B------:R-:W-:Y:S01]  /*f810*/  IADD3 R196, R197, 0x6120, RZ ;  /* 0x00006120c5c47810 */ /* 0x000fe20007ffe0ff */
[----:B------:R-:W-:Y:S01]  /*f820*/  USHF.L.U64.HI UR11, UR4, UR11, UR5 ;  /* 0x0000000b040b7299 */ /* 0x000fe20008010205 */
[----:B------:R-:W-:Y:S01]  /*f830*/  LEA R26, P0, R9, c[0x0][0x1f8], 0x1 ;  /* 0x00007e00091a7a11 */ /* 0x000fe200078008ff */
[C---:B------:R-:W-:Y:S01]  /*f840*/  IMAD R193, R3.reuse, 0x2, R198 ;  /* 0x0000000203c17824 */ /* 0x040fe200078e02c6 */
[----:B------:R-:W-:Y:S01]  /*f850*/  @P1 IADD3 R196, R10, -0x20, RZ ;  /* 0xffffffe00ac41810 */ /* 0x000fe20007ffe0ff */
[----:B------:R-:W-:Y:S01]  /*f860*/  LDSM.16.M88.4 R20, [R198+0xc100] ;  /* 0x00c10000c614783b */ /* 0x000fe20000000200 */
[C---:B------:R-:W-:Y:S01]  /*f870*/  ISETP.LT.OR P1, PT, R42.reuse, 0x1, P5 ;  /* 0x000000012a00780c */ /* 0x040fe20002f21670 */
[----:B------:R-:W-:Y:S01]  /*f880*/  IMAD R191, R3, 0x2, R194 ;  /* 0x0000000203bf7824 */ /* 0x000fe200078e02c2 */
[----:B------:R-:W-:Y:S01]  /*f890*/  LEA.HI.X R27, R9, c[0x0][0x1fc], R8, 0x1, P0 ;  /* 0x00007f00091b7a11 */ /* 0x000fe200000f0c08 */
[----:B------:R-:W-:Y:S01]  /*f8a0*/  LDSM.16.M88.4 R64, [R197+0x6100] ;  /* 0x00610000c540783b */ /* 0x000fe20000000200 */
[C---:B------:R-:W-:Y:S01]  /*f8b0*/  LOP3.LUT P3, RZ, R41.reuse, 0x2, RZ, 0xc0, !PT ;  /* 0x0000000229ff7812 */ /* 0x040fe2000786c0ff */
[----:B------:R-:W-:Y:S01]  /*f8c0*/  UISETP.GT.AND UP0, UPT, UR19, UR8, UPT ;  /* 0x000000081300728c */ /* 0x000fe2000bf04270 */
[----:B------:R-:W-:Y:S01]  /*f8d0*/  LOP3.LUT P6, RZ, R41, 0x4, RZ, 0xc0, !PT ;  /* 0x0000000429ff7812 */ /* 0x000fe200078cc0ff */
[----:B------:R-:W1:Y:S01]  /*f8e0*/  LDSM.16.M88.4 R56, [R197+0x6900] ;  /* 0x00690000c538783b */ /* 0x000e620000000200 */
[----:B------:R-:W-:Y:S01]  /*f8f0*/  ISETP.LT.OR P0, PT, R42, 0x1, !P3 ;  /* 0x000000012a00780c */ /* 0x000fe20005f01670 */
[----:B------:R-:W-:Y:S01]  /*f900*/  UIADD3 UR17, UR12, 0x1, -UR17 ;  /* 0x000000010c117890 */ /* 0x000fe2000fffe811 */
[----:B------:R-:W-:Y:S01]  /*f910*/  LOP3.LUT P4, RZ, R0, 0x4, RZ, 0xc0, !PT ;  /* 0x0000000400ff7812 */ /* 0x000fe2000788c0ff */
[----:B------:R-:W2:Y:S01]  /*f920*/  LDSM.16.M88.4 R48, [R197+0x7100] ;  /* 0x00710000c530783b */ /* 0x000ea20000000200 */
[----:B------:R-:W-:Y:S01]  /*f930*/  ISETP.LT.OR P2, PT, R42, 0x21, P5 ;  /* 0x000000212a00780c */ /* 0x000fe20002f41670 */
[----:B------:R-:W-:Y:S01]  /*f940*/  IMAD.MOV.U32 R0, RZ, RZ, 0x40 ;  /* 0x00000040ff007424 */ /* 0x000fe200078e00ff */
[----:B------:R-:W-:Y:S01]  /*f950*/  LOP3.LUT R6, R6, 0xffffffe0, RZ, 0xc0, !PT ;  /* 0xffffffe006067812 */ /* 0x000fe200078ec0ff */
[----:B------:R-:W3:Y:S01]  /*f960*/  LDSM.16.M88.4 R8, [R197+0x7900] ;  /* 0x00790000c508783b */ /* 0x000ee20000000200 */
[----:B------:R-:W-:Y:S01]  /*f970*/  @UP0 UIADD3 UR5, UR9, -0x2, URZ ;  /* 0xfffffffe09050890 */ /* 0x000fe2000fffe03f */
[----:B------:R-:W-:-:S02]  /*f980*/  IADD3 R187, R196, 0x800, RZ ;  /* 0x00000800c4bb7810 */ /* 0x000fc40007ffe0ff */
[----:B------:R-:W-:Y:S01]  /*f990*/  LDSM.16.M88.4 R12, [R194+0xc100] ;  /* 0x00c10000c20c783b */ /* 0x000fe20000000200 */
[----:B------:R-:W-:Y:S01]  /*f9a0*/  SEL R0, R0, 0xffffffc0, !P4 ;  /* 0xffffffc000007807 */ /* 0x000fe20006000000 */
[----:B------:R-:W-:Y:S01]  /*f9b0*/  IMAD.IADD R6, R83, 0x1, -R6 ;  /* 0x0000000153067824 */ /* 0x000fe200078e0a06 */
[----:B------:R-:W-:Y:S01]  /*f9c0*/  @UP0 USHF.R.S32.HI UR4, URZ, 0x1f, UR5 ;  /* 0x0000001f3f040899 */ /* 0x000fe20008011405 */
[----:B------:R-:W4:Y:S01]  /*f9d0*/  LDSM.16.M88.4 R88, [R196] ;  /* 0x00000000c458783b */ /* 0x000f220000000200 */
[----:B------:R-:W-:Y:S01]  /*f9e0*/  ISETP.NE.AND P4, PT, R199, RZ, PT ;  /* 0x000000ffc700720c */ /* 0x000fe20003f85270 */
[----:B------:R-:W-:Y:S01]  /*f9f0*/  IMAD.IADD R192, R197, 0x1, R0 ;  /* 0x00000001c5c07824 */ /* 0x000fe200078e0200 */
[----:B------:R-:W-:Y:S01]  /*fa00*/  IADD3 R186, R196, 0x1000, RZ ;  /* 0x00001000c4ba7810 */ /* 0x000fe20007ffe0ff */
[----:B------:R-:W5:Y:S01]  /*fa10*/  LDSM.16.M88.4 R68, [R196+0x800] ;  /* 0x00080000c444783b */ /* 0x000f620000000200 */
[----:B------:R-:W-:Y:S01]  /*fa20*/  IMAD.IADD R184, R0, 0x1, R196 ;  /* 0x0000000100b87824 */ /* 0x000fe200078e02c4 */
[----:B------:R-:W-:-:S02]  /*fa30*/  LEA.HI R0, R80, R83, RZ, 0x2 ;  /* 0x0000005350007211 */ /* 0x000fc400078f10ff */
[----:B------:R-:W2:Y:S01]  /*fa40*/  LDSM.16.M88.4 R36, [R196+0x1000] ;  /* 0x00100000c424783b */ /* 0x000ea20000000200 */
[----:B------:R-:W-:Y:S02]  /*fa50*/  IADD3 R185, R196, 0x1800, RZ ;  /* 0x00001800c4b97810 */ /* 0x000fe40007ffe0ff */
[----:B------:R-:W-:Y:S01]  /*fa60*/  LOP3.LUT R0, R0, 0xfffffffc, RZ, 0xc0, !PT ;  /* 0xfffffffc00007812 */ /* 0x000fe200078ec0ff */
[----:B------:R-:W3:Y:S01]  /*fa70*/  LDSM.16.M88.4 R28, [R196+0x1800] ;  /* 0x00180000c41c783b */ /* 0x000ee20000000200 */
[C---:B------:R-:W-:Y:S02]  /*fa80*/  IADD3 R183, R196.reuse, 0x2000, RZ ;  /* 0x00002000c4b77810 */ /* 0x040fe40007ffe0ff */
[----:B------:R-:W-:Y:S01]  /*fa90*/  IADD3 R182, R196, 0x2800, RZ ;  /* 0x00002800c4b67810 */ /* 0x000fe20007ffe0ff */
[----:B------:R-:W-:Y:S01]  /*faa0*/  @!PT LDS RZ, [RZ] ;  /* 0x00000000fffff984 */ /* 0x000fe20000000800 */
[----:B------:R-:W-:Y:S01]  /*fab0*/  @!PT LDS RZ, [RZ] ;  /* 0x00000000fffff984 */ /* 0x000fe20000000800 */
[----:B------:R-:W-:Y:S01]  /*fac0*/  @!PT LDS RZ, [RZ] ;  /* 0x00000000fffff984 */ /* 0x000fe20000000800 */
[----:B------:R2:W-:Y:S01]  /*fad0*/  LDGSTS.E.BYPASS.LTC128B.128 [R202+0x100], [R26.64], !P1 ;  /* 0x001000001aca7fae */ /* 0x0005e2000c901d5c */
[----:B------:R-:W-:Y:S01]  /*fae0*/  ISETP.LT.OR P1, PT, R42, 0x1, !P6 ;  /* 0x000000012a00780c */ /* 0x000fe20007721670 */
[----:B------:R-:W-:Y:S01]  /*faf0*/  IMAD.IADD R83, R83, 0x1, -R0 ;  /* 0x0000000153537824 */ /* 0x000fe200078e0a00 */
[----:B------:R-:W-:Y:S01]  /*fb00*/  IADD3 R181, R196, 0x3000, RZ ;  /* 0x00003000c4b57810 */ /* 0x000fe20007ffe0ff */
[----:B------:R2:W-:Y:S01]  /*fb10*/  LDGSTS.E.BYPASS.LTC128B.128 [R202+0x2100], [R26.64+0x80], !P0 ;  /* 0x021000801aca7fae */ /* 0x0005e2000c101d5c */
[----:B------:R-:W-:-:S02]  /*fb20*/  IADD3 R24, P0, R26, UR20, RZ ;  /* 0x000000141a187c10 */ /* 0x000fc4000ff1e0ff */
[----:B------:R-:W-:Y:S01]  /*fb30*/  IADD3 R180, R196, 0x3800, RZ ;  /* 0x00003800c4b47810 */ /* 0x000fe20007ffe0ff */
[C---:B-1----:R-:W-:Y:S01]  /*fb40*/  HMMA.16816.F32.BF16 R60, R20.reuse, R56, RZ ;  /* 0x00000038143c723c */ /* 0x042fe200000418ff */
[----:B------:R-:W-:Y:S02]  /*fb50*/  IADD3.X R25, R27, UR11, RZ, P0, !PT ;  /* 0x0000000b1b197c10 */ /* 0x000fe400087fe4ff */
[----:B------:R-:W-:Y:S02]  /*fb60*/  ISETP.LT.OR P0, PT, R42, 0x21, !P6 ;  /* 0x000000212a00780c */ /* 0x000fe40007701670 */
[----:B------:R-:W-:Y:S01]  /*fb70*/  ISETP.NE.AND P6, PT, R16, RZ, PT ;  /* 0x000000ff1000720c */ /* 0x000fe20003fc5270 */
[----:B------:R1:W-:Y:S01]  /*fb80*/  LDGSTS.E.BYPASS.LTC128B.128 [R202+0x4100], [R26.64+0x100], !P1 ;  /* 0x041001001aca7fae */ /* 0x0003e2000c901d5c */
[----:B------:R-:W-:Y:S01]  /*fb90*/  ISETP.LT.OR P1, PT, R42, 0x21, !P3 ;  /* 0x000000212a00780c */ /* 0x000fe20005f21670 */
[----:B------:R-:W-:Y:S01]  /*fba0*/  HMMA.16816.F32.BF16 R16, R20, R64, RZ ;  /* 0x000000401410723c */ /* 0x000fe200000418ff */
[----:B------:R-:W-:Y:S01]  /*fbb0*/  PLOP3.LUT P3, PT, PT, PT, UP3, 0x80, 0x0 ;  /* 0x000000000000781c */ /* 0x000fe20003f6f038 */
[----:B------:R1:W-:Y:S01]  /*fbc0*/  LDGSTS.E.BYPASS.LTC128B.128 [R202+0x1100], [R24.64], !P2 ;  /* 0x0110000018ca7fae */ /* 0x0003e2000d101d5c */
[----:B------:R-:W-:-:S02]  /*fbd0*/  IADD3 R179, R196, 0x4000, RZ ;  /* 0x00004000c4b37810 */ /* 0x000fc40007ffe0ff */
[C---:B------:R-:W-:Y:S02]  /*fbe0*/  IADD3 R178, R196.reuse, 0x4800, RZ ;  /* 0x00004800c4b27810 */ /* 0x040fe40007ffe0ff */
[C---:B------:R-:W-:Y:S01]  /*fbf0*/  IADD3 R177, R196.reuse, 0x5000, RZ ;  /* 0x00005000c4b17810 */ /* 0x040fe20007ffe0ff */
[----:B------:R-:W-:Y:S01]  /*fc00*/  HMMA.16816.F32.BF16 R64, R20, R66, RZ ;  /* 0x000000421440723c */ /* 0x000fe200000418ff */
[----:B------:R-:W-:-:S03]  /*fc10*/  IADD3 R176, R196, 0x5800, RZ ;  /* 0x00005800c4b07810 */ /* 0x000fc60007ffe0ff */
[----:B------:R1:W-:Y:S04]  /*fc20*/  LDGSTS.E.BYPASS.LTC128B.128 [R202+0x3100], [R24.64+0x80], !P1 ;  /* 0x0310008018ca7fae */ /* 0x0003e8000c901d5c */
[----:B------:R1:W-:Y:S01]  /*fc30*/  LDGSTS.E.BYPASS.LTC128B.128 [R202+0x5100], [R24.64+0x100], !P0 ;  /* 0x0510010018ca7fae */ /* 0x0003e2000c101d5c */
[C---:B--2---:R-:W-:Y:S01]  /*fc40*/  HMMA.16816.F32.BF16 R52, R20.reuse, R48, RZ ;  /* 0x000000301434723c */ /* 0x044fe200000418ff */
[----:B------:R-:W-:Y:S02]  /*fc50*/  PLOP3.LUT P0, PT, PT, PT, UP0, 0x80, 0x0 ;  /* 0x000000000000781c */ /* 0x000fe40003f0f008 */
[----:B------:R-:W-:Y:S04]  /*fc60*/  LDSM.16.M88.4 R40, [R193+0xc100] ;  /* 0x00c10000c128783b */ /* 0x000fe80000000200 */
[----:B------:R-:W2:Y:S01]  /*fc70*/  LDSM.16.M88.4 R84, [R192+0x6100] ;  /* 0x00610000c054783b */ /* 0x000ea20000000200 */
[C---:B------:R-:W-:Y:S03]  /*fc80*/  HMMA.16816.F32.BF16 R56, R20.reuse, R58, RZ ;  /* 0x0000003a1438723c */ /* 0x040fe600000418ff */
[----:B------:R-:W2:Y:S04]  /*fc90*/  LDSM.16.M88.4 R76, [R192+0x6900] ;  /* 0x00690000c04c783b */ /* 0x000ea80000000200 */
[----:B------:R-:W2:Y:S01]  /*fca0*/  LDSM.16.M88.4 R32, [R192+0x7100] ;  /* 0x00710000c020783b */ /* 0x000ea20000000200 */
[C---:B------:R-:W-:Y:S03]  /*fcb0*/  HMMA.16816.F32.BF16 R48, R20.reuse, R50, RZ ;  /* 0x000000321430723c */ /* 0x040fe600000418ff */
[----:B------:R-:W-:Y:S04]  /*fcc0*/  LDSM.16.M88.4 R72, [R184] ;  /* 0x00000000b848783b */ /* 0x000fe80000000200 */
[----:B------:R-:W0:Y:S01]  /*fcd0*/  LDGDEPBAR ;  /* 0x00000000000079af */ /* 0x000e220000000000 */
[C---:B---3--:R-:W-:Y:S03]  /*fce0*/  HMMA.16816.F32.BF16 R44, R20.reuse, R8, RZ ;  /* 0x00000008142c723c */ /* 0x048fe600000418ff */
[----:B-1----:R-:W1:Y:S05]  /*fcf0*/  LDSM.16.M88.4 R24, [R192+0x7900] ;  /* 0x00790000c018783b */ /* 0x002e6a0000000200 */
[----:B------:R-:W-:Y:S01]  /*fd00*/  HMMA.16816.F32.BF16 R20, R20, R10, RZ ;  /* 0x0000000a1414723c */ /* 0x000fe200000418ff */
[----:B------:R-:W3:Y:S07]  /*fd10*/  LDSM.16.M88.4 R8, [R191+0xc100] ;  /* 0x00c10000bf08783b */ /* 0x000eee0000000200 */
[C---:B----4-:R-:W-:Y:S08]  /*fd20*/  HMMA.16816.F32.BF16 R16, R12.reuse, R88, R16 ;  /* 0x000000580c10723c */ /* 0x050ff00000041810 */
[C---:B------:R-:W-:Y:S01]  /*fd30*/  HMMA.16816.F32.BF16 R64, R12.reuse, R90, R64 ;  /* 0x0000005a0c40723c */ /* 0x040fe20000041840 */
[----:B------:R-:W-:Y:S07]  /*fd40*/  LDSM.16.M88.4 R88, [R197+0x8100] ;  /* 0x00810000c558783b */ /* 0x000fee0000000200 */
[C---:B-----5:R-:W-:Y:S08]  /*fd50*/  HMMA.16816.F32.BF16 R60, R12.reuse, R68, R60 ;  /* 0x000000440c3c723c */ /* 0x060ff0000004183c */
[C---:B------:R-:W-:Y:S01]  /*fd60*/  HMMA.16816.F32.BF16 R56, R12.reuse, R70, R56 ;  /* 0x000000460c38723c */ /* 0x040fe20000041838 */
[----:B------:R-:W-:Y:S07]  /*fd70*/  LDSM.16.M88.4 R68, [R184+0x800] ;  /* 0x00080000b844783b */ /* 0x000fee0000000200 */
[C---:B------:R-:W-:Y:S08]  /*fd80*/  HMMA.16816.F32.BF16 R52, R12.reuse, R36, R52 ;  /* 0x000000240c34723c */ /* 0x040ff00000041834 */
[C---:B------:R-:W-:Y:S01]  /*fd90*/  HMMA.16816.F32.BF16 R48, R12.reuse, R38, R48 ;  /* 0x000000260c30723c */ /* 0x040fe20000041830 */
[----:B------:R-:W-:Y:S07]  /*fda0*/  LDSM.16.M88.4 R36, [R184+0x1000] ;  /* 0x00100000b824783b */ /* 0x000fee0000000200 */
[C---:B------:R-:W-:Y:S08]  /*fdb0*/  HMMA.16816.F32.BF16 R44, R12.reuse, R28, R44 ;  /* 0x0000001c0c2c723c */ /* 0x040ff0000004182c */
[----:B------:R-:W-:Y:S01]  /*fdc0*/  HMMA.16816.F32.BF16 R20, R12, R30, R20 ;  /* 0x0000001e0c14723c */ /* 0x000fe20000041814 */
[----:B------:R-:W4:Y:S04]  /*fdd0*/  LDSM.16.M88.4 R28, [R184+0x1800] ;  /* 0x00180000b81c783b */ /* 0x000f280000000200 */
[----:B------:R-:W5:Y:S03]  /*fde0*/  LDSM.16.M88.4 R12, [R198+0x10100] ;  /* 0x01010000c60c783b */ /* 0x000f660000000200 */
[C---:B--2---:R-:W-:Y:S08]  /*fdf0*/  HMMA.16816.F32.BF16 R16, R40.reuse, R84, R16 ;  /* 0x000000542810723c */ /* 0x044ff00000041810 */
        /* <DEDUP_REMOVED lines=8> */
[C---:B-1----:R-:W-:Y:S08]  /*fe80*/  HMMA.16816.F32.BF16 R44, R40.reuse, R24, R44 ;  /* 0x00000018282c723c */ /* 0x042ff0000004182c */
[----:B------:R-:W-:Y:S01]  /*fe90*/  HMMA.16816.F32.BF16 R40, R40, R26, R20 ;  /* 0x0000001a2828723c */ /* 0x000fe20000041814 */
[----:B------:R-:W1:Y:S04]  /*fea0*/  LDSM.16.M88.4 R20, [R197+0x9900] ;  /* 0x00990000c514783b */ /* 0x000e680000000200 */
[----:B------:R-:W2:Y:S03]  /*feb0*/  LDSM.16.M88.4 R24, [R197+0x9100] ;  /* 0x00910000c518783b */ /* 0x000ea60000000200 */
[C---:B---3--:R-:W-:Y:S08]  /*fec0*/  HMMA.16816.F32.BF16 R16, R8.reuse, R72, R16 ;  /* 0x000000480810723c */ /* 0x048ff00000041810 */
[C---:B------:R-:W-:Y:S01]  /*fed0*/  HMMA.16816.F32.BF16 R64, R8.reuse, R74, R64 ;  /* 0x0000004a0840723c */ /* 0x040fe20000041840 */
[----:B------:R-:W-:Y:S07]  /*fee0*/  LDSM.16.M88.4 R72, [R196+0x2800] ;  /* 0x00280000c448783b */ /* 0x000fee0000000200 */
[C---:B----4-:R-:W-:Y:S08]  /*fef0*/  HMMA.16816.F32.BF16 R44, R8.reuse, R28, R44 ;  /* 0x0000001c082c723c */ /* 0x050ff0000004182c */
        /* <DEDUP_REMOVED lines=9> */
[C---:B-----5:R-:W-:Y:S08]  /*ff90*/  HMMA.16816.F32.BF16 R16, R12.reuse, R88, R16 ;  /* 0x000000580c10723c */ /* 0x060ff00000041810 */
[C---:B------:R-:W-:Y:S01]  /*ffa0*/  HMMA.16816.F32.BF16 R64, R12.reuse, R90, R64 ;  /* 0x0000005a0c40723c */ /* 0x040fe20000041840 */
[----:B------:R-:W-:Y:S07]  /*ffb0*/  LDSM.16.M88.4 R88, [R184+0x2000] ;  /* 0x00200000b858783b */ /* 0x000fee0000000200 */
[C---:B-1----:R-:W-:Y:S08]  /*ffc0*/  HMMA.16816.F32.BF16 R44, R12.reuse, R20, R44 ;  /* 0x000000140c2c723c */ /* 0x042ff0000004182c */
[C---:B------:R-:W-:Y:S01]  /*ffd0*/  HMMA.16816.F32.BF16 R40, R12.reuse, R22, R40 ;  /* 0x000000160c28723c */ /* 0x040fe20000041828 */
[----:B------:R-:W-:Y:S07]  /*ffe0*/  LDSM.16.M88.4 R20, [R192+0x9100] ;  /* 0x00910000c014783b */ /* 0x000fee0000000200 */
[C---:B------:R-:W-:Y:S08]  /*fff0*/  HMMA.16816.F32.BF16 R60, R12.reuse, R84, R60 ;  /* 0x000000540c3c723c */ /* 0x040ff0000004183c */
[C---:B------:R-:W-:Y:S01]  /*10000*/  HMMA.16816.F32.BF16 R56, R12.reuse, R86, R56 ;  /* 0x000000560c38723c */ /* 0x040fe20000041838 */
[----:B------:R-:W-:Y:S07]  /*10010*/  LDSM.16.M88.4 R84, [R191+0x10100] ;  /* 0x01010000bf54783b */ /* 0x000fee0000000200 */
[C---:B--2---:R-:W-:Y:S08]  /*10020*/  HMMA.16816.F32.BF16 R52, R12.reuse, R24, R52 ;  /* 0x000000180c34723c */ /* 0x044ff00000041834 */
[----:B------:R-:W-:Y:S01]  /*10030*/  HMMA.16816.F32.BF16 R48, R12, R26, R48 ;  /* 0x0000001a0c30723c */ /* 0x000fe20000041830 */
[----:B------:R-:W1:Y:S04]  /*10040*/  LDSM.16.M88.4 R12, [R192+0x9900] ;  /* 0x00990000c00c783b */ /* 0x000e680000000200 */
[----:B------:R-:W2:Y:S03]  /*10050*/  LDSM.16.M88.4 R24, [R192+0x8900] ;  /* 0x00890000c018783b */ /* 0x000ea60000000200 */
[C---:B------:R-:W-:Y:S08]  /*10060*/  HMMA.16816.F32.BF16 R16, R32.reuse, R76, R16 ;  /* 0x0000004c2010723c */ /* 0x040ff00000041810 */
[C---:B------:R-:W-:Y:S01]  /*10070*/  HMMA.16816.F32.BF16 R64, R32.reuse, R78, R64 ;  /* 0x0000004e2040723c */ /* 0x040fe20000041840 */
[----:B------:R-:W-:Y:S07]  /*10080*/  LDSM.16.M88.4 R76, [R184+0x2800] ;  /* 0x00280000b84c783b */ /* 0x000fee0000000200 */
[C---:B---3--:R-:W-:Y:S08]  /*10090*/  HMMA.16816.F32.BF16 R44, R32.reuse, R36, R44 ;  /* 0x00000024202c723c */ /* 0x048ff0000004182c */
[C---:B------:R-:W-:Y:S01]  /*100a0*/  HMMA.16816.F32.BF16 R40, R32.reuse, R38, R40 ;  /* 0x000000262028723c */ /* 0x040fe20000041828 */
[----:B------:R-:W-:Y:S07]  /*100b0*/  LDSM.16.M88.4 R36, [R198+0x14100] ;  /* 0x01410000c624783b */ /* 0x000fee0000000200 */
[C---:B------:R-:W-:Y:S08]  /*100c0*/  HMMA.16816.F32.BF16 R52, R32.reuse, R68, R52 ;  /* 0x000000442034723c */ /* 0x040ff00000041834 */
[C---:B------:R-:W-:Y:S01]  /*100d0*/  HMMA.16816.F32.BF16 R48, R32.reuse, R70, R48 ;  /* 0x000000462030723c */ /* 0x040fe20000041830 */
[----:B------:R-:W3:Y:S07]  /*100e0*/  LDSM.16.M88.4 R68, [R184+0x3800] ;  /* 0x00380000b844783b */ /* 0x000eee0000000200 */
[C---:B------:R-:W-:Y:S08]  /*100f0*/  HMMA.16816.F32.BF16 R56, R32.reuse, R74, R56 ;  /* 0x0000004a2038723c */ /* 0x040ff00000041838 */
[----:B------:R-:W-:Y:S01]  /*10100*/  HMMA.16816.F32.BF16 R60, R32, R72, R60 ;  /* 0x00000048203c723c */ /* 0x000fe2000004183c */
[----:B------:R-:W5:Y:S04]  /*10110*/  LDSM.16.M88.4 R72, [R184+0x3000] ;  /* 0x00300000b848783b */ /* 0x000f680000000200 */
[----:B------:R-:W2:Y:S03]  /*10120*/  LDSM.16.M88.4 R32, [R197+0xa100] ;  /* 0x00a10000c520783b */ /* 0x000ea60000000200 */
[C---:B----4-:R-:W-:Y:S08]  /*10130*/  HMMA.16816.F32.BF16 R16, R8.reuse, R28, R16 ;  /* 0x0000001c0810723c */ /* 0x050ff00000041810 */
[C---:B------:R-:W-:Y:S01]  /*10140*/  HMMA.16816.F32.BF16 R64, R8.reuse, R30, R64 ;  /* 0x0000001e0840723c */ /* 0x040fe20000041840 */
[----:B------:R-:W-:Y:S07]  /*10150*/  LDSM.16.M88.4 R28, [R197+0xa900] ;  /* 0x00a90000c51c783b */ /* 0x000fee0000000200 */
[C---:B-1----:R-:W-:Y:S08]  /*10160*/  HMMA.16816.F32.BF16 R44, R8.reuse, R12, R44 ;  /* 0x0000000c082c723c */ /* 0x042ff0000004182c */
[C---:B------:R-:W-:Y:S01]  /*10170*/  HMMA.16816.F32.BF16 R40, R8.reuse, R14, R40 ;  /* 0x0000000e0828723c */ /* 0x040fe20000041828 */
[----:B------:R-:W-:Y:S07]  /*10180*/  LDSM.16.M88.4 R12, [R194+0x14100] ;  /* 0x01410000c20c783b */ /* 0x000fee0000000200 */
[C---:B------:R-:W-:Y:S08]  /*10190*/  HMMA.16816.F32.BF16 R52, R8.reuse, R20, R52 ;  /* 0x000000140834723c */ /* 0x040ff00000041834 */
[C---:B------:R-:W-:Y:S01]  /*101a0*/  HMMA.16816.F32.BF16 R48, R8.reuse, R22, R48 ;  /* 0x000000160830723c */ /* 0x040fe20000041830 */
[----:B------:R-:W1:Y:S07]  /*101b0*/  LDSM.16.M88.4 R20, [R197+0xb900] ;  /* 0x00b90000c514783b */ /* 0x000e6e0000000200 */
[C---:B--2---:R-:W-:Y:S08]  /*101c0*/  HMMA.16816.F32.BF16 R56, R8.reuse, R26, R56 ;  /* 0x0000001a0838723c */ /* 0x044ff00000041838 */
[----:B------:R-:W-:Y:S01]  /*101d0*/  HMMA.16816.F32.BF16 R60, R8, R24, R60 ;  /* 0x00000018083c723c */ /* 0x000fe2000004183c */
[----:B------:R-:W2:Y:S04]  /*101e0*/  LDSM.16.M88.4 R24, [R197+0xb100] ;  /* 0x00b10000c518783b */ /* 0x000ea80000000200 */
[----:B------:R-:W4:Y:S03]  /*101f0*/  LDSM.16.M88.4 R8, [R196+0x4000] ;  /* 0x00400000c408783b */ /* 0x000f260000000200 */
[C---:B------:R-:W-:Y:S08]  /*10200*/  HMMA.16816.F32.BF16 R16, R84.reuse, R88, R16 ;  /* 0x000000585410723c */ /* 0x040ff00000041810 */
[C---:B------:R-:W-:Y:S08]  /*10210*/  HMMA.16816.F32.BF16 R64, R84.reuse, R90, R64 ;  /* 0x0000005a5440723c */ /* 0x040ff00000041840 */
[C---:B---3--:R-:W-:Y:S08]  /*10220*/  HMMA.16816.F32.BF16 R44, R84.reuse, R68, R44 ;  /* 0x00000044542c723c */ /* 0x048ff0000004182c */
[C---:B------:R-:W-:Y:S01]  /*10230*/  HMMA.16816.F32.BF16 R40, R84.reuse, R70, R40 ;  /* 0x000000465428723c */ /* 0x040fe20000041828 */
[----:B------:R-:W-:Y:S07]  /*10240*/  LDSM.16.M88.4 R68, [R196+0x5000] ;  /* 0x00500000c444783b */ /* 0x000fee0000000200 */
[C---:B------:R-:W-:Y:S08]  /*10250*/  HMMA.16816.F32.BF16 R56, R84.reuse, R78, R56 ;  /* 0x0000004e5438723c */ /* 0x040ff00000041838 */
[C---:B------:R-:W-:Y:S08]  /*10260*/  HMMA.16816.F32.BF16 R60, R84.reuse, R76, R60 ;  /* 0x0000004c543c723c */ /* 0x040ff0000004183c */
[C---:B-----5:R-:W-:Y:S08]  /*10270*/  HMMA.16816.F32.BF16 R52, R84.reuse, R72, R52 ;  /* 0x000000485434723c */ /* 0x060ff00000041834 */
[----:B------:R-:W-:Y:S01]  /*10280*/  HMMA.16816.F32.BF16 R48, R84, R74, R48 ;  /* 0x0000004a5430723c */ /* 0x000fe20000041830 */
[----:B------:R-:W3:Y:S07]  /*10290*/  LDSM.16.M88.4 R72, [R196+0x4800] ;  /* 0x00480000c448783b */ /* 0x000eee0000000200 */
[C---:B------:R-:W-:Y:S08]  /*102a0*/  HMMA.16816.F32.BF16 R16, R36.reuse, R32, R16 ;  /* 0x000000202410723c */ /* 0x040ff00000041810 */
[C---:B------:R-:W-:Y:S01]  /*102b0*/  HMMA.16816.F32.BF16 R64, R36.reuse, R34, R64 ;  /* 0x000000222440723c */ /* 0x040fe20000041840 */
[----:B------:R-:W-:Y:S07]  /*102c0*/  LDSM.16.M88.4 R32, [R192+0xa900] ;  /* 0x00a90000c020783b */ /* 0x000fee0000000200 */
[C---:B-1----:R-:W-:Y:S08]  /*102d0*/  HMMA.16816.F32.BF16 R44, R36.reuse, R20, R44 ;  /* 0x00000014242c723c */ /* 0x042ff0000004182c */
[C---:B------:R-:W-:Y:S01]  /*102e0*/  HMMA.16816.F32.BF16 R40, R36.reuse, R22, R40 ;  /* 0x000000162428723c */ /* 0x040fe20000041828 */
[----:B------:R-:W1:Y:S07]  /*102f0*/  LDSM.16.M88.4 R20, [R196+0x5800] ;  /* 0x00580000c414783b */ /* 0x000e6e0000000200 */
[C---:B------:R-:W-:Y:S08]  /*10300*/  HMMA.16816.F32.BF16 R56, R36.reuse, R30, R56 ;  /* 0x0000001e2438723c */ /* 0x040ff00000041838 */
[C---:B------:R-:W-:Y:S01]  /*10310*/  HMMA.16816.F32.BF16 R60, R36.reuse, R28, R60 ;  /* 0x0000001c243c723c */ /* 0x040fe2000004183c */
[----:B------:R-:W-:Y:S07]  /*10320*/  LDSM.16.M88.4 R28, [R192+0xb100] ;  /* 0x00b10000c01c783b */ /* 0x000fee0000000200 */
[C---:B--2---:R-:W-:Y:S08]  /*10330*/  HMMA.16816.F32.BF16 R52, R36.reuse, R24, R52 ;  /* 0x000000182434723c */ /* 0x044ff00000041834 */
[----:B------:R-:W-:Y:S01]  /*10340*/  HMMA.16816.F32.BF16 R48, R36, R26, R48 ;  /* 0x0000001a2430723c */ /* 0x000fe20000041830 */
[----:B------:R-:W-:Y:S04]  /*10350*/  LDSM.16.M88.4 R24, [R193+0x14100] ;  /* 0x01410000c118783b */ /* 0x000fe80000000200 */
[----:B------:R-:W-:Y:S03]  /*10360*/  LDSM.16.M88.4 R36, [R192+0xb900] ;  /* 0x00b90000c024783b */ /* 0x000fe60000000200 */
[C---:B----4-:R-:W-:Y:S08]  /*10370*/  HMMA.16816.F32.BF16 R16, R12.reuse, R8, R16 ;  /* 0x000000080c10723c */ /* 0x050ff00000041810 */
[C---:B------:R-:W-:Y:S01]  /*10380*/  HMMA.16816.F32.BF16 R64, R12.reuse, R10, R64 ;  /* 0x0000000a0c40723c */ /* 0x040fe20000041840 */
[----:B------:R-:W2:Y:S07]  /*10390*/  LDSM.16.M88.4 R8, [R192+0xa100] ;  /* 0x00a10000c008783b */ /* 0x000eae0000000200 */
[C---:B---3--:R-:W-:Y:S08]  /*103a0*/  HMMA.16816.F32.BF16 R56, R12.reuse, R74, R56 ;  /* 0x0000004a0c38723c */ /* 0x048ff00000041838 */
[C---:B------:R-:W-:Y:S08]  /*103b0*/  HMMA.16816.F32.BF16 R60, R12.reuse, R72, R60 ;  /* 0x000000480c3c723c */ /* 0x040ff0000004183c */
[C---:B------:R-:W-:Y:S08]  /*103c0*/  HMMA.16816.F32.BF16 R52, R12.reuse, R68, R52 ;  /* 0x000000440c34723c */ /* 0x040ff00000041834 */
[C---:B------:R-:W-:Y:S01]  /*103d0*/  HMMA.16816.F32.BF16 R72, R12.reuse, R70, R48 ;  /* 0x000000460c48723c */ /* 0x040fe20000041830 */
[----:B------:R-:W-:Y:S04]  /*103e0*/  LDSM.16.M88.4 R48, [R191+0x14100] ;  /* 0x01410000bf30783b */ /* 0x000fe80000000200 */
[----:B------:R-:W-:Y:S03]  /*103f0*/  LDSM.16.M88.4 R68, [R184+0x4000] ;  /* 0x00400000b844783b */ /* 0x000fe60000000200 */
[C---:B-1----:R-:W-:Y:S07]  /*10400*/  HMMA.16816.F32.BF16 R44, R12.reuse, R20, R44 ;  /* 0x000000140c2c723c */ /* 0x042fee000004182c */
[----:B------:R-:W-:Y:S01]  /*10410*/  SHF.R.S32.HI R20, RZ, 0x1f, R81 ;  /* 0x0000001fff147819 */ /* 0x000fe20000011451 */
[----:B------:R-:W-:Y:S01]  /*10420*/  HMMA.16816.F32.BF16 R40, R12, R22, R40 ;  /* 0x000000160c28723c */ /* 0x000fe20000041828 */
[----:B------:R-:W1:Y:S02]  /*10430*/  LDSM.16.M88.4 R12, [R184+0x4800] ;  /* 0x00480000b80c783b */ /* 0x000e640000000200 */
[----:B------:R-:W-:-:S04]  /*10440*/  LEA.HI R20, R20, R81, RZ, 0x3 ;  /* 0x0000005114147211 */ /* 0x000fc800078f18ff */
[----:B------:R-:W-:Y:S01]  /*10450*/  LOP3.LUT R0, R20, 0xffffff8, RZ, 0xc0, !PT ;  /* 0x0ffffff814007812 */ /* 0x000fe200078ec0ff */
[----:B--2---:R-:W-:Y:S01]  /*10460*/  HMMA.16816.F32.BF16 R16, R24, R8, R16 ;  /* 0x000000081810723c */ /* 0x004fe20000041810 */
[----:B------:R-:W-:Y:S03]  /*10470*/  LDSM.16.M88.4 R20, [R184+0x5800] ;  /* 0x00580000b814783b */ /* 0x000fe60000000200 */
[----:B------:R-:W-:-:S04]  /*10480*/  IMAD.IADD R81, R81, 0x1, -R0 ;  /* 0x0000000151517824 */ /* 0x000fc800078e0a00 */
[----:B------:R-:W-:Y:S01]  /*10490*/  HMMA.16816.F32.BF16 R64, R24, R10, R64 ;  /* 0x0000000a1840723c */ /* 0x000fe20000041840 */
[----:B------:R-:W2:Y:S01]  /*104a0*/  LDSM.16.M88.4 R8, [R184+0x5000] ;  /* 0x00500000b808783b */ /* 0x000ea20000000200 */
[----:B------:R-:W-:-:S06]  /*104b0*/  DEPBAR.LE SB0, 0x0 ;  /* 0x000080000000791a */ /* 0x000fcc0000000000 */
[C---:B------:R-:W-:Y:S08]  /*104c0*/  HMMA.16816.F32.BF16 R56, R24.reuse, R34, R56 ;  /* 0x000000221838723c */ /* 0x040ff00000041838 */
[C---:B------:R-:W-:Y:S08]  /*104d0*/  HMMA.16816.F32.BF16 R60, R24.reuse, R32, R60 ;  /* 0x00000020183c723c */ /* 0x040ff0000004183c */
[C---:B------:R-:W-:Y:S08]  /*104e0*/  HMMA.16816.F32.BF16 R52, R24.reuse, R28, R52 ;  /* 0x0000001c1834723c */ /* 0x040ff00000041834 */
[C---:B------:R-:W-:Y:S08]  /*104f0*/  HMMA.16816.F32.BF16 R72, R24.reuse, R30, R72 ;  /* 0x0000001e1848723c */ /* 0x040ff00000041848 */
[C---:B------:R-:W-:Y:S08]  /*10500*/  HMMA.16816.F32.BF16 R44, R24.reuse, R36, R44 ;  /* 0x00000024182c723c */ /* 0x040ff0000004182c */
[----:B------:R-:W-:Y:S07]  /*10510*/  HMMA.16816.F32.BF16 R40, R24, R38, R40 ;  /* 0x000000261828723c */ /* 0x000fee0000041828 */
[----:B------:R-:W-:Y:S01]  /*10520*/  @P0 IMAD.WIDE.U32 R24, R7, UR5, R210 ;  /* 0x0000000507180c25 */ /* 0x000fe2000f8e00d2 */
[----:B------:R-:W-:Y:S01]  /*10530*/  @UP0 UIMAD UR5, UR14, UR5, URZ ;  /* 0x000000050e0502a4 */ /* 0x000fe2000f8e023f */
[----:B------:R-:W-:Y:S01]  /*10540*/  SHF.R.S32.HI R7, RZ, 0x1f, R6 ;  /* 0x0000001fff077819 */ /* 0x000fe20000011406 */
[----:B-1----:R-:W-:Y:S02]  /*10550*/  HMMA.16816.F32.BF16 R56, R48, R14, R56 ;  /* 0x0000000e3038723c */ /* 0x002fe40000041838 */
[----:B------:R-:W-:Y:S01]  /*10560*/  @UP0 UIMAD UR4, UR4, UR13, UR5 ;  /* 0x0000000d040402a4 */ /* 0x000fe2000f8e0205 */
[----:B------:R-:W-:-:S04]  /*10570*/  LEA.HI R7, R7, R6, RZ, 0x2 ;  /* 0x0000000607077211 */ /* 0x000fc800078f10ff */
[----:B------:R-:W-:Y:S01]  /*10580*/  LEA.HI R14, R83, R83, RZ, 0x1 ;  /* 0x00000053530e7211 */ /* 0x000fe200078f08ff */
[----:B------:R-:W-:Y:S01]  /*10590*/  HMMA.16816.F32.BF16 R60, R48, R12, R60 ;  /* 0x0000000c303c723c */ /* 0x000fe2000004183c */
[----:B------:R-:W-:Y:S01]  /*105a0*/  LEA.HI.SX32 R0, R7, UR18, 0x1e ;  /* 0x0000001207007c11 */ /* 0x000fe2000f8ff2ff */
[----:B------:R-:W-:Y:S01]  /*105b0*/  IMAD.U32 R15, RZ, RZ, UR6 ;  /* 0x00000006ff0f7e24 */ /* 0x000fe2000f8e00ff */
[----:B------:R-:W-:-:S03]  /*105c0*/  LOP3.LUT R14, R14, 0x1ffffffe, RZ, 0xc0, !PT ;  /* 0x1ffffffe0e0e7812 */ /* 0x000fc600078ec0ff */
[----:B------:R-:W-:Y:S01]  /*105d0*/  IMAD R0, R81, 0x10, R0 ;  /* 0x0000001051007824 */ /* 0x000fe200078e0200 */
[C---:B------:R-:W-:Y:S01]  /*105e0*/  @P0 LEA R12, P1, R24.reuse, c[0x0][0x1c8], 0x1 ;  /* 0x00007200180c0a11 */ /* 0x040fe200078208ff */
[----:B------:R-:W-:Y:S01]  /*105f0*/  IMAD.IADD R203, R83, 0x1, -R14 ;  /* 0x0000000153cb7824 */ /* 0x000fe200078e0a0e */
[----:B------:R-:W-:Y:S01]  /*10600*/  @P0 IADD3 R13, R25, UR4, RZ ;  /* 0x00000004190d0c10 */ /* 0x000fe2000fffe0ff */
[C---:B--2---:R-:W-:Y:S01]  /*10610*/  HMMA.16816.F32.BF16 R52, R48.reuse, R8, R52 ;  /* 0x000000083034723c */ /* 0x044fe20000041834 */
[----:B------:R-:W-:Y:S01]  /*10620*/  IMAD.U32 R14, RZ, RZ, UR6 ;  /* 0x00000006ff0e7e24 */ /* 0x000fe2000f8e00ff */
[----:B------:R-:W-:Y:S01]  /*10630*/  ULDC UR4, c[0x0][0x324] ;  /* 0x0000c90000047ab9 */ /* 0x000fe20000000800 */
[----:B------:R-:W-:Y:S01]  /*10640*/  @P0 LEA.HI.X R13, R24, c[0x0][0x1cc], R13, 0x1, P1 ;  /* 0x00007300180d0a11 */ /* 0x000fe200008f0c0d */
[----:B------:R-:W-:Y:S01]  /*10650*/  BAR.SYNC.DEFER_BLOCKING 0x0 ;  /* 0x0000000000007b1d */ /* 0x000fe20000010000 */
[----:B------:R-:W-:Y:S01]  /*10660*/  PLOP3.LUT P1, PT, PT, PT, UP3, 0x80, 0x0 ;  /* 0x000000000000781c */ /* 0x000fe20003f2f038 */
[----:B------:R-:W-:Y:S01]  /*10670*/  IMAD R203, R203, 0x8, R0 ;  /* 0x00000008cbcb7824 */ /* 0x000fe200078e0200 */
[----:B------:R-:W-:Y:S01]  /*10680*/  @P0 LEA R8, P2, R15, R12, 0x1 ;  /* 0x0000000c0f080211 */ /* 0x000fe200078408ff */
[----:B------:R-:W-:Y:S01]  /*10690*/  IMAD.U32 R9, RZ, RZ, UR7 ;  /* 0x00000007ff097e24 */ /* 0x000fe2000f8e00ff */
[----:B------:R-:W-:Y:S01]  /*106a0*/  LOP3.LUT R15, R7, 0x7ffffffc, RZ, 0xc0, !PT ;  /* 0x7ffffffc070f7812 */ /* 0x000fe200078ec0ff */
[----:B------:R-:W-:Y:S01]  /*106b0*/  @P3 IMAD.HI.U32 R7, R203, c[0x0][0x2c8], RZ ;  /* 0x0000b200cb073a27 */ /* 0x000fe200078e00ff */
[----:B------:R-:W-:Y:S01]  /*106c0*/  HMMA.16816.F32.BF16 R72, R48, R10, R72 ;  /* 0x0000000a3048723c */ /* 0x000fe20000041848 */
[----:B------:R-:W-:Y:S01]  /*106d0*/  ULOP3.LUT UR4, URZ, UR4, URZ, 0x33, !UPT ;  /* 0x000000043f047292 */ /* 0x000fe2000f8e333f */
[----:B------:R-:W-:Y:S01]  /*106e0*/  @P0 LEA.HI.X R9, R14, R13, R9, 0x1, P2 ;  /* 0x0000000d0e090211 */ /* 0x000fe200010f0c09 */
[----:B------:R-:W-:-:S02]  /*106f0*/  IMAD.MOV.U32 R0, RZ, RZ, R203 ;  /* 0x000000ffff007224 */ /* 0x000fc400078e00cb */
[----:B------:R-:W-:Y:S02]  /*10700*/  IMAD.IADD R208, R6, 0x1, -R15 ;  /* 0x0000000106d07824 */ /* 0x000fe400078e0a0f */
[----:B------:R-:W-:Y:S01]  /*10710*/  @P1 SHF.R.U32.HI R0, RZ, c[0x0][0x2cc], R7 ;  /* 0x0000b300ff001a19 */ /* 0x000fe20000011607 */
[----:B------:R-:W-:Y:S01]  /*10720*/  IMAD.U32 R11, RZ, RZ, UR17 ;  /* 0x00000011ff0b7e24 */ /* 0x000fe2000f8e00ff */
[C---:B------:R-:W-:Y:S01]  /*10730*/  HMMA.16816.F32.BF16 R16, R48.reuse, R68, R16 ;  /* 0x000000443010723c */ /* 0x040fe20000041810 */
[----:B------:R-:W-:Y:S02]  /*10740*/  IMAD.SHL.U32 R208, R208, 0x2, RZ ;  /* 0x00000002d0d07824 */ /* 0x000fe400078e00ff */
[----:B------:R-:W1:Y:S03]  /*10750*/  SHFL.IDX PT, R7, R0, RZ, 0x1c1f ;  /* 0x001c1fff00077589 */ /* 0x000e6600000e0000 */
[----:B------:R-:W-:Y:S01]  /*10760*/  IADD3 R11, R11, -UR23, -R208 ;  /* 0x800000170b0b7c10 */ /* 0x000fe2000fffe8d0 */
[----:B------:R-:W-:Y:S01]  /*10770*/  @!PT LDS RZ, [RZ] ;  /* 0x00000000fffff984 */ /* 0x000fe20000000800 */
[----:B------:R-:W-:Y:S01]  /*10780*/  @!PT LDS RZ, [RZ] ;  /* 0x00000000fffff984 */ /* 0x000fe20000000800 */
[----:B------:R2:W-:Y:S01]  /*10790*/  @P0 LDGSTS.E.BYPASS.LTC128B.128 [R202+0x6100], [R12.64], !P5 ;  /* 0x061000000cca0fae */ /* 0x0005e2000e901d5c */
[----:B------:R-:W-:Y:S01]  /*107a0*/  IADD3 R6, -R208, UR12, -R5 ;  /* 0x0000000cd0067c10 */ /* 0x000fe2000fffe905 */
[C---:B------:R-:W-:Y:S01]  /*107b0*/  HMMA.16816.F32.BF16 R64, R48.reuse, R70, R64 ;  /* 0x000000463040723c */ /* 0x040fe20000041840 */
[----:B------:R-:W-:Y:S01]  /*107c0*/  IADD3 R10, R11, c[0x0][0x328], RZ ;  /* 0x0000ca000b0a7a10 */ /* 0x000fe20007ffe0ff */
[----:B------:R2:W-:Y:S04]  /*107d0*/  @P0 LDGSTS.E.BYPASS.LTC128B.128 [R202+0x8100], [R12.64+0x80], !P6 ;  /* 0x081000800cca0fae */ /* 0x0005e8000f101d5c */
[----:B------:R2:W-:Y:S02]  /*107e0*/  @P0 LDGSTS.E.BYPASS.LTC128B.128 [R202+0xa100], [R12.64+0x100], !P4 ;  /* 0x0a1001000cca0fae */ /* 0x0005e4000e101d5c */
[C---:B------:R-:W-:Y:S02]  /*107f0*/  HMMA.16816.F32.BF16 R44, R48.reuse, R20, R44 ;  /* 0x00000014302c723c */ /* 0x040fe4000004182c */
[----:B------:R3:W-:Y:S04]  /*10800*/  @P0 LDGSTS.E.BYPASS.LTC128B.128 [R202+0x7100], [R8.64], !P5 ;  /* 0x0710000008ca0fae */ /* 0x0007e8000e901d5c */
[----:B------:R3:W-:Y:S02]  /*10810*/  @P0 LDGSTS.E.BYPASS.LTC128B.128 [R202+0x9100], [R8.64+0x80], !P6 ;  /* 0x0910008008ca0fae */ /* 0x0007e4000f101d5c */
[----:B------:R-:W-:Y:S01]  /*10820*/  HMMA.16816.F32.BF16 R40, R48, R22, R40 ;  /* 0x000000163028723c */ /* 0x000fe20000041828 */
[----:B-1----:R-:W-:Y:S01]  /*10830*/  IMAD.IADD R15, R10, 0x1, R7 ;  /* 0x000000010a0f7824 */ /* 0x002fe200078e0207 */
[----:B------:R3:W-:Y:S01]  /*10840*/  @P0 LDGSTS.E.BYPASS.LTC128B.128 [R202+0xb100], [R8.64+0x100], !P4 ;  /* 0x0b10010008ca0fae */ /* 0x0007e2000e101d5c */
[----:B------:R-:W-:-:S03]  /*10850*/  PLOP3.LUT P0, PT, PT, PT, UP2, 0x40, 0x0 ;  /* 0x000000000000781c */ /* 0x000fc60003f0e828 */
[----:B------:R-:W0:Y:S01]  /*10860*/  LDGDEPBAR ;  /* 0x00000000000079af */ /* 0x000e220000000000 */
[----:B------:R-:W-:Y:S02]  /*10870*/  IMNMX R15, R15, R6, PT ;  /* 0x000000060f0f7217 */ /* 0x000fe40003800200 */
[----:B---3--:R-:W-:-:S05]  /*10880*/  IADD3 R8, R11, UR4, RZ ;  /* 0x000000040b087c10 */ /* 0x008fca000fffe0ff */
[----:B------:R-:W-:Y:S02]  /*10890*/  IMAD.IADD R14, R8, 0x1, R7 ;  /* 0x00000001080e7824 */ /* 0x000fe400078e0207 */
[----:B------:R-:W-:Y:S05]  /*108a0*/  @P0 BRA `(.L_x_385) ;  /* 0x0000016000000947 */ /* 0x000fea0003800000 */
[----:B--2---:R-:W-:Y:S01]  /*108b0*/  IMAD.U32 R12, RZ, RZ, UR23 ;  /* 0x00000017ff0c7e24 */ /* 0x004fe2000f8e00ff */
        /* <DEDUP_REMOVED lines=11> */
.L_x_387:
[----:B------:R-:W-:-:S04]  /*10970*/  MOV R7, c[0x0][0x32c] ;  /* 0x0000cb0000077a02 */ /* 0x000fc80000000f00 */
[----:B------:R-:W-:-:S13]  /*10980*/  ISETP.NE.AND P0, PT, R7, 0x1, PT ;  /* 0x000000010700780c */ /* 0x000fda0003f05270 */
[----:B------:R-:W-:-:S05]  /*10990*/  @P0 IMAD.HI.U32 R7, R12, c[0x0][0x330], RZ ;  /* 0x0000cc000c070a27 */ /* 0x000fca00078e00ff */
[----:B------:R-:W-:Y:S02]  /*109a0*/  @P0 SHF.R.U32.HI R12, RZ, c[0x0][0x334], R7 ;  /* 0x0000cd00ff0c0a19 */ /* 0x000fe40000011607 */
.L_x_388:
[----:B------:R-:W-:Y:S05]  /*109b0*/  BSYNC B0 ;  /* 0x0000000000007941 */ /* 0x000fea0003800000 */
.L_x_386:
[----:B------:R-:W-:-:S04]  /*109c0*/  IMAD R7, R12, c[0x0][0x32c], -R5 ;  /* 0x0000cb000c077a24 */ /* 0x000fc800078e0a05 */
[----:B------:R-:W-:-:S05]  /*109d0*/  IMAD.IADD R7, R7, 0x1, -R208 ;  /* 0x0000000107077824 */ /* 0x000fca00078e0ad0 */
[----:B------:R-:W-:Y:S02]  /*109e0*/  IADD3 R12, R7, c[0x0][0x32c], RZ ;  /* 0x0000cb00070c7a10 */ /* 0x000fe40007ffe0ff */
[----:B------:R-:W-:Y:S02]  /*109f0*/  IMNMX R14, R14, R7, !PT ;  /* 0x000000070e0e7217 */ /* 0x000fe40007800200 */
[----:B------:R-:W-:Y:S02]  /*10a00*/  IMNMX R15, R15, R12, PT ;  /* 0x0000000c0f0f7217 */ /* 0x000fe40003800200 */
.L_x_385:
[----:B--2---:R-:W-:Y:S01]  /*10a10*/  ISETP.LT.AND P0, PT, RZ, UR9, PT ;  /* 0x00000009ff007c0c */ /* 0x004fe2000bf01270 */
[----:B------:R-:W1:Y:S03]  /*10a20*/  SHFL.IDX PT, R21, R0, 0x1, 0x1c1f ;  /* 0x003c1f0000157f89 */ /* 0x000e6600000e0000 */
[C---:B------:R-:W-:Y:S02]  /*10a30*/  ISETP.GT.AND P1, PT, R14.reuse, RZ, P0 ;  /* 0x000000ff0e00720c */ /* 0x040fe40000724270 */
[----:B------:R-:W-:-:S02]  /*10a40*/  ISETP.GT.AND P2, PT, R14, 0x8, P0 ;  /* 0x000000080e00780c */ /* 0x000fc40000744270 */
[C---:B------:R-:W-:Y:S02]  /*10a50*/  ISETP.LT.OR P1, PT, R15.reuse, 0x1, P1 ;  /* 0x000000010f00780c */ /* 0x040fe40000f21670 */
[----:B------:R-:W-:Y:S02]  /*10a60*/  ISETP.GT.AND P3, PT, R14, 0x1, P0 ;  /* 0x000000010e00780c */ /* 0x000fe40000764270 */
[----:B------:R-:W-:Y:S02]  /*10a70*/  FSEL R12, R16, -INF , !P1 ;  /* 0xff800000100c7808 */ /* 0x000fe40004800000 */
[----:B------:R-:W-:Y:S02]  /*10a80*/  ISETP.GT.AND P1, PT, R14, 0x9, P0 ;  /* 0x000000090e00780c */ /* 0x000fe40000724270 */
[C---:B------:R-:W-:Y:S02]  /*10a90*/  ISETP.LT.OR P2, PT, R15.reuse, 0x9, P2 ;  /* 0x000000090f00780c */ /* 0x040fe40001741670 */
[----:B------:R-:W-:-:S02]  /*10aa0*/  ISETP.LT.OR P1, PT, R15, 0xa, P1 ;  /* 0x0000000a0f00780c */ /* 0x000fc40000f21670 */
[----:B------:R-:W-:Y:S02]  /*10ab0*/  ISETP.LT.OR P3, PT, R15, 0x2, P3 ;  /* 0x000000020f00780c */ /* 0x000fe40001f61670 */
[----:B------:R-:W-:Y:S02]  /*10ac0*/  FSEL R13, R64, -INF , !P2 ;  /* 0xff800000400d7808 */ /* 0x000fe40005000000 */
[C---:B------:R-:W-:Y:S02]  /*10ad0*/  ISETP.GT.AND P2, PT, R14.reuse, 0x11, P0 ;  /* 0x000000110e00780c */ /* 0x040fe40000744270 */
[----:B------:R-:W-:Y:S02]  /*10ae0*/  FSEL R65, R65, -INF , !P1 ;  /* 0xff80000041417808 */ /* 0x000fe40004800000 */
[----:B------:R-:W-:Y:S02]  /*10af0*/  ISETP.GT.AND P1, PT, R14, 0x18, P0 ;  /* 0x000000180e00780c */ /* 0x000fe40000724270 */
[----:B------:R-:W-:-:S02]  /*10b00*/  FSEL R17, R17, -INF , !P3 ;  /* 0xff80000011117808 */ /* 0x000fc40005800000 */
[C---:B------:R-:W-:Y:S02]  /*10b10*/  ISETP.GT.AND P3, PT, R14.reuse, 0x10, P0 ;  /* 0x000000100e00780c */ /* 0x040fe40000764270 */
[C---:B------:R-:W-:Y:S02]  /*10b20*/  ISETP.LT.OR P2, PT, R15.reuse, 0x12, P2 ;  /* 0x000000120f00780c */ /* 0x040fe40001741670 */
[C---:B------:R-:W-:Y:S02]  /*10b30*/  ISETP.LT.OR P1, PT, R15.reuse, 0x19, P1 ;  /* 0x000000190f00780c */ /* 0x040fe40000f21670 */
[----:B------:R-:W-:Y:S02]  /*10b40*/  ISETP.LT.OR P3, PT, R15, 0x11, P3 ;  /* 0x000000110f00780c */ /* 0x000fe40001f61670 */
[----:B------:R-:W-:Y:S02]  /*10b50*/  FSEL R61, R61, -INF , !P2 ;  /* 0xff8000003d3d7808 */ /* 0x000fe40005000000 */
[----:B------:R-:W-:-:S02]  /*10b60*/  ISETP.GT.AND P2, PT, R14, 0x20, P0 ;  /* 0x000000200e00780c */ /* 0x000fc40000744270 */
[----:B------:R-:W-:Y:S02]  /*10b70*/  FSEL R9, R56, -INF , !P1 ;  /* 0xff80000038097808 */ /* 0x000fe40004800000 */
        /* <DEDUP_REMOVED lines=20> */
[C---:B------:R-:W-:Y:S02]  /*10cc0*/  ISETP.LT.OR P3, PT, R15.reuse, 0x39, P2 ;  /* 0x000000390f00780c */ /* 0x040fe40001761670 */
[----:B------:R-:W-:Y:S02]  /*10cd0*/  ISETP.LT.OR P2, PT, R15, 0x3a, P1 ;  /* 0x0000003a0f00780c */ /* 0x000fe40000f41670 */
[----:B------:R-:W-:-:S02]  /*10ce0*/  PLOP3.LUT P1, PT, PT, PT, UP2, 0x40, 0x0 ;  /* 0x000000000000781c */ /* 0x000fc40003f2e828 */
[----:B------:R-:W-:Y:S02]  /*10cf0*/  ISETP.GT.AND P4, PT, R14, 0x31, P0 ;  /* 0x000000310e00780c */ /* 0x000fe40000784270 */
[----:B------:R-:W-:Y:S02]  /*10d00*/  FSEL R143, R40, -INF , !P3 ;  /* 0xff800000288f7808 */ /* 0x000fe40005800000 */
[----:B------:R-:W-:Y:S01]  /*10d10*/  ISETP.LT.OR P4, PT, R15, 0x32, P4 ;  /* 0x000000320f00780c */ /* 0x000fe20002781670 */
[--C-:B-1----:R-:W-:Y:S01]  /*10d20*/  IMAD.IADD R15, R10, 0x1, R21.reuse ;  /* 0x000000010a0f7824 */ /* 0x102fe200078e0215 */
[----:B------:R-:W-:Y:S02]  /*10d30*/  FSEL R141, R41, -INF , !P2 ;  /* 0xff800000298d7808 */ /* 0x000fe40005000000 */
[----:B------:R-:W-:Y:S02]  /*10d40*/  FSEL R165, R45, -INF , !P4 ;  /* 0xff8000002da57808 */ /* 0x000fe40006000000 */
[----:B------:R-:W-:Y:S01]  /*10d50*/  IMNMX R0, R15, R6, PT ;  /* 0x000000060f007217 */ /* 0x000fe20003800200 */
[----:B------:R-:W-:Y:S01]  /*10d60*/  IMAD.IADD R15, R8, 0x1, R21 ;  /* 0x00000001080f7824 */ /* 0x000fe200078e0215 */
        /* <DEDUP_REMOVED lines=13> */
.L_x_391:
[----:B------:R-:W-:-:S04]  /*10e40*/  MOV R6, c[0x0][0x32c] ;  /* 0x0000cb0000067a02 */ /* 0x000fc80000000f00 */
[----:B------:R-:W-:-:S13]  /*10e50*/  ISETP.NE.AND P1, PT, R6, 0x1, PT ;  /* 0x000000010600780c */ /* 0x000fda0003f25270 */
[----:B------:R-:W-:-:S05]  /*10e60*/  @P1 IMAD.HI.U32 R6, R8, c[0x0][0x330], RZ ;  /* 0x0000cc0008061a27 */ /* 0x000fca00078e00ff */
[----:B------:R-:W-:Y:S02]  /*10e70*/  @P1 SHF.R.U32.HI R8, RZ, c[0x0][0x334], R6 ;  /* 0x0000cd00ff081a19 */ /* 0x000fe40000011606 */
.L_x_392:
[----:B------:R-:W-:Y:S05]  /*10e80*/  BSYNC B0 ;  /* 0x0000000000007941 */ /* 0x000fea0003800000 */
.L_x_390:
[----:B------:R-:W-:-:S04]  /*10e90*/  IMAD R5, R8, c[0x0][0x32c], -R5 ;  /* 0x0000cb0008057a24 */ /* 0x000fc800078e0a05 */
[----:B------:R-:W-:-:S05]  /*10ea0*/  IMAD.IADD R6, R5, 0x1, -R208 ;  /* 0x0000000105067824 */ /* 0x000fca00078e0ad0 */
[----:B------:R-:W-:Y:S02]  /*10eb0*/  IADD3 R5, R6, c[0x0][0x32c], RZ ;  /* 0x0000cb0006057a10 */ /* 0x000fe40007ffe0ff */
[----:B------:R-:W-:Y:S02]  /*10ec0*/  IMNMX R15, R15, R6, !PT ;  /* 0x000000060f0f7217 */ /* 0x000fe40007800200 */
[----:B------:R-:W-:Y:S02]  /*10ed0*/  IMNMX R0, R0, R5, PT ;  /* 0x0000000500007217 */ /* 0x000fe40003800200 */
.L_x_389:
[----:B------:R-:W-:Y:S01]  /*10ee0*/  FMNMX.FTZ R8, R12, R17, !PT ;  /* 0x000000110c087209 */ /* 0x000fe20007810000 */
[----:B------:R-:W-:Y:S01]  /*10ef0*/  IMAD.SHL.U32 R195, R4, 0x2, RZ ;  /* 0x0000000204c37824 */ /* 0x000fe200078e00ff */
[C---:B------:R-:W-:Y:S01]  /*10f00*/  ISETP.GT.AND P2, PT, R15.reuse, 0x8, P0 ;  /* 0x000000080f00780c */ /* 0x040fe20000744270 */
[----:B------:R-:W-:Y:S01]  /*10f10*/  @UP3 USHF.L.U32 UR16, UR16, 0x7, URZ ;  /* 0x0000000710103899 */ /* 0x000fe2000800063f */
[----:B------:R-:W-:Y:S01]  /*10f20*/  ISETP.GT.AND P1, PT, R15, 0x9, P0 ;  /* 0x000000090f00780c */ /* 0x000fe20000724270 */
[--C-:B------:R-:W-:Y:S01]  /*10f30*/  IMAD R189, R3, 0x2, R195.reuse ;  /* 0x0000000203bd7824 */ /* 0x100fe200078e02c3 */
[----:B------:R-:W-:Y:S01]  /*10f40*/  FMNMX.FTZ R8, R13, R8, !PT ;  /* 0x000000080d087209 */ /* 0x000fe20007810000 */
[----:B------:R-:W-:Y:S01]  /*10f50*/  IMAD R190, R2, 0x2, R195 ;  /* 0x0000000202be7824 */ /* 0x000fe200078e02c3 */
[C---:B------:R-:W-:Y:S01]  /*10f60*/  ISETP.LT.OR P3, PT, R0.reuse, 0x9, P2 ;  /* 0x000000090000780c */ /* 0x040fe20001761670 */
[----:B------:R-:W-:Y:S01]  /*10f70*/  LDSM.16.MT88.4 R124, [R195+0x100] ;  /* 0x00010000c37c783b */ /* 0x000fe20000004200 */
[----:B------:R-:W-:Y:S01]  /*10f80*/  ISETP.LT.OR P2, PT, R0, 0xa, P1 ;  /* 0x0000000a0000780c */ /* 0x000fe20000f41670 */
[----:B------:R-:W-:Y:S01]  /*10f90*/  IMAD R188, R3, 0x2, R190 ;  /* 0x0000000203bc7824 */ /* 0x000fe200078e02be */
[----:B------:R-:W-:Y:S01]  /*10fa0*/  ISETP.GT.AND P1, PT, R15, 0x10, P0 ;  /* 0x000000100f00780c */ /* 0x000fe20000724270 */
[----:B------:R-:W-:Y:S01]  /*10fb0*/  LDSM.16.MT88.4 R104, [R190+0x100] ;  /* 0x00010000be68783b */ /* 0x000fe20000004200 */
[----:B------:R-:W-:Y:S01]  /*10fc0*/  FMNMX.FTZ R8, R65, R8, !PT ;  /* 0x0000000841087209 */ /* 0x000fe20007810000 */
[----:B------:R-:W-:Y:S01]  /*10fd0*/  ULDC.64 UR4, c[0x0][0x2c8] ;  /* 0x0000b20000047ab9 */ /* 0x000fe20000000a00 */
[----:B------:R-:W-:Y:S01]  /*10fe0*/  FSEL R6, R67, -INF , !P2 ;  /* 0xff80000043067808 */ /* 0x000fe20005000000 */
[----:B------:R-:W-:Y:S01]  /*10ff0*/  LDSM.16.MT88.4 R112, [R189+0x100] ;  /* 0x00010000bd70783b */ /* 0x000fe20000004200 */
[----:B------:R-:W-:Y:S01]  /*11000*/  FSEL R66, R66, -INF , !P3 ;  /* 0xff80000042427808 */ /* 0x000fe20005800000 */
[----:B------:R-:W-:Y:S01]  /*11010*/  UIMAD.WIDE.U32 UR16, UR16, UR4, URZ ;  /* 0x00000004101072a5 */ /* 0x000fe2000f8e003f */
[----:B------:R-:W-:Y:S01]  /*11020*/  ISETP.LT.OR P2, PT, R0, 0x11, P1 ;  /* 0x000000110000780c */ /* 0x000fe20000f41670 */
[----:B------:R-:W-:Y:S01]  /*11030*/  LDSM.16.MT88.4 R120, [R188+0x100] ;  /* 0x00010000bc78783b */ /* 0x000fe20000004200 */
[----:B------:R-:W-:Y:S01]  /*11040*/  ISETP.GT.AND P3, PT, R15, 0x1, P0 ;  /* 0x000000010f00780c */ /* 0x000fe20000764270 */
[----:B------:R-:W-:Y:S01]  /*11050*/  UIADD3 UR9, UR9, -0x2, URZ ;  /* 0xfffffffe09097890 */ /* 0x000fe2000fffe03f */
[----:B------:R-:W-:Y:S01]  /*11060*/  FMNMX.FTZ R8, R11, R8, !PT ;  /* 0x000000080b087209 */ /* 0x000fe20007810000 */
[----:B------:R-:W-:Y:S01]  /*11070*/  LDSM.16.MT88.4 R48, [R190+0x2100] ;  /* 0x00210000be30783b */ /* 0x000fe20000004200 */
[----:B------:R-:W-:Y:S01]  /*11080*/  ISETP.GT.AND P4, PT, R15, RZ, P0 ;  /* 0x000000ff0f00720c */ /* 0x000fe20000784270 */
[----:B------:R-:W-:Y:S01]  /*11090*/  @UP3 UMOV UR13, UR17 ;  /* 0x00000011000d3c82 */ /* 0x000fe20008000000 */
[----:B------:R-:W-:Y:S01]  /*110a0*/  FSEL R16, R62, -INF , !P2 ;  /* 0xff8000003e107808 */ /* 0x000fe20005000000 */
[----:B------:R-:W-:Y:S01]  /*110b0*/  LDSM.16.MT88.4 R80, [R190+0x4100] ;  /* 0x00410000be50783b */ /* 0x000fe20000004200 */
[C---:B------:R-:W-:Y:S01]  /*110c0*/  ISETP.LT.OR P2, PT, R0.reuse, 0x2, P3 ;  /* 0x000000020000780c */ /* 0x040fe20001f41670 */
[----:B------:R-:W-:Y:S01]  /*110d0*/  @UP3 USHF.R.U32.HI UR18, URZ, UR5, UR13 ;  /* 0x000000053f123299 */ /* 0x000fe2000801160d */
[----:B------:R-:W-:Y:S01]  /*110e0*/  FMNMX.FTZ R8, R61, R8, !PT ;  /* 0x000000083d087209 */ /* 0x000fe20007810000 */
[----:B------:R-:W-:Y:S01]  /*110f0*/  LDSM.16.MT88.4 R88, [R189+0x4100] ;  /* 0x00410000bd58783b */ /* 0x000fe20000004200 */
[----:B------:R-:W-:Y:S01]  /*11100*/  ISETP.LT.OR P3, PT, R0, 0x1, P4 ;  /* 0x000000010000780c */ /* 0x000fe20002761670 */
[----:B------:R-:W-:Y:S01]  /*11110*/  UIADD3 UR18, UR10, UR18, URZ ;  /* 0x000000120a127290 */ /* 0x000fe2000fffe03f */
[----:B------:R-:W-:Y:S01]  /*11120*/  FMNMX.FTZ R8, R9, R8, !PT ;  /* 0x0000000809087209 */ /* 0x000fe20007810000 */
[----:B------:R-:W-:Y:S01]  /*11130*/  LDSM.16.MT88.4 R24, [R195+0x900] ;  /* 0x00090000c318783b */ /* 0x000fe20000004200 */
[----:B------:R-:W-:Y:S01]  /*11140*/  FSEL R20, R19, -INF , !P2 ;  /* 0xff80000013147808 */ /* 0x000fe20005000000 */
[----:B------:R-:W-:Y:S01]  /*11150*/  ULDC UR10, c[0x0][0x328] ;  /* 0x0000ca00000a7ab9 */ /* 0x000fe20000000800 */
[----:B------:R-:W-:Y:S01]  /*11160*/  FSEL R18, R18, -INF , !P3 ;  /* 0xff80000012127808 */ /* 0x000fe20005800000 */
[----:B------:R-:W-:Y:S01]  /*11170*/  LDSM.16.MT88.4 R136, [R190+0x900] ;  /* 0x00090000be88783b */ /* 0x000fe20000004200 */
[----:B------:R-:W-:Y:S01]  /*11180*/  ISETP.GT.AND P1, PT, R15, 0x11, P0 ;  /* 0x000000110f00780c */ /* 0x000fe20000724270 */
[----:B------:R-:W-:Y:S01]  /*11190*/  UIADD3 UR10, UR18, UR10, URZ ;  /* 0x0000000a120a7290 */ /* 0x000fe2000fffe03f */
[----:B------:R-:W-:Y:S01]  /*111a0*/  FMNMX.FTZ R22, R7, R8, !PT ;  /* 0x0000000807167209 */ /* 0x000fe20007810000 */
[----:B------:R-:W-:Y:S01]  /*111b0*/  LDSM.16.MT88.4 R132, [R189+0x900] ;  /* 0x00090000bd84783b */ /* 0x000fe20000004200 */
[----:B------:R-:W-:Y:S01]  /*111c0*/  FMNMX.FTZ R5, R18, R20, !PT ;  /* 0x0000001412057209 */ /* 0x000fe20007810000 */
[----:B------:R-:W-:Y:S01]  /*111d0*/  IMAD.U32 R173, RZ, RZ, UR9 ;  /* 0x00000009ffad7e24 */ /* 0x000fe2000f8e00ff */
[----:B------:R-:W-:Y:S01]  /*111e0*/  ISETP.LT.OR P1, PT, R0, 0x12, P1 ;  /* 0x000000120000780c */ /* 0x000fe20000f21670 */
[----:B------:R-:W-:Y:S01]  /*111f0*/  LDSM.16.MT88.4 R32, [R188+0x900] ;  /* 0x00090000bc20783b */ /* 0x000fe20000004200 */
[----:B------:R-:W-:-:S02]  /*11200*/  FMNMX.FTZ R22, R155, R22, !PT ;  /* 0x000000169b167209 */ /* 0x000fc40007810000 */
[----:B------:R-:W-:Y:S01]  /*11210*/  FMNMX.FTZ R5, R66, R5, !PT ;  /* 0x0000000542057209 */ /* 0x000fe20007810000 */
[----:B------:R-:W-:Y:S01]  /*11220*/  LDSM.16.MT88.4 R28, [R190+0x2900] ;  /* 0x00290000be1c783b */ /* 0x000fe20000004200 */
[----:B------:R-:W-:Y:S02]  /*11230*/  ISETP.GT.AND P2, PT, R15, 0x18, P0 ;  /* 0x000000180f00780c */ /* 0x000fe40000744270 */
[----:B------:R-:W-:Y:S02]  /*11240*/  FSEL R14, R63, -INF , !P1 ;  /* 0xff8000003f0e7808 */ /* 0x000fe40004800000 */
[----:B------:R-:W-:Y:S02]  /*11250*/  FMNMX.FTZ R22, R163, R22, !PT ;  /* 0x00000016a3167209 */ /* 0x000fe40007810000 */
[----:B------:R-:W-:Y:S02]  /*11260*/  ISETP.GT.AND P1, PT, R15, 0x19, P0 ;  /* 0x000000190f00780c */ /* 0x000fe40000724270 */
[----:B------:R-:W-:-:S02]  /*11270*/  FMNMX.FTZ R5, R6, R5, !PT ;  /* 0x0000000506057209 */ /* 0x000fc40007810000 */
[C---:B------:R-:W-:Y:S02]  /*11280*/  ISETP.LT.OR P2, PT, R0.reuse, 0x19, P2 ;  /* 0x000000190000780c */ /* 0x040fe40001741670 */
[----:B------:R-:W-:Y:S02]  /*11290*/  FMNMX.FTZ R22, R161, R22, !PT ;  /* 0x00000016a1167209 */ /* 0x000fe40007810000 */
[----:B------:R-:W-:Y:S02]  /*112a0*/  ISETP.LT.OR P1, PT, R0, 0x1a, P1 ;  /* 0x0000001a0000780c */ /* 0x000fe40000f21670 */
[----:B------:R-:W-:Y:S02]  /*112b0*/  FMNMX.FTZ R5, R16, R5, !PT ;  /* 0x0000000510057209 */ /* 0x000fe40007810000 */
[----:B------:R-:W-:Y:S02]  /*112c0*/  FSEL R10, R58, -INF , !P2 ;  /* 0xff8000003a0a7808 */ /* 0x000fe40005000000 */
[----:B------:R-:W-:-:S02]  /*112d0*/  ISETP.GT.AND P2, PT, R15, 0x20, P0 ;  /* 0x000000200f00780c */ /* 0x000fc40000744270 */
[----:B------:R-:W-:Y:S02]  /*112e0*/  FMNMX.FTZ R22, R157, R22, !PT ;  /* 0x000000169d167209 */ /* 0x000fe40007810000 */
[----:B------:R-:W-:Y:S02]  /*112f0*/  FSEL R8, R59, -INF , !P1 ;  /* 0xff8000003b087808 */ /* 0x000fe40004800000 */
[----:B------:R-:W-:Y:S01]  /*11300*/  FMNMX.FTZ R5, R14, R5, !PT ;  /* 0x000000050e057209 */ /* 0x000fe20007810000 */
[----:B------:R-:W-:Y:S01]  /*11310*/  LDSM.16.MT88.4 R56, [R189+0x2100] ;  /* 0x00210000bd38783b */ /* 0x000fe20000004200 */
[----:B------:R-:W-:Y:S02]  /*11320*/  ISETP.GT.AND P1, PT, R15, 0x21, P0 ;  /* 0x000000210f00780c */ /* 0x000fe40000724270 */
[----:B------:R-:W-:Y:S02]  /*11330*/  ISETP.LT.OR P2, PT, R0, 0x21, P2 ;  /* 0x000000210000780c */ /* 0x000fe40001741670 */
[----:B------:R-:W-:-:S02]  /*11340*/  FMNMX.FTZ R22, R167, R22, !PT ;  /* 0x00000016a7167209 */ /* 0x000fc40007810000 */
[----:B------:R-:W-:Y:S02]  /*11350*/  FMNMX.FTZ R5, R10, R5, !PT ;  /* 0x000000050a057209 */ /* 0x000fe40007810000 */
[----:B------:R-:W-:Y:S02]  /*11360*/  ISETP.LT.OR P1, PT, R0, 0x22, P1 ;  /* 0x000000220000780c */ /* 0x000fe40000f21670 */
[----:B------:R-:W-:Y:S02]  /*11370*/  FSEL R172, R54, -INF , !P2 ;  /* 0xff80000036ac7808 */ /* 0x000fe40005000000 */
[----:B------:R-:W-:Y:S02]  /*11380*/  FMNMX.FTZ R22, R165, R22, !PT ;  /* 0x00000016a5167209 */ /* 0x000fe40007810000 */
[----:B------:R-:W-:Y:S02]  /*11390*/  ISETP.GT.AND P2, PT, R15, 0x28, P0 ;  /* 0x000000280f00780c */ /* 0x000fe40000744270 */
[----:B------:R-:W-:-:S02]  /*113a0*/  FMNMX.FTZ R19, R8, R5, !PT ;  /* 0x0000000508137209 */ /* 0x000fc40007810000 */
[----:B------:R-:W-:Y:S02]  /*113b0*/  FSEL R162, R55, -INF , !P1 ;  /* 0xff80000037a27808 */ /* 0x000fe40004800000 */
[----:B------:R-:W-:Y:S02]  /*113c0*/  ISETP.GT.AND P1, PT, R15, 0x29, P0 ;  /* 0x000000290f00780c */ /* 0x000fe40000724270 */
[----:B------:R-:W-:Y:S02]  /*113d0*/  FMNMX.FTZ R22, R143, R22, !PT ;  /* 0x000000168f167209 */ /* 0x000fe40007810000 */
[----:B------:R-:W-:Y:S02]  /*113e0*/  ISETP.LT.OR P2, PT, R0, 0x29, P2 ;  /* 0x000000290000780c */ /* 0x000fe40001741670 */
[----:B------:R-:W-:Y:S02]  /*113f0*/  FMNMX.FTZ R19, R172, R19, !PT ;  /* 0x00000013ac137209 */ /* 0x000fe40007810000 */
[----:B------:R-:W-:-:S02]  /*11400*/  ISETP.LT.OR P1, PT, R0, 0x2a, P1 ;  /* 0x0000002a0000780c */ /* 0x000fc40000f21670 */
[----:B------:R-:W-:Y:S02]  /*11410*/  FMNMX.FTZ R5, R141, R22, !PT ;  /* 0x000000168d057209 */ /* 0x000fe40007810000 */
[----:B------:R-:W-:Y:S02]  /*11420*/  ISETP.GT.AND P3, PT, R15, 0x30, P0 ;  /* 0x000000300f00780c */ /* 0x000fe40000764270 */
[----:B------:R-:W-:Y:S01]  /*11430*/  FSEL R170, R74, -INF , !P2 ;  /* 0xff8000004aaa7808 */ /* 0x000fe20005000000 */
[----:B------:R-:W1:Y:S01]  /*11440*/  SHFL.BFLY PT, R22, R5, 0x2, 0x1f ;  /* 0x0c401f0005167f89 */ /* 0x000e6200000e0000 */
[----:B------:R-:W-:Y:S02]  /*11450*/  FMNMX.FTZ R19, R162, R19, !PT ;  /* 0x00000013a2137209 */ /* 0x000fe40007810000 */
[----:B------:R-:W-:Y:S02]  /*11460*/  FSEL R166, R75, -INF , !P1 ;  /* 0xff8000004ba67808 */ /* 0x000fe40004800000 */
[----:B------:R-:W-:Y:S01]  /*11470*/  ISETP.GT.AND P1, PT, R15, 0x31, P0 ;  /* 0x000000310f00780c */ /* 0x000fe20000724270 */
[----:B------:R-:W-:Y:S01]  /*11480*/  LDSM.16.MT88.4 R72, [R195+0x4100] ;  /* 0x00410000c348783b */ /* 0x000fe20000004200 */
[----:B------:R-:W-:-:S02]  /*11490*/  ISETP.LT.OR P2, PT, R0, 0x31, P3 ;  /* 0x000000310000780c */ /* 0x000fc40001f41670 */
[----:B------:R-:W-:Y:S02]  /*114a0*/  FMNMX.FTZ R19, R170, R19, !PT ;  /* 0x00000013aa137209 */ /* 0x000fe40007810000 */
[----:B------:R-:W-:Y:S02]  /*114b0*/  ISETP.LT.OR P1, PT, R0, 0x32, P1 ;  /* 0x000000320000780c */ /* 0x000fe40000f21670 */
[----:B------:R-:W-:Y:S02]  /*114c0*/  ISETP.GT.AND P3, PT, R15, 0x38, P0 ;  /* 0x000000380f00780c */ /* 0x000fe40000764270 */
[----:B------:R-:W-:Y:S02]  /*114d0*/  FSEL R164, R46, -INF , !P2 ;  /* 0xff8000002ea47808 */ /* 0x000fe40005000000 */
[----:B------:R-:W-:Y:S02]  /*114e0*/  FMNMX.FTZ R19, R166, R19, !PT ;  /* 0x00000013a6137209 */ /* 0x000fe40007810000 */
[----:B------:R-:W-:-:S02]  /*114f0*/  FSEL R142, R47, -INF , !P1 ;  /* 0xff8000002f8e7808 */ /* 0x000fc40004800000 */
[----:B------:R-:W-:Y:S02]  /*11500*/  ISETP.GT.AND P0, PT, R15, 0x39, P0 ;  /* 0x000000390f00780c */ /* 0x000fe40000704270 */
[----:B------:R-:W-:Y:S02]  /*11510*/  ISETP.LT.OR P1, PT, R0, 0x39, P3 ;  /* 0x000000390000780c */ /* 0x000fe40001f21670 */
[----:B------:R-:W-:Y:S02]  /*11520*/  FMNMX.FTZ R19, R164, R19, !PT ;  /* 0x00000013a4137209 */ /* 0x000fe40007810000 */
[----:B------:R-:W-:Y:S02]  /*11530*/  ISETP.LT.OR P0, PT, R0, 0x3a, P0 ;  /* 0x0000003a0000780c */ /* 0x000fe40000701670 */
[----:B------:R-:W-:Y:S02]  /*11540*/  FSEL R140, R42, -INF , !P1 ;  /* 0xff8000002a8c7808 */ /* 0x000fe40004800000 */
[----:B------:R-:W-:-:S02]  /*11550*/  FMNMX.FTZ R19, R142, R19, !PT ;  /* 0x000000138e137209 */ /* 0x000fc40007810000 */
[----:B------:R-:W-:Y:S02]  /*11560*/  FSEL R160, R43, -INF , !P0 ;  /* 0xff8000002ba07808 */ /* 0x000fe40004000000 */
[----:B------:R-:W-:Y:S01]  /*11570*/  FMNMX.FTZ R15, R140, R19, !PT ;  /* 0x000000138c0f7209 */ /* 0x000fe20007810000 */
[----:B------:R-:W-:Y:S01]  /*11580*/  LDSM.16.MT88.4 R40, [R195+0x2100] ;  /* 0x00210000c328783b */ /* 0x000fe20000004200 */
        /* <DEDUP_REMOVED lines=28> */
[--C-:B------:R-:W-:Y:S01]  /*11750*/  FFMA.FTZ R167, R167, c[0x0][0x2d0], -R168.reuse ;  /* 0x0000b400a7a77a23 */ /* 0x100fe200000108a8 */
[----:B------:R-:W-:Y:S01]  /*11760*/  FSEL R159, R159, RZ, P0 ;  /* 0x000000ff9f9f7208 */ /* 0x000fe20000000000 */
[----:B------:R-:W-:Y:S01]  /*11770*/  FFMA.FTZ R212, R141, c[0x0][0x2d0], -R168 ;  /* 0x0000b4008dd47a23 */ /* 0x000fe200000108a8 */
[----:B------:R-:W-:Y:S02]  /*11780*/  PLOP3.LUT P0, PT, PT, PT, UP2, 0x40, 0x0 ;  /* 0x000000000000781c */ /* 0x000fe40003f0e828 */
[----:B------:R-:W1:Y:S01]  /*11790*/  MUFU.EX2 R146, R146 ;  /* 0x0000009200927308 */ /* 0x000e620000000800 */
[--C-:B------:R-:W-:Y:S01]  /*117a0*/  FFMA.FTZ R148, R66, c[0x0][0x2d0], -R159.reuse ;  /* 0x0000b40042947a23 */ /* 0x100fe2000001089f */
[----:B--2---:R-:W-:Y:S01]  /*117b0*/  F2FP.BF16.PACK_AB R96, R151, R152 ;  /* 0x000000989760723e */ /* 0x004fe200000010ff */
[----:B------:R-:W2:Y:S01]  /*117c0*/  LDSM.16.MT88.4 R64, [R188+0x2100] ;  /* 0x00210000bc40783b */ /* 0x000ea20000004200 */
[--C-:B------:R-:W-:Y:S02]  /*117d0*/  FFMA.FTZ R153, R18, c[0x0][0x2d0], -R159.reuse ;  /* 0x0000b40012997a23 */ /* 0x100fe4000001089f */
[----:B------:R-:W-:-:S02]  /*117e0*/  FFMA.FTZ R154, R20, c[0x0][0x2d0], -R159 ;  /* 0x0000b400149a7a23 */ /* 0x000fc4000001089f */
[--C-:B------:R-:W-:Y:S01]  /*117f0*/  FFMA.FTZ R147, R6, c[0x0][0x2d0], -R159.reuse ;  /* 0x0000b40006937a23 */ /* 0x100fe2000001089f */
[----:B------:R-:W-:Y:S01]  /*11800*/  MUFU.EX2 R148, R148 ;  /* 0x0000009400947308 */ /* 0x000fe20000000800 */
[----:B------:R-:W3:Y:S01]  /*11810*/  LDSM.16.MT88.4 R4, [R188+0x4100] ;  /* 0x00410000bc04783b */ /* 0x000ee20000004200 */
[--C-:B------:R-:W-:Y:S02]  /*11820*/  FFMA.FTZ R3, R10, c[0x0][0x2d0], -R159.reuse ;  /* 0x0000b4000a037a23 */ /* 0x100fe4000001089f */
[--C-:B------:R-:W-:Y:S01]  /*11830*/  FFMA.FTZ R2, R8, c[0x0][0x2d0], -R159.reuse ;  /* 0x0000b40008027a23 */ /* 0x100fe2000001089f */
[----:B------:R-:W-:Y:S01]  /*11840*/  LDSM.16.MT88.4 R20, [R189+0x2900] ;  /* 0x00290000bd14783b */ /* 0x000fe20000004200 */
[--C-:B------:R-:W-:Y:S01]  /*11850*/  FFMA.FTZ R15, R16, c[0x0][0x2d0], -R159.reuse ;  /* 0x0000b400100f7a23 */ /* 0x100fe2000001089f */
[----:B-1----:R-:W-:Y:S01]  /*11860*/  F2FP.BF16.PACK_AB R98, R146, R149 ;  /* 0x000000959262723e */ /* 0x002fe200000010ff */
[----:B------:R-:W-:Y:S01]  /*11870*/  MUFU.EX2 R153, R153 ;  /* 0x0000009900997308 */ /* 0x000fe20000000800 */
[----:B------:R-:W1:Y:S01]  /*11880*/  LDSM.16.MT88.4 R8, [R195+0x2900] ;  /* 0x00290000c308783b */ /* 0x000e620000004200 */
[----:B------:R-:W-:-:S02]  /*11890*/  FFMA.FTZ R14, R14, c[0x0][0x2d0], -R159 ;  /* 0x0000b4000e0e7a23 */ /* 0x000fc4000001089f */
[--C-:B------:R-:W-:Y:S01]  /*118a0*/  FFMA.FTZ R161, R172, c[0x0][0x2d0], -R159.reuse ;  /* 0x0000b400aca17a23 */ /* 0x100fe2000001089f */
[----:B------:R-:W4:Y:S01]  /*118b0*/  LDSM.16.MT88.4 R16, [R188+0x2900] ;  /* 0x00290000bc10783b */ /* 0x000f220000004200 */
[--C-:B------:R-:W-:Y:S02]  /*118c0*/  FFMA.FTZ R162, R162, c[0x0][0x2d0], -R159.reuse ;  /* 0x0000b400a2a27a23 */ /* 0x100fe4000001089f */
[----:B------:R-:W5:Y:S01]  /*118d0*/  MUFU.EX2 R154, R154 ;  /* 0x0000009a009a7308 */ /* 0x000f620000000800 */
[--C-:B------:R-:W-:Y:S02]  /*118e0*/  FFMA.FTZ R163, R170, c[0x0][0x2d0], -R159.reuse ;  /* 0x0000b400aaa37a23 */ /* 0x100fe4000001089f */
[--C-:B------:R-:W-:Y:S02]  /*118f0*/  FFMA.FTZ R166, R166, c[0x0][0x2d0], -R159.reuse ;  /* 0x0000b400a6a67a23 */ /* 0x100fe4000001089f */
[--C-:B------:R-:W-:Y:S02]  /*11900*/  FFMA.FTZ R170, R165, c[0x0][0x2d0], -R168.reuse ;  /* 0x0000b400a5aa7a23 */ /* 0x100fe400000108a8 */
[----:B------:R-:W-:Y:S01]  /*11910*/  FFMA.FTZ R165, R143, c[0x0][0x2d0], -R168 ;  /* 0x0000b4008fa57a23 */ /* 0x000fe200000108a8 */
[----:B------:R-:W2:Y:S01]  /*11920*/  MUFU.EX2 R147, R147 ;  /* 0x0000009300937308 */ /* 0x000ea20000000800 */
[----:B------:R-:W-:-:S02]  /*11930*/  FFMA.FTZ R164, R164, c[0x0][0x2d0], -R159 ;  /* 0x0000b400a4a47a23 */ /* 0x000fc4000001089f */
[--C-:B------:R-:W-:Y:S02]  /*11940*/  FFMA.FTZ R169, R142, c[0x0][0x2d0], -R159.reuse ;  /* 0x0000b4008ea97a23 */ /* 0x100fe4000001089f */
[--C-:B------:R-:W-:Y:S02]  /*11950*/  FFMA.FTZ R168, R140, c[0x0][0x2d0], -R159.reuse ;  /* 0x0000b4008ca87a23 */ /* 0x100fe4000001089f */
[----:B------:R-:W-:Y:S01]  /*11960*/  FFMA.FTZ R209, R160, c[0x0][0x2d0], -R159 ;  /* 0x0000b400a0d17a23 */ /* 0x000fe2000001089f */
[----:B-----5:R-:W-:Y:S01]  /*11970*/  F2FP.BF16.PACK_AB R97, R154, R153 ;  /* 0x000000999a61723e */ /* 0x020fe200000010ff */
[----:B------:R-:W-:Y:S01]  /*11980*/  MUFU.EX2 R150, R150 ;  /* 0x0000009600967308 */ /* 0x000fe20000000800 */
[----:B------:R-:W-:Y:S01]  /*11990*/  FADD.FTZ R152, R152, R151 ;  /* 0x0000009798987221 */ /* 0x000fe20000010000 */
[----:B------:R-:W-:Y:S01]  /*119a0*/  LDSM.16.MT88.4 R140, [R190+0x1900] ;  /* 0x00190000be8c783b */ /* 0x000fe20000004200 */
[----:B------:R-:W-:Y:S02]  /*119b0*/  FADD.FTZ R153, R153, R154 ;  /* 0x0000009a99997221 */ /* 0x000fe40000010000 */
[----:B------:R-:W-:Y:S01]  /*119c0*/  FADD.FTZ R149, R149, R152 ;  /* 0x0000009895957221 */ /* 0x000fe20000010000 */
[----:B--2---:R-:W-:-:S02]  /*119d0*/  F2FP.BF16.PACK_AB R99, R147, R148 ;  /* 0x000000949363723e */ /* 0x004fc400000010ff */
[----:B------:R-:W2:Y:S01]  /*119e0*/  MUFU.EX2 R145, R145 ;  /* 0x0000009100917308 */ /* 0x000ea20000000800 */
[----:B------:R-:W-:-:S04]  /*119f0*/  FADD.FTZ R149, R146, R149 ;  /* 0x0000009592957221 */ /* 0x000fc80000010000 */
[C---:B------:R-:W-:Y:S03]  /*11a00*/  HMMA.16816.F32.BF16 R36, R96.reuse, R40, RZ ;  /* 0x000000286024723c */ /* 0x040fe600000418ff */
[----:B------:R-:W-:Y:S05]  /*11a10*/  MUFU.EX2 R144, R144 ;  /* 0x0000009000907308 */ /* 0x000fea0000000800 */
[C---:B------:R-:W-:Y:S03]  /*11a20*/  HMMA.16816.F32.BF16 R52, R96.reuse, R56, RZ ;  /* 0x000000386034723c */ /* 0x040fe600000418ff */
[----:B------:R-:W-:Y:S05]  /*11a30*/  MUFU.EX2 R13, R13 ;  /* 0x0000000d000d7308 */ /* 0x000fea0000000800 */
[C---:B------:R-:W-:Y:S03]  /*11a40*/  HMMA.16816.F32.BF16 R40, R96.reuse, R42, RZ ;  /* 0x0000002a6028723c */ /* 0x040fe600000418ff */
[----:B------:R-:W-:Y:S05]  /*11a50*/  MUFU.EX2 R15, R15 ;  /* 0x0000000f000f7308 */ /* 0x000fea0000000800 */
[C---:B------:R-:W-:Y:S03]  /*11a60*/  HMMA.16816.F32.BF16 R56, R96.reuse, R58, RZ ;  /* 0x0000003a6038723c */ /* 0x040fe600000418ff */
[----:B------:R-:W5:Y:S05]  /*11a70*/  MUFU.EX2 R14, R14 ;  /* 0x0000000e000e7308 */ /* 0x000f6a0000000800 */
[C---:B------:R-:W-:Y:S03]  /*11a80*/  HMMA.16816.F32.BF16 R60, R96.reuse, R64, RZ ;  /* 0x00000040603c723c */ /* 0x040fe600000418ff */
[----:B------:R-:W-:Y:S05]  /*11a90*/  MUFU.EX2 R3, R3 ;  /* 0x0000000300037308 */ /* 0x000fea0000000800 */
[C---:B------:R-:W-:Y:S03]  /*11aa0*/  HMMA.16816.F32.BF16 R64, R96.reuse, R66, RZ ;  /* 0x000000426040723c */ /* 0x040fe600000418ff */
[----:B------:R-:W1:Y:S05]  /*11ab0*/  MUFU.EX2 R2, R2 ;  /* 0x0000000200027308 */ /* 0x000e6a0000000800 */
        /* <DEDUP_REMOVED lines=32> */
[C---:B---3--:R-:W-:Y:S07]  /*11cc0*/  HMMA.16816.F32.BF16 R92, R96.reuse, R4, RZ ;  /* 0x00000004605c723c */ /* 0x048fee00000418ff */
[----:B--2---:R-:W-:Y:S01]  /*11cd0*/  F2FP.BF16.PACK_AB R4, R145, R150 ;  /* 0x000000969104723e */ /* 0x004fe200000010ff */
[----:B------:R-:W-:Y:S01]  /*11ce0*/  HMMA.16816.F32.BF16 R96, R96, R6, RZ ;  /* 0x000000066060723c */ /* 0x000fe200000418ff */
[----:B-----5:R-:W-:Y:S01]  /*11cf0*/  F2FP.BF16.PACK_AB R5, R14, R15 ;  /* 0x0000000f0e05723e */ /* 0x020fe200000010ff */
[----:B------:R-:W-:-:S04]  /*11d00*/  FADD.FTZ R150, R150, R149 ;  /* 0x0000009596967221 */ /* 0x000fc80000010000 */
[----:B------:R-:W-:Y:S01]  /*11d10*/  FADD.FTZ R145, R145, R150 ;  /* 0x0000009691917221 */ /* 0x000fe20000010000 */
[----:B------:R-:W-:Y:S02]  /*11d20*/  F2FP.BF16.PACK_AB R6, R13, R144 ;  /* 0x000000900d06723e */ /* 0x000fe400000010ff */
[----:B-1----:R-:W-:Y:S01]  /*11d30*/  F2FP.BF16.PACK_AB R7, R2, R3 ;  /* 0x000000030207723e */ /* 0x002fe200000010ff */
[----:B------:R-:W-:-:S04]  /*11d40*/  FADD.FTZ R144, R144, R145 ;  /* 0x0000009190907221 */ /* 0x000fc80000010000 */
[----:B------:R-:W-:Y:S02]  /*11d50*/  FADD.FTZ R144, R13, R144 ;  /* 0x000000900d907221 */ /* 0x000fe40000010000 */
[C---:B------:R-:W-:Y:S08]  /*11d60*/  HMMA.16816.F32.BF16 R36, R4.reuse, R8, R36 ;  /* 0x000000080424723c */ /* 0x040ff00000041824 */
[C---:B------:R-:W-:Y:S01]  /*11d70*/  HMMA.16816.F32.BF16 R40, R4.reuse, R10, R40 ;  /* 0x0000000a0428723c */ /* 0x040fe20000041828 */
[----:B------:R-:W1:Y:S07]  /*11d80*/  LDSM.16.MT88.4 R8, [R190+0x4900] ;  /* 0x00490000be08783b */ /* 0x000e6e0000004200 */
[C---:B------:R-:W-:Y:S08]  /*11d90*/  HMMA.16816.F32.BF16 R52, R4.reuse, R20, R52 ;  /* 0x000000140434723c */ /* 0x040ff00000041834 */
[C---:B------:R-:W-:Y:S01]  /*11da0*/  HMMA.16816.F32.BF16 R56, R4.reuse, R22, R56 ;  /* 0x000000160438723c */ /* 0x040fe20000041838 */
[----:B------:R-:W2:Y:S07]  /*11db0*/  LDSM.16.MT88.4 R20, [R189+0x4900] ;  /* 0x00490000bd14783b */ /* 0x000eae0000004200 */
[C---:B----4-:R-:W-:Y:S08]  /*11dc0*/  HMMA.16816.F32.BF16 R60, R4.reuse, R16, R60 ;  /* 0x00000010043c723c */ /* 0x050ff0000004183c */
[C---:B------:R-:W-:Y:S01]  /*11dd0*/  HMMA.16816.F32.BF16 R64, R4.reuse, R18, R64 ;  /* 0x000000120440723c */ /* 0x040fe20000041840 */
[----:B------:R-:W3:Y:S07]  /*11de0*/  LDSM.16.MT88.4 R16, [R188+0x4900] ;  /* 0x00490000bc10783b */ /* 0x000eee0000004200 */
[C---:B------:R-:W-:Y:S08]  /*11df0*/  HMMA.16816.F32.BF16 R128, R4.reuse, R24, R128 ;  /* 0x000000180480723c */ /* 0x040ff00000041880 */
        /* <DEDUP_REMOVED lines=12> */
[C---:B------:R-:W-:Y:S01]  /*11ec0*/  HMMA.16816.F32.BF16 R104, R4.reuse, R138, R104 ;  /* 0x0000008a0468723c */ /* 0x040fe20000041868 */
[----:B------:R-:W-:Y:S07]  /*11ed0*/  LDSM.16.MT88.4 R136, [R189+0x1900] ;  /* 0x00190000bd88783b */ /* 0x000fee0000004200 */
[C---:B------:R-:W-:Y:S08]  /*11ee0*/  HMMA.16816.F32.BF16 R108, R4.reuse, R132, R108 ;  /* 0x00000084046c723c */ /* 0x040ff0000004186c */
[C---:B------:R-:W-:Y:S01]  /*11ef0*/  HMMA.16816.F32.BF16 R112, R4.reuse, R134, R112 ;  /* 0x000000860470723c */ /* 0x040fe20000041870 */
[----:B------:R-:W5:Y:S07]  /*11f00*/  LDSM.16.MT88.4 R132, [R189+0x1100] ;  /* 0x00110000bd84783b */ /* 0x000f6e0000004200 */
[C---:B------:R-:W-:Y:S08]  /*11f10*/  HMMA.16816.F32.BF16 R116, R4.reuse, R32, R116 ;  /* 0x000000200474723c */ /* 0x040ff00000041874 */
[C---:B------:R-:W-:Y:S01]  /*11f20*/  HMMA.16816.F32.BF16 R120, R4.reuse, R34, R120 ;  /* 0x000000220478723c */ /* 0x040fe20000041878 */
[----:B------:R-:W-:Y:S07]  /*11f30*/  LDSM.16.MT88.4 R32, [R188+0x1100] ;  /* 0x00110000bc20783b */ /* 0x000fee0000004200 */
[C---:B------:R-:W-:Y:S08]  /*11f40*/  HMMA.16816.F32.BF16 R44, R4.reuse, R28, R44 ;  /* 0x0000001c042c723c */ /* 0x040ff0000004182c */
[C---:B------:R-:W-:Y:S01]  /*11f50*/  HMMA.16816.F32.BF16 R48, R4.reuse, R30, R48 ;  /* 0x0000001e0430723c */ /* 0x040fe20000041830 */
[----:B------:R-:W-:Y:S07]  /*11f60*/  LDSM.16.MT88.4 R28, [R190+0x3100] ;  /* 0x00310000be1c783b */ /* 0x000fee0000004200 */
[C---:B----4-:R-:W-:Y:S08]  /*11f70*/  HMMA.16816.F32.BF16 R68, R4.reuse, R24, R68 ;  /* 0x000000180444723c */ /* 0x050ff00000041844 */
[----:B------:R-:W-:Y:S01]  /*11f80*/  HMMA.16816.F32.BF16 R72, R4, R26, R72 ;  /* 0x0000001a0448723c */ /* 0x000fe20000041848 */
[----:B------:R-:W-:Y:S06]  /*11f90*/  LDSM.16.MT88.4 R24, [R195+0x5100] ;  /* 0x00510000c318783b */ /* 0x000fec0000004200 */
[----:B------:R-:W-:Y:S01]  /*11fa0*/  F2FP.BF16.PACK_AB R4, R158, R155 ;  /* 0x0000009b9e04723e */ /* 0x000fe200000010ff */
[----:B------:R-:W-:Y:S01]  /*11fb0*/  FADD.FTZ R155, R155, R144 ;  /* 0x000000909b9b7221 */ /* 0x000fe20000010000 */
[----:B------:R-:W-:-:S02]  /*11fc0*/  F2FP.BF16.PACK_AB R6, R157, R156 ;  /* 0x0000009c9d06723e */ /* 0x000fc400000010ff */
[----:B------:R-:W-:Y:S01]  /*11fd0*/  F2FP.BF16.PACK_AB R5, R162, R161 ;  /* 0x000000a1a205723e */ /* 0x000fe200000010ff */
[----:B------:R-:W-:Y:S01]  /*11fe0*/  FADD.FTZ R155, R158, R155 ;  /* 0x0000009b9e9b7221 */ /* 0x000fe20000010000 */
[----:B------:R-:W-:-:S03]  /*11ff0*/  F2FP.BF16.PACK_AB R7, R166, R163 ;  /* 0x000000a3a607723e */ /* 0x000fc600000010ff */
[----:B------:R-:W-:-:S04]  /*12000*/  FADD.FTZ R156, R156, R155 ;  /* 0x0000009b9c9c7221 */ /* 0x000fc80000010000 */
[----:B-1----:R-:W-:Y:S01]  /*12010*/  HMMA.16816.F32.BF16 R128, R4, R8, R128 ;  /* 0x000000080480723c */ /* 0x002fe20000041880 */
[----:B------:R-:W-:-:S07]  /*12020*/  FADD.FTZ R156, R157, R156 ;  /* 0x0000009c9d9c7221 */ /* 0x000fce0000010000 */
        /* <DEDUP_REMOVED lines=8> */
[C---:B-----5:R-:W-:Y:S08]  /*120b0*/  HMMA.16816.F32.BF16 R108, R4.reuse, R132, R108 ;  /* 0x00000084046c723c */ /* 0x060ff0000004186c */
        /* <DEDUP_REMOVED lines=24> */
[----:B------:R-:W-:Y:S01]  /*12240*/  HMMA.16816.F32.BF16 R96, R4, R22, R96 ;  /* 0x000000160460723c */ /* 0x000fe20000041860 */
[----:B------:R-:W2:Y:S06]  /*12250*/  LDSM.16.MT88.4 R20, [R195+0x5900] ;  /* 0x00590000c314783b */ /* 0x000eac0000004200 */
[----:B------:R-:W-:Y:S01]  /*12260*/  F2FP.BF16.PACK_AB R4, R170, R167 ;  /* 0x000000a7aa04723e */ /* 0x000fe200000010ff */
[----:B------:R-:W-:Y:S01]  /*12270*/  FADD.FTZ R167, R167, R156 ;  /* 0x0000009ca7a77221 */ /* 0x000fe20000010000 */
[----:B------:R-:W-:-:S02]  /*12280*/  F2FP.BF16.PACK_AB R6, R212, R165 ;  /* 0x000000a5d406723e */ /* 0x000fc400000010ff */
[----:B------:R-:W-:Y:S01]  /*12290*/  F2FP.BF16.PACK_AB R5, R169, R164 ;  /* 0x000000a4a905723e */ /* 0x000fe200000010ff */
[----:B------:R-:W-:Y:S01]  /*122a0*/  FADD.FTZ R170, R170, R167 ;  /* 0x000000a7aaaa7221 */ /* 0x000fe20000010000 */
[----:B------:R-:W-:-:S03]  /*122b0*/  F2FP.BF16.PACK_AB R7, R209, R168 ;  /* 0x000000a8d107723e */ /* 0x000fc600000010ff */
[----:B------:R-:W-:-:S04]  /*122c0*/  FADD.FTZ R165, R165, R170 ;  /* 0x000000aaa5a57221 */ /* 0x000fc80000010000 */
[----:B---3--:R-:W-:Y:S01]  /*122d0*/  HMMA.16816.F32.BF16 R128, R4, R16, R128 ;  /* 0x000000100480723c */ /* 0x008fe20000041880 */
[----:B------:R-:W-:-:S07]  /*122e0*/  FADD.FTZ R212, R212, R165 ;  /* 0x000000a5d4d47221 */ /* 0x000fce0000010000 */
        /* <DEDUP_REMOVED lines=9> */
[C---:B---3--:R-:W-:Y:S07]  /*12380*/  HMMA.16816.F32.BF16 R76, R4.reuse, R16, R76 ;  /* 0x00000010044c723c */ /* 0x048fee000004184c */
[----:B------:R-:W-:Y:S01]  /*12390*/  FADD.FTZ R16, R148, R153 ;  /* 0x0000009994107221 */ /* 0x000fe20000010000 */
[----:B------:R-:W-:Y:S03]  /*123a0*/  HMMA.16816.F32.BF16 R104, R4, R142, R104 ;  /* 0x0000008e0468723c */ /* 0x000fe60000041868 */
[----:B------:R-:W-:-:S04]  /*123b0*/  FADD.FTZ R16, R147, R16 ;  /* 0x0000001093107221 */ /* 0x000fc80000010000 */
        /* <DEDUP_REMOVED lines=17> */
[----:B------:R-:W-:-:S05]  /*124d0*/  FADD.FTZ R209, R209, R168 ;  /* 0x000000a8d1d17221 */ /* 0x000fca0000010000 */
[C---:B------:R-:W-:Y:S08]  /*124e0*/  HMMA.16816.F32.BF16 R52, R4.reuse, R28, R52 ;  /* 0x0000001c0434723c */ /* 0x040ff00000041834 */
[C---:B------:R-:W-:Y:S08]  /*124f0*/  HMMA.16816.F32.BF16 R56, R4.reuse, R30, R56 ;  /* 0x0000001e0438723c */ /* 0x040ff00000041838 */
[C---:B------:R-:W-:Y:S08]  /*12500*/  HMMA.16816.F32.BF16 R60, R4.reuse, R24, R60 ;  /* 0x00000018043c723c */ /* 0x040ff0000004183c */
[C---:B------:R-:W-:Y:S08]  /*12510*/  HMMA.16816.F32.BF16 R64, R4.reuse, R26, R64 ;  /* 0x0000001a0440723c */ /* 0x040ff00000041840 */
        /* <DEDUP_REMOVED lines=17> */
.L_x_394:
[----:B------:R-:W-:Y:S02]  /*12630*/  UISETP.NE.AND UP0, UPT, UR9, 0x1, UPT ;  /* 0x000000010900788c */ /* 0x000fe4000bf05270 */
[----:B------:R-:W-:Y:S02]  /*12640*/  ULDC.64 UR4, c[0x0][0x330] ;  /* 0x0000cc0000047ab9 */ /* 0x000fe40000000a00 */
[----:B------:R-:W-:-:S07]  /*12650*/  UIMAD.WIDE.U32 UR16, UR13, UR4, URZ ;  /* 0x000000040d1072a5 */ /* 0x000fce000f8e003f */
[----:B------:R-:W-:Y:S02]  /*12660*/  @UP0 USHF.R.U32.HI UR13, URZ, UR5, UR17 ;  /* 0x000000053f0d0299 */ /* 0x000fe40008011611 */
.L_x_395:
[----:B------:R-:W-:Y:S02]  /*12670*/  ULDC UR4, c[0x0][0x32c] ;  /* 0x0000cb0000047ab9 */ /* 0x000fe40000000800 */
[----:B------:R-:W-:-:S04]  /*12680*/  UIMAD UR4, UR13, UR9, UR4 ;  /* 0x000000090d0472a4 */ /* 0x000fc8000f8e0204 */
[----:B------:R-:W-:-:S04]  /*12690*/  UISETP.LT.AND UP0, UPT, UR10, UR4, UPT ;  /* 0x000000040a00728c */ /* 0x000fc8000bf01270 */
[----:B------:R-:W-:-:S04]  /*126a0*/  USEL UR10, UR10, UR4, UP0 ;  /* 0x000000040a0a7287 */ /* 0x000fc80008000000 */
.L_x_393:
[----:B------:R-:W-:-:S04]  /*126b0*/  USHF.R.S32.HI UR4, URZ, 0x1f, UR10 ;  /* 0x0000001f3f047899 */ /* 0x000fc8000801140a */
[----:B------:R-:W-:-:S04]  /*126c0*/  ULEA.HI UR4, UR4, UR10, URZ, 0x6 ;  /* 0x0000000a04047291 */ /* 0x000fc8000f8f303f */
[----:B------:R-:W-:-:S04]  /*126d0*/  USHF.R.S32.HI UR5, URZ, 0x6, UR4 ;  /* 0x000000063f057899 */ /* 0x000fc80008011404 */
[----:B------:R-:W-:-:S04]  /*126e0*/  UISETP.LT.AND UP0, UPT, UR8, UR5, UPT ;  /* 0x000000050800728c */ /* 0x000fc8000bf01270 */
[----:B------:R-:W-:-:S06]  /*126f0*/  USEL UR5, UR8, UR5, !UP0 ;  /* 0x0000000508057287 */ /* 0x000fcc000c000000 */
[----:B------:R-:W-:-:S13]  /*12700*/  ISETP.GE.AND P0, PT, R173, UR5, PT ;  /* 0x00000005ad007c0c */ /* 0x000fda000bf06270 */
[----:B------:R-:W-:Y:S05]  /*12710*/  @!P0 BRA `(.L_x_396) ;  /* 0x0000355000008947 */ /* 0x000fea0003800000 */
[----:B------:R-:W-:Y:S01]  /*12720*/  PLOP3.LUT P0, PT, PT, PT, UP3, 0x80, 0x0 ;  /* 0x000000000000781c */ /* 0x000fe20003f0f038 */
[----:B------:R-:W-:Y:S01]  /*12730*/  IMAD.MOV.U32 R2, RZ, RZ, R12 ;  /* 0x000000ffff027224 */ /* 0x000fe200078e000c */
[----:B------:R-:W-:Y:S01]  /*12740*/  PLOP3.LUT P3, PT, PT, PT, UP3, 0x80, 0x0 ;  /* 0x000000000000781c */ /* 0x000fe20003f6f038 */
[----:B------:R-:W-:Y:S01]  /*12750*/  IMAD.MOV.U32 R3, RZ, RZ, R0 ;  /* 0x000000ffff037224 */ /* 0x000fe200078e0000 */
[C---:B------:R-:W-:Y:S01]  /*12760*/  IADD3 RZ, P2, R200.reuse, 0x40, RZ ;  /* 0x00000040c8ff7810 */ /* 0x040fe20007f5e0ff */
[----:B------:R-:W-:Y:S01]  /*12770*/  IMAD.MOV.U32 R224, RZ, RZ, R173 ;  /* 0x000000ffffe07224 */ /* 0x000fe200078e00ad */
[----:B------:R-:W-:Y:S01]  /*12780*/  IADD3 RZ, P4, R200, 0x80, RZ ;  /* 0x00000080c8ff7810 */ /* 0x000fe20007f9e0ff */
[----:B------:R-:W-:Y:S01]  /*12790*/  IMAD.MOV.U32 R218, RZ, RZ, c[0x0][0x208] ;  /* 0x00008200ffda7624 */ /* 0x000fe200078e00ff */
[----:B------:R-:W-:Y:S01]  /*127a0*/  IADD3 RZ, P1, R204, 0x40, RZ ;  /* 0x00000040ccff7810 */ /* 0x000fe20007f3e0ff */
[--C-:B------:R-:W-:Y:S01]  /*127b0*/  IMAD.X R222, RZ, RZ, R207.reuse, P2 ;  /* 0x000000ffffde7224 */ /* 0x100fe200010e06cf */
[C---:B------:R-:W-:Y:S01]  /*127c0*/  IADD3 R216, R200.reuse, 0x40, RZ ;  /* 0x00000040c8d87810 */ /* 0x040fe20007ffe0ff */
[----:B------:R-:W-:Y:S01]  /*127d0*/  IMAD.X R221, RZ, RZ, R207, P4 ;  /* 0x000000ffffdd7224 */ /* 0x000fe200020e06cf */
[----:B------:R-:W-:Y:S01]  /*127e0*/  IADD3 R215, R200, 0x80, RZ ;  /* 0x00000080c8d77810 */ /* 0x000fe20007ffe0ff */
[----:B------:R-:W-:Y:S01]  /*127f0*/  @P0 IMAD.HI.U32 R217, R203, c[0x0][0x2c8], RZ ;  /* 0x0000b200cbd90a27 */ /* 0x000fe200078e00ff */
[C---:B------:R-:W-:Y:S01]  /*12800*/  IADD3 RZ, P0, R204.reuse, 0x80, RZ ;  /* 0x00000080ccff7810 */ /* 0x040fe20007f1e0ff */
[----:B------:R-:W-:Y:S01]  /*12810*/  ULDC UR4, c[0x0][0x324] ;  /* 0x0000c90000047ab9 */ /* 0x000fe20000000800 */
[C---:B------:R-:W-:Y:S01]  /*12820*/  IADD3 R214, R204.reuse, 0x40, RZ ;  /* 0x00000040ccd67810 */ /* 0x040fe20007ffe0ff */
[----:B------:R-:W-:Y:S01]  /*12830*/  IMAD.X R220, RZ, RZ, R211, P1 ;  /* 0x000000ffffdc7224 */ /* 0x000fe200008e06d3 */
[----:B------:R-:W-:Y:S01]  /*12840*/  @P3 SHF.R.U32.HI R217, RZ, c[0x0][0x2cc], R217 ;  /* 0x0000b300ffd93a19 */ /* 0x000fe200000116d9 */
[----:B------:R-:W-:Y:S01]  /*12850*/  IMAD.X R219, RZ, RZ, R211, P0 ;  /* 0x000000ffffdb7224 */ /* 0x000fe200000e06d3 */
[----:B------:R-:W-:Y:S01]  /*12860*/  IADD3 R213, R204, 0x80, RZ ;  /* 0x00000080ccd57810 */ /* 0x000fe20007ffe0ff */
[----:B------:R-:W-:Y:S01]  /*12870*/  IMAD.MOV.U32 R223, RZ, RZ, c[0x0][0x20c] ;  /* 0x00008300ffdf7624 */ /* 0x000fe200078e00ff */
[----:B------:R-:W-:-:S02]  /*12880*/  ULOP3.LUT UR4, URZ, UR4, URZ, 0x33, !UPT ;  /* 0x000000043f047292 */ /* 0x000fc4000f8e333f */
.L_x_405:
[----:B------:R-:W-:Y:S04]  /*12890*/  DEPBAR.LE SB0, 0x0 ;  /* 0x000080000000791a */ /* 0x000fe80000000000 */
[----:B------:R-:W-:Y:S01]  /*128a0*/  BAR.SYNC.DEFER_BLOCKING 0x0 ;  /* 0x0000000000007b1d */ /* 0x000fe20000010000 */
[C---:B------:R-:W-:Y:S11]  /*128b0*/  ISETP.LT.AND P0, PT, R224.reuse, UR8, PT ;  /* 0x00000008e0007c0c */ /* 0x040ff6000bf01270 */
[----:B------:R-:W-:Y:S02]  /*128c0*/  @!UPT UIADD3 URZ, URZ, URZ, URZ ;  /* 0x0000003f3f3ff290 */ /* 0x000fe4000fffe03f */
[----:B------:R-:W-:Y:S01]  /*128d0*/  @!P0 SHF.R.S32.HI R0, RZ, 0x1f, R224 ;  /* 0x0000001fff008819 */ /* 0x000fe200000114e0 */
[----:B------:R-:W-:Y:S04]  /*128e0*/  @!P0 IMAD.WIDE.U32 R152, R224, c[0x0][0x208], RZ ;  /* 0x00008200e0988a25 */ /* 0x000fe800078e00ff */
[----:B------:R-:W-:Y:S04]  /*128f0*/  @!P0 IMAD R0, R0, c[0x0][0x208], RZ ;  /* 0x0000820000008a24 */ /* 0x000fe800078e02ff */
[----:B------:R-:W-:Y:S01]  /*12900*/  @!P0 IMAD R0, R224, c[0x0][0x20c], R0 ;  /* 0x00008300e0008a24 */ /* 0x000fe200078e0200 */
[----:B------:R-:W-:Y:S03]  /*12910*/  LDSM.16.M88.4 R132, [R198+0xc100] ;  /* 0x00c10000c684783b */ /* 0x000fe60000000200 */
[----:B------:R-:W-:Y:S02]  /*12920*/  @!P0 IMAD.IADD R0, R153, 0x1, R0 ;  /* 0x0000000199008824 */ /* 0x000fe400078e0200 */
[----:B------:R-:W1:Y:S01]  /*12930*/  LDSM.16.M88.4 R136, [R197+0x6100] ;  /* 0x00610000c588783b */ /* 0x000e620000000200 */
[C---:B------:R-:W-:Y:S02]  /*12940*/  @!P0 IMAD.SHL.U32 R153, R152.reuse, 0x40, RZ ;  /* 0x0000004098998824 */ /* 0x040fe400078e00ff */
[----:B------:R-:W-:Y:S02]  /*12950*/  @!P0 SHF.L.U64.HI R155, R152, 0x6, R0 ;  /* 0x00000006989b8819 */ /* 0x000fe40000010200 */
[----:B------:R-:W2:Y:S01]  /*12960*/  LDSM.16.M88.4 R140, [R197+0x6900] ;  /* 0x00690000c58c783b */ /* 0x000ea20000000200 */
[C---:B------:R-:W-:Y:S02]  /*12970*/  @!P0 IADD3 R159, P3, R153.reuse, R200, RZ ;  /* 0x000000c8999f8210 */ /* 0x040fe40007f7e0ff */
[----:B------:R-:W-:Y:S02]  /*12980*/  @!P0 IADD3 R157, P2, R153, R216, RZ ;  /* 0x000000d8999d8210 */ /* 0x000fe40007f5e0ff */
[----:B------:R-:W3:Y:S01]  /*12990*/  LDSM.16.M88.4 R144, [R197+0x7100] ;  /* 0x00710000c590783b */ /* 0x000ee20000000200 */
[----:B------:R-:W-:Y:S01]  /*129a0*/  @!P0 IMAD.X R154, R155, 0x1, R207, P3 ;  /* 0x000000019b9a8824 */ /* 0x000fe200018e06cf */
[----:B------:R-:W-:Y:S01]  /*129b0*/  @!P0 LEA R160, P3, R159, c[0x0][0x1f8], 0x1 ;  /* 0x00007e009fa08a11 */ /* 0x000fe200078608ff */
[----:B------:R-:W-:Y:S01]  /*129c0*/  @!P0 IMAD.X R0, R155, 0x1, R222, P2 ;  /* 0x000000019b008824 */ /* 0x000fe200010e06de */
[----:B------:R-:W-:Y:S01]  /*129d0*/  @!P0 LEA R166, P2, R157, c[0x0][0x1f8], 0x1 ;  /* 0x00007e009da68a11 */ /* 0x000fe200078408ff */
[----:B------:R-:W4:Y:S01]  /*129e0*/  LDSM.16.M88.4 R148, [R197+0x7900] ;  /* 0x00790000c594783b */ /* 0x000f220000000200 */
[----:B------:R-:W-:Y:S02]  /*129f0*/  @!P0 LEA.HI.X R161, R159, c[0x0][0x1fc], R154, 0x1, P3 ;  /* 0x00007f009fa18a11 */ /* 0x000fe400018f0c9a */
[----:B------:R-:W-:Y:S02]  /*12a00*/  @!P0 LEA.HI.X R167, R157, c[0x0][0x1fc], R0, 0x1, P2 ;  /* 0x00007f009da78a11 */ /* 0x000fe400010f0c00 */
[----:B------:R-:W-:Y:S02]  /*12a10*/  @!P0 IADD3 R152, P1, R153, R215, RZ ;  /* 0x000000d799988210 */ /* 0x000fe40007f3e0ff */
[----:B------:R-:W-:Y:S03]  /*12a20*/  @!P0 LEA R153, P3, R218, R153, 0x5 ;  /* 0x00000099da998211 */ /* 0x000fe600078628ff */
[----:B------:R-:W-:Y:S01]  /*12a30*/  @!P0 IMAD.X R163, R155, 0x1, R221, P1 ;  /* 0x000000019ba38824 */ /* 0x000fe200008e06dd */
[----:B------:R-:W-:Y:S02]  /*12a40*/  @!P0 IADD3 R159, P2, R153, R200, RZ ;  /* 0x000000c8999f8210 */ /* 0x000fe40007f5e0ff */
[----:B------:R-:W-:Y:S02]  /*12a50*/  @!P0 LEA R164, P1, R152, c[0x0][0x1f8], 0x1 ;  /* 0x00007e0098a48a11 */ /* 0x000fe400078208ff */
[----:B------:R-:W-:Y:S02]  /*12a60*/  @!P0 LEA.HI.X R155, R218, R155, R223, 0x5, P3 ;  /* 0x0000009bda9b8211 */ /* 0x000fe400018f2cdf */
[----:B------:R-:W-:Y:S02]  /*12a70*/  @!P0 LEA R172, P4, R159, c[0x0][0x1f8], 0x1 ;  /* 0x00007e009fac8a11 */ /* 0x000fe400078808ff */
[----:B------:R-:W-:Y:S01]  /*12a80*/  @!P0 LEA.HI.X R165, R152, c[0x0][0x1fc], R163, 0x1, P1 ;  /* 0x00007f0098a58a11 */ /* 0x000fe200008f0ca3 */
[----:B------:R-:W-:Y:S01]  /*12a90*/  @!P0 IMAD.X R0, R155, 0x1, R207, P2 ;  /* 0x000000019b008824 */ /* 0x000fe200010e06cf */
[C---:B------:R-:W-:Y:S02]  /*12aa0*/  @!P0 IADD3 R152, P1, R153.reuse, R216, RZ ;  /* 0x000000d899988210 */ /* 0x040fe40007f3e0ff */
[----:B------:R-:W-:Y:S01]  /*12ab0*/  @!P0 IADD3 R153, P3, R153, R215, RZ ;  /* 0x000000d799998210 */ /* 0x000fe20007f7e0ff */
[C---:B-1----:R-:W-:Y:S03]  /*12ac0*/  HMMA.16816.F32.BF16 R4, R132.reuse, R136, RZ ;  /* 0x000000888404723c */ /* 0x042fe600000418ff */
[----:B------:R-:W-:Y:S01]  /*12ad0*/  @!P0 LEA.HI.X R173, R159, c[0x0][0x1fc], R0, 0x1, P4 ;  /* 0x00007f009fad8a11 */ /* 0x000fe200020f0c00 */
[C---:B------:R-:W-:Y:S01]  /*12ae0*/  @!P0 IMAD.X R157, R155.reuse, 0x1, R222, P1 ;  /* 0x000000019b9d8824 */ /* 0x040fe200008e06de */
[C---:B------:R-:W-:Y:S01]  /*12af0*/  @!P0 LEA R170, P2, R152.reuse, c[0x0][0x1f8], 0x1 ;  /* 0x00007e0098aa8a11 */ /* 0x040fe200078408ff */
[----:B------:R-:W-:Y:S01]  /*12b00*/  @!P0 IMAD.X R0, R155, 0x1, R221, P3 ;  /* 0x000000019b008824 */ /* 0x000fe200018e06dd */
[----:B------:R-:W-:Y:S01]  /*12b10*/  @!P0 LEA R168, P1, R153, c[0x0][0x1f8], 0x1 ;  /* 0x00007e0099a88a11 */ /* 0x000fe200078208ff */
[C---:B------:R-:W-:Y:S01]  /*12b20*/  HMMA.16816.F32.BF16 R8, R132.reuse, R138, RZ ;  /* 0x0000008a8408723c */ /* 0x040fe200000418ff */
[----:B------:R-:W-:Y:S01]  /*12b30*/  LDSM.16.M88.4 R136, [R194+0xc100] ;  /* 0x00c10000c288783b */ /* 0x000fe20000000200 */
[----:B------:R-:W-:Y:S02]  /*12b40*/  ISETP.NE.AND P4, PT, R199, RZ, PT ;  /* 0x000000ffc700720c */ /* 0x000fe40003f85270 */
[----:B------:R-:W-:Y:S02]  /*12b50*/  @!P0 LEA.HI.X R171, R152, c[0x0][0x1fc], R157, 0x1, P2 ;  /* 0x00007f0098ab8a11 */ /* 0x000fe400010f0c9d */
[----:B------:R-:W-:Y:S02]  /*12b60*/  @!P0 LEA.HI.X R169, R153, c[0x0][0x1fc], R0, 0x1, P1 ;  /* 0x00007f0099a98a11 */ /* 0x000fe400008f0c00 */
[C---:B--2---:R-:W-:Y:S08]  /*12b70*/  HMMA.16816.F32.BF16 R12, R132.reuse, R140, RZ ;  /* 0x0000008c840c723c */ /* 0x044ff000000418ff */
[C---:B------:R-:W-:Y:S01]  /*12b80*/  HMMA.16816.F32.BF16 R16, R132.reuse, R142, RZ ;  /* 0x0000008e8410723c */ /* 0x040fe200000418ff */
[----:B------:R-:W1:Y:S07]  /*12b90*/  LDSM.16.M88.4 R140, [R196] ;  /* 0x00000000c48c783b */ /* 0x000e6e0000000200 */
[C---:B---3--:R-:W-:Y:S08]  /*12ba0*/  HMMA.16816.F32.BF16 R20, R132.reuse, R144, RZ ;  /* 0x000000908414723c */ /* 0x048ff000000418ff */
[C---:B------:R-:W-:Y:S01]  /*12bb0*/  HMMA.16816.F32.BF16 R24, R132.reuse, R146, RZ ;  /* 0x000000928418723c */ /* 0x040fe200000418ff */
[----:B------:R-:W2:Y:S07]  /*12bc0*/  LDSM.16.M88.4 R144, [R187] ;  /* 0x00000000bb90783b */ /* 0x000eae0000000200 */
[C---:B----4-:R-:W-:Y:S08]  /*12bd0*/  HMMA.16816.F32.BF16 R28, R132.reuse, R148, RZ ;  /* 0x00000094841c723c */ /* 0x050ff000000418ff */
[----:B------:R-:W-:Y:S01]  /*12be0*/  HMMA.16816.F32.BF16 R32, R132, R150, RZ ;  /* 0x000000968420723c */ /* 0x000fe200000418ff */
[----:B------:R-:W3:Y:S05]  /*12bf0*/  LDSM.16.M88.4 R132, [R186] ;  /* 0x00000000ba84783b */ /* 0x000eea0000000200 */
[----:B------:R-:W4:Y:S02]  /*12c00*/  LDSM.16.M88.4 R148, [R185] ;  /* 0x00000000b994783b */ /* 0x000f240000000200 */
[C---:B-1----:R-:W-:Y:S03]  /*12c10*/  HMMA.16816.F32.BF16 R4, R136.reuse, R140, R4 ;  /* 0x0000008c8804723c */ /* 0x042fe60000041804 */
[----:B------:R-:W-:Y:S01]  /*12c20*/  @!PT LDS RZ, [RZ] ;  /* 0x00000000fffff984 */ /* 0x000fe20000000800 */
[----:B------:R-:W-:Y:S01]  /*12c30*/  @!PT LDS RZ, [RZ] ;  /* 0x00000000fffff984 */ /* 0x000fe20000000800 */
[----:B------:R-:W-:Y:S01]  /*12c40*/  @!PT LDS RZ, [RZ] ;  /* 0x00000000fffff984 */ /* 0x000fe20000000800 */
[----:B------:R1:W-:Y:S05]  /*12c50*/  @!P0 LDGSTS.E.BYPASS.LTC128B.128 [R202+0x100], [R160.64], !P5 ;  /* 0x00100000a0ca8fae */ /* 0x0003ea000e901d5c */
[----:B------:R5:W-:Y:S01]  /*12c60*/  @!P0 LDGSTS.E.BYPASS.LTC128B.128 [R202+0x2100], [R166.64], !P6 ;  /* 0x02100000a6ca8fae */ /* 0x000be2000f101d5c */
[C---:B------:R-:W-:Y:S04]  /*12c70*/  HMMA.16816.F32.BF16 R8, R136.reuse, R142, R8 ;  /* 0x0000008e8808723c */ /* 0x040fe80000041808 */
[----:B------:R5:W-:Y:S04]  /*12c80*/  @!P0 LDGSTS.E.BYPASS.LTC128B.128 [R202+0x4100], [R164.64], !P4 ;  /* 0x04100000a4ca8fae */ /* 0x000be8000e101d5c */
[C---:B--2---:R-:W-:Y:S01]  /*12c90*/  HMMA.16816.F32.BF16 R12, R136.reuse, R144, R12 ;  /* 0x00000090880c723c */ /* 0x044fe2000004180c */
[----:B------:R2:W-:Y:S05]  /*12ca0*/  @!P0 LDGSTS.E.BYPASS.LTC128B.128 [R202+0x1100], [R172.64], !P5 ;  /* 0x01100000acca8fae */ /* 0x0005ea000e901d5c */
[----:B------:R1:W-:Y:S02]  /*12cb0*/  @!P0 LDGSTS.E.BYPASS.LTC128B.128 [R202+0x3100], [R170.64], !P6 ;  /* 0x03100000aaca8fae */ /* 0x0003e4000f101d5c */
[C---:B------:R-:W-:Y:S03]  /*12cc0*/  HMMA.16816.F32.BF16 R16, R136.reuse, R146, R16 ;  /* 0x000000928810723c */ /* 0x040fe60000041810 */
[----:B------:R1:W-:Y:S01]  /*12cd0*/  @!P0 LDGSTS.E.BYPASS.LTC128B.128 [R202+0x5100], [R168.64], !P4 ;  /* 0x05100000a8ca8fae */ /* 0x0003e2000e101d5c */
[C---:B------:R-:W-:Y:S04]  /*12ce0*/  ISETP.GT.AND P0, PT, R224.reuse, UR8, PT ;  /* 0x00000008e0007c0c */ /* 0x040fe8000bf04270 */
[C---:B---3--:R-:W-:Y:S01]  /*12cf0*/  HMMA.16816.F32.BF16 R20, R136.reuse, R132, R20 ;  /* 0x000000848814723c */ /* 0x048fe20000041814 */
[----:B------:R-:W-:Y:S05]  /*12d00*/  LDSM.16.M88.4 R140, [R193+0xc100] ;  /* 0x00c10000c18c783b */ /* 0x000fea0000000200 */
[----:B------:R-:W3:Y:S02]  /*12d10*/  LDSM.16.M88.4 R152, [R192+0x6100] ;  /* 0x00610000c098783b */ /* 0x000ee40000000200 */
[C---:B------:R-:W-:Y:S03]  /*12d20*/  HMMA.16816.F32.BF16 R24, R136.reuse, R134, R24 ;  /* 0x000000868818723c */ /* 0x040fe60000041818 */
[----:B------:R-:W2:Y:S01]  /*12d30*/  LDSM.16.M88.4 R156, [R192+0x6900] ;  /* 0x00690000c09c783b */ /* 0x000ea20000000200 */
[----:B------:R-:W-:Y:S04]  /*12d40*/  @P0 IADD3 R0, R224, -0x1, RZ ;  /* 0xffffffffe0000810 */ /* 0x000fe80007ffe0ff */
[C---:B----4-:R-:W-:Y:S01]  /*12d50*/  HMMA.16816.F32.BF16 R28, R136.reuse, R148, R28 ;  /* 0x00000094881c723c */ /* 0x050fe2000004181c */
[----:B------:R-:W0:Y:S05]  /*12d60*/  LDGDEPBAR ;  /* 0x00000000000079af */ /* 0x000e2a0000000000 */
[----:B-1----:R-:W1:Y:S02]  /*12d70*/  LDSM.16.M88.4 R160, [R192+0x7100] ;  /* 0x00710000c0a0783b */ /* 0x002e640000000200 */
[----:B------:R-:W-:Y:S03]  /*12d80*/  HMMA.16816.F32.BF16 R32, R136, R150, R32 ;  /* 0x000000968820723c */ /* 0x000fe60000041820 */
[----:B------:R-:W4:Y:S05]  /*12d90*/  LDSM.16.M88.4 R144, [R192+0x7900] ;  /* 0x00790000c090783b */ /* 0x000f2a0000000200 */
[----:B------:R-:W-:Y:S05]  /*12da0*/  LDSM.16.M88.4 R132, [R191+0xc100] ;  /* 0x00c10000bf84783b */ /* 0x000fea0000000200 */
[----:B-----5:R-:W5:Y:S05]  /*12db0*/  LDSM.16.M88.4 R164, [R184] ;  /* 0x00000000b8a4783b */ /* 0x020f6a0000000200 */
[----:B------:R-:W4:Y:S01]  /*12dc0*/  LDSM.16.M88.4 R168, [R184+0x800] ;  /* 0x00080000b8a8783b */ /* 0x000f220000000200 */
[C---:B---3--:R-:W-:Y:S04]  /*12dd0*/  HMMA.16816.F32.BF16 R4, R140.reuse, R152, R4 ;  /* 0x000000988c04723c */ /* 0x048fe80000041804 */
[----:B------:R-:W3:Y:S05]  /*12de0*/  LDSM.16.M88.4 R136, [R184+0x1000] ;  /* 0x00100000b888783b */ /* 0x000eea0000000200 */
[----:B------:R-:W3:Y:S01]  /*12df0*/  LDSM.16.M88.4 R148, [R184+0x1800] ;  /* 0x00180000b894783b */ /* 0x000ee20000000200 */
[C---:B------:R-:W-:Y:S04]  /*12e00*/  HMMA.16816.F32.BF16 R8, R140.reuse, R154, R8 ;  /* 0x0000009a8c08723c */ /* 0x040fe80000041808 */
[----:B------:R-:W-:Y:S04]  /*12e10*/  LDSM.16.M88.4 R152, [R197+0x8900] ;  /* 0x00890000c598783b */ /* 0x000fe80000000200 */
[C---:B--2---:R-:W-:Y:S01]  /*12e20*/  HMMA.16816.F32.BF16 R12, R140.reuse, R156, R12 ;  /* 0x0000009c8c0c723c */ /* 0x044fe2000004180c */
[----:B------:R-:W-:Y:S07]  /*12e30*/  LDSM.16.M88.4 R172, [R184+0x2000] ;  /* 0x00200000b8ac783b */ /* 0x000fee0000000200 */
[C---:B------:R-:W-:Y:S01]  /*12e40*/  HMMA.16816.F32.BF16 R16, R140.reuse, R158, R16 ;  /* 0x0000009e8c10723c */ /* 0x040fe20000041810 */
[----:B------:R-:W-:Y:S07]  /*12e50*/  LDSM.16.M88.4 R156, [R197+0x9100] ;  /* 0x00910000c59c783b */ /* 0x000fee0000000200 */
[C---:B-1----:R-:W-:Y:S08]  /*12e60*/  HMMA.16816.F32.BF16 R20, R140.reuse, R160, R20 ;  /* 0x000000a08c14723c */ /* 0x042ff00000041814 */
[C---:B------:R-:W-:Y:S01]  /*12e70*/  HMMA.16816.F32.BF16 R24, R140.reuse, R162, R24 ;  /* 0x000000a28c18723c */ /* 0x040fe20000041818 */
[----:B------:R-:W-:Y:S07]  /*12e80*/  LDSM.16.M88.4 R160, [R194+0x10100] ;  /* 0x01010000c2a0783b */ /* 0x000fee0000000200 */
[C---:B----4-:R-:W-:Y:S08]  /*12e90*/  HMMA.16816.F32.BF16 R28, R140.reuse, R144, R28 ;  /* 0x000000908c1c723c */ /* 0x050ff0000004181c */
[----:B------:R-:W-:Y:S01]  /*12ea0*/  HMMA.16816.F32.BF16 R32, R140, R146, R32 ;  /* 0x000000928c20723c */ /* 0x000fe20000041820 */
[----:B------:R-:W-:Y:S05]  /*12eb0*/  LDSM.16.M88.4 R140, [R198+0x10100] ;  /* 0x01010000c68c783b */ /* 0x000fea0000000200 */
[----:B------:R-:W1:Y:S02]  /*12ec0*/  LDSM.16.M88.4 R144, [R197+0x8100] ;  /* 0x00810000c590783b */ /* 0x000e640000000200 */
[C---:B-----5:R-:W-:Y:S08]  /*12ed0*/  HMMA.16816.F32.BF16 R4, R132.reuse, R164, R4 ;  /* 0x000000a48404723c */ /* 0x060ff00000041804 */
[C---:B------:R-:W-:Y:S01]  /*12ee0*/  HMMA.16816.F32.BF16 R8, R132.reuse, R166, R8 ;  /* 0x000000a68408723c */ /* 0x040fe20000041808 */
[----:B------:R-:W-:Y:S07]  /*12ef0*/  LDSM.16.M88.4 R164, [R183] ;  /* 0x00000000b7a4783b */ /* 0x000fee0000000200 */
[C---:B------:R-:W-:Y:S08]  /*12f00*/  HMMA.16816.F32.BF16 R12, R132.reuse, R168, R12 ;  /* 0x000000a8840c723c */ /* 0x040ff0000004180c */
[C---:B------:R-:W-:Y:S01]  /*12f10*/  HMMA.16816.F32.BF16 R16, R132.reuse, R170, R16 ;  /* 0x000000aa8410723c */ /* 0x040fe20000041810 */
[----:B------:R-:W-:Y:S07]  /*12f20*/  LDSM.16.M88.4 R168, [R192+0x8100] ;  /* 0x00810000c0a8783b */ /* 0x000fee0000000200 */
[C---:B---3--:R-:W-:Y:S08]  /*12f30*/  HMMA.16816.F32.BF16 R20, R132.reuse, R136, R20 ;  /* 0x000000888414723c */ /* 0x048ff00000041814 */
[C---:B------:R-:W-:Y:S01]  /*12f40*/  HMMA.16816.F32.BF16 R24, R132.reuse, R138, R24 ;  /* 0x0000008a8418723c */ /* 0x040fe20000041818 */
[----:B------:R-:W2:Y:S07]  /*12f50*/  LDSM.16.M88.4 R136, [R197+0x9900] ;  /* 0x00990000c588783b */ /* 0x000eae0000000200 */
[C---:B------:R-:W-:Y:S08]  /*12f60*/  HMMA.16816.F32.BF16 R28, R132.reuse, R148, R28 ;  /* 0x00000094841c723c */ /* 0x040ff0000004181c */
[----:B------:R-:W-:Y:S01]  /*12f70*/  HMMA.16816.F32.BF16 R32, R132, R150, R32 ;  /* 0x000000968420723c */ /* 0x000fe20000041820 */
[----:B------:R-:W3:Y:S05]  /*12f80*/  LDSM.16.M88.4 R132, [R182] ;  /* 0x00000000b684783b */ /* 0x000eea0000000200 */
[----:B------:R-:W-:Y:S02]  /*12f90*/  LDSM.16.M88.4 R148, [R180] ;  /* 0x00000000b494783b */ /* 0x000fe40000000200 */
[C---:B-1----:R-:W-:Y:S08]  /*12fa0*/  HMMA.16816.F32.BF16 R4, R140.reuse, R144, R4 ;  /* 0x000000908c04723c */ /* 0x042ff00000041804 */
[C---:B------:R-:W-:Y:S01]  /*12fb0*/  HMMA.16816.F32.BF16 R8, R140.reuse, R146, R8 ;  /* 0x000000928c08723c */ /* 0x040fe20000041808 */
[----:B------:R-:W1:Y:S07]  /*12fc0*/  LDSM.16.M88.4 R144, [R181] ;  /* 0x00000000b590783b */ /* 0x000e6e0000000200 */
[C---:B------:R-:W-:Y:S08]  /*12fd0*/  HMMA.16816.F32.BF16 R12, R140.reuse, R152, R12 ;  /* 0x000000988c0c723c */ /* 0x040ff0000004180c */
[C---:B------:R-:W-:Y:S01]  /*12fe0*/  HMMA.16816.F32.BF16 R16, R140.reuse, R154, R16 ;  /* 0x0000009a8c10723c */ /* 0x040fe20000041810 */
[----:B------:R-:W4:Y:S07]  /*12ff0*/  LDSM.16.M88.4 R152, [R193+0x10100] ;  /* 0x01010000c198783b */ /* 0x000f2e0000000200 */
[C---:B------:R-:W-:Y:S08]  /*13000*/  HMMA.16816.F32.BF16 R20, R140.reuse, R156, R20 ;  /* 0x0000009c8c14723c */ /* 0x040ff00000041814 */
[C---:B------:R-:W-:Y:S01]  /*13010*/  HMMA.16816.F32.BF16 R24, R140.reuse, R158, R24 ;  /* 0x0000009e8c18723c */ /* 0x040fe20000041818 */
[----:B------:R-:W-:Y:S07]  /*13020*/  LDSM.16.M88.4 R156, [R192+0x9900] ;  /* 0x00990000c09c783b */ /* 0x000fee0000000200 */
[C---:B--2---:R-:W-:Y:S08]  /*13030*/  HMMA.16816.F32.BF16 R28, R140.reuse, R136, R28 ;  /* 0x000000888c1c723c */ /* 0x044ff0000004181c */
[----:B------:R-:W-:Y:S01]  /*13040*/  HMMA.16816.F32.BF16 R32, R140, R138, R32 ;  /* 0x0000008a8c20723c */ /* 0x000fe20000041820 */
[----:B------:R-:W2:Y:S05]  /*13050*/  LDSM.16.M88.4 R136, [R192+0x8900] ;  /* 0x00890000c088783b */ /* 0x000eaa0000000200 */
[----:B------:R-:W5:Y:S02]  /*13060*/  LDSM.16.M88.4 R140, [R192+0x9100] ;  /* 0x00910000c08c783b */ /* 0x000f640000000200 */
[C---:B------:R-:W-:Y:S08]  /*13070*/  HMMA.16816.F32.BF16 R4, R160.reuse, R164, R4 ;  /* 0x000000a4a004723c */ /* 0x040ff00000041804 */
[C---:B------:R-:W-:Y:S01]  /*13080*/  HMMA.16816.F32.BF16 R8, R160.reuse, R166, R8 ;  /* 0x000000a6a008723c */ /* 0x040fe20000041808 */
[----:B------:R-:W2:Y:S07]  /*13090*/  LDSM.16.M88.4 R164, [R191+0x10100] ;  /* 0x01010000bfa4783b */ /* 0x000eae0000000200 */
[C---:B---3--:R-:W-:Y:S08]  /*130a0*/  HMMA.16816.F32.BF16 R12, R160.reuse, R132, R12 ;  /* 0x00000084a00c723c */ /* 0x048ff0000004180c */
[C---:B------:R-:W-:Y:S01]  /*130b0*/  HMMA.16816.F32.BF16 R16, R160.reuse, R134, R16 ;  /* 0x00000086a010723c */ /* 0x040fe20000041810 */
[----:B------:R-:W3:Y:S07]  /*130c0*/  LDSM.16.M88.4 R132, [R184+0x2800] ;  /* 0x00280000b884783b */ /* 0x000eee0000000200 */
[C---:B-1----:R-:W-:Y:S08]  /*130d0*/  HMMA.16816.F32.BF16 R20, R160.reuse, R144, R20 ;  /* 0x00000090a014723c */ /* 0x042ff00000041814 */
[C---:B------:R-:W-:Y:S01]  /*130e0*/  HMMA.16816.F32.BF16 R24, R160.reuse, R146, R24 ;  /* 0x00000092a018723c */ /* 0x040fe20000041818 */
[----:B------:R-:W1:Y:S07]  /*130f0*/  LDSM.16.M88.4 R144, [R184+0x3000] ;  /* 0x00300000b890783b */ /* 0x000e6e0000000200 */
[C---:B------:R-:W-:Y:S08]  /*13100*/  HMMA.16816.F32.BF16 R28, R160.reuse, R148, R28 ;  /* 0x00000094a01c723c */ /* 0x040ff0000004181c */
[----:B------:R-:W-:Y:S01]  /*13110*/  HMMA.16816.F32.BF16 R32, R160, R150, R32 ;  /* 0x00000096a020723c */ /* 0x000fe20000041820 */
[----:B------:R-:W1:Y:S05]  /*13120*/  LDSM.16.M88.4 R148, [R184+0x3800] ;  /* 0x00380000b894783b */ /* 0x000e6a0000000200 */
[----:B------:R-:W-:Y:S02]  /*13130*/  LDSM.16.M88.4 R160, [R179] ;  /* 0x00000000b3a0783b */ /* 0x000fe40000000200 */
[C---:B----4-:R-:W-:Y:S08]  /*13140*/  HMMA.16816.F32.BF16 R4, R152.reuse, R168, R4 ;  /* 0x000000a89804723c */ /* 0x050ff00000041804 */
[C---:B------:R-:W-:Y:S08]  /*13150*/  HMMA.16816.F32.BF16 R8, R152.reuse, R170, R8 ;  /* 0x000000aa9808723c */ /* 0x040ff00000041808 */
[C---:B--2---:R-:W-:Y:S08]  /*13160*/  HMMA.16816.F32.BF16 R12, R152.reuse, R136, R12 ;  /* 0x00000088980c723c */ /* 0x044ff0000004180c */
[C---:B------:R-:W-:Y:S01]  /*13170*/  HMMA.16816.F32.BF16 R16, R152.reuse, R138, R16 ;  /* 0x0000008a9810723c */ /* 0x040fe20000041810 */
[----:B------:R-:W-:Y:S07]  /*13180*/  LDSM.16.M88.4 R136, [R198+0x14100] ;  /* 0x01410000c688783b */ /* 0x000fee0000000200 */
[C---:B-----5:R-:W-:Y:S08]  /*13190*/  HMMA.16816.F32.BF16 R20, R152.reuse, R140, R20 ;  /* 0x0000008c9814723c */ /* 0x060ff00000041814 */
[C---:B------:R-:W-:Y:S01]  /*131a0*/  HMMA.16816.F32.BF16 R24, R152.reuse, R142, R24 ;  /* 0x0000008e9818723c */ /* 0x040fe20000041818 */
[----:B------:R-:W2:Y:S07]  /*131b0*/  LDSM.16.M88.4 R140, [R197+0xa100] ;  /* 0x00a10000c58c783b */ /* 0x000eae0000000200 */
[C---:B------:R-:W-:Y:S08]  /*131c0*/  HMMA.16816.F32.BF16 R28, R152.reuse, R156, R28 ;  /* 0x0000009c981c723c */ /* 0x040ff0000004181c */
[----:B------:R-:W-:Y:S01]  /*131d0*/  HMMA.16816.F32.BF16 R32, R152, R158, R32 ;  /* 0x0000009e9820723c */ /* 0x000fe20000041820 */
[----:B------:R-:W4:Y:S05]  /*131e0*/  LDSM.16.M88.4 R152, [R197+0xa900] ;  /* 0x00a90000c598783b */ /* 0x000f2a0000000200 */
[----:B------:R-:W5:Y:S02]  /*131f0*/  LDSM.16.M88.4 R156, [R197+0xb100] ;  /* 0x00b10000c59c783b */ /* 0x000f640000000200 */
[C---:B------:R-:W-:Y:S08]  /*13200*/  HMMA.16816.F32.BF16 R4, R164.reuse, R172, R4 ;  /* 0x000000aca404723c */ /* 0x040ff00000041804 */
[C---:B------:R-:W-:Y:S08]  /*13210*/  HMMA.16816.F32.BF16 R8, R164.reuse, R174, R8 ;  /* 0x000000aea408723c */ /* 0x040ff00000041808 */
        /* <DEDUP_REMOVED lines=8> */
[----:B------:R-:W1:Y:S05]  /*132a0*/  LDSM.16.M88.4 R148, [R178] ;  /* 0x00000000b294783b */ /* 0x000e6a0000000200 */
[----:B------:R-:W-:Y:S02]  /*132b0*/  LDSM.16.M88.4 R164, [R184+0x4000] ;  /* 0x00400000b8a4783b */ /* 0x000fe40000000200 */
[C---:B--2---:R-:W-:Y:S08]  /*132c0*/  HMMA.16816.F32.BF16 R4, R136.reuse, R140, R4 ;  /* 0x0000008c8804723c */ /* 0x044ff00000041804 */
[C---:B------:R-:W-:Y:S01]  /*132d0*/  HMMA.16816.F32.BF16 R8, R136.reuse, R142, R8 ;  /* 0x0000008e8808723c */ /* 0x040fe20000041808 */
[----:B------:R-:W2:Y:S07]  /*132e0*/  LDSM.16.M88.4 R140, [R177] ;  /* 0x00000000b18c783b */ /* 0x000eae0000000200 */
[C---:B----4-:R-:W-:Y:S08]  /*132f0*/  HMMA.16816.F32.BF16 R12, R136.reuse, R152, R12 ;  /* 0x00000098880c723c */ /* 0x050ff0000004180c */
[C---:B------:R-:W-:Y:S01]  /*13300*/  HMMA.16816.F32.BF16 R16, R136.reuse, R154, R16 ;  /* 0x0000009a8810723c */ /* 0x040fe20000041810 */
[----:B------:R-:W4:Y:S07]  /*13310*/  LDSM.16.M88.4 R152, [R176] ;  /* 0x00000000b098783b */ /* 0x000f2e0000000200 */
[C---:B-----5:R-:W-:Y:S08]  /*13320*/  HMMA.16816.F32.BF16 R20, R136.reuse, R156, R20 ;  /* 0x0000009c8814723c */ /* 0x060ff00000041814 */
[C---:B------:R-:W-:Y:S01]  /*13330*/  HMMA.16816.F32.BF16 R24, R136.reuse, R158, R24 ;  /* 0x0000009e8818723c */ /* 0x040fe20000041818 */
[----:B------:R-:W-:Y:S07]  /*13340*/  LDSM.16.M88.4 R156, [R192+0xa900] ;  /* 0x00a90000c09c783b */ /* 0x000fee0000000200 */
[C---:B---3--:R-:W-:Y:S08]  /*13350*/  HMMA.16816.F32.BF16 R28, R136.reuse, R132, R28 ;  /* 0x00000084881c723c */ /* 0x048ff0000004181c */
[----:B------:R-:W-:Y:S01]  /*13360*/  HMMA.16816.F32.BF16 R32, R136, R134, R32 ;  /* 0x000000868820723c */ /* 0x000fe20000041820 */
[----:B------:R-:W-:Y:S05]  /*13370*/  LDSM.16.M88.4 R132, [R193+0x14100] ;  /* 0x01410000c184783b */ /* 0x000fea0000000200 */
[----:B------:R-:W3:Y:S02]  /*13380*/  LDSM.16.M88.4 R136, [R192+0xa100] ;  /* 0x00a10000c088783b */ /* 0x000ee40000000200 */
[C---:B-1----:R-:W-:Y:S08]  /*13390*/  HMMA.16816.F32.BF16 R4, R144.reuse, R160, R4 ;  /* 0x000000a09004723c */ /* 0x042ff00000041804 */
[C---:B------:R-:W-:Y:S01]  /*133a0*/  HMMA.16816.F32.BF16 R8, R144.reuse, R162, R8 ;  /* 0x000000a29008723c */ /* 0x040fe20000041808 */
[----:B------:R-:W-:Y:S07]  /*133b0*/  LDSM.16.M88.4 R160, [R191+0x14100] ;  /* 0x01410000bfa0783b */ /* 0x000fee0000000200 */
[C---:B------:R-:W-:Y:S08]  /*133c0*/  HMMA.16816.F32.BF16 R12, R144.reuse, R148, R12 ;  /* 0x00000094900c723c */ /* 0x040ff0000004180c */
[C---:B------:R-:W-:Y:S01]  /*133d0*/  HMMA.16816.F32.BF16 R16, R144.reuse, R150, R16 ;  /* 0x000000969010723c */ /* 0x040fe20000041810 */
[----:B------:R-:W1:Y:S07]  /*133e0*/  LDSM.16.M88.4 R148, [R192+0xb100] ;  /* 0x00b10000c094783b */ /* 0x000e6e0000000200 */
[C---:B--2---:R-:W-:Y:S08]  /*133f0*/  HMMA.16816.F32.BF16 R20, R144.reuse, R140, R20 ;  /* 0x0000008c9014723c */ /* 0x044ff00000041814 */
[C---:B------:R-:W-:Y:S01]  /*13400*/  HMMA.16816.F32.BF16 R24, R144.reuse, R142, R24 ;  /* 0x0000008e9018723c */ /* 0x040fe20000041818 */
[----:B------:R-:W2:Y:S07]  /*13410*/  LDSM.16.M88.4 R140, [R192+0xb900] ;  /* 0x00b90000c08c783b */ /* 0x000eae0000000200 */
[C---:B----4-:R-:W-:Y:S07]  /*13420*/  HMMA.16816.F32.BF16 R28, R144.reuse, R152, R28 ;  /* 0x00000098901c723c */ /* 0x050fee000004181c */
[C---:B------:R-:W-:Y:S01]  /*13430*/  @P0 IMAD.WIDE.U32 R152, R0.reuse, c[0x0][0x1e0], RZ ;  /* 0x0000780000980a25 */ /* 0x040fe200078e00ff */
[----:B------:R-:W-:Y:S07]  /*13440*/  HMMA.16816.F32.BF16 R32, R144, R154, R32 ;  /* 0x0000009a9020723c */ /* 0x000fee0000041820 */
[----:B------:R-:W-:Y:S01]  /*13450*/  @P0 SHF.R.S32.HI R155, RZ, 0x1f, R0 ;  /* 0x0000001fff9b0819 */ /* 0x000fe20000011400 */
[C---:B---3--:R-:W-:Y:S05]  /*13460*/  HMMA.16816.F32.BF16 R4, R132.reuse, R136, R4 ;  /* 0x000000888404723c */ /* 0x048fea0000041804 */
[----:B------:R-:W-:Y:S03]  /*13470*/  @P0 IMAD R155, R155, c[0x0][0x1e0], RZ ;  /* 0x000078009b9b0a24 */ /* 0x000fe600078e02ff */
[C---:B------:R-:W-:Y:S01]  /*13480*/  HMMA.16816.F32.BF16 R8, R132.reuse, R138, R8 ;  /* 0x0000008a8408723c */ /* 0x040fe20000041808 */
[----:B------:R-:W3:Y:S03]  /*13490*/  LDSM.16.M88.4 R136, [R184+0x4800] ;  /* 0x00480000b888783b */ /* 0x000ee60000000200 */
[----:B------:R-:W-:Y:S02]  /*134a0*/  @P0 IMAD R0, R0, c[0x0][0x1e4], R155 ;  /* 0x0000790000000a24 */ /* 0x000fe400078e029b */
[----:B------:R-:W-:Y:S02]  /*134b0*/  @P0 IMAD.SHL.U32 R155, R152, 0x40, RZ ;  /* 0x00000040989b0824 */ /* 0x000fe400078e00ff */
[C---:B------:R-:W-:Y:S04]  /*134c0*/  HMMA.16816.F32.BF16 R12, R132.reuse, R156, R12 ;  /* 0x0000009c840c723c */ /* 0x040fe8000004180c */
[----:B------:R-:W-:Y:S01]  /*134d0*/  @P0 IMAD.IADD R153, R153, 0x1, R0 ;  /* 0x0000000199990824 */ /* 0x000fe200078e0200 */
[----:B------:R-:W-:Y:S03]  /*134e0*/  @P0 IADD3 R0, P2, R155, R204, RZ ;  /* 0x000000cc9b000210 */ /* 0x000fe60007f5e0ff */
[C---:B------:R-:W-:Y:S04]  /*134f0*/  HMMA.16816.F32.BF16 R16, R132.reuse, R158, R16 ;  /* 0x0000009e8410723c */ /* 0x040fe80000041810 */
[----:B------:R-:W-:Y:S02]  /*13500*/  @P0 LEA R156, P1, R0, c[0x0][0x1c8], 0x1 ;  /* 0x00007200009c0a11 */ /* 0x000fe400078208ff */
[----:B------:R-:W-:Y:S02]  /*13510*/  @P0 SHF.L.U64.HI R153, R152, 0x6, R153 ;  /* 0x0000000698990819 */ /* 0x000fe40000010299 */
[C---:B-1----:R-:W-:Y:S04]  /*13520*/  HMMA.16816.F32.BF16 R20, R132.reuse, R148, R20 ;  /* 0x000000948414723c */ /* 0x042fe80000041814 */
[----:B------:R-:W-:Y:S04]  /*13530*/  @P0 IMAD.X R157, R153, 0x1, R211, P2 ;  /* 0x00000001999d0824 */ /* 0x000fe800010e06d3 */
[C---:B------:R-:W-:Y:S04]  /*13540*/  HMMA.16816.F32.BF16 R24, R132.reuse, R150, R24 ;  /* 0x000000968418723c */ /* 0x040fe80000041818 */
[----:B------:R-:W-:Y:S02]  /*13550*/  @P0 LEA.HI.X R157, R0, c[0x0][0x1cc], R157, 0x1, P1 ;  /* 0x00007300009d0a11 */ /* 0x000fe400008f0c9d */
[----:B------:R-:W-:Y:S02]  /*13560*/  @P0 IADD3 R0, P3, R155, R214, RZ ;  /* 0x000000d69b000210 */ /* 0x000fe40007f7e0ff */
[C---:B--2---:R-:W-:Y:S04]  /*13570*/  HMMA.16816.F32.BF16 R28, R132.reuse, R140, R28 ;  /* 0x0000008c841c723c */ /* 0x044fe8000004181c */
[--C-:B------:R-:W-:Y:S01]  /*13580*/  @P0 IMAD.X R159, R153, 0x1, R220.reuse, P3 ;  /* 0x00000001999f0824 */ /* 0x100fe200018e06dc */
[C---:B------:R-:W-:Y:S03]  /*13590*/  @P0 LEA R158, P3, R0.reuse, c[0x0][0x1c8], 0x1 ;  /* 0x00007200009e0a11 */ /* 0x040fe600078608ff */
[----:B------:R-:W-:Y:S01]  /*135a0*/  HMMA.16816.F32.BF16 R32, R132, R142, R32 ;  /* 0x0000008e8420723c */ /* 0x000fe20000041820 */
[----:B------:R-:W1:Y:S03]  /*135b0*/  LDSM.16.M88.4 R132, [R184+0x5000] ;  /* 0x00500000b884783b */ /* 0x000e660000000200 */
[----:B------:R-:W-:Y:S04]  /*135c0*/  @P0 LEA.HI.X R159, R0, c[0x0][0x1cc], R159, 0x1, P3 ;  /* 0x00007300009f0a11 */ /* 0x000fe800018f0c9f */
[C---:B------:R-:W-:Y:S07]  /*135d0*/  HMMA.16816.F32.BF16 R4, R160.reuse, R164, R4 ;  /* 0x000000a4a004723c */ /* 0x040fee0000041804 */
[CC--:B------:R-:W-:Y:S01]  /*135e0*/  @P0 IADD3 R164, P2, R155.reuse, R213.reuse, RZ ;  /* 0x000000d59ba40210 */ /* 0x0c0fe20007f5e0ff */
[C---:B------:R-:W-:Y:S04]  /*135f0*/  HMMA.16816.F32.BF16 R8, R160.reuse, R166, R8 ;  /* 0x000000a6a008723c */ /* 0x040fe80000041808 */
[----:B------:R-:W-:Y:S03]  /*13600*/  @P0 IADD3 R165, P1, R155, UR6, RZ ;  /* 0x000000069ba50c10 */ /* 0x000fe6000ff3e0ff */
[C---:B------:R-:W-:Y:S01]  /*13610*/  @P0 IMAD.X R167, R153.reuse, 0x1, R219, P2 ;  /* 0x0000000199a70824 */ /* 0x040fe200010e06db */
[C---:B---3--:R-:W-:Y:S04]  /*13620*/  HMMA.16816.F32.BF16 R12, R160.reuse, R136, R12 ;  /* 0x00000088a00c723c */ /* 0x048fe8000004180c */
[----:B------:R-:W-:Y:S02]  /*13630*/  @P0 IADD3.X R155, R153, UR7, RZ, P1, !PT ;  /* 0x00000007999b0c10 */ /* 0x000fe40008ffe4ff */
[----:B------:R-:W-:Y:S02]  /*13640*/  @P0 IADD3 R154, P1, R165, R204, RZ ;  /* 0x000000cca59a0210 */ /* 0x000fe40007f3e0ff */
[C---:B------:R-:W-:Y:S01]  /*13650*/  HMMA.16816.F32.BF16 R16, R160.reuse, R138, R16 ;  /* 0x0000008aa010723c */ /* 0x040fe20000041810 */
[----:B------:R-:W2:Y:S01]  /*13660*/  LDSM.16.M88.4 R136, [R184+0x5800] ;  /* 0x00580000b888783b */ /* 0x000ea20000000200 */
[----:B------:R-:W-:Y:S04]  /*13670*/  DEPBAR.LE SB0, 0x0 ;  /* 0x000080000000791a */ /* 0x000fe80000000000 */
[----:B------:R-:W-:Y:S01]  /*13680*/  BAR.SYNC.DEFER_BLOCKING 0x0 ;  /* 0x0000000000007b1d */ /* 0x000fe20000010000 */
[----:B------:R-:W-:Y:S01]  /*13690*/  @P0 LEA R166, P2, R164, c[0x0][0x1c8], 0x1 ;  /* 0x00007200a4a60a11 */ /* 0x000fe200078408ff */
[----:B------:R-:W-:Y:S01]  /*136a0*/  @P0 IMAD.X R153, R155, 0x1, R211, P1 ;  /* 0x000000019b990824 */ /* 0x000fe200008e06d3 */
[----:B------:R-:W-:Y:S01]  /*136b0*/  @P0 LEA R152, P1, R154, c[0x0][0x1c8], 0x1 ;  /* 0x000072009a980a11 */ /* 0x000fe200078208ff */
[C---:B-1----:R-:W-:Y:S05]  /*136c0*/  HMMA.16816.F32.BF16 R20, R160.reuse, R132, R20 ;  /* 0x00000084a014723c */ /* 0x042fea0000041814 */
[----:B------:R-:W-:Y:S02]  /*136d0*/  @P0 LEA.HI.X R167, R164, c[0x0][0x1cc], R167, 0x1, P2 ;  /* 0x00007300a4a70a11 */ /* 0x000fe400010f0ca7 */
[----:B------:R-:W-:Y:S01]  /*136e0*/  @P0 LEA.HI.X R153, R154, c[0x0][0x1cc], R153, 0x1, P1 ;  /* 0x000073009a990a11 */ /* 0x000fe200008f0c99 */
[C---:B------:R-:W-:Y:S04]  /*136f0*/  HMMA.16816.F32.BF16 R24, R160.reuse, R134, R24 ;  /* 0x00000086a018723c */ /* 0x040fe80000041818 */
[C---:B------:R-:W-:Y:S02]  /*13700*/  @P0 IADD3 R0, P2, R165.reuse, R214, RZ ;  /* 0x000000d6a5000210 */ /* 0x040fe40007f5e0ff */
[----:B------:R-:W-:Y:S02]  /*13710*/  @P0 IADD3 R165, P1, R165, R213, RZ ;  /* 0x000000d5a5a50210 */ /* 0x000fe40007f3e0ff */
[C---:B------:R-:W-:Y:S01]  /*13720*/  @P0 LEA R168, P3, R0.reuse, c[0x0][0x1c8], 0x1 ;  /* 0x0000720000a80a11 */ /* 0x040fe200078608ff */
[----:B------:R-:W-:Y:S01]  /*13730*/  @P0 IMAD.X R169, R155, 0x1, R220, P2 ;  /* 0x000000019ba90824 */ /* 0x000fe200010e06dc */
[----:B------:R-:W-:Y:S01]  /*13740*/  @!PT LDS RZ, [RZ] ;  /* 0x00000000fffff984 */ /* 0x000fe20000000800 */
[----:B------:R-:W-:Y:S01]  /*13750*/  @!PT LDS RZ, [RZ] ;  /* 0x00000000fffff984 */ /* 0x000fe20000000800 */
[----:B------:R-:W-:Y:S01]  /*13760*/  @!PT LDS RZ, [RZ] ;  /* 0x00000000fffff984 */ /* 0x000fe20000000800 */
[----:B------:R1:W-:Y:S02]  /*13770*/  @P0 LDGSTS.E.BYPASS.LTC128B.128 [R202+0x6100], [R156.64], !P5 ;  /* 0x061000009cca0fae */ /* 0x0003e4000e901d5c */
[----:B------:R-:W-:Y:S01]  /*13780*/  @P0 LEA R154, P2, R165, c[0x0][0x1c8], 0x1 ;  /* 0x00007200a59a0a11 */ /* 0x000fe200078408ff */
[----:B------:R-:W-:Y:S01]  /*13790*/  @P0 IMAD.X R164, R155, 0x1, R219, P1 ;  /* 0x000000019ba40824 */ /* 0x000fe200008e06db */
[----:B------:R-:W-:Y:S01]  /*137a0*/  @P0 LEA.HI.X R169, R0, c[0x0][0x1cc], R169, 0x1, P3 ;  /* 0x0000730000a90a11 */ /* 0x000fe200018f0ca9 */
[----:B------:R-:W-:Y:S01]  /*137b0*/  IMAD.MOV.U32 R0, RZ, RZ, R203 ;  /* 0x000000ffff007224 */ /* 0x000fe200078e00cb */
[----:B------:R3:W-:Y:S01]  /*137c0*/  @P0 LDGSTS.E.BYPASS.LTC128B.128 [R202+0x8100], [R158.64], !P6 ;  /* 0x081000009eca0fae */ /* 0x0007e2000f101d5c */
[----:B------:R-:W-:Y:S02]  /*137d0*/  PLOP3.LUT P1, PT, PT, PT, UP3, 0x80, 0x0 ;  /* 0x000000000000781c */ /* 0x000fe40003f2f038 */
[----:B------:R-:W-:Y:S02]  /*137e0*/  @P0 LEA.HI.X R155, R165, c[0x0][0x1cc], R164, 0x1, P2 ;  /* 0x00007300a59b0a11 */ /* 0x000fe400010f0ca4 */
[----:B------:R4:W-:Y:S01]  /*137f0*/  @P0 LDGSTS.E.BYPASS.LTC128B.128 [R202+0xa100], [R166.64], !P4 ;  /* 0x0a100000a6ca0fae */ /* 0x0009e2000e101d5c */
[C---:B--2---:R-:W-:Y:S04]  /*13800*/  HMMA.16816.F32.BF16 R28, R160.reuse, R136, R28 ;  /* 0x00000088a01c723c */ /* 0x044fe8000004181c */
[----:B------:R2:W-:Y:S04]  /*13810*/  @P0 LDGSTS.E.BYPASS.LTC128B.128 [R202+0x7100], [R152.64], !P5 ;  /* 0x0710000098ca0fae */ /* 0x0005e8000e901d5c */
[----:B------:R-:W-:Y:S01]  /*13820*/  @P1 IMAD.MOV.U32 R0, RZ, RZ, R217 ;  /* 0x000000ffff001224 */ /* 0x000fe200078e00d9 */
[----:B------:R4:W-:Y:S01]  /*13830*/  @P0 LDGSTS.E.BYPASS.LTC128B.128 [R202+0x9100], [R168.64], !P6 ;  /* 0x09100000a8ca0fae */ /* 0x0009e2000f101d5c */
[----:B------:R-:W-:Y:S04]  /*13840*/  HMMA.16816.F32.BF16 R32, R160, R138, R32 ;  /* 0x0000008aa020723c */ /* 0x000fe80000041820 */
[----:B------:R5:W-:Y:S01]  /*13850*/  @P0 LDGSTS.E.BYPASS.LTC128B.128 [R202+0xb100], [R154.64], !P4 ;  /* 0x0b1000009aca0fae */ /* 0x000be2000e101d5c */
[----:B------:R-:W-:Y:S01]  /*13860*/  PLOP3.LUT P0, PT, PT, PT, UP2, 0x40, 0x0 ;  /* 0x000000000000781c */ /* 0x000fe20003f0e828 */
[----:B-1----:R-:W-:Y:S02]  /*13870*/  IMAD.U32 R156, RZ, RZ, UR23 ;  /* 0x00000017ff9c7e24 */ /* 0x002fe4000f8e00ff */
[----:B------:R-:W-:Y:S01]  /*13880*/  IMAD.SHL.U32 R161, R224, 0x40, RZ ;  /* 0x00000040e0a17824 */ /* 0x000fe200078e00ff */
[----:B------:R-:W3:Y:S04]  /*13890*/  SHFL.IDX PT, R164, R0, RZ, 0x1c1f ;  /* 0x001c1fff00a47589 */ /* 0x000ee800000e0000 */
[----:B------:R-:W-:Y:S01]  /*138a0*/  IADD3 R157, -R208, 0x1, -R161 ;  /* 0x00000001d09d7810 */ /* 0x000fe20007ffe9a1 */
[----:B------:R-:W0:Y:S03]  /*138b0*/  LDGDEPBAR ;  /* 0x00000000000079af */ /* 0x000e260000000000 */
[----:B------:R-:W-:Y:S04]  /*138c0*/  IADD3 R156, -R156, UR12, R157 ;  /* 0x0000000c9c9c7c10 */ /* 0x000fe8000fffe19d */
[C---:B------:R-:W-:Y:S02]  /*138d0*/  IADD3 R157, R156.reuse, c[0x0][0x328], RZ ;  /* 0x0000ca009c9d7a10 */ /* 0x040fe40007ffe0ff */
[----:B--2---:R-:W-:Y:S03]  /*138e0*/  IADD3 R153, R156, UR4, RZ ;  /* 0x000000049c997c10 */ /* 0x004fe6000fffe0ff */
[--C-:B---3--:R-:W-:Y:S02]  /*138f0*/  IMAD.IADD R159, R157, 0x1, R164.reuse ;  /* 0x000000019d9f7824 */ /* 0x108fe400078e02a4 */
[----:B-----5:R-:W-:Y:S01]  /*13900*/  IMAD.IADD R155, R153, 0x1, R164 ;  /* 0x00000001999b7824 */ /* 0x020fe200078e02a4 */
[----:B------:R-:W-:-:S05]  /*13910*/  @P0 BRA `(.L_x_397) ;  /* 0x0000019000000947 */ /* 0x000fca0003800000 */
[----:B----4-:R-:W-:Y:S01]  /*13920*/  IMAD.U32 R133, RZ, RZ, UR23 ;  /* 0x00000017ff857e24 */ /* 0x010fe2000f8e00ff */
        /* <DEDUP_REMOVED lines=13> */
.L_x_399:
[----:B------:R-:W-:Y:S04]  /*13a00*/  MOV R132, c[0x0][0x32c] ;  /* 0x0000cb0000847a02 */ /* 0x000fe80000000f00 */
[----:B------:R-:W-:Y:S11]  /*13a10*/  ISETP.NE.AND P0, PT, R132, 0x1, PT ;  /* 0x000000018400780c */ /* 0x000ff60003f05270 */
[----:B------:R-:W-:Y:S02]  /*13a20*/  @!UPT UIADD3 URZ, URZ, URZ, URZ ;  /* 0x0000003f3f3ff290 */ /* 0x000fe4000fffe03f */
[----:B------:R-:W-:Y:S05]  /*13a30*/  @P0 IMAD.HI.U32 R132, R164, c[0x0][0x330], RZ ;  /* 0x0000cc00a4840a27 */ /* 0x000fea00078e00ff */
[----:B------:R-:W-:Y:S02]  /*13a40*/  @P0 SHF.R.U32.HI R164, RZ, c[0x0][0x334], R132 ;  /* 0x0000cd00ffa40a19 */ /* 0x000fe40000011684 */
.L_x_400:
[----:B------:R-:W-:Y:S05]  /*13a50*/  BSYNC B0 ;  /* 0x0000000000007941 */ /* 0x000fea0003800000 */
.L_x_398:
[----:B------:R-:W-:Y:S04]  /*13a60*/  IMAD R133, R164, c[0x0][0x32c], -R161 ;  /* 0x0000cb00a4857a24 */ /* 0x000fe800078e0aa1 */
[----:B------:R-:W-:Y:S05]  /*13a70*/  IMAD.IADD R134, R133, 0x1, -R208 ;  /* 0x0000000185867824 */ /* 0x000fea00078e0ad0 */
[----:B------:R-:W-:Y:S02]  /*13a80*/  IADD3 R132, R134, c[0x0][0x32c], RZ ;  /* 0x0000cb0086847a10 */ /* 0x000fe40007ffe0ff */
[----:B------:R-:W-:Y:S02]  /*13a90*/  IMNMX R155, R155, R134, !PT ;  /* 0x000000869b9b7217 */ /* 0x000fe40007800200 */
[----:B------:R-:W-:Y:S02]  /*13aa0*/  IMNMX R159, R159, R132, PT ;  /* 0x000000849f9f7217 */ /* 0x000fe40003800200 */
.L_x_397:
[----:B----4-:R-:W-:Y:S04]  /*13ab0*/  ISETP.GT.AND P1, PT, R224, -0x1, PT ;  /* 0xffffffffe000780c */ /* 0x010fe80003f24270 */
[C---:B------:R-:W-:Y:S02]  /*13ac0*/  ISETP.GT.AND P0, PT, R155.reuse, RZ, P1 ;  /* 0x000000ff9b00720c */ /* 0x040fe40000f04270 */
[----:B------:R-:W-:Y:S02]  /*13ad0*/  ISETP.GT.AND P2, PT, R155, 0x8, P1 ;  /* 0x000000089b00780c */ /* 0x000fe40000f44270 */
[----:B------:R-:W-:Y:S02]  /*13ae0*/  ISETP.LT.OR P0, PT, R159, 0x1, P0 ;  /* 0x000000019f00780c */ /* 0x000fe40000701670 */
        /* <DEDUP_REMOVED lines=41> */
[C---:B------:R-:W-:Y:S02]  /*13d80*/  ISETP.LT.OR P3, PT, R159.reuse, 0x39, P2 ;  /* 0x000000399f00780c */ /* 0x040fe40001761670 */
[----:B------:R-:W-:Y:S02]  /*13d90*/  ISETP.LT.OR P2, PT, R159, 0x3a, P0 ;  /* 0x0000003a9f00780c */ /* 0x000fe40000741670 */
[----:B------:R-:W-:Y:S02]  /*13da0*/  PLOP3.LUT P0, PT, PT, PT, UP2, 0x40, 0x0 ;  /* 0x000000000000781c */ /* 0x000fe40003f0e828 */
[----:B------:R-:W-:Y:S02]  /*13db0*/  ISETP.GT.AND P4, PT, R155, 0x31, P1 ;  /* 0x000000319b00780c */ /* 0x000fe40000f84270 */
[----:B------:R-:W-:Y:S02]  /*13dc0*/  FSEL R148, R32, -INF , !P3 ;  /* 0xff80000020947808 */ /* 0x000fe40005800000 */
[----:B------:R-:W-:Y:S02]  /*13dd0*/  ISETP.LT.OR P4, PT, R159, 0x32, P4 ;  /* 0x000000329f00780c */ /* 0x000fe40002781670 */
[----:B------:R-:W-:Y:S02]  /*13de0*/  FSEL R146, R33, -INF , !P2 ;  /* 0xff80000021927808 */ /* 0x000fe40005000000 */
[----:B------:R-:W-:Y:S03]  /*13df0*/  FSEL R150, R29, -INF , !P4 ;  /* 0xff8000001d967808 */ /* 0x000fe60006000000 */
        /* <DEDUP_REMOVED lines=15> */
.L_x_403:
[----:B------:R-:W-:Y:S04]  /*13ef0*/  MOV R4, c[0x0][0x32c] ;  /* 0x0000cb0000047a02 */ /* 0x000fe80000000f00 */
[----:B------:R-:W-:Y:S11]  /*13f00*/  ISETP.NE.AND P0, PT, R4, 0x1, PT ;  /* 0x000000010400780c */ /* 0x000ff60003f05270 */
[----:B------:R-:W-:Y:S02]  /*13f10*/  @!UPT UIADD3 URZ, URZ, URZ, URZ ;  /* 0x0000003f3f3ff290 */ /* 0x000fe4000fffe03f */
[----:B------:R-:W-:Y:S05]  /*13f20*/  @P0 IMAD.HI.U32 R4, R12, c[0x0][0x330], RZ ;  /* 0x0000cc000c040a27 */ /* 0x000fea00078e00ff */
[----:B------:R-:W-:Y:S02]  /*13f30*/  @P0 SHF.R.U32.HI R12, RZ, c[0x0][0x334], R4 ;  /* 0x0000cd00ff0c0a19 */ /* 0x000fe40000011604 */
.L_x_404:
[----:B------:R-:W-:Y:S05]  /*13f40*/  BSYNC B0 ;  /* 0x0000000000007941 */ /* 0x000fea0003800000 */
.L_x_402:
[----:B------:R-:W-:Y:S04]  /*13f50*/  IMAD R161, R12, c[0x0][0x32c], -R161 ;  /* 0x0000cb000ca17a24 */ /* 0x000fe800078e0aa1 */
[----:B------:R-:W-:Y:S05]  /*13f60*/  IMAD.IADD R4, R161, 0x1, -R208 ;  /* 0x00000001a1047824 */ /* 0x000fea00078e0ad0 */
[----:B------:R-:W-:Y:S02]  /*13f70*/  IADD3 R5, R4, c[0x0][0x32c], RZ ;  /* 0x0000cb0004057a10 */ /* 0x000fe40007ffe0ff */
[----:B------:R-:W-:Y:S02]  /*13f80*/  IMNMX R153, R153, R4, !PT ;  /* 0x0000000499997217 */ /* 0x000fe40007800200 */
[----:B------:R-:W-:Y:S02]  /*13f90*/  IMNMX R0, R0, R5, PT ;  /* 0x0000000500007217 */ /* 0x000fe40003800200 */
.L_x_401:
[----:B------:R-:W-:Y:S02]  /*13fa0*/  FMNMX.FTZ R5, R138, R3, !PT ;  /* 0x000000038a057209 */ /* 0x000fe40007810000 */
[C---:B------:R-:W-:Y:S02]  /*13fb0*/  ISETP.GT.AND P2, PT, R153.reuse, RZ, P1 ;  /* 0x000000ff9900720c */ /* 0x040fe40000f44270 */
[----:B------:R-:W-:Y:S02]  /*13fc0*/  FMNMX.FTZ R5, R136, R5, !PT ;  /* 0x0000000588057209 */ /* 0x000fe40007810000 */
[----:B------:R-:W-:Y:S02]  /*13fd0*/  ISETP.LT.OR P2, PT, R0, 0x1, P2 ;  /* 0x000000010000780c */ /* 0x000fe40001741670 */
[----:B------:R-:W-:Y:S02]  /*13fe0*/  FMNMX.FTZ R5, R134, R5, !PT ;  /* 0x0000000586057209 */ /* 0x000fe40007810000 */
[C---:B------:R-:W-:Y:S02]  /*13ff0*/  ISETP.GT.AND P0, PT, R153.reuse, 0x1, P1 ;  /* 0x000000019900780c */ /* 0x040fe40000f04270 */
[----:B------:R-:W-:Y:S02]  /*14000*/  FMNMX.FTZ R5, R8, R5, !PT ;  /* 0x0000000508057209 */ /* 0x000fe40007810000 */
[----:B------:R-:W-:Y:S02]  /*14010*/  ISETP.LT.OR P0, PT, R0, 0x2, P0 ;  /* 0x000000020000780c */ /* 0x000fe40000701670 */
[----:B------:R-:W-:Y:S02]  /*14020*/  FMNMX.FTZ R5, R166, R5, !PT ;  /* 0x00000005a6057209 */ /* 0x000fe40007810000 */
[----:B------:R-:W-:Y:S02]  /*14030*/  FSEL R17, R6, -INF , !P2 ;  /* 0xff80000006117808 */ /* 0x000fe40005000000 */
[----:B------:R-:W-:Y:S02]  /*14040*/  FMNMX.FTZ R5, R168, R5, !PT ;  /* 0x00000005a8057209 */ /* 0x000fe40007810000 */
[----:B------:R-:W-:Y:S02]  /*14050*/  ISETP.GT.AND P3, PT, R153, 0x8, P1 ;  /* 0x000000089900780c */ /* 0x000fe40000f64270 */
[----:B------:R-:W-:Y:S02]  /*14060*/  FMNMX.FTZ R5, R142, R5, !PT ;  /* 0x000000058e057209 */ /* 0x000fe40007810000 */
[----:B------:R-:W-:Y:S02]  /*14070*/  FSEL R13, R7, -INF , !P0 ;  /* 0xff800000070d7808 */ /* 0x000fe40004000000 */
[----:B------:R-:W-:Y:S02]  /*14080*/  ISETP.LT.OR P3, PT, R0, 0x9, P3 ;  /* 0x000000090000780c */ /* 0x000fe40001f61670 */
[----:B------:R-:W-:Y:S02]  /*14090*/  FMNMX.FTZ R4, R17, R2, !PT ;  /* 0x0000000211047209 */ /* 0x000fe40007810000 */
[----:B------:R-:W-:Y:S02]  /*140a0*/  ISETP.GT.AND P0, PT, R153, 0x9, P1 ;  /* 0x000000099900780c */ /* 0x000fe40000f04270 */
[----:B------:R-:W-:Y:S02]  /*140b0*/  FMNMX.FTZ R5, R140, R5, !PT ;  /* 0x000000058c057209 */ /* 0x000fe40007810000 */
[----:B------:R-:W-:Y:S02]  /*140c0*/  FMNMX.FTZ R4, R13, R4, !PT ;  /* 0x000000040d047209 */ /* 0x000fe40007810000 */
[----:B------:R-:W-:Y:S02]  /*140d0*/  ISETP.LT.OR P2, PT, R0, 0xa, P0 ;  /* 0x0000000a0000780c */ /* 0x000fe40000741670 */
[----:B------:R-:W-:Y:S02]  /*140e0*/  FSEL R9, R10, -INF , !P3 ;  /* 0xff8000000a097808 */ /* 0x000fe40005800000 */
[----:B------:R-:W-:Y:S02]  /*140f0*/  ISETP.GT.AND P4, PT, R153, 0x10, P1 ;  /* 0x000000109900780c */ /* 0x000fe40000f84270 */
[----:B------:R-:W-:Y:S02]  /*14100*/  FMNMX.FTZ R5, R158, R5, !PT ;  /* 0x000000059e057209 */ /* 0x000fe40007810000 */
[----:B------:R-:W-:Y:S02]  /*14110*/  FSEL R11, R11, -INF , !P2 ;  /* 0xff8000000b0b7808 */ /* 0x000fe40005000000 */
[----:B------:R-:W-:Y:S02]  /*14120*/  ISETP.LT.OR P2, PT, R0, 0x11, P4 ;  /* 0x000000110000780c */ /* 0x000fe40002741670 */
        /* <DEDUP_REMOVED lines=14> */
[C---:B------:R-:W-:Y:S02]  /*14210*/  ISETP.LT.OR P0, PT, R0.reuse, 0x1a, P0 ;  /* 0x0000001a0000780c */ /* 0x040fe40000701670 */
[----:B------:R-:W-:Y:S02]  /*14220*/  FMNMX.FTZ R10, R171, R4, !PT ;  /* 0x00000004ab0a7209 */ /* 0x000fe40007810000 */
[----:B------:R-:W-:Y:S02]  /*14230*/  ISETP.GT.AND P2, PT, R153, 0x20, P1 ;  /* 0x000000209900780c */ /* 0x000fe40000f44270 */
[----:B------:R-:W-:Y:S02]  /*14240*/  FMNMX.FTZ R5, R151, R6, !PT ;  /* 0x0000000697057209 */ /* 0x000fe40007810000 */
[----:B------:R-:W-:Y:S02]  /*14250*/  FSEL R141, R19, -INF , !P0 ;  /* 0xff800000138d7808 */ /* 0x000fe40004000000 */
[----:B------:R-:W-:Y:S02]  /*14260*/  FMNMX.FTZ R10, R143, R10, !PT ;  /* 0x0000000a8f0a7209 */ /* 0x000fe40007810000 */
[----:B------:R-:W-:Y:S02]  /*14270*/  ISETP.LT.OR P3, PT, R0, 0x21, P2 ;  /* 0x000000210000780c */ /* 0x000fe40001761670 */
        /* <DEDUP_REMOVED lines=8> */
[----:B------:R-:W-:Y:S01]  /*14300*/  ISETP.LT.OR P2, PT, R0, 0x29, P4 ;  /* 0x000000290000780c */ /* 0x000fe20002741670 */
[----:B------:R-:W-:Y:S01]  /*14310*/  LDSM.16.MT88.4 R20, [R190+0x100] ;  /* 0x00010000be14783b */ /* 0x000fe20000004200 */
[----:B------:R-:W-:Y:S02]  /*14320*/  FMNMX.FTZ R10, R175, R10, !PT ;  /* 0x0000000aaf0a7209 */ /* 0x000fe40007810000 */
[----:B------:R-:W-:Y:S02]  /*14330*/  ISETP.GT.AND P0, PT, R153, 0x29, P1 ;  /* 0x000000299900780c */ /* 0x000fe40000f04270 */
[----:B------:R-:W-:Y:S02]  /*14340*/  FMNMX.FTZ R5, R146, R7, !PT ;  /* 0x0000000792057209 */ /* 0x000fe40007810000 */
[----:B------:R-:W-:Y:S02]  /*14350*/  FSEL R157, R26, -INF , !P2 ;  /* 0xff8000001a9d7808 */ /* 0x000fe40005000000 */
[----:B------:R-:W-:Y:S01]  /*14360*/  FMNMX.FTZ R10, R159, R10, !PT ;  /* 0x0000000a9f0a7209 */ /* 0x000fe20007810000 */
[----:B------:R-:W1:Y:S01]  /*14370*/  SHFL.BFLY PT, R4, R5, 0x2, 0x1f ;  /* 0x0c401f0005047f89 */ /* 0x000e6200000e0000 */
[C---:B------:R-:W-:Y:S02]  /*14380*/  ISETP.LT.OR P0, PT, R0.reuse, 0x2a, P0 ;  /* 0x0000002a0000780c */ /* 0x040fe40000701670 */
[----:B------:R-:W-:Y:S02]  /*14390*/  ISETP.GT.AND P3, PT, R153, 0x30, P1 ;  /* 0x000000309900780c */ /* 0x000fe40000f64270 */
[----:B------:R-:W-:Y:S02]  /*143a0*/  FSEL R155, R27, -INF , !P0 ;  /* 0xff8000001b9b7808 */ /* 0x000fe40004000000 */
[----:B------:R-:W-:Y:S02]  /*143b0*/  FMNMX.FTZ R10, R157, R10, !PT ;  /* 0x0000000a9d0a7209 */ /* 0x000fe40007810000 */
[----:B------:R-:W-:Y:S02]  /*143c0*/  ISETP.LT.OR P3, PT, R0, 0x31, P3 ;  /* 0x000000310000780c */ /* 0x000fe40001f61670 */
[----:B------:R-:W-:Y:S02]  /*143d0*/  ISETP.GT.AND P0, PT, R153, 0x31, P1 ;  /* 0x000000319900780c */ /* 0x000fe40000f04270 */
[----:B------:R-:W-:Y:S02]  /*143e0*/  FSEL R149, R30, -INF , !P3 ;  /* 0xff8000001e957808 */ /* 0x000fe40005800000 */
[----:B------:R-:W-:Y:S02]  /*143f0*/  FMNMX.FTZ R10, R155, R10, !PT ;  /* 0x0000000a9b0a7209 */ /* 0x000fe40007810000 */
[C---:B------:R-:W-:Y:S02]  /*14400*/  ISETP.LT.OR P2, PT, R0.reuse, 0x32, P0 ;  /* 0x000000320000780c */ /* 0x040fe40000741670 */
[----:B------:R-:W-:Y:S02]  /*14410*/  ISETP.GT.AND P4, PT, R153, 0x38, P1 ;  /* 0x000000389900780c */ /* 0x000fe40000f84270 */
[----:B------:R-:W-:Y:S02]  /*14420*/  FSEL R147, R31, -INF , !P2 ;  /* 0xff8000001f937808 */ /* 0x000fe40005000000 */
[----:B------:R-:W-:Y:S01]  /*14430*/  FMNMX.FTZ R10, R149, R10, !PT ;  /* 0x0000000a950a7209 */ /* 0x000fe20007810000 */
[----:B------:R-:W-:Y:S01]  /*14440*/  LDSM.16.MT88.4 R28, [R189+0x100] ;  /* 0x00010000bd1c783b */ /* 0x000fe20000004200 */
[----:B------:R-:W-:Y:S02]  /*14450*/  ISETP.GT.AND P0, PT, R153, 0x39, P1 ;  /* 0x000000399900780c */ /* 0x000fe40000f04270 */
[C---:B------:R-:W-:Y:S02]  /*14460*/  ISETP.LT.OR P1, PT, R0.reuse, 0x39, P4 ;  /* 0x000000390000780c */ /* 0x040fe40002721670 */
[----:B------:R-:W-:Y:S02]  /*14470*/  ISETP.LT.OR P0, PT, R0, 0x3a, P0 ;  /* 0x0000003a0000780c */ /* 0x000fe40000701670 */
[----:B------:R-:W-:Y:S02]  /*14480*/  FSEL R145, R34, -INF , !P1 ;  /* 0xff80000022917808 */ /* 0x000fe40004800000 */
[----:B------:R-:W-:Y:S02]  /*14490*/  FMNMX.FTZ R0, R147, R10, !PT ;  /* 0x0000000a93007209 */ /* 0x000fe40007810000 */
[----:B------:R-:W-:Y:S02]  /*144a0*/  FSEL R133, R35, -INF , !P0 ;  /* 0xff80000023857808 */ /* 0x000fe40004000000 */
[----:B------:R-:W-:Y:S04]  /*144b0*/  FMNMX.FTZ R0, R145, R0, !PT ;  /* 0x0000000091007209 */ /* 0x000fe80007810000 */
[----:B------:R-:W-:Y:S02]  /*144c0*/  FMNMX.FTZ R7, R133, R0, !PT ;  /* 0x0000000085077209 */ /* 0x000fe40007810000 */
[----:B-1----:R-:W-:Y:S03]  /*144d0*/  FMNMX.FTZ R6, R5, R4, !PT ;  /* 0x0000000405067209 */ /* 0x002fe60007810000 */
[----:B------:R-:W1:Y:S08]  /*144e0*/  SHFL.BFLY PT, R4, R7, 0x2, 0x1f ;  /* 0x0c401f0007047f89 */ /* 0x000e7000000e0000 */
[----:B------:R-:W2:Y:S01]  /*144f0*/  SHFL.BFLY PT, R15, R6, 0x1, 0x1f ;  /* 0x0c201f00060f7f89 */ /* 0x000ea200000e0000 */
[----:B-1----:R-:W-:Y:S07]  /*14500*/  FMNMX.FTZ R5, R7, R4, !PT ;  /* 0x0000000407057209 */ /* 0x002fee0007810000 */
[----:B------:R-:W1:Y:S01]  /*14510*/  SHFL.BFLY PT, R132, R5, 0x1, 0x1f ;  /* 0x0c201f0005847f89 */ /* 0x000e6200000e0000 */
[----:B--2---:R-:W-:Y:S04]  /*14520*/  FMNMX.FTZ R0, R6, R15, !PT ;  /* 0x0000000f06007209 */ /* 0x004fe80007810000 */
[C---:B------:R-:W-:Y:S01]  /*14530*/  FSETP.NEU.FTZ.AND P0, PT, R0.reuse, -INF , PT ;  /* 0xff8000000000780b */ /* 0x040fe20003f1d000 */
[C---:B------:R-:W-:Y:S03]  /*14540*/  FMUL.FTZ R153, R0.reuse, c[0x0][0x2d0] ;  /* 0x0000b40000997a20 */ /* 0x040fe60000410000 */
[----:B------:R-:W-:Y:S02]  /*14550*/  FSEL R4, R0, RZ, P0 ;  /* 0x000000ff00047208 */ /* 0x000fe40000000000 */
[----:B------:R-:W-:Y:S03]  /*14560*/  FSEL R153, R153, RZ, P0 ;  /* 0x000000ff99997208 */ /* 0x000fe60000000000 */
[----:B------:R-:W-:Y:S02]  /*14570*/  FADD.FTZ R3, -R4, R3 ;  /* 0x0000000304037221 */ /* 0x000fe40000010100 */
[--C-:B------:R-:W-:Y:S02]  /*14580*/  FFMA.FTZ R160, R138, c[0x0][0x2d0], -R153.reuse ;  /* 0x0000b4008aa07a23 */ /* 0x100fe40000010899 */
[--C-:B------:R-:W-:Y:S02]  /*14590*/  FFMA.FTZ R135, R136, c[0x0][0x2d0], -R153.reuse ;  /* 0x0000b40088877a23 */ /* 0x100fe40000010899 */
[--C-:B------:R-:W-:Y:S01]  /*145a0*/  FFMA.FTZ R134, R134, c[0x0][0x2d0], -R153.reuse ;  /* 0x0000b40086867a23 */ /* 0x100fe20000010899 */
[----:B-1----:R-:W-:Y:S01]  /*145b0*/  FMNMX.FTZ R132, R5, R132, !PT ;  /* 0x0000008405847209 */ /* 0x002fe20007810000 */
[--C-:B------:R-:W-:Y:S01]  /*145c0*/  FFMA.FTZ R161, R8, c[0x0][0x2d0], -R153.reuse ;  /* 0x0000b40008a17a23 */ /* 0x100fe20000010899 */
[----:B------:R-:W-:Y:S01]  /*145d0*/  MUFU.EX2 R160, R160 ;  /* 0x000000a000a07308 */ /* 0x000fe20000000800 */
[----:B------:R-:W-:Y:S01]  /*145e0*/  FMUL.FTZ R6, R3, c[0x0][0x2d0] ;  /* 0x0000b40003067a20 */ /* 0x000fe20000410000 */
[C---:B------:R-:W-:Y:S01]  /*145f0*/  FSETP.NEU.FTZ.AND P0, PT, R132.reuse, -INF , PT ;  /* 0xff8000008400780b */ /* 0x040fe20003f1d000 */
[----:B------:R-:W-:Y:S02]  /*14600*/  FMUL.FTZ R144, R132, c[0x0][0x2d0] ;  /* 0x0000b40084907a20 */ /* 0x000fe40000410000 */
[--C-:B------:R-:W-:Y:S01]  /*14610*/  FFMA.FTZ R169, R140, c[0x0][0x2d0], -R153.reuse ;  /* 0x0000b4008ca97a23 */ /* 0x100fe20000010899 */
[----:B------:R-:W-:Y:S01]  /*14620*/  FSEL R5, R132, RZ, P0 ;  /* 0x000000ff84057208 */ /* 0x000fe20000000000 */
[--C-:B------:R-:W-:Y:S01]  /*14630*/  FFMA.FTZ R174, R158, c[0x0][0x2d0], -R153.reuse ;  /* 0x0000b4009eae7a23 */ /* 0x100fe20000010899 */
[----:B------:R-:W-:Y:S01]  /*14640*/  FSEL R144, R144, RZ, P0 ;  /* 0x000000ff90907208 */ /* 0x000fe20000000000 */
[--C-:B------:R-:W-:Y:S01]  /*14650*/  FFMA.FTZ R225, R156, c[0x0][0x2d0], -R153.reuse ;  /* 0x0000b4009ce17a23 */ /* 0x100fe20000010899 */
[----:B------:R-:W1:Y:S01]  /*14660*/  MUFU.EX2 R135, R135 ;  /* 0x0000008700877308 */ /* 0x000e620000000800 */
[----:B------:R-:W-:Y:S01]  /*14670*/  FADD.FTZ R5, -R5, R2 ;  /* 0x0000000205057221 */ /* 0x000fe20000010100 */
[----:B------:R-:W-:Y:S01]  /*14680*/  ISETP.GT.AND P0, PT, R224, UR5, PT ;  /* 0x00000005e0007c0c */ /* 0x000fe2000bf04270 */
[--C-:B------:R-:W-:Y:S02]  /*14690*/  FFMA.FTZ R164, R13, c[0x0][0x2d0], -R144.reuse ;  /* 0x0000b4000da47a23 */ /* 0x100fe40000010890 */
[----:B------:R-:W2:Y:S01]  /*146a0*/  LDSM.16.MT88.4 R12, [R195+0x100] ;  /* 0x00010000c30c783b */ /* 0x000ea20000004200 */
[--C-:B------:R-:W-:Y:S02]  /*146b0*/  FFMA.FTZ R165, R17, c[0x0][0x2d0], -R144.reuse ;  /* 0x0000b40011a57a23 */ /* 0x100fe40000010890 */
[--C-:B------:R-:W-:Y:S02]  /*146c0*/  FFMA.FTZ R163, R9, c[0x0][0x2d0], -R144.reuse ;  /* 0x0000b40009a37a23 */ /* 0x100fe40000010890 */
[--C-:B------:R-:W-:Y:S01]  /*146d0*/  FFMA.FTZ R162, R11, c[0x0][0x2d0], -R144.reuse ;  /* 0x0000b4000ba27a23 */ /* 0x100fe20000010890 */
[----:B------:R-:W-:Y:S01]  /*146e0*/  MUFU.EX2 R134, R134 ;  /* 0x0000008600867308 */ /* 0x000fe20000000800 */
[----:B------:R-:W-:Y:S02]  /*146f0*/  FMUL.FTZ R2, R5, c[0x0][0x2d0] ;  /* 0x0000b40005027a20 */ /* 0x000fe40000410000 */
[--C-:B------:R-:W-:Y:S02]  /*14700*/  FFMA.FTZ R172, R143, c[0x0][0x2d0], -R144.reuse ;  /* 0x0000b4008fac7a23 */ /* 0x100fe40000010890 */
[--C-:B------:R-:W-:Y:S02]  /*14710*/  FFMA.FTZ R226, R154, c[0x0][0x2d0], -R153.reuse ;  /* 0x0000b4009ae27a23 */ /* 0x100fe40000010899 */
[--C-:B------:R-:W-:Y:S02]  /*14720*/  FFMA.FTZ R227, R152, c[0x0][0x2d0], -R153.reuse ;  /* 0x0000b40098e37a23 */ /* 0x100fe40000010899 */
[--C-:B------:R-:W-:Y:S01]  /*14730*/  FFMA.FTZ R228, R159, c[0x0][0x2d0], -R144.reuse ;  /* 0x0000b4009fe47a23 */ /* 0x100fe20000010890 */
[----:B------:R-:W3:Y:S01]  /*14740*/  MUFU.EX2 R161, R161 ;  /* 0x000000a100a17308 */ /* 0x000ee20000000800 */
[--C-:B------:R-:W-:Y:S01]  /*14750*/  FFMA.FTZ R229, R157, c[0x0][0x2d0], -R144.reuse ;  /* 0x0000b4009de57a23 */ /* 0x100fe20000010890 */
[----:B-1----:R-:W-:Y:S01]  /*14760*/  F2FP.BF16.PACK_AB R136, R135, R160 ;  /* 0x000000a08788723e */ /* 0x002fe200000010ff */
[----:B------:R-:W-:Y:S01]  /*14770*/  LDSM.16.MT88.4 R156, [R195+0x5900] ;  /* 0x00590000c39c783b */ /* 0x000fe20000004200 */
[--C-:B------:R-:W-:Y:S02]  /*14780*/  FFMA.FTZ R230, R155, c[0x0][0x2d0], -R144.reuse ;  /* 0x0000b4009be67a23 */ /* 0x100fe40000010890 */
[--C-:B------:R-:W-:Y:S02]  /*14790*/  FFMA.FTZ R231, R151, c[0x0][0x2d0], -R153.reuse ;  /* 0x0000b40097e77a23 */ /* 0x100fe40000010899 */
[--C-:B------:R-:W-:Y:S02]  /*147a0*/  FFMA.FTZ R232, R150, c[0x0][0x2d0], -R153.reuse ;  /* 0x0000b40096e87a23 */ /* 0x100fe40000010899 */
[----:B------:R-:W1:Y:S01]  /*147b0*/  MUFU.EX2 R3, R6 ;  /* 0x0000000600037308 */ /* 0x000e620000000800 */
[--C-:B------:R-:W-:Y:S02]  /*147c0*/  FFMA.FTZ R233, R148, c[0x0][0x2d0], -R153.reuse ;  /* 0x0000b40094e97a23 */ /* 0x100fe40000010899 */
[--C-:B------:R-:W-:Y:S02]  /*147d0*/  FFMA.FTZ R235, R149, c[0x0][0x2d0], -R144.reuse ;  /* 0x0000b40095eb7a23 */ /* 0x100fe40000010890 */
[----:B------:R-:W-:Y:S01]  /*147e0*/  LDSM.16.MT88.4 R148, [R189+0x3900] ;  /* 0x00390000bd94783b */ /* 0x000fe20000004200 */
[--C-:B------:R-:W-:Y:S02]  /*147f0*/  FFMA.FTZ R236, R147, c[0x0][0x2d0], -R144.reuse ;  /* 0x0000b40093ec7a23 */ /* 0x100fe40000010890 */
[--C-:B------:R-:W-:Y:S02]  /*14800*/  FFMA.FTZ R237, R145, c[0x0][0x2d0], -R144.reuse ;  /* 0x0000b40091ed7a23 */ /* 0x100fe40000010890 */
[----:B------:R-:W-:Y:S01]  /*14810*/  MUFU.EX2 R165, R165 ;  /* 0x000000a500a57308 */ /* 0x000fe20000000800 */
[--C-:B------:R-:W-:Y:S02]  /*14820*/  FFMA.FTZ R166, R166, c[0x0][0x2d0], -R153.reuse ;  /* 0x0000b400a6a67a23 */ /* 0x100fe40000010899 */
[--C-:B------:R-:W-:Y:S01]  /*14830*/  FFMA.FTZ R167, R168, c[0x0][0x2d0], -R153.reuse ;  /* 0x0000b400a8a77a23 */ /* 0x100fe20000010899 */
[----:B---3--:R-:W-:Y:S01]  /*14840*/  F2FP.BF16.PACK_AB R138, R161, R134 ;  /* 0x00000086a18a723e */ /* 0x008fe200000010ff */
[--C-:B------:R-:W-:Y:S02]  /*14850*/  FFMA.FTZ R168, R142, c[0x0][0x2d0], -R153.reuse ;  /* 0x0000b4008ea87a23 */ /* 0x100fe40000010899 */
[----:B------:R-:W-:Y:S02]  /*14860*/  FFMA.FTZ R153, R146, c[0x0][0x2d0], -R153 ;  /* 0x0000b40092997a23 */ /* 0x000fe40000010899 */
[--C-:B------:R-:W-:Y:S01]  /*14870*/  FFMA.FTZ R170, R173, c[0x0][0x2d0], -R144.reuse ;  /* 0x0000b400adaa7a23 */ /* 0x100fe20000010890 */
[----:B------:R-:W3:Y:S01]  /*14880*/  MUFU.EX2 R164, R164 ;  /* 0x000000a400a47308 */ /* 0x000ee20000000800 */
[--C-:B------:R-:W-:Y:S02]  /*14890*/  FFMA.FTZ R173, R141, c[0x0][0x2d0], -R144.reuse ;  /* 0x0000b4008dad7a23 */ /* 0x100fe40000010890 */
[----:B------:R-:W-:Y:S01]  /*148a0*/  LDSM.16.MT88.4 R140, [R189+0x2900] ;  /* 0x00290000bd8c783b */ /* 0x000fe20000004200 */
[C---:B-1----:R-:W-:Y:S02]  /*148b0*/  FMUL.FTZ R4, R3.reuse, R128 ;  /* 0x0000008003047220 */ /* 0x042fe40000410000 */
[C---:B------:R-:W-:Y:S02]  /*148c0*/  FMUL.FTZ R5, R3.reuse, R129 ;  /* 0x0000008103057220 */ /* 0x040fe40000410000 */
[C---:B------:R-:W-:Y:S02]  /*148d0*/  FMUL.FTZ R8, R3.reuse, R124 ;  /* 0x0000007c03087220 */ /* 0x040fe40000410000 */
[----:B------:R-:W-:Y:S01]  /*148e0*/  MUFU.EX2 R163, R163 ;  /* 0x000000a300a37308 */ /* 0x000fe20000000800 */
[C---:B------:R-:W-:Y:S02]  /*148f0*/  FMUL.FTZ R9, R3.reuse, R125 ;  /* 0x0000007d03097220 */ /* 0x040fe40000410000 */
[C---:B------:R-:W-:Y:S02]  /*14900*/  FMUL.FTZ R16, R3.reuse, R104 ;  /* 0x0000006803107220 */ /* 0x040fe40000410000 */
[C---:B------:R-:W-:Y:S02]  /*14910*/  FMUL.FTZ R17, R3.reuse, R105 ;  /* 0x0000006903117220 */ /* 0x040fe40000410000 */
[C---:B------:R-:W-:Y:S02]  /*14920*/  FMUL.FTZ R24, R3.reuse, R112 ;  /* 0x0000007003187220 */ /* 0x040fe40000410000 */
[C---:B------:R-:W-:Y:S01]  /*14930*/  FMUL.FTZ R25, R3.reuse, R113 ;  /* 0x0000007103197220 */ /* 0x040fe20000410000 */
[----:B------:R-:W1:Y:S01]  /*14940*/  MUFU.EX2 R162, R162 ;  /* 0x000000a200a27308 */ /* 0x000e620000000800 */
[C---:B------:R-:W-:Y:S02]  /*14950*/  FMUL.FTZ R32, R3.reuse, R120 ;  /* 0x0000007803207220 */ /* 0x040fe40000410000 */
[C---:B------:R-:W-:Y:S01]  /*14960*/  FMUL.FTZ R33, R3.reuse, R121 ;  /* 0x0000007903217220 */ /* 0x040fe20000410000 */
[----:B---3--:R-:W-:Y:S01]  /*14970*/  F2FP.BF16.PACK_AB R137, R164, R165 ;  /* 0x000000a5a489723e */ /* 0x008fe200000010ff */
[C---:B------:R-:W-:Y:S02]  /*14980*/  FMUL.FTZ R36, R3.reuse, R36 ;  /* 0x0000002403247220 */ /* 0x040fe40000410000 */
[C---:B------:R-:W-:Y:S02]  /*14990*/  FMUL.FTZ R37, R3.reuse, R37 ;  /* 0x0000002503257220 */ /* 0x040fe40000410000 */
[C---:B------:R-:W-:Y:S01]  /*149a0*/  FMUL.FTZ R40, R3.reuse, R40 ;  /* 0x0000002803287220 */ /* 0x040fe20000410000 */
[----:B------:R-:W3:Y:S01]  /*149b0*/  MUFU.EX2 R2, R2 ;  /* 0x0000000200027308 */ /* 0x000ee20000000800 */
        /* <DEDUP_REMOVED lines=8> */
[----:B-1----:R-:W-:Y:S01]  /*14a40*/  F2FP.BF16.PACK_AB R139, R162, R163 ;  /* 0x000000a3a28b723e */ /* 0x002fe200000010ff */
[C---:B------:R-:W-:Y:S02]  /*14a50*/  FMUL.FTZ R56, R3.reuse, R56 ;  /* 0x0000003803387220 */ /* 0x040fe40000410000 */
[C---:B------:R-:W-:Y:S02]  /*14a60*/  FMUL.FTZ R57, R3.reuse, R57 ;  /* 0x0000003903397220 */ /* 0x040fe40000410000 */
[C---:B------:R-:W-:Y:S01]  /*14a70*/  FMUL.FTZ R60, R3.reuse, R60 ;  /* 0x0000003c033c7220 */ /* 0x040fe20000410000 */
[----:B------:R-:W-:Y:S01]  /*14a80*/  MUFU.EX2 R166, R166 ;  /* 0x000000a600a67308 */ /* 0x000fe20000000800 */
[C---:B------:R-:W-:Y:S02]  /*14a90*/  FMUL.FTZ R61, R3.reuse, R61 ;  /* 0x0000003d033d7220 */ /* 0x040fe40000410000 */
[C---:B------:R-:W-:Y:S02]  /*14aa0*/  FMUL.FTZ R64, R3.reuse, R64 ;  /* 0x0000004003407220 */ /* 0x040fe40000410000 */
[C---:B---3--:R-:W-:Y:S02]  /*14ab0*/  FMUL.FTZ R6, R2.reuse, R130 ;  /* 0x0000008202067220 */ /* 0x048fe40000410000 */
[C---:B------:R-:W-:Y:S02]  /*14ac0*/  FMUL.FTZ R7, R2.reuse, R131 ;  /* 0x0000008302077220 */ /* 0x040fe40000410000 */
[----:B------:R-:W-:Y:S01]  /*14ad0*/  LDSM.16.MT88.4 R128, [R190+0x2900] ;  /* 0x00290000be80783b */ /* 0x000fe20000004200 */
[C---:B------:R-:W-:Y:S01]  /*14ae0*/  FMUL.FTZ R10, R2.reuse, R126 ;  /* 0x0000007e020a7220 */ /* 0x040fe20000410000 */
[----:B------:R-:W1:Y:S01]  /*14af0*/  MUFU.EX2 R167, R167 ;  /* 0x000000a700a77308 */ /* 0x000e620000000800 */
[C---:B------:R-:W-:Y:S02]  /*14b00*/  FMUL.FTZ R11, R2.reuse, R127 ;  /* 0x0000007f020b7220 */ /* 0x040fe40000410000 */
[C---:B--2---:R-:W-:Y:S03]  /*14b10*/  HMMA.16816.F32.BF16 R4, R136.reuse, R12, R4 ;  /* 0x0000000c8804723c */ /* 0x044fe60000041804 */
        /* <DEDUP_REMOVED lines=96> */
[----:B------:R-:W-:Y:S02]  /*15120*/  FMUL.FTZ R85, R3, R85 ;  /* 0x0000005503557220 */ /* 0x000fe40000410000 */
[C---:B------:R-:W-:Y:S01]  /*15130*/  HMMA.16816.F32.BF16 R72, R136.reuse, R110, R72 ;  /* 0x0000006e8848723c */ /* 0x040fe20000041848 */
[----:B------:R-:W4:Y:S01]  /*15140*/  LDSM.16.MT88.4 R108, [R188+0x4100] ;  /* 0x00410000bc6c783b */ /* 0x000f220000004200 */
[----:B------:R-:W-:Y:S02]  /*15150*/  MUFU.EX2 R235, R235 ;  /* 0x000000eb00eb7308 */ /* 0x000fe40000000800 */
[C---:B------:R-:W-:Y:S02]  /*15160*/  FMUL.FTZ R86, R2.reuse, R86 ;  /* 0x0000005602567220 */ /* 0x040fe40000410000 */
[C---:B------:R-:W-:Y:S02]  /*15170*/  FMUL.FTZ R87, R2.reuse, R87 ;  /* 0x0000005702577220 */ /* 0x040fe40000410000 */
[--C-:B------:R-:W-:Y:S01]  /*15180*/  FFMA.FTZ R171, R171, c[0x0][0x2d0], -R144.reuse ;  /* 0x0000b400abab7a23 */ /* 0x100fe20000010890 */
[C---:B---3--:R-:W-:Y:S03]  /*15190*/  HMMA.16816.F32.BF16 R76, R136.reuse, R100, R76 ;  /* 0x00000064884c723c */ /* 0x048fe6000004184c */
[C---:B------:R-:W-:Y:S01]  /*151a0*/  FMUL.FTZ R88, R3.reuse, R88 ;  /* 0x0000005803587220 */ /* 0x040fe20000410000 */
[----:B------:R-:W-:Y:S01]  /*151b0*/  MUFU.EX2 R236, R236 ;  /* 0x000000ec00ec7308 */ /* 0x000fe20000000800 */
[----:B------:R-:W-:Y:S02]  /*151c0*/  FMUL.FTZ R89, R3, R89 ;  /* 0x0000005903597220 */ /* 0x000fe40000410000 */
[C---:B------:R-:W-:Y:S01]  /*151d0*/  FMUL.FTZ R90, R2.reuse, R90 ;  /* 0x0000005a025a7220 */ /* 0x040fe20000410000 */
[C---:B------:R-:W-:Y:S04]  /*151e0*/  HMMA.16816.F32.BF16 R80, R136.reuse, R102, R80 ;  /* 0x000000668850723c */ /* 0x040fe80000041850 */
[C---:B------:R-:W-:Y:S01]  /*151f0*/  FMUL.FTZ R91, R2.reuse, R91 ;  /* 0x0000005b025b7220 */ /* 0x040fe20000410000 */
[----:B------:R-:W-:Y:S01]  /*15200*/  F2FP.BF16.PACK_AB R100, R167, R166 ;  /* 0x000000a6a764723e */ /* 0x000fe200000010ff */
[----:B------:R-:W-:Y:S01]  /*15210*/  FMUL.FTZ R92, R3, R92 ;  /* 0x0000005c035c7220 */ /* 0x000fe20000410000 */
[----:B--2---:R-:W-:Y:S01]  /*15220*/  F2FP.BF16.PACK_AB R102, R169, R168 ;  /* 0x000000a8a966723e */ /* 0x004fe200000010ff */
[C---:B-1----:R-:W-:Y:S01]  /*15230*/  HMMA.16816.F32.BF16 R84, R136.reuse, R104, R84 ;  /* 0x000000688854723c */ /* 0x042fe20000041854 */
[----:B------:R-:W1:Y:S03]  /*15240*/  MUFU.EX2 R171, R171 ;  /* 0x000000ab00ab7308 */ /* 0x000e660000000800 */
[----:B------:R-:W-:Y:S01]  /*15250*/  FMUL.FTZ R93, R3, R93 ;  /* 0x0000005d035d7220 */ /* 0x000fe20000410000 */
[----:B-----5:R-:W-:Y:S01]  /*15260*/  F2FP.BF16.PACK_AB R103, R173, R172 ;  /* 0x000000acad67723e */ /* 0x020fe200000010ff */
[C---:B------:R-:W-:Y:S02]  /*15270*/  FMUL.FTZ R94, R2.reuse, R94 ;  /* 0x0000005e025e7220 */ /* 0x040fe40000410000 */
[C---:B------:R-:W-:Y:S01]  /*15280*/  HMMA.16816.F32.BF16 R88, R136.reuse, R106, R88 ;  /* 0x0000006a8858723c */ /* 0x040fe20000041858 */
[----:B------:R-:W2:Y:S02]  /*15290*/  LDSM.16.MT88.4 R104, [R189+0x900] ;  /* 0x00090000bd68783b */ /* 0x000ea40000004200 */
[----:B------:R-:W-:Y:S01]  /*152a0*/  MUFU.EX2 R237, R237 ;  /* 0x000000ed00ed7308 */ /* 0x000fe20000000800 */
[C---:B------:R-:W-:Y:S02]  /*152b0*/  FMUL.FTZ R95, R2.reuse, R95 ;  /* 0x0000005f025f7220 */ /* 0x040fe40000410000 */
[C---:B------:R-:W-:Y:S02]  /*152c0*/  FMUL.FTZ R96, R3.reuse, R96 ;  /* 0x0000006003607220 */ /* 0x040fe40000410000 */
[----:B------:R-:W-:Y:S03]  /*152d0*/  FMUL.FTZ R97, R3, R97 ;  /* 0x0000006103617220 */ /* 0x000fe60000410000 */
[C---:B----4-:R-:W-:Y:S03]  /*152e0*/  HMMA.16816.F32.BF16 R92, R136.reuse, R108, R92 ;  /* 0x0000006c885c723c */ /* 0x050fe6000004185c */
[C---:B------:R-:W-:Y:S02]  /*152f0*/  FMUL.FTZ R98, R2.reuse, R98 ;  /* 0x0000006202627220 */ /* 0x040fe40000410000 */
[C---:B------:R-:W-:Y:S01]  /*15300*/  FMUL.FTZ R99, R2.reuse, R99 ;  /* 0x0000006302637220 */ /* 0x040fe20000410000 */
[----:B-1----:R-:W-:Y:S01]  /*15310*/  F2FP.BF16.PACK_AB R101, R171, R170 ;  /* 0x000000aaab65723e */ /* 0x002fe200000010ff */
        /* <DEDUP_REMOVED lines=134> */
[----:B------:R-:W-:Y:S01]  /*15b80*/  FADD.FTZ R2, R173, R2 ;  /* 0x00000002ad027221 */ /* 0x000fe20000010000 */
[----:B------:R-:W-:Y:S03]  /*15b90*/  IADD3 R173, R224, -0x1, RZ ;  /* 0xffffffffe0ad7810 */ /* 0x000fe60007ffe0ff */
[----:B------:R-:W-:Y:S01]  /*15ba0*/  FADD.FTZ R175, R175, R2 ;  /* 0x00000002afaf7221 */ /* 0x000fe20000010000 */
[----:B------:R-:W-:Y:S04]  /*15bb0*/  HMMA.16816.F32.BF16 R96, R136, R14, R96 ;  /* 0x0000000e8860723c */ /* 0x000fe80000041860 */
[----:B------:R-:W-:Y:S01]  /*15bc0*/  FADD.FTZ R228, R228, R175 ;  /* 0x000000afe4e47221 */ /* 0x000fe20000010000 */
[----:B------:R-:W-:Y:S02]  /*15bd0*/  MOV R224, R173 ;  /* 0x000000ad00e07202 */ /* 0x000fe40000000f00 */
[-C--:B------:R-:W-:Y:S01]  /*15be0*/  MOV R12, R132.reuse ;  /* 0x00000084000c7202 */ /* 0x080fe20000000f00 */
[----:B------:R-:W-:Y:S01]  /*15bf0*/  FADD.FTZ R229, R229, R228 ;  /* 0x000000e4e5e57221 */ /* 0x000fe20000010000 */
[----:B------:R-:W-:Y:S03]  /*15c00*/  MOV R2, R132 ;  /* 0x0000008400027202 */ /* 0x000fe60000000f00 */
[----:B------:R-:W-:Y:S04]  /*15c10*/  FADD.FTZ R230, R230, R229 ;  /* 0x000000e5e6e67221 */ /* 0x000fe80000010000 */
[----:B------:R-:W-:Y:S04]  /*15c20*/  FADD.FTZ R235, R235, R230 ;  /* 0x000000e6ebeb7221 */ /* 0x000fe80000010000 */
[----:B------:R-:W-:Y:S04]  /*15c30*/  FADD.FTZ R236, R236, R235 ;  /* 0x000000ebecec7221 */ /* 0x000fe80000010000 */
[----:B------:R-:W-:Y:S04]  /*15c40*/  FADD.FTZ R209, R237, R236 ;  /* 0x000000ecedd17221 */ /* 0x000fe80000010000 */
[----:B------:R-:W-:Y:S01]  /*15c50*/  FADD.FTZ R209, R238, R209 ;  /* 0x000000d1eed17221 */ /* 0x000fe20000010000 */
[----:B------:R-:W-:-:S05]  /*15c60*/  @P0 BRA `(.L_x_405) ;  /* 0xffffcc2000000947 */ /* 0x000fca000383ffff */
.L_x_396:
        /* <DEDUP_REMOVED lines=23> */
.L_x_407:
[----:B------:R-:W-:Y:S02]  /*15de0*/  ULDC UR4, c[0x0][0x32c] ;  /* 0x0000cb0000047ab9 */ /* 0x000fe40000000800 */
[----:B------:R-:W-:-:S03]  /*15df0*/  UISETP.NE.AND UP0, UPT, UR4, 0x1, UPT ;  /* 0x000000010400788c */ /* 0x000fc6000bf05270 */
[----:B------:R-:W-:Y:S02]  /*15e00*/  ULDC.64 UR4, c[0x0][0x330] ;  /* 0x0000cc0000047ab9 */ /* 0x000fe40000000a00 */
[----:B------:R-:W-:-:S07]  /*15e10*/  UIMAD.WIDE.U32 UR16, UR10, UR4, URZ ;  /* 0x000000040a1072a5 */ /* 0x000fce000f8e003f */
[----:B------:R-:W-:Y:S02]  /*15e20*/  @UP0 UMOV UR13, UR17 ;  /* 0x00000011000d0c82 */ /* 0x000fe40008000000 */
[----:B------:R-:W-:Y:S02]  /*15e30*/  @UP0 USHF.R.U32.HI UR10, URZ, UR5, UR13 ;  /* 0x000000053f0a0299 */ /* 0x000fe4000801160d */
.L_x_408:
[----:B------:R-:W-:Y:S02]  /*15e40*/  ULDC UR4, c[0x0][0x32c] ;  /* 0x0000cb0000047ab9 */ /* 0x000fe40000000800 */
[----:B------:R-:W-:-:S04]  /*15e50*/  UIMAD UR4, UR10, UR4, URZ ;  /* 0x000000040a0472a4 */ /* 0x000fc8000f8e023f */
[----:B------:R-:W-:-:S04]  /*15e60*/  UISETP.LT.AND UP0, UPT, UR9, UR4, UPT ;  /* 0x000000040900728c */ /* 0x000fc8000bf01270 */
[----:B------:R-:W-:-:S04]  /*15e70*/  USEL UR9, UR9, UR4, !UP0 ;  /* 0x0000000409097287 */ /* 0x000fc8000c000000 */
.L_x_406:
[----:B------:R-:W-:-:S04]  /*15e80*/  UIADD3 UR9, UR9, 0x3f, URZ ;  /* 0x0000003f09097890 */ /* 0x000fc8000fffe03f */
[----:B------:R-:W-:-:S04]  /*15e90*/  USHF.R.S32.HI UR4, URZ, 0x1f, UR9 ;  /* 0x0000001f3f047899 */ /* 0x000fc80008011409 */
[----:B------:R-:W-:-:S04]  /*15ea0*/  ULEA.HI UR4, UR4, UR9, URZ, 0x6 ;  /* 0x0000000904047291 */ /* 0x000fc8000f8f303f */
[----:B------:R-:W-:-:S04]  /*15eb0*/  USHF.R.S32.HI UR4, URZ, 0x6, UR4 ;  /* 0x000000063f047899 */ /* 0x000fc80008011404 */
[----:B------:R-:W-:-:S04]  /*15ec0*/  UISETP.LT.AND UP0, UPT, UR8, UR4, UPT ;  /* 0x000000040800728c */ /* 0x000fc8000bf01270 */
[----:B------:R-:W-:-:S06]  /*15ed0*/  USEL UR4, UR8, UR4, !UP0 ;  /* 0x0000000408047287 */ /* 0x000fcc000c000000 */
[----:B------:R-:W-:-:S13]  /*15ee0*/  ISETP.GE.AND P0, PT, R173, UR4, PT ;  /* 0x00000004ad007c0c */ /* 0x000fda000bf06270 */
[----:B------:R-:W-:Y:S05]  /*15ef0*/  @!P0 BRA `(.L_x_409) ;  /* 0x00002a0000008947 */ /* 0x000fea0003800000 */
[----:B------:R-:W-:Y:S01]  /*15f00*/  IADD3 RZ, P3, R200, 0x40, RZ ;  /* 0x00000040c8ff7810 */ /* 0x000fe20007f7e0ff */
[----:B------:R-:W-:Y:S01]  /*15f10*/  IMAD.MOV.U32 R133, RZ, RZ, R12 ;  /* 0x000000ffff857224 */ /* 0x000fe200078e000c */
[C---:B------:R-:W-:Y:S01]  /*15f20*/  IADD3 RZ, P1, R204.reuse, 0x40, RZ ;  /* 0x00000040ccff7810 */ /* 0x040fe20007f3e0ff */
[----:B------:R-:W-:Y:S01]  /*15f30*/  IMAD.MOV.U32 R3, RZ, RZ, R0 ;  /* 0x000000ffff037224 */ /* 0x000fe200078e0000 */
[----:B------:R-:W-:Y:S01]  /*15f40*/  IADD3 RZ, P0, R204, 0x80, RZ ;  /* 0x00000080ccff7810 */ /* 0x000fe20007f1e0ff */
[----:B------:R-:W-:Y:S01]  /*15f50*/  IMAD.MOV.U32 R222, RZ, RZ, R173 ;  /* 0x000000ffffde7224 */ /* 0x000fe200078e00ad */
[C---:B------:R-:W-:Y:S01]  /*15f60*/  IADD3 RZ, P2, R200.reuse, 0x80, RZ ;  /* 0x00000080c8ff7810 */ /* 0x040fe20007f5e0ff */
[----:B------:R-:W-:Y:S01]  /*15f70*/  IMAD.X R221, RZ, RZ, R207, P3 ;  /* 0x000000ffffdd7224 */ /* 0x000fe200018e06cf */
[C---:B------:R-:W-:Y:S01]  /*15f80*/  IADD3 R215, R200.reuse, 0x40, RZ ;  /* 0x00000040c8d77810 */ /* 0x040fe20007ffe0ff */
[--C-:B------:R-:W-:Y:S01]  /*15f90*/  IMAD.X R219, RZ, RZ, R211.reuse, P1 ;  /* 0x000000ffffdb7224 */ /* 0x100fe200008e06d3 */
[----:B------:R-:W-:Y:S01]  /*15fa0*/  IADD3.X R220, RZ, R207, RZ, P2, !PT ;  /* 0x000000cfffdc7210 */ /* 0x000fe200017fe4ff */
[----:B------:R-:W-:Y:S01]  /*15fb0*/  IMAD.X R218, RZ, RZ, R211, P0 ;  /* 0x000000ffffda7224 */ /* 0x000fe200000e06d3 */
[----:B------:R-:W-:Y:S01]  /*15fc0*/  IADD3 R214, R200, 0x80, RZ ;  /* 0x00000080c8d67810 */ /* 0x000fe20007ffe0ff */
[----:B------:R-:W-:Y:S01]  /*15fd0*/  IMAD.MOV.U32 R216, RZ, RZ, c[0x0][0x20c] ;  /* 0x00008300ffd87624 */ /* 0x000fe200078e00ff */
[----:B------:R-:W-:-:S02]  /*15fe0*/  IADD3 R213, R204, 0x40, RZ ;  /* 0x00000040ccd57810 */ /* 0x000fc40007ffe0ff */
[----:B------:R-:W-:Y:S02]  /*15ff0*/  IADD3 R134, R204, 0x80, RZ ;  /* 0x00000080cc867810 */ /* 0x000fe40007ffe0ff */
[----:B------:R-:W-:Y:S02]  /*16000*/  MOV R217, c[0x0][0x208] ;  /* 0x0000820000d97a02 */ /* 0x000fe40000000f00 */
.L_x_410:
[----:B------:R-:W-:Y:S04]  /*16010*/  DEPBAR.LE SB0, 0x0 ;  /* 0x000080000000791a */ /* 0x000fe80000000000 */
[----:B------:R-:W-:Y:S01]  /*16020*/  BAR.SYNC.DEFER_BLOCKING 0x0 ;  /* 0x0000000000007b1d */ /* 0x000fe20000010000 */
[C---:B------:R-:W-:Y:S02]  /*16030*/  ISETP.LT.AND P0, PT, R222.reuse, UR8, PT ;  /* 0x00000008de007c0c */ /* 0x040fe4000bf01270 */
[----:B------:R-:W-:Y:S11]  /*16040*/  ISETP.NE.AND P4, PT, R199, RZ, PT ;  /* 0x000000ffc700720c */ /* 0x000ff60003f85270 */
[----:B------:R-:W-:Y:S01]  /*16050*/  @!P0 SHF.R.S32.HI R159, RZ, 0x1f, R222 ;  /* 0x0000001fff9f8819 */ /* 0x000fe200000114de */
[----:B------:R-:W-:Y:S04]  /*16060*/  @!P0 IMAD.WIDE.U32 R20, R222, c[0x0][0x208], RZ ;  /* 0x00008200de148a25 */ /* 0x000fe800078e00ff */
[----:B------:R-:W-:Y:S01]  /*16070*/  @!P0 IMAD R159, R159, c[0x0][0x208], RZ ;  /* 0x000082009f9f8a24 */ /* 0x000fe200078e02ff */
[----:B------:R-:W-:Y:S03]  /*16080*/  @!P0 SHF.L.U32 R29, R20, 0x6, RZ ;  /* 0x00000006141d8819 */ /* 0x000fe600000006ff */
[----:B------:R-:W-:Y:S01]  /*16090*/  @!P0 IMAD R159, R222, c[0x0][0x20c], R159 ;  /* 0x00008300de9f8a24 */ /* 0x000fe200078e029f */
[----:B------:R-:W-:Y:S01]  /*160a0*/  LDSM.16.M88.4 R32, [R198+0xc100] ;  /* 0x00c10000c620783b */ /* 0x000fe20000000200 */
[C---:B------:R-:W-:Y:S02]  /*160b0*/  @!P0 IADD3 R2, P1, R29.reuse, R215, RZ ;  /* 0x000000d71d028210 */ /* 0x040fe40007f3e0ff */
[----:B------:R-:W-:Y:S02]  /*160c0*/  @!P0 IADD3 R31, P2, R29, R200, RZ ;  /* 0x000000c81d1f8210 */ /* 0x000fe40007f5e0ff */
[----:B------:R-:W-:Y:S02]  /*160d0*/  @!P0 IADD3 R159, R21, R159, RZ ;  /* 0x0000009f159f8210 */ /* 0x000fe40007ffe0ff */
[----:B------:R-:W-:Y:S01]  /*160e0*/  @!P0 IADD3 R0, P3, R29, R214, RZ ;  /* 0x000000d61d008210 */ /* 0x000fe20007f7e0ff */
[----:B------:R-:W1:Y:S01]  /*160f0*/  LDSM.16.M88.4 R8, [R197+0x6100] ;  /* 0x00610000c508783b */ /* 0x000e620000000200 */
[----:B------:R-:W-:Y:S04]  /*16100*/  @!P0 SHF.L.U64.HI R159, R20, 0x6, R159 ;  /* 0x00000006149f8819 */ /* 0x000fe8000001029f */
[----:B------:R-:W-:Y:S02]  /*16110*/  @!P0 IADD3.X R28, R159, R207, RZ, P2, !PT ;  /* 0x000000cf9f1c8210 */ /* 0x000fe400017fe4ff */
[C---:B------:R-:W-:Y:S01]  /*16120*/  @!P0 LEA R164, P2, R31.reuse, c[0x0][0x1f8], 0x1 ;  /* 0x00007e001fa48a11 */ /* 0x040fe200078408ff */
[----:B------:R-:W2:Y:S03]  /*16130*/  LDSM.16.M88.4 R16, [R197+0x6900] ;  /* 0x00690000c510783b */ /* 0x000ea60000000200 */
[----:B------:R-:W-:Y:S02]  /*16140*/  @!P0 LEA.HI.X R165, R31, c[0x0][0x1fc], R28, 0x1, P2 ;  /* 0x00007f001fa58a11 */ /* 0x000fe400010f0c1c */
[C---:B------:R-:W-:Y:S02]  /*16150*/  @!P0 LEA R168, P2, R0.reuse, c[0x0][0x1f8], 0x1 ;  /* 0x00007e0000a88a11 */ /* 0x040fe400078408ff */
[C---:B------:R-:W-:Y:S01]  /*16160*/  @!P0 IADD3.X R31, R159.reuse, R220, RZ, P3, !PT ;  /* 0x000000dc9f1f8210 */ /* 0x040fe20001ffe4ff */
[----:B------:R-:W3:Y:S03]  /*16170*/  LDSM.16.M88.4 R24, [R197+0x7100] ;  /* 0x00710000c518783b */ /* 0x000ee60000000200 */
[----:B------:R-:W-:Y:S05]  /*16180*/  @!P0 LEA.HI.X R169, R0, c[0x0][0x1fc], R31, 0x1, P2 ;  /* 0x00007f0000a98a11 */ /* 0x000fea00010f0c1f */
        /* <DEDUP_REMOVED lines=10> */
[----:B------:R-:W-:Y:S02]  /*16230*/  @!P0 IADD3.X R25, R159, R221, RZ, P1, !PT ;  /* 0x000000dd9f198210 */ /* 0x000fe40000ffe4ff */
[C---:B------:R-:W-:Y:S04]  /*16240*/  @!P0 LEA R166, P1, R2.reuse, c[0x0][0x1f8], 0x1 ;  /* 0x00007e0002a68a11 */ /* 0x040fe800078208ff */
[----:B------:R-:W-:Y:S02]  /*16250*/  @!P0 LEA.HI.X R167, R2, c[0x0][0x1fc], R25, 0x1, P1 ;  /* 0x00007f0002a78a11 */ /* 0x000fe400008f0c19 */
[C---:B------:R-:W-:Y:S01]  /*16260*/  HMMA.16816.F32.BF16 R24, R32.reuse, R26, RZ ;  /* 0x0000001a2018723c */ /* 0x040fe200000418ff */
[C---:B------:R-:W-:Y:S04]  /*16270*/  @!P0 LEA R29, P1, R217.reuse, R29, 0x5 ;  /* 0x0000001dd91d8211 */ /* 0x040fe800078228ff */
[----:B------:R-:W-:Y:S02]  /*16280*/  @!P0 LEA.HI.X R159, R217, R159, R216, 0x5, P1 ;  /* 0x0000009fd99f8211 */ /* 0x000fe400008f2cd8 */
[C---:B------:R-:W-:Y:S02]  /*16290*/  @!P0 IADD3 R132, P3, R29.reuse, R200, RZ ;  /* 0x000000c81d848210 */ /* 0x040fe40007f7e0ff */
[C---:B------:R-:W-:Y:S03]  /*162a0*/  @!P0 IADD3 R0, P2, R29.reuse, R215, RZ ;  /* 0x000000d71d008210 */ /* 0x040fe60007f5e0ff */
[----:B------:R-:W-:Y:S02]  /*162b0*/  @!P0 IADD3 R2, P1, R29, R214, RZ ;  /* 0x000000d61d028210 */ /* 0x000fe40007f3e0ff */
[C---:B----4-:R-:W-:Y:S01]  /*162c0*/  HMMA.16816.F32.BF16 R28, R32.reuse, R136, RZ ;  /* 0x00000088201c723c */ /* 0x050fe200000418ff */
[C---:B------:R-:W-:Y:S02]  /*162d0*/  @!P0 IADD3.X R157, R159.reuse, R207, RZ, P3, !PT ;  /* 0x000000cf9f9d8210 */ /* 0x040fe40001ffe4ff */
[----:B------:R-:W-:Y:S02]  /*162e0*/  @!P0 LEA R174, P3, R132, c[0x0][0x1f8], 0x1 ;  /* 0x00007e0084ae8a11 */ /* 0x000fe400078608ff */
[C---:B------:R-:W-:Y:S02]  /*162f0*/  @!P0 IADD3.X R135, R159.reuse, R221, RZ, P2, !PT ;  /* 0x000000dd9f878210 */ /* 0x040fe400017fe4ff */
[----:B------:R-:W-:Y:S01]  /*16300*/  @!P0 IADD3.X R137, R159, R220, RZ, P1, !PT ;  /* 0x000000dc9f898210 */ /* 0x000fe20000ffe4ff */
[----:B------:R-:W-:Y:S01]  /*16310*/  HMMA.16816.F32.BF16 R32, R32, R138, RZ ;  /* 0x0000008a2020723c */ /* 0x000fe200000418ff */
[----:B------:R-:W-:Y:S03]  /*16320*/  @!P0 LEA R170, P1, R2, c[0x0][0x1f8], 0x1 ;  /* 0x00007e0002aa8a11 */ /* 0x000fe600078208ff */
[----:B------:R-:W-:Y:S02]  /*16330*/  @!P0 LEA.HI.X R175, R132, c[0x0][0x1fc], R157, 0x1, P3 ;  /* 0x00007f0084af8a11 */ /* 0x000fe400018f0c9d */
[----:B------:R-:W-:Y:S02]  /*16340*/  @!P0 LEA.HI.X R171, R2, c[0x0][0x1fc], R137, 0x1, P1 ;  /* 0x00007f0002ab8a11 */ /* 0x000fe400008f0c89 */
[C---:B-1----:R-:W-:Y:S01]  /*16350*/  HMMA.16816.F32.BF16 R4, R140.reuse, R144, R4 ;  /* 0x000000908c04723c */ /* 0x042fe20000041804 */
[----:B------:R-:W1:Y:S04]  /*16360*/  LDSM.16.M88.4 R136, [R185] ;  /* 0x00000000b988783b */ /* 0x000e680000000200 */
[C---:B------:R-:W-:Y:S03]  /*16370*/  @!P0 LEA R172, P2, R0.reuse, c[0x0][0x1f8], 0x1 ;  /* 0x00007e0000ac8a11 */ /* 0x040fe600078408ff */
[C---:B------:R-:W-:Y:S01]  /*16380*/  HMMA.16816.F32.BF16 R8, R140.reuse, R146, R8 ;  /* 0x000000928c08723c */ /* 0x040fe20000041808 */
[----:B------:R-:W-:Y:S01]  /*16390*/  @!PT LDS RZ, [RZ] ;  /* 0x00000000fffff984 */ /* 0x000fe20000000800 */
[----:B------:R-:W-:Y:S01]  /*163a0*/  @!PT LDS RZ, [RZ] ;  /* 0x00000000fffff984 */ /* 0x000fe20000000800 */
[----:B------:R-:W-:Y:S01]  /*163b0*/  @!PT LDS RZ, [RZ] ;  /* 0x00000000fffff984 */ /* 0x000fe20000000800 */
[----:B------:R3:W-:Y:S03]  /*163c0*/  @!P0 LDGSTS.E.BYPASS.LTC128B.128 [R202+0x100], [R164.64], !P5 ;  /* 0x00100000a4ca8fae */ /* 0x0007e6000e901d5c */
[----:B------:R-:W-:Y:S04]  /*163d0*/  @!P0 LEA.HI.X R173, R0, c[0x0][0x1fc], R135, 0x1, P2 ;  /* 0x00007f0000ad8a11 */ /* 0x000fe800010f0c87 */
[C---:B-----5:R-:W-:Y:S01]  /*163e0*/  HMMA.16816.F32.BF16 R12, R140.reuse, R148, R12 ;  /* 0x000000948c0c723c */ /* 0x060fe2000004180c */
[----:B------:R3:W-:Y:S07]  /*163f0*/  @!P0 LDGSTS.E.BYPASS.LTC128B.128 [R202+0x2100], [R166.64], !P6 ;  /* 0x02100000a6ca8fae */ /* 0x0007ee000f101d5c */
[C---:B------:R-:W-:Y:S01]  /*16400*/  HMMA.16816.F32.BF16 R16, R140.reuse, R150, R16 ;  /* 0x000000968c10723c */ /* 0x040fe20000041810 */
[----:B------:R4:W-:Y:S07]  /*16410*/  @!P0 LDGSTS.E.BYPASS.LTC128B.128 [R202+0x4100], [R168.64], !P4 ;  /* 0x04100000a8ca8fae */ /* 0x0009ee000e101d5c */
[C---:B--2---:R-:W-:Y:S01]  /*16420*/  HMMA.16816.F32.BF16 R20, R140.reuse, R152, R20 ;  /* 0x000000988c14723c */ /* 0x044fe20000041814 */
[----:B------:R2:W-:Y:S07]  /*16430*/  @!P0 LDGSTS.E.BYPASS.LTC128B.128 [R202+0x1100], [R174.64], !P5 ;  /* 0x01100000aeca8fae */ /* 0x0005ee000e901d5c */
[C---:B------:R-:W-:Y:S01]  /*16440*/  HMMA.16816.F32.BF16 R24, R140.reuse, R154, R24 ;  /* 0x0000009a8c18723c */ /* 0x040fe20000041818 */
[----:B------:R2:W-:Y:S07]  /*16450*/  @!P0 LDGSTS.E.BYPASS.LTC128B.128 [R202+0x3100], [R172.64], !P6 ;  /* 0x03100000acca8fae */ /* 0x0005ee000f101d5c */
[C---:B-1----:R-:W-:Y:S01]  /*16460*/  HMMA.16816.F32.BF16 R28, R140.reuse, R136, R28 ;  /* 0x000000888c1c723c */ /* 0x042fe2000004181c */
[----:B------:R4:W-:Y:S02]  /*16470*/  @!P0 LDGSTS.E.BYPASS.LTC128B.128 [R202+0x5100], [R170.64], !P4 ;  /* 0x05100000aaca8fae */ /* 0x0009e4000e101d5c */
[C---:B------:R-:W-:Y:S05]  /*16480*/  ISETP.GT.AND P0, PT, R222.reuse, UR8, PT ;  /* 0x00000008de007c0c */ /* 0x040fea000bf04270 */
[----:B------:R-:W-:Y:S01]  /*16490*/  HMMA.16816.F32.BF16 R32, R140, R138, R32 ;  /* 0x0000008a8c20723c */ /* 0x000fe20000041820 */
        /* <DEDUP_REMOVED lines=125> */
[----:B------:R-:W-:Y:S06]  /*16c70*/  BAR.SYNC.DEFER_BLOCKING 0x0 ;  /* 0x0000000000007b1d */ /* 0x000fec0000010000 */
[----:B------:R-:W-:Y:S01]  /*16c80*/  IADD3 R173, R222, -0x1, RZ ;  /* 0xffffffffdead7810 */ /* 0x000fe20007ffe0ff */
        /* <DEDUP_REMOVED lines=47> */
[----:B------:R-:W-:Y:S01]  /*16f80*/  @P0 IMAD R137, R173, c[0x0][0x1e4], R137 ;  /* 0x00007900ad890a24 */ /* 0x000fe200078e0289 */
[----:B-1----:R-:W-:Y:S01]  /*16f90*/  FMNMX.FTZ R0, R141, R2, !PT ;  /* 0x000000028d007209 */ /* 0x002fe20007810000 */
[----:B------:R-:W-:Y:S04]  /*16fa0*/  @P0 IMAD.WIDE.U32 R140, R173, c[0x0][0x1e0], RZ ;  /* 0x00007800ad8c0a25 */ /* 0x000fe800078e00ff */
[----:B------:R-:W-:Y:S01]  /*16fb0*/  FADD.FTZ R2, -R0, R3 ;  /* 0x0000000300027221 */ /* 0x000fe20000010100 */
[----:B------:R-:W-:Y:S01]  /*16fc0*/  @P0 SHF.L.U32 R139, R140, 0x6, RZ ;  /* 0x000000068c8b0819 */ /* 0x000fe200000006ff */
[----:B------:R-:W-:Y:S01]  /*16fd0*/  FMUL.FTZ R167, R0, c[0x0][0x2d0] ;  /* 0x0000b40000a77a20 */ /* 0x000fe20000410000 */
[----:B--2---:R-:W-:Y:S01]  /*16fe0*/  FMNMX.FTZ R132, R135, R132, !PT ;  /* 0x0000008487847209 */ /* 0x004fe20007810000 */
[----:B------:R-:W-:Y:S01]  /*16ff0*/  FMUL.FTZ R3, R2, c[0x0][0x2d0] ;  /* 0x0000b40002037a20 */ /* 0x000fe20000410000 */
[----:B------:R-:W-:Y:S01]  /*17000*/  @P0 IADD3 R137, R141, R137, RZ ;  /* 0x000000898d890210 */ /* 0x000fe20007ffe0ff */
[----:B------:R-:W-:Y:S01]  /*17010*/  FFMA.FTZ R162, R4, c[0x0][0x2d0], -R167 ;  /* 0x0000b40004a27a23 */ /* 0x000fe200000108a7 */
[----:B------:R-:W-:Y:S01]  /*17020*/  @P0 IADD3 R4, P1, R139, R204, RZ ;  /* 0x000000cc8b040210 */ /* 0x000fe20007f3e0ff */
[----:B------:R-:W-:Y:S01]  /*17030*/  FADD.FTZ R2, -R132, R133 ;  /* 0x0000008584027221 */ /* 0x000fe20000010100 */
[----:B------:R-:W-:Y:S01]  /*17040*/  @P0 SHF.L.U64.HI R137, R140, 0x6, R137 ;  /* 0x000000068c890819 */ /* 0x000fe20000010289 */
[--C-:B------:R-:W-:Y:S01]  /*17050*/  FFMA.FTZ R160, R9, c[0x0][0x2d0], -R167.reuse ;  /* 0x0000b40009a07a23 */ /* 0x100fe200000108a7 */
[----:B------:R-:W-:Y:S01]  /*17060*/  @P0 LEA R140, P2, R4, c[0x0][0x1c8], 0x1 ;  /* 0x00007200048c0a11 */ /* 0x000fe200078408ff */
[----:B------:R-:W-:Y:S01]  /*17070*/  FMUL.FTZ R133, R2, c[0x0][0x2d0] ;  /* 0x0000b40002857a20 */ /* 0x000fe20000410000 */
[----:B------:R-:W-:Y:S01]  /*17080*/  @P0 IADD3.X R135, R137, R211, RZ, P1, !PT ;  /* 0x000000d389870210 */ /* 0x000fe20000ffe4ff */
[----:B------:R-:W-:Y:S01]  /*17090*/  FFMA.FTZ R138, R8, c[0x0][0x2d0], -R167 ;  /* 0x0000b400088a7a23 */ /* 0x000fe200000108a7 */
[----:B------:R-:W-:Y:S01]  /*170a0*/  @P0 IADD3 R136, P1, R139, R213, RZ ;  /* 0x000000d58b880210 */ /* 0x000fe20007f3e0ff */
[----:B------:R1:W2:Y:S01]  /*170b0*/  MUFU.EX2 R2, R133 ;  /* 0x0000008500027308 */ /* 0x0002a20000000800 */
[----:B------:R-:W-:Y:S01]  /*170c0*/  @P0 LEA.HI.X R141, R4, c[0x0][0x1cc], R135, 0x1, P2 ;  /* 0x00007300048d0a11 */ /* 0x000fe200010f0c87 */
[----:B------:R-:W-:Y:S01]  /*170d0*/  FMUL.FTZ R165, R132, c[0x0][0x2d0] ;  /* 0x0000b40084a57a20 */ /* 0x000fe20000410000 */
[----:B------:R-:W-:Y:S01]  /*170e0*/  @P0 LEA R142, P3, R136, c[0x0][0x1c8], 0x1 ;  /* 0x00007200888e0a11 */ /* 0x000fe200078608ff */
[----:B------:R-:W-:Y:S01]  /*170f0*/  FFMA.FTZ R170, R16, c[0x0][0x2d0], -R167 ;  /* 0x0000b40010aa7a23 */ /* 0x000fe200000108a7 */
[----:B------:R-:W-:Y:S01]  /*17100*/  @P0 IADD3.X R135, R137, R219, RZ, P1, !PT ;  /* 0x000000db89870210 */ /* 0x000fe20000ffe4ff */
[----:B------:R3:W-:Y:S01]  /*17110*/  @P0 LDGSTS.E.BYPASS.LTC128B.128 [R202+0x6100], [R140.64], !P5 ;  /* 0x061000008cca0fae */ /* 0x0007e2000e901d5c */
[----:B------:R-:W-:Y:S02]  /*17120*/  FFMA.FTZ R164, R6, c[0x0][0x2d0], -R165 ;  /* 0x0000b40006a47a23 */ /* 0x000fe400000108a5 */
[----:B------:R-:W-:Y:S01]  /*17130*/  @P0 LEA.HI.X R143, R136, c[0x0][0x1cc], R135, 0x1, P3 ;  /* 0x00007300888f0a11 */ /* 0x000fe200018f0c87 */
[--C-:B------:R-:W-:Y:S01]  /*17140*/  FFMA.FTZ R161, R7, c[0x0][0x2d0], -R165.reuse ;  /* 0x0000b40007a17a23 */ /* 0x100fe200000108a5 */
[----:B------:R-:W-:Y:S01]  /*17150*/  MUFU.EX2 R135, R138 ;  /* 0x0000008a00877308 */ /* 0x000fe20000000800 */
[--C-:B------:R-:W-:Y:S02]  /*17160*/  FFMA.FTZ R163, R10, c[0x0][0x2d0], -R165.reuse ;  /* 0x0000b4000aa37a23 */ /* 0x100fe400000108a5 */
[----:B------:R3:W-:Y:S01]  /*17170*/  @P0 LDGSTS.E.BYPASS.LTC128B.128 [R202+0x8100], [R142.64], !P6 ;  /* 0x081000008eca0fae */ /* 0x0007e2000f101d5c */
[----:B------:R-:W-:Y:S02]  /*17180*/  FFMA.FTZ R166, R11, c[0x0][0x2d0], -R165 ;  /* 0x0000b4000ba67a23 */ /* 0x000fe400000108a5 */
[----:B------:R-:W-:Y:S02]  /*17190*/  FFMA.FTZ R171, R17, c[0x0][0x2d0], -R167 ;  /* 0x0000b40011ab7a23 */ /* 0x000fe400000108a7 */
[--C-:B------:R-:W-:Y:S02]  /*171a0*/  FFMA.FTZ R174, R18, c[0x0][0x2d0], -R165.reuse ;  /* 0x0000b40012ae7a23 */ /* 0x100fe400000108a5 */
[----:B------:R-:W4:Y:S01]  /*171b0*/  MUFU.EX2 R3, R3 ;  /* 0x0000000300037308 */ /* 0x000f220000000800 */
[----:B------:R-:W-:Y:S02]  /*171c0*/  FFMA.FTZ R223, R19, c[0x0][0x2d0], -R165 ;  /* 0x0000b40013df7a23 */ /* 0x000fe400000108a5 */
[----:B-1----:R-:W-:Y:S01]  /*171d0*/  FFMA.FTZ R133, R5, c[0x0][0x2d0], -R167 ;  /* 0x0000b40005857a23 */ /* 0x002fe200000108a7 */
[C---:B------:R-:W-:Y:S01]  /*171e0*/  @P0 IADD3 R5, P4, R139.reuse, R134, RZ ;  /* 0x000000868b050210 */ /* 0x040fe20007f9e0ff */
[C---:B--2---:R-:W-:Y:S01]  /*171f0*/  FMUL.FTZ R6, R2.reuse, R130 ;  /* 0x0000008202067220 */ /* 0x044fe20000410000 */
[----:B------:R-:W-:Y:S01]  /*17200*/  @P0 IADD3 R139, P1, R139, UR6, RZ ;  /* 0x000000068b8b0c10 */ /* 0x000fe2000ff3e0ff */
[C---:B------:R-:W-:Y:S01]  /*17210*/  FMUL.FTZ R7, R2.reuse, R131 ;  /* 0x0000008302077220 */ /* 0x040fe20000410000 */
[----:B------:R-:W-:Y:S01]  /*17220*/  @P0 IADD3.X R4, R137, R218, RZ, P4, !PT ;  /* 0x000000da89040210 */ /* 0x000fe200027fe4ff */
[C---:B------:R-:W-:Y:S01]  /*17230*/  FMUL.FTZ R10, R2.reuse, R126 ;  /* 0x0000007e020a7220 */ /* 0x040fe20000410000 */
[----:B------:R-:W-:Y:S01]  /*17240*/  ISETP.NE.AND P4, PT, R199, RZ, PT ;  /* 0x000000ffc700720c */ /* 0x000fe20003f85270 */
[----:B------:R-:W-:Y:S01]  /*17250*/  MUFU.EX2 R162, R162 ;  /* 0x000000a200a27308 */ /* 0x000fe20000000800 */
[C---:B------:R-:W-:Y:S01]  /*17260*/  @P0 LEA R144, P2, R5.reuse, c[0x0][0x1c8], 0x1 ;  /* 0x0000720005900a11 */ /* 0x040fe200078408ff */
[C---:B------:R-:W-:Y:S02]  /*17270*/  FMUL.FTZ R11, R2.reuse, R127 ;  /* 0x0000007f020b7220 */ /* 0x040fe40000410000 */
[C---:B------:R-:W-:Y:S01]  /*17280*/  FMUL.FTZ R102, R2.reuse, R102 ;  /* 0x0000006602667220 */ /* 0x040fe20000410000 */
[----:B------:R-:W-:Y:S01]  /*17290*/  @P0 LEA.HI.X R145, R5, c[0x0][0x1cc], R4, 0x1, P2 ;  /* 0x0000730005910a11 */ /* 0x000fe200010f0c04 */
[C---:B------:R-:W-:Y:S01]  /*172a0*/  FMUL.FTZ R103, R2.reuse, R103 ;  /* 0x0000006702677220 */ /* 0x040fe20000410000 */
[----:B------:R-:W-:Y:S01]  /*172b0*/  @P0 IADD3 R4, P3, R139, R204, RZ ;  /* 0x000000cc8b040210 */ /* 0x000fe20007f7e0ff */
[----:B------:R-:W-:Y:S01]  /*172c0*/  FMUL.FTZ R106, R2, R106 ;  /* 0x0000006a026a7220 */ /* 0x000fe20000410000 */
[----:B------:R-:W-:Y:S01]  /*172d0*/  @P0 IADD3.X R5, R137, UR7, RZ, P1, !PT ;  /* 0x0000000789050c10 */ /* 0x000fe20008ffe4ff */
[----:B------:R-:W1:Y:S01]  /*172e0*/  MUFU.EX2 R133, R133 ;  /* 0x0000008500857308 */ /* 0x000e620000000800 */
[----:B------:R-:W-:Y:S01]  /*172f0*/  @P0 IADD3 R8, P2, R139, R213, RZ ;  /* 0x000000d58b080210 */ /* 0x000fe20007f5e0ff */
[----:B------:R2:W-:Y:S01]  /*17300*/  @P0 LDGSTS.E.BYPASS.LTC128B.128 [R202+0xa100], [R144.64], !P4 ;  /* 0x0a10000090ca0fae */ /* 0x0005e2000e101d5c */
[----:B------:R-:W-:Y:S01]  /*17310*/  @P0 IADD3.X R9, R5, R211, RZ, P3, !PT ;  /* 0x000000d305090210 */ /* 0x000fe20001ffe4ff */
[C---:B----4-:R-:W-:Y:S01]  /*17320*/  FMUL.FTZ R100, R3.reuse, R100 ;  /* 0x0000006403647220 */ /* 0x050fe20000410000 */
[C---:B------:R-:W-:Y:S01]  /*17330*/  @P0 LEA R146, P3, R4.reuse, c[0x0][0x1c8], 0x1 ;  /* 0x0000720004920a11 */ /* 0x040fe200078608ff */
[----:B------:R-:W-:Y:S01]  /*17340*/  FMUL.FTZ R101, R3, R101 ;  /* 0x0000006503657220 */ /* 0x000fe20000410000 */
[----:B------:R-:W-:Y:S01]  /*17350*/  @P0 IADD3.X R137, R5, R219, RZ, P2, !PT ;  /* 0x000000db05890210 */ /* 0x000fe200017fe4ff */
[C---:B------:R-:W-:Y:S01]  /*17360*/  FMUL.FTZ R104, R3.reuse, R104 ;  /* 0x0000006803687220 */ /* 0x040fe20000410000 */
[----:B------:R-:W-:Y:S01]  /*17370*/  @P0 LEA.HI.X R147, R4, c[0x0][0x1cc], R9, 0x1, P3 ;  /* 0x0000730004930a11 */ /* 0x000fe200018f0c09 */
[----:B------:R-:W4:Y:S01]  /*17380*/  MUFU.EX2 R160, R160 ;  /* 0x000000a000a07308 */ /* 0x000f220000000800 */
[C---:B------:R-:W-:Y:S01]  /*17390*/  @P0 LEA R148, P2, R8.reuse, c[0x0][0x1c8], 0x1 ;  /* 0x0000720008940a11 */ /* 0x040fe200078408ff */
[----:B------:R-:W-:Y:S01]  /*173a0*/  FMUL.FTZ R4, R3, R128 ;  /* 0x0000008003047220 */ /* 0x000fe20000410000 */
[----:B------:R-:W-:Y:S01]  /*173b0*/  @P0 IADD3 R136, P1, R139, R134, RZ ;  /* 0x000000868b880210 */ /* 0x000fe20007f3e0ff */
[----:B------:R2:W-:Y:S01]  /*173c0*/  @P0 LDGSTS.E.BYPASS.LTC128B.128 [R202+0x7100], [R146.64], !P5 ;  /* 0x0710000092ca0fae */ /* 0x0005e2000e901d5c */
[----:B------:R-:W-:Y:S01]  /*173d0*/  @P0 LEA.HI.X R149, R8, c[0x0][0x1cc], R137, 0x1, P2 ;  /* 0x0000730008950a11 */ /* 0x000fe200010f0c89 */
[----:B------:R-:W-:Y:S01]  /*173e0*/  FMUL.FTZ R8, R3, R124 ;  /* 0x0000007c03087220 */ /* 0x000fe20000410000 */
[----:B------:R-:W-:Y:S01]  /*173f0*/  @P0 IADD3.X R5, R5, R218, RZ, P1, !PT ;  /* 0x000000da05050210 */ /* 0x000fe20000ffe4ff */
[C---:B------:R-:W-:Y:S01]  /*17400*/  FMUL.FTZ R9, R3.reuse, R125 ;  /* 0x0000007d03097220 */ /* 0x040fe20000410000 */
[C---:B------:R-:W-:Y:S01]  /*17410*/  @P0 LEA R150, P1, R136.reuse, c[0x0][0x1c8], 0x1 ;  /* 0x0000720088960a11 */ /* 0x040fe200078208ff */
[----:B------:R-:W-:Y:S01]  /*17420*/  MUFU.EX2 R164, R164 ;  /* 0x000000a400a47308 */ /* 0x000fe20000000800 */
[C---:B------:R-:W-:Y:S01]  /*17430*/  FMUL.FTZ R105, R3.reuse, R105 ;  /* 0x0000006903697220 */ /* 0x040fe20000410000 */
[----:B------:R5:W-:Y:S01]  /*17440*/  @P0 LDGSTS.E.BYPASS.LTC128B.128 [R202+0x9100], [R148.64], !P6 ;  /* 0x0910000094ca0fae */ /* 0x000be2000f101d5c */
[----:B------:R-:W-:Y:S01]  /*17450*/  @P0 LEA.HI.X R151, R136, c[0x0][0x1cc], R5, 0x1, P1 ;  /* 0x0000730088970a11 */ /* 0x000fe200008f0c05 */
[----:B------:R-:W-:Y:S01]  /*17460*/  FMUL.FTZ R5, R3, R129 ;  /* 0x0000008103057220 */ /* 0x000fe20000410000 */
[----:B-1----:R-:W-:Y:S01]  /*17470*/  F2FP.BF16.PACK_AB R128, R133, R162 ;  /* 0x000000a28580723e */ /* 0x002fe200000010ff */
[----:B------:R-:W-:Y:S02]  /*17480*/  FMUL.FTZ R107, R2, R107 ;  /* 0x0000006b026b7220 */ /* 0x000fe40000410000 */
[C---:B------:R-:W-:Y:S02]  /*17490*/  FMUL.FTZ R108, R3.reuse, R108 ;  /* 0x0000006c036c7220 */ /* 0x040fe40000410000 */
[----:B------:R5:W-:Y:S01]  /*174a0*/  @P0 LDGSTS.E.BYPASS.LTC128B.128 [R202+0xb100], [R150.64], !P4 ;  /* 0x0b10000096ca0fae */ /* 0x000be2000e101d5c */
[----:B------:R-:W1:Y:S01]  /*174b0*/  MUFU.EX2 R161, R161 ;  /* 0x000000a100a17308 */ /* 0x000e620000000800 */
[----:B------:R-:W-:Y:S01]  /*174c0*/  FMUL.FTZ R109, R3, R109 ;  /* 0x0000006d036d7220 */ /* 0x000fe20000410000 */
[----:B------:R-:W-:Y:S01]  /*174d0*/  ISETP.GT.AND P0, PT, R222, UR4, PT ;  /* 0x00000004de007c0c */ /* 0x000fe2000bf04270 */
[----:B------:R-:W-:Y:S01]  /*174e0*/  FMUL.FTZ R110, R2, R110 ;  /* 0x0000006e026e7220 */ /* 0x000fe20000410000 */
[----:B----4-:R-:W-:Y:S01]  /*174f0*/  F2FP.BF16.PACK_AB R130, R160, R135 ;  /* 0x00000087a082723e */ /* 0x010fe200000010ff */
[----:B------:R-:W-:Y:S02]  /*17500*/  FMUL.FTZ R111, R2, R111 ;  /* 0x0000006f026f7220 */ /* 0x000fe40000410000 */
[----:B------:R-:W4:Y:S01]  /*17510*/  LDSM.16.MT88.4 R136, [R195+0x100] ;  /* 0x00010000c388783b */ /* 0x000f220000004200 */
[--C-:B------:R-:W-:Y:S02]  /*17520*/  FFMA.FTZ R224, R28, c[0x0][0x2d0], -R167.reuse ;  /* 0x0000b4001ce07a23 */ /* 0x100fe400000108a7 */
[----:B------:R-:W-:Y:S01]  /*17530*/  MUFU.EX2 R163, R163 ;  /* 0x000000a300a37308 */ /* 0x000fe20000000800 */
[--C-:B------:R-:W-:Y:S02]  /*17540*/  FFMA.FTZ R225, R29, c[0x0][0x2d0], -R167.reuse ;  /* 0x0000b4001de17a23 */ /* 0x100fe400000108a7 */
[----:B------:R-:W-:Y:S02]  /*17550*/  FFMA.FTZ R226, R32, c[0x0][0x2d0], -R167 ;  /* 0x0000b40020e27a23 */ /* 0x000fe400000108a7 */
[----:B---3--:R-:W3:Y:S01]  /*17560*/  LDSM.16.MT88.4 R140, [R190+0x100] ;  /* 0x00010000be8c783b */ /* 0x008ee20000004200 */
[--C-:B------:R-:W-:Y:S02]  /*17570*/  FFMA.FTZ R227, R30, c[0x0][0x2d0], -R165.reuse ;  /* 0x0000b4001ee37a23 */ /* 0x100fe400000108a5 */
[--C-:B------:R-:W-:Y:S02]  /*17580*/  FFMA.FTZ R228, R31, c[0x0][0x2d0], -R165.reuse ;  /* 0x0000b4001fe47a23 */ /* 0x100fe400000108a5 */
[----:B------:R-:W5:Y:S01]  /*17590*/  MUFU.EX2 R166, R166 ;  /* 0x000000a600a67308 */ /* 0x000f620000000800 */
[----:B------:R-:W-:Y:S02]  /*175a0*/  FFMA.FTZ R229, R34, c[0x0][0x2d0], -R165 ;  /* 0x0000b40022e57a23 */ /* 0x000fe400000108a5 */
[----:B--2---:R-:W2:Y:S01]  /*175b0*/  LDSM.16.MT88.4 R144, [R189+0x100] ;  /* 0x00010000bd90783b */ /* 0x004ea20000004200 */
[----:B-1----:R-:W-:Y:S01]  /*175c0*/  F2FP.BF16.PACK_AB R129, R161, R164 ;  /* 0x000000a4a181723e */ /* 0x002fe200000010ff */
[C---:B------:R-:W-:Y:S02]  /*175d0*/  FMUL.FTZ R112, R3.reuse, R112 ;  /* 0x0000007003707220 */ /* 0x040fe40000410000 */
[C---:B------:R-:W-:Y:S02]  /*175e0*/  FMUL.FTZ R113, R3.reuse, R113 ;  /* 0x0000007103717220 */ /* 0x040fe40000410000 */
[C---:B------:R-:W-:Y:S01]  /*175f0*/  FMUL.FTZ R114, R2.reuse, R114 ;  /* 0x0000007202727220 */ /* 0x040fe20000410000 */
[----:B------:R-:W-:Y:S01]  /*17600*/  MUFU.EX2 R170, R170 ;  /* 0x000000aa00aa7308 */ /* 0x000fe20000000800 */
[----:B------:R-:W1:Y:S01]  /*17610*/  LDSM.16.MT88.4 R124, [R188+0x100] ;  /* 0x00010000bc7c783b */ /* 0x000e620000004200 */
[C---:B------:R-:W-:Y:S02]  /*17620*/  FMUL.FTZ R115, R2.reuse, R115 ;  /* 0x0000007302737220 */ /* 0x040fe40000410000 */
[C---:B------:R-:W-:Y:S02]  /*17630*/  FMUL.FTZ R116, R3.reuse, R116 ;  /* 0x0000007403747220 */ /* 0x040fe40000410000 */
[C---:B------:R-:W-:Y:S02]  /*17640*/  FMUL.FTZ R117, R3.reuse, R117 ;  /* 0x0000007503757220 */ /* 0x040fe40000410000 */
[C---:B------:R-:W-:Y:S01]  /*17650*/  FMUL.FTZ R118, R2.reuse, R118 ;  /* 0x0000007602767220 */ /* 0x040fe20000410000 */
[----:B------:R-:W-:Y:S01]  /*17660*/  LDSM.16.MT88.4 R16, [R190+0x900] ;  /* 0x00090000be10783b */ /* 0x000fe20000004200 */
[----:B------:R-:W-:Y:S01]  /*17670*/  FMUL.FTZ R119, R2, R119 ;  /* 0x0000007702777220 */ /* 0x000fe20000410000 */
[----:B------:R-:W1:Y:S01]  /*17680*/  MUFU.EX2 R171, R171 ;  /* 0x000000ab00ab7308 */ /* 0x000e620000000800 */
[C---:B------:R-:W-:Y:S01]  /*17690*/  FMUL.FTZ R120, R3.reuse, R120 ;  /* 0x0000007803787220 */ /* 0x040fe20000410000 */
[----:B-----5:R-:W-:Y:S01]  /*176a0*/  F2FP.BF16.PACK_AB R131, R166, R163 ;  /* 0x000000a3a683723e */ /* 0x020fe200000010ff */
[C---:B------:R-:W-:Y:S03]  /*176b0*/  FMUL.FTZ R121, R3.reuse, R121 ;  /* 0x0000007903797220 */ /* 0x040fe60000410000 */
[----:B------:R-:W-:Y:S01]  /*176c0*/  LDSM.16.MT88.4 R148, [R195+0x2900] ;  /* 0x00290000c394783b */ /* 0x000fe20000004200 */
[C---:B------:R-:W-:Y:S02]  /*176d0*/  FMUL.FTZ R122, R2.reuse, R122 ;  /* 0x0000007a027a7220 */ /* 0x040fe40000410000 */
[C---:B------:R-:W-:Y:S01]  /*176e0*/  FMUL.FTZ R123, R2.reuse, R123 ;  /* 0x0000007b027b7220 */ /* 0x040fe20000410000 */
[C---:B----4-:R-:W-:Y:S01]  /*176f0*/  HMMA.16816.F32.BF16 R4, R128.reuse, R136, R4 ;  /* 0x000000888004723c */ /* 0x050fe20000041804 */
[----:B------:R-:W-:Y:S03]  /*17700*/  MUFU.EX2 R174, R174 ;  /* 0x000000ae00ae7308 */ /* 0x000fe60000000800 */
[----:B------:R-:W-:Y:S01]  /*17710*/  LDSM.16.MT88.4 R152, [R190+0x2900] ;  /* 0x00290000be98783b */ /* 0x000fe20000004200 */
[C---:B------:R-:W-:Y:S02]  /*17720*/  FMUL.FTZ R36, R3.reuse, R36 ;  /* 0x0000002403247220 */ /* 0x040fe40000410000 */
[C---:B------:R-:W-:Y:S01]  /*17730*/  FMUL.FTZ R37, R3.reuse, R37 ;  /* 0x0000002503257220 */ /* 0x040fe20000410000 */
[C---:B------:R-:W-:Y:S03]  /*17740*/  HMMA.16816.F32.BF16 R8, R128.reuse, R138, R8 ;  /* 0x0000008a8008723c */ /* 0x040fe60000041808 */
[----:B------:R-:W4:Y:S01]  /*17750*/  MUFU.EX2 R223, R223 ;  /* 0x000000df00df7308 */ /* 0x000f220000000800 */
[----:B------:R-:W5:Y:S01]  /*17760*/  LDSM.16.MT88.4 R136, [R195+0x2100] ;  /* 0x00210000c388783b */ /* 0x000f620000004200 */
[C---:B------:R-:W-:Y:S02]  /*17770*/  FMUL.FTZ R38, R2.reuse, R38 ;  /* 0x0000002602267220 */ /* 0x040fe40000410000 */
[C---:B------:R-:W-:Y:S01]  /*17780*/  FMUL.FTZ R39, R2.reuse, R39 ;  /* 0x0000002702277220 */ /* 0x040fe20000410000 */
[C---:B---3--:R-:W-:Y:S04]  /*17790*/  HMMA.16816.F32.BF16 R100, R128.reuse, R140, R100 ;  /* 0x0000008c8064723c */ /* 0x048fe80000041864 */
[----:B------:R-:W-:Y:S01]  /*177a0*/  LDSM.16.MT88.4 R156, [R189+0x2900] ;  /* 0x00290000bd9c783b */ /* 0x000fe20000004200 */
[C---:B------:R-:W-:Y:S01]  /*177b0*/  FMUL.FTZ R40, R3.reuse, R40 ;  /* 0x0000002803287220 */ /* 0x040fe20000410000 */
[----:B------:R-:W-:Y:S01]  /*177c0*/  MUFU.EX2 R224, R224 ;  /* 0x000000e000e07308 */ /* 0x000fe20000000800 */
[C---:B------:R-:W-:Y:S01]  /*177d0*/  FMUL.FTZ R41, R3.reuse, R41 ;  /* 0x0000002903297220 */ /* 0x040fe20000410000 */
[C---:B------:R-:W-:Y:S04]  /*177e0*/  HMMA.16816.F32.BF16 R104, R128.reuse, R142, R104 ;  /* 0x0000008e8068723c */ /* 0x040fe80000041868 */
[----:B------:R-:W3:Y:S01]  /*177f0*/  LDSM.16.MT88.4 R140, [R190+0x2100] ;  /* 0x00210000be8c783b */ /* 0x000ee20000004200 */
[C---:B------:R-:W-:Y:S02]  /*17800*/  FMUL.FTZ R42, R2.reuse, R42 ;  /* 0x0000002a022a7220 */ /* 0x040fe40000410000 */
[C---:B------:R-:W-:Y:S01]  /*17810*/  FMUL.FTZ R43, R2.reuse, R43 ;  /* 0x0000002b022b7220 */ /* 0x040fe20000410000 */
[C---:B--2---:R-:W-:Y:S01]  /*17820*/  HMMA.16816.F32.BF16 R108, R128.reuse, R144, R108 ;  /* 0x00000090806c723c */ /* 0x044fe2000004186c */
[----:B------:R-:W-:Y:S03]  /*17830*/  MUFU.EX2 R225, R225 ;  /* 0x000000e100e17308 */ /* 0x000fe60000000800 */
[----:B------:R-:W-:Y:S01]  /*17840*/  LDSM.16.MT88.4 R28, [R189+0x1900] ;  /* 0x00190000bd1c783b */ /* 0x000fe20000004200 */
[C---:B------:R-:W-:Y:S02]  /*17850*/  FMUL.FTZ R44, R3.reuse, R44 ;  /* 0x0000002c032c7220 */ /* 0x040fe40000410000 */
[C---:B------:R-:W-:Y:S01]  /*17860*/  FMUL.FTZ R45, R3.reuse, R45 ;  /* 0x0000002d032d7220 */ /* 0x040fe20000410000 */
[C---:B------:R-:W-:Y:S03]  /*17870*/  HMMA.16816.F32.BF16 R112, R128.reuse, R146, R112 ;  /* 0x000000928070723c */ /* 0x040fe60000041870 */
[----:B------:R-:W-:Y:S01]  /*17880*/  MUFU.EX2 R226, R226 ;  /* 0x000000e200e27308 */ /* 0x000fe20000000800 */
[----:B------:R-:W-:Y:S01]  /*17890*/  LDSM.16.MT88.4 R144, [R188+0x900] ;  /* 0x00090000bc90783b */ /* 0x000fe20000004200 */
[C---:B------:R-:W-:Y:S02]  /*178a0*/  FMUL.FTZ R46, R2.reuse, R46 ;  /* 0x0000002e022e7220 */ /* 0x040fe40000410000 */
[C---:B------:R-:W-:Y:S01]  /*178b0*/  FMUL.FTZ R47, R2.reuse, R47 ;  /* 0x0000002f022f7220 */ /* 0x040fe20000410000 */
[C---:B-1----:R-:W-:Y:S04]  /*178c0*/  HMMA.16816.F32.BF16 R116, R128.reuse, R124, R116 ;  /* 0x0000007c8074723c */ /* 0x042fe80000041874 */
[----:B------:R-:W0:Y:S01]  /*178d0*/  LDGDEPBAR ;  /* 0x00000000000079af */ /* 0x000e220000000000 */
[C---:B------:R-:W-:Y:S01]  /*178e0*/  FMUL.FTZ R48, R3.reuse, R48 ;  /* 0x0000003003307220 */ /* 0x040fe20000410000 */
[----:B------:R-:W-:Y:S01]  /*178f0*/  MUFU.EX2 R227, R227 ;  /* 0x000000e300e37308 */ /* 0x000fe20000000800 */
[C---:B------:R-:W-:Y:S01]  /*17900*/  FMUL.FTZ R49, R3.reuse, R49 ;  /* 0x0000003103317220 */ /* 0x040fe20000410000 */
[C---:B------:R-:W-:Y:S04]  /*17910*/  HMMA.16816.F32.BF16 R120, R128.reuse, R126, R120 ;  /* 0x0000007e8078723c */ /* 0x040fe80000041878 */
[----:B------:R-:W1:Y:S01]  /*17920*/  LDSM.16.MT88.4 R124, [R189+0x2100] ;  /* 0x00210000bd7c783b */ /* 0x000e620000004200 */
[C---:B------:R-:W-:Y:S02]  /*17930*/  FMUL.FTZ R50, R2.reuse, R50 ;  /* 0x0000003202327220 */ /* 0x040fe40000410000 */
[C---:B------:R-:W-:Y:S01]  /*17940*/  FMUL.FTZ R51, R2.reuse, R51 ;  /* 0x0000003302337220 */ /* 0x040fe20000410000 */
[C---:B-----5:R-:W-:Y:S01]  /*17950*/  HMMA.16816.F32.BF16 R36, R128.reuse, R136, R36 ;  /* 0x000000888024723c */ /* 0x060fe20000041824 */
[----:B------:R-:W-:Y:S03]  /*17960*/  MUFU.EX2 R228, R228 ;  /* 0x000000e400e47308 */ /* 0x000fe60000000800 */
[C---:B------:R-:W-:Y:S02]  /*17970*/  FMUL.FTZ R52, R3.reuse, R52 ;  /* 0x0000003403347220 */ /* 0x040fe40000410000 */
[C---:B------:R-:W-:Y:S02]  /*17980*/  FMUL.FTZ R53, R3.reuse, R53 ;  /* 0x0000003503357220 */ /* 0x040fe40000410000 */
[C---:B------:R-:W-:Y:S01]  /*17990*/  HMMA.16816.F32.BF16 R40, R128.reuse, R138, R40 ;  /* 0x0000008a8028723c */ /* 0x040fe20000041828 */
[----:B------:R-:W2:Y:S02]  /*179a0*/  LDSM.16.MT88.4 R136, [R188+0x2100] ;  /* 0x00210000bc88783b */ /* 0x000ea40000004200 */
[----:B------:R-:W-:Y:S01]  /*179b0*/  MUFU.EX2 R229, R229 ;  /* 0x000000e500e57308 */ /* 0x000fe20000000800 */
        /* <DEDUP_REMOVED lines=18> */
[C---:B--2---:R-:W-:Y:S04]  /*17ae0*/  HMMA.16816.F32.BF16 R60, R128.reuse, R136, R60 ;  /* 0x00000088803c723c */ /* 0x044fe8000004183c */
[C---:B------:R-:W-:Y:S02]  /*17af0*/  FMUL.FTZ R66, R2.reuse, R66 ;  /* 0x0000004202427220 */ /* 0x040fe40000410000 */
[C---:B------:R-:W-:Y:S02]  /*17b00*/  FMUL.FTZ R67, R2.reuse, R67 ;  /* 0x0000004302437220 */ /* 0x040fe40000410000 */
[C---:B------:R-:W-:Y:S04]  /*17b10*/  FMUL.FTZ R68, R3.reuse, R68 ;  /* 0x0000004403447220 */ /* 0x040fe80000410000 */
[C---:B------:R-:W-:Y:S01]  /*17b20*/  FMUL.FTZ R69, R3.reuse, R69 ;  /* 0x0000004503457220 */ /* 0x040fe20000410000 */
[C---:B------:R-:W-:Y:S01]  /*17b30*/  HMMA.16816.F32.BF16 R64, R128.reuse, R138, R64 ;  /* 0x0000008a8040723c */ /* 0x040fe20000041840 */
[----:B------:R-:W2:Y:S02]  /*17b40*/  LDSM.16.MT88.4 R136, [R189+0x4100] ;  /* 0x00410000bd88783b */ /* 0x000ea40000004200 */
[C---:B------:R-:W-:Y:S02]  /*17b50*/  FMUL.FTZ R70, R2.reuse, R70 ;  /* 0x0000004602467220 */ /* 0x040fe40000410000 */
[C---:B------:R-:W-:Y:S02]  /*17b60*/  FMUL.FTZ R71, R2.reuse, R71 ;  /* 0x0000004702477220 */ /* 0x040fe40000410000 */
[C---:B------:R-:W-:Y:S02]  /*17b70*/  FMUL.FTZ R72, R3.reuse, R72 ;  /* 0x0000004803487220 */ /* 0x040fe40000410000 */
[C---:B------:R-:W-:Y:S03]  /*17b80*/  FMUL.FTZ R73, R3.reuse, R73 ;  /* 0x0000004903497220 */ /* 0x040fe60000410000 */
[C---:B---3--:R-:W-:Y:S03]  /*17b90*/  HMMA.16816.F32.BF16 R68, R128.reuse, R140, R68 ;  /* 0x0000008c8044723c */ /* 0x048fe60000041844 */
[C---:B------:R-:W-:Y:S02]  /*17ba0*/  FMUL.FTZ R74, R2.reuse, R74 ;  /* 0x0000004a024a7220 */ /* 0x040fe40000410000 */
[C---:B------:R-:W-:Y:S02]  /*17bb0*/  FMUL.FTZ R75, R2.reuse, R75 ;  /* 0x0000004b024b7220 */ /* 0x040fe40000410000 */
[C---:B------:R-:W-:Y:S02]  /*17bc0*/  FMUL.FTZ R76, R3.reuse, R76 ;  /* 0x0000004c034c7220 */ /* 0x040fe40000410000 */
[C---:B------:R-:W-:Y:S03]  /*17bd0*/  FMUL.FTZ R77, R3.reuse, R77 ;  /* 0x0000004d034d7220 */ /* 0x040fe60000410000 */
[C---:B------:R-:W-:Y:S01]  /*17be0*/  HMMA.16816.F32.BF16 R72, R128.reuse, R142, R72 ;  /* 0x0000008e8048723c */ /* 0x040fe20000041848 */
[----:B------:R-:W3:Y:S02]  /*17bf0*/  LDSM.16.MT88.4 R140, [R188+0x4100] ;  /* 0x00410000bc8c783b */ /* 0x000ee40000004200 */
        /* <DEDUP_REMOVED lines=15> */
[C---:B--2---:R-:W-:Y:S01]  /*17cf0*/  HMMA.16816.F32.BF16 R84, R128.reuse, R136, R84 ;  /* 0x000000888054723c */ /* 0x044fe20000041854 */
[----:B------:R-:W-:Y:S02]  /*17d00*/  MUFU.EX2 R168, R168 ;  /* 0x000000a800a87308 */ /* 0x000fe40000000800 */
[--C-:B------:R-:W-:Y:S01]  /*17d10*/  FFMA.FTZ R172, R14, c[0x0][0x2d0], -R165.reuse ;  /* 0x0000b4000eac7a23 */ /* 0x100fe200000108a5 */
[----:B------:R-:W-:Y:S01]  /*17d20*/  F2FP.BF16.PACK_AB R14, R171, R170 ;  /* 0x000000aaab0e723e */ /* 0x000fe200000010ff */
[----:B------:R-:W-:Y:S01]  /*17d30*/  FFMA.FTZ R175, R15, c[0x0][0x2d0], -R165 ;  /* 0x0000b4000faf7a23 */ /* 0x000fe200000108a5 */
[----:B----4-:R-:W-:Y:S01]  /*17d40*/  F2FP.BF16.PACK_AB R15, R223, R174 ;  /* 0x000000aedf0f723e */ /* 0x010fe200000010ff */
[C---:B------:R-:W-:Y:S02]  /*17d50*/  FMUL.FTZ R88, R3.reuse, R88 ;  /* 0x0000005803587220 */ /* 0x040fe40000410000 */
[C---:B------:R-:W-:Y:S02]  /*17d60*/  FMUL.FTZ R89, R3.reuse, R89 ;  /* 0x0000005903597220 */ /* 0x040fe40000410000 */
[----:B------:R-:W2:Y:S01]  /*17d70*/  MUFU.EX2 R169, R169 ;  /* 0x000000a900a97308 */ /* 0x000ea20000000800 */
        /* <DEDUP_REMOVED lines=12> */
[C---:B---3--:R-:W-:Y:S01]  /*17e40*/  HMMA.16816.F32.BF16 R92, R128.reuse, R140, R92 ;  /* 0x0000008c805c723c */ /* 0x048fe2000004185c */
[----:B------:R-:W3:Y:S02]  /*17e50*/  MUFU.EX2 R175, R175 ;  /* 0x000000af00af7308 */ /* 0x000ee40000000800 */
[C---:B------:R-:W-:Y:S01]  /*17e60*/  FMUL.FTZ R99, R2.reuse, R99 ;  /* 0x0000006302637220 */ /* 0x040fe20000410000 */
[----:B--2---:R-:W-:Y:S01]  /*17e70*/  F2FP.BF16.PACK_AB R12, R169, R168 ;  /* 0x000000a8a90c723e */ /* 0x004fe200000010ff */
[----:B------:R-:W-:Y:S02]  /*17e80*/  FFMA.FTZ R162, R3, R212, R162 ;  /* 0x000000d403a27223 */ /* 0x000fe400000100a2 */
[----:B------:R-:W-:Y:S02]  /*17e90*/  FFMA.FTZ R164, R2, R209, R164 ;  /* 0x000000d102a47223 */ /* 0x000fe400000100a4 */
[----:B------:R-:W-:Y:S01]  /*17ea0*/  FADD.FTZ R162, R133, R162 ;  /* 0x000000a285a27221 */ /* 0x000fe20000010000 */
[----:B------:R-:W-:Y:S01]  /*17eb0*/  HMMA.16816.F32.BF16 R96, R128, R142, R96 ;  /* 0x0000008e8060723c */ /* 0x000fe20000041860 */
[----:B------:R-:W-:Y:S02]  /*17ec0*/  LDSM.16.MT88.4 R128, [R190+0x4900] ;  /* 0x00490000be80783b */ /* 0x000fe40000004200 */
[----:B------:R-:W-:Y:S01]  /*17ed0*/  MOV R133, R132 ;  /* 0x0000008400857202 */ /* 0x000fe20000000f00 */
[----:B------:R-:W-:Y:S02]  /*17ee0*/  FADD.FTZ R164, R161, R164 ;  /* 0x000000a4a1a47221 */ /* 0x000fe40000010000 */
[----:B------:R-:W-:Y:S02]  /*17ef0*/  FADD.FTZ R135, R135, R162 ;  /* 0x000000a287877221 */ /* 0x000fe40000010000 */
[----:B------:R-:W-:Y:S01]  /*17f00*/  FADD.FTZ R3, R163, R164 ;  /* 0x000000a4a3037221 */ /* 0x000fe20000010000 */
[----:B------:R-:W-:Y:S03]  /*17f10*/  LDSM.16.MT88.4 R140, [R190+0x3100] ;  /* 0x00310000be8c783b */ /* 0x000fe60000004200 */
[----:B------:R-:W-:Y:S02]  /*17f20*/  FADD.FTZ R135, R160, R135 ;  /* 0x00000087a0877221 */ /* 0x000fe40000010000 */
[----:B------:R-:W-:Y:S01]  /*17f30*/  FADD.FTZ R3, R166, R3 ;  /* 0x00000003a6037221 */ /* 0x000fe20000010000 */
[----:B---3--:R-:W-:Y:S01]  /*17f40*/  F2FP.BF16.PACK_AB R13, R175, R172 ;  /* 0x000000acaf0d723e */ /* 0x008fe200000010ff */
[----:B------:R-:W-:Y:S02]  /*17f50*/  FADD.FTZ R168, R168, R135 ;  /* 0x00000087a8a87221 */ /* 0x000fe40000010000 */
[----:B------:R-:W-:Y:S01]  /*17f60*/  FADD.FTZ R172, R172, R3 ;  /* 0x00000003acac7221 */ /* 0x000fe20000010000 */
[----:B------:R-:W-:Y:S01]  /*17f70*/  MOV R3, R0 ;  /* 0x0000000000037202 */ /* 0x000fe20000000f00 */
        /* <DEDUP_REMOVED lines=115> */
[----:B------:R-:W-:Y:S01]  /*186b0*/  FADD.FTZ R225, R225, R224 ;  /* 0x000000e0e1e17221 */ /* 0x000fe20000010000 */
[----:B------:R-:W-:Y:S01]  /*186c0*/  IADD3 R2, R222, -0x1, RZ ;  /* 0xffffffffde027810 */ /* 0x000fe20007ffe0ff */
[----:B------:R-:W-:Y:S02]  /*186d0*/  FADD.FTZ R228, R228, R227 ;  /* 0x000000e3e4e47221 */ /* 0x000fe40000010000 */
[----:B------:R-:W-:Y:S01]  /*186e0*/  FADD.FTZ R212, R226, R225 ;  /* 0x000000e1e2d47221 */ /* 0x000fe20000010000 */
[----:B------:R-:W-:Y:S01]  /*186f0*/  MOV R222, R2 ;  /* 0x0000000200de7202 */ /* 0x000fe20000000f00 */
        /* <DEDUP_REMOVED lines=32> */
.L_x_409:
[----:B------:R-:W-:-:S13]  /*18900*/  ISETP.GE.AND P0, PT, R173, UR8, PT ;  /* 0x00000008ad007c0c */ /* 0x000fda000bf06270 */
[----:B------:R-:W-:Y:S05]  /*18910*/  @!P0 BRA `(.L_x_411) ;  /* 0x0000352000008947 */ /* 0x000fea0003800000 */
[C---:B------:R-:W-:Y:S01]  /*18920*/  IADD3 RZ, P3, R200.reuse, 0x40, RZ ;  /* 0x00000040c8ff7810 */ /* 0x040fe20007f7e0ff */
[----:B------:R-:W-:Y:S01]  /*18930*/  ULDC.64 UR4, c[0x0][0x208] ;  /* 0x0000820000047ab9 */ /* 0x000fe20000000a00 */
[----:B------:R-:W-:Y:S01]  /*18940*/  IADD3 RZ, P2, R200, 0x80, RZ ;  /* 0x00000080c8ff7810 */ /* 0x000fe20007f5e0ff */
[----:B------:R-:W-:Y:S01]  /*18950*/  USHF.L.U64.HI UR5, UR4, 0x5, UR5 ;  /* 0x0000000504057899 */ /* 0x000fe20008010205 */
[C---:B------:R-:W-:Y:S01]  /*18960*/  IADD3 RZ, P1, R204.reuse, 0x40, RZ ;  /* 0x00000040ccff7810 */ /* 0x040fe20007f3e0ff */
[----:B------:R-:W-:Y:S01]  /*18970*/  USHF.L.U32 UR10, UR4, 0x5, URZ ;  /* 0x00000005040a7899 */ /* 0x000fe2000800063f */
[----:B------:R-:W-:Y:S01]  /*18980*/  IADD3 RZ, P0, R204, 0x80, RZ ;  /* 0x00000080ccff7810 */ /* 0x000fe20007f1e0ff */
[----:B------:R-:W-:Y:S01]  /*18990*/  IMAD.MOV.U32 R2, RZ, RZ, R12 ;  /* 0x000000ffff027224 */ /* 0x000fe200078e000c */
[----:B------:R-:W-:Y:S01]  /*189a0*/  IADD3 R214, R200, 0x80, RZ ;  /* 0x00000080c8d67810 */ /* 0x000fe20007ffe0ff */
[----:B------:R-:W-:Y:S01]  /*189b0*/  IMAD.MOV.U32 R3, RZ, RZ, R0 ;  /* 0x000000ffff037224 */ /* 0x000fe200078e0000 */
[C---:B------:R-:W-:Y:S01]  /*189c0*/  IADD3 R174, R204.reuse, 0x40, RZ ;  /* 0x00000040ccae7810 */ /* 0x040fe20007ffe0ff */
[--C-:B------:R-:W-:Y:S01]  /*189d0*/  IMAD.X R217, RZ, RZ, R207.reuse, P3 ;  /* 0x000000ffffd97224 */ /* 0x100fe200018e06cf */
[----:B------:R-:W-:Y:S01]  /*189e0*/  IADD3 R172, R204, 0x80, RZ ;  /* 0x00000080ccac7810 */ /* 0x000fe20007ffe0ff */
[----:B------:R-:W-:Y:S01]  /*189f0*/  IMAD.X R215, RZ, RZ, R207, P2 ;  /* 0x000000ffffd77224 */ /* 0x000fe200010e06cf */
[----:B------:R-:W-:Y:S01]  /*18a00*/  IADD3 R216, R200, 0x40, RZ ;  /* 0x00000040c8d87810 */ /* 0x000fe20007ffe0ff */
[--C-:B------:R-:W-:Y:S01]  /*18a10*/  IMAD.X R213, RZ, RZ, R211.reuse, P1 ;  /* 0x000000ffffd57224 */ /* 0x100fe200008e06d3 */
[----:B------:R-:W-:Y:S01]  /*18a20*/  ULDC UR9, c[0x0][0x208] ;  /* 0x0000820000097ab9 */ /* 0x000fe20000000800 */
[----:B------:R-:W-:Y:S01]  /*18a30*/  IMAD.X R175, RZ, RZ, R211, P0 ;  /* 0x000000ffffaf7224 */ /* 0x000fe200000e06d3 */
[----:B------:R-:W-:Y:S01]  /*18a40*/  ULDC UR4, c[0x0][0x324] ;  /* 0x0000c90000047ab9 */ /* 0x000fe20000000800 */
[----:B------:R-:W-:Y:S01]  /*18a50*/  IMAD.MOV.U32 R206, RZ, RZ, R200 ;  /* 0x000000ffffce7224 */ /* 0x000fe200078e00c8 */
[----:B------:R-:W-:-:S02]  /*18a60*/  USHF.L.U32 UR9, UR9, 0x6, URZ ;  /* 0x0000000609097899 */ /* 0x000fc4000800063f */
[----:B------:R-:W-:Y:S02]  /*18a70*/  ULOP3.LUT UR4, URZ, UR4, URZ, 0x33, !UPT ;  /* 0x000000043f047292 */ /* 0x000fe4000f8e333f */
.L_x_420:
[----:B------:R-:W-:Y:S04]  /*18a80*/  DEPBAR.LE SB0, 0x0 ;  /* 0x000080000000791a */ /* 0x000fe80000000000 */
[----:B------:R-:W-:Y:S01]  /*18a90*/  BAR.SYNC.DEFER_BLOCKING 0x0 ;  /* 0x0000000000007b1d */ /* 0x000fe20000010000 */
[----:B------:R-:W-:Y:S01]  /*18aa0*/  SHF.R.S32.HI R0, RZ, 0x1f, R173 ;  /* 0x0000001fff007819 */ /* 0x000fe200000114ad */
[----:B------:R-:W-:Y:S01]  /*18ab0*/  IMAD R13, R173, UR11, RZ ;  /* 0x0000000bad0d7c24 */ /* 0x000fe2000f8e02ff */
[----:B------:R-:W-:Y:S01]  /*18ac0*/  ISETP.NE.AND P3, PT, R199, RZ, PT ;  /* 0x000000ffc700720c */ /* 0x000fe20003f65270 */
[C---:B------:R-:W-:Y:S04]  /*18ad0*/  IMAD.WIDE.U32 R20, R173.reuse, UR9, R216 ;  /* 0x00000009ad147c25 */ /* 0x040fe8000f8e00d8 */
[C---:B------:R-:W-:Y:S01]  /*18ae0*/  IMAD.WIDE.U32 R6, R173.reuse, UR9, R214 ;  /* 0x00000009ad067c25 */ /* 0x040fe2000f8e00d6 */
[----:B------:R-:W-:Y:S03]  /*18af0*/  LEA R166, P1, R20, c[0x0][0x1f8], 0x1 ;  /* 0x00007e0014a67a11 */ /* 0x000fe600078208ff */
[----:B------:R-:W-:Y:S01]  /*18b00*/  IMAD R13, R0, UR9, R13 ;  /* 0x00000009000d7c24 */ /* 0x000fe2000f8e020d */
[----:B------:R-:W-:Y:S01]  /*18b10*/  LEA R164, P0, R6, c[0x0][0x1f8], 0x1 ;  /* 0x00007e0006a47a11 */ /* 0x000fe200078008ff */
[----:B------:R-:W-:Y:S04]  /*18b20*/  IMAD.WIDE.U32 R22, R173, UR9, R206 ;  /* 0x00000009ad167c25 */ /* 0x000fe8000f8e00ce */
[C---:B------:R-:W-:Y:S01]  /*18b30*/  IMAD.IADD R4, R13.reuse, 0x1, R21 ;  /* 0x000000010d047824 */ /* 0x040fe200078e0215 */
[----:B------:R-:W-:Y:S01]  /*18b40*/  LEA R30, P2, R22, c[0x0][0x1f8], 0x1 ;  /* 0x00007e00161e7a11 */ /* 0x000fe200078408ff */
[----:B------:R-:W-:Y:S02]  /*18b50*/  IMAD.IADD R5, R13, 0x1, R7 ;  /* 0x000000010d057824 */ /* 0x000fe400078e0207 */
[----:B------:R-:W-:Y:S01]  /*18b60*/  IMAD.U32 R14, RZ, RZ, UR10 ;  /* 0x0000000aff0e7e24 */ /* 0x000fe2000f8e00ff */
[----:B------:R-:W-:Y:S01]  /*18b70*/  LEA.HI.X R167, R20, c[0x0][0x1fc], R4, 0x1, P1 ;  /* 0x00007f0014a77a11 */ /* 0x000fe200008f0c04 */
[----:B------:R-:W-:Y:S01]  /*18b80*/  LDSM.16.M88.4 R32, [R198+0xc100] ;  /* 0x00c10000c620783b */ /* 0x000fe20000000200 */
[----:B------:R-:W-:Y:S01]  /*18b90*/  LEA.HI.X R165, R6, c[0x0][0x1fc], R5, 0x1, P0 ;  /* 0x00007f0006a57a11 */ /* 0x000fe200000f0c05 */
[----:B------:R-:W-:Y:S02]  /*18ba0*/  IMAD.U32 R15, RZ, RZ, UR5 ;  /* 0x00000005ff0f7e24 */ /* 0x000fe4000f8e00ff */
[----:B------:R-:W-:Y:S01]  /*18bb0*/  IMAD.IADD R0, R23, 0x1, R13 ;  /* 0x0000000117007824 */ /* 0x000fe200078e020d */
[----:B------:R-:W1:Y:S01]  /*18bc0*/  LDSM.16.M88.4 R8, [R197+0x6100] ;  /* 0x00610000c508783b */ /* 0x000e620000000200 */
[----:B------:R-:W-:Y:S03]  /*18bd0*/  IMAD.WIDE.U32 R14, R173, UR9, R14 ;  /* 0x00000009ad0e7c25 */ /* 0x000fe6000f8e000e */
[----:B------:R-:W-:Y:S01]  /*18be0*/  LEA.HI.X R31, R22, c[0x0][0x1fc], R0, 0x1, P2 ;  /* 0x00007f00161f7a11 */ /* 0x000fe200010f0c00 */
[----:B------:R-:W2:Y:S01]  /*18bf0*/  LDSM.16.M88.4 R16, [R197+0x6900] ;  /* 0x00690000c510783b */ /* 0x000ea20000000200 */
[-C--:B------:R-:W-:Y:S01]  /*18c00*/  IADD3 R0, P2, R200, R14.reuse, RZ ;  /* 0x0000000ec8007210 */ /* 0x080fe20007f5e0ff */
[----:B------:R-:W-:Y:S01]  /*18c10*/  IMAD.IADD R13, R13, 0x1, R15 ;  /* 0x000000010d0d7824 */ /* 0x000fe200078e020f */
[-C--:B------:R-:W-:Y:S02]  /*18c20*/  IADD3 R20, P1, R216, R14.reuse, RZ ;  /* 0x0000000ed8147210 */ /* 0x080fe40007f3e0ff */
[----:B------:R-:W3:Y:S01]  /*18c30*/  LDSM.16.M88.4 R24, [R197+0x7100] ;  /* 0x00710000c518783b */ /* 0x000ee20000000200 */
[----:B------:R-:W-:Y:S01]  /*18c40*/  IADD3 R21, P0, R214, R14, RZ ;  /* 0x0000000ed6157210 */ /* 0x000fe20007f1e0ff */
[C---:B------:R-:W-:Y:S01]  /*18c50*/  IMAD.X R23, R13.reuse, 0x1, R207, P2 ;  /* 0x000000010d177824 */ /* 0x040fe200010e06cf */
[----:B------:R-:W-:Y:S01]  /*18c60*/  LEA R218, P2, R0, c[0x0][0x1f8], 0x1 ;  /* 0x00007e0000da7a11 */ /* 0x000fe200078408ff */
[C---:B------:R-:W-:Y:S01]  /*18c70*/  IMAD.X R29, R13.reuse, 0x1, R217, P1 ;  /* 0x000000010d1d7824 */ /* 0x040fe200008e06d9 */
[----:B------:R-:W4:Y:S01]  /*18c80*/  LDSM.16.M88.4 R132, [R197+0x7900] ;  /* 0x00790000c584783b */ /* 0x000f220000000200 */
[----:B------:R-:W-:Y:S01]  /*18c90*/  LEA R170, P1, R20, c[0x0][0x1f8], 0x1 ;  /* 0x00007e0014aa7a11 */ /* 0x000fe200078208ff */
[----:B------:R-:W-:Y:S01]  /*18ca0*/  IMAD.X R22, R13, 0x1, R215, P0 ;  /* 0x000000010d167824 */ /* 0x000fe200000e06d7 */
[C---:B------:R-:W-:Y:S02]  /*18cb0*/  LEA R168, P0, R21.reuse, c[0x0][0x1f8], 0x1 ;  /* 0x00007e0015a87a11 */ /* 0x040fe400078008ff */
[----:B------:R-:W-:Y:S01]  /*18cc0*/  LDSM.16.M88.4 R136, [R194+0xc100] ;  /* 0x00c10000c288783b */ /* 0x000fe20000000200 */
[----:B------:R-:W-:Y:S02]  /*18cd0*/  LEA.HI.X R219, R0, c[0x0][0x1fc], R23, 0x1, P2 ;  /* 0x00007f0000db7a11 */ /* 0x000fe400010f0c17 */
[----:B------:R-:W-:Y:S02]  /*18ce0*/  LEA.HI.X R171, R20, c[0x0][0x1fc], R29, 0x1, P1 ;  /* 0x00007f0014ab7a11 */ /* 0x000fe400008f0c1d */
[----:B------:R-:W5:Y:S01]  /*18cf0*/  LDSM.16.M88.4 R140, [R196] ;  /* 0x00000000c48c783b */ /* 0x000f620000000200 */
[----:B------:R-:W-:Y:S02]  /*18d00*/  LEA.HI.X R169, R21, c[0x0][0x1fc], R22, 0x1, P0 ;  /* 0x00007f0015a97a11 */ /* 0x000fe400000f0c16 */
[C---:B------:R-:W-:Y:S02]  /*18d10*/  ISETP.GT.AND P0, PT, R173.reuse, UR8, PT ;  /* 0x00000008ad007c0c */ /* 0x040fe4000bf04270 */
[----:B------:R-:W3:Y:S01]  /*18d20*/  LDSM.16.M88.4 R144, [R187] ;  /* 0x00000000bb90783b */ /* 0x000ee20000000200 */
[----:B------:R-:W-:Y:S02]  /*18d30*/  PLOP3.LUT P1, PT, PT, PT, UP3, 0x80, 0x0 ;  /* 0x000000000000781c */ /* 0x000fe40003f2f038 */
[----:B------:R-:W-:Y:S02]  /*18d40*/  PLOP3.LUT P2, PT, PT, PT, UP3, 0x80, 0x0 ;  /* 0x000000000000781c */ /* 0x000fe40003f4f038 */
[----:B------:R-:W4:Y:S01]  /*18d50*/  LDSM.16.M88.4 R148, [R186] ;  /* 0x00000000ba94783b */ /* 0x000f220000000200 */
[C---:B-1----:R-:W-:Y:S04]  /*18d60*/  HMMA.16816.F32.BF16 R4, R32.reuse, R8, RZ ;  /* 0x000000082004723c */ /* 0x042fe800000418ff */
[----:B------:R-:W1:Y:S01]  /*18d70*/  LDSM.16.M88.4 R152, [R185] ;  /* 0x00000000b998783b */ /* 0x000e620000000200 */
[----:B------:R-:W-:Y:S04]  /*18d80*/  @P0 IADD3 R0, R173, -0x1, RZ ;  /* 0xffffffffad000810 */ /* 0x000fe80007ffe0ff */
[----:B------:R-:W-:Y:S01]  /*18d90*/  @!PT LDS RZ, [RZ] ;  /* 0x00000000fffff984 */ /* 0x000fe20000000800 */
[----:B------:R-:W-:Y:S01]  /*18da0*/  @!PT LDS RZ, [RZ] ;  /* 0x00000000fffff984 */ /* 0x000fe20000000800 */
[----:B------:R-:W-:Y:S01]  /*18db0*/  @!PT LDS RZ, [RZ] ;  /* 0x00000000fffff984 */ /* 0x000fe20000000800 */
[----:B------:R4:W-:Y:S01]  /*18dc0*/  LDGSTS.E.BYPASS.LTC128B.128 [R202+0x100], [R30.64], !P5 ;  /* 0x001000001eca7fae */ /* 0x0009e2000e901d5c */
[C---:B------:R-:W-:Y:S04]  /*18dd0*/  HMMA.16816.F32.BF16 R8, R32.reuse, R10, RZ ;  /* 0x0000000a2008723c */ /* 0x040fe800000418ff */
[----:B------:R1:W-:Y:S04]  /*18de0*/  LDGSTS.E.BYPASS.LTC128B.128 [R202+0x2100], [R166.64], !P6 ;  /* 0x02100000a6ca7fae */ /* 0x0003e8000f101d5c */
[C---:B--2---:R-:W-:Y:S01]  /*18df0*/  HMMA.16816.F32.BF16 R12, R32.reuse, R16, RZ ;  /* 0x00000010200c723c */ /* 0x044fe200000418ff */
[----:B------:R1:W-:Y:S05]  /*18e00*/  LDGSTS.E.BYPASS.LTC128B.128 [R202+0x4100], [R164.64], !P3 ;  /* 0x04100000a4ca7fae */ /* 0x0003ea000d901d5c */
[----:B------:R2:W-:Y:S02]  /*18e10*/  LDGSTS.E.BYPASS.LTC128B.128 [R202+0x1100], [R218.64], !P5 ;  /* 0x01100000daca7fae */ /* 0x0005e4000e901d5c */
[C---:B------:R-:W-:Y:S03]  /*18e20*/  HMMA.16816.F32.BF16 R16, R32.reuse, R18, RZ ;  /* 0x000000122010723c */ /* 0x040fe600000418ff */
[----:B------:R1:W-:Y:S05]  /*18e30*/  LDGSTS.E.BYPASS.LTC128B.128 [R202+0x3100], [R170.64], !P6 ;  /* 0x03100000aaca7fae */ /* 0x0003ea000f101d5c */
[C---:B---3--:R-:W-:Y:S01]  /*18e40*/  HMMA.16816.F32.BF16 R20, R32.reuse, R24, RZ ;  /* 0x000000182014723c */ /* 0x048fe200000418ff */
[----:B------:R3:W-:Y:S05]  /*18e50*/  LDGSTS.E.BYPASS.LTC128B.128 [R202+0x5100], [R168.64], !P3 ;  /* 0x05100000a8ca7fae */ /* 0x0007ea000d901d5c */
[----:B------:R-:W-:Y:S02]  /*18e60*/  LDSM.16.M88.4 R156, [R193+0xc100] ;  /* 0x00c10000c19c783b */ /* 0x000fe40000000200 */
[C---:B------:R-:W-:Y:S03]  /*18e70*/  HMMA.16816.F32.BF16 R24, R32.reuse, R26, RZ ;  /* 0x0000001a2018723c */ /* 0x040fe600000418ff */
[----:B------:R-:W0:Y:S05]  /*18e80*/  LDGDEPBAR ;  /* 0x00000000000079af */ /* 0x000e2a0000000000 */
[C---:B----4-:R-:W-:Y:S01]  /*18e90*/  HMMA.16816.F32.BF16 R28, R32.reuse, R132, RZ ;  /* 0x00000084201c723c */ /* 0x050fe200000418ff */
[----:B------:R-:W4:Y:S05]  /*18ea0*/  LDSM.16.M88.4 R160, [R192+0x6100] ;  /* 0x00610000c0a0783b */ /* 0x000f2a0000000200 */
[----:B-1----:R-:W-:Y:S02]  /*18eb0*/  LDSM.16.M88.4 R164, [R197+0x8100] ;  /* 0x00810000c5a4783b */ /* 0x002fe40000000200 */
[----:B------:R-:W-:Y:S03]  /*18ec0*/  HMMA.16816.F32.BF16 R32, R32, R134, RZ ;  /* 0x000000862020723c */ /* 0x000fe600000418ff */
[----:B------:R-:W1:Y:S05]  /*18ed0*/  LDSM.16.M88.4 R132, [R192+0x6900] ;  /* 0x00690000c084783b */ /* 0x000e6a0000000200 */
[C---:B-----5:R-:W-:Y:S01]  /*18ee0*/  HMMA.16816.F32.BF16 R4, R136.reuse, R140, R4 ;  /* 0x0000008c8804723c */ /* 0x060fe20000041804 */
[----:B---3--:R-:W-:Y:S07]  /*18ef0*/  LDSM.16.M88.4 R168, [R192+0x8900] ;  /* 0x00890000c0a8783b */ /* 0x008fee0000000200 */
[C---:B------:R-:W-:Y:S01]  /*18f00*/  HMMA.16816.F32.BF16 R8, R136.reuse, R142, R8 ;  /* 0x0000008e8808723c */ /* 0x040fe20000041808 */
[----:B------:R-:W3:Y:S07]  /*18f10*/  LDSM.16.M88.4 R140, [R192+0x7100] ;  /* 0x00710000c08c783b */ /* 0x000eee0000000200 */
[C---:B------:R-:W-:Y:S08]  /*18f20*/  HMMA.16816.F32.BF16 R12, R136.reuse, R144, R12 ;  /* 0x00000090880c723c */ /* 0x040ff0000004180c */
[C---:B------:R-:W-:Y:S01]  /*18f30*/  HMMA.16816.F32.BF16 R16, R136.reuse, R146, R16 ;  /* 0x000000928810723c */ /* 0x040fe20000041810 */
[----:B------:R-:W5:Y:S07]  /*18f40*/  LDSM.16.M88.4 R144, [R192+0x7900] ;  /* 0x00790000c090783b */ /* 0x000f6e0000000200 */
[C---:B------:R-:W-:Y:S08]  /*18f50*/  HMMA.16816.F32.BF16 R20, R136.reuse, R148, R20 ;  /* 0x000000948814723c */ /* 0x040ff00000041814 */
[C---:B------:R-:W-:Y:S01]  /*18f60*/  HMMA.16816.F32.BF16 R24, R136.reuse, R150, R24 ;  /* 0x000000968818723c */ /* 0x040fe20000041818 */
[----:B------:R-:W-:Y:S07]  /*18f70*/  LDSM.16.M88.4 R148, [R184] ;  /* 0x00000000b894783b */ /* 0x000fee0000000200 */
[C---:B------:R-:W-:Y:S08]  /*18f80*/  HMMA.16816.F32.BF16 R28, R136.reuse, R152, R28 ;  /* 0x00000098881c723c */ /* 0x040ff0000004181c */
[----:B------:R-:W-:Y:S01]  /*18f90*/  HMMA.16816.F32.BF16 R32, R136, R154, R32 ;  /* 0x0000009a8820723c */ /* 0x000fe20000041820 */
[----:B------:R-:W2:Y:S05]  /*18fa0*/  LDSM.16.M88.4 R136, [R191+0xc100] ;  /* 0x00c10000bf88783b */ /* 0x000eaa0000000200 */
[----:B------:R-:W2:Y:S02]  /*18fb0*/  LDSM.16.M88.4 R152, [R184+0x800] ;  /* 0x00080000b898783b */ /* 0x000ea40000000200 */
[C---:B----4-:R-:W-:Y:S08]  /*18fc0*/  HMMA.16816.F32.BF16 R4, R156.reuse, R160, R4 ;  /* 0x000000a09c04723c */ /* 0x050ff00000041804 */
        /* <DEDUP_REMOVED lines=8> */
[C---:B-----5:R-:W-:Y:S08]  /*19050*/  HMMA.16816.F32.BF16 R28, R156.reuse, R144, R28 ;  /* 0x000000909c1c723c */ /* 0x060ff0000004181c */
[----:B------:R-:W-:Y:S01]  /*19060*/  HMMA.16816.F32.BF16 R32, R156, R146, R32 ;  /* 0x000000929c20723c */ /* 0x000fe20000041820 */
[----:B------:R-:W4:Y:S05]  /*19070*/  LDSM.16.M88.4 R144, [R197+0x8900] ;  /* 0x00890000c590783b */ /* 0x000f2a0000000200 */
[----:B------:R-:W-:Y:S02]  /*19080*/  LDSM.16.M88.4 R156, [R181] ;  /* 0x00000000b59c783b */ /* 0x000fe40000000200 */
[C---:B--2---:R-:W-:Y:S08]  /*19090*/  HMMA.16816.F32.BF16 R4, R136.reuse, R148, R4 ;  /* 0x000000948804723c */ /* 0x044ff00000041804 */
[C---:B------:R-:W-:Y:S01]  /*190a0*/  HMMA.16816.F32.BF16 R8, R136.reuse, R150, R8 ;  /* 0x000000968808723c */ /* 0x040fe20000041808 */
[----:B------:R-:W2:Y:S07]  /*190b0*/  LDSM.16.M88.4 R148, [R197+0x9100] ;  /* 0x00910000c594783b */ /* 0x000eae0000000200 */
[C---:B------:R-:W-:Y:S08]  /*190c0*/  HMMA.16816.F32.BF16 R12, R136.reuse, R152, R12 ;  /* 0x00000098880c723c */ /* 0x040ff0000004180c */
[C---:B------:R-:W-:Y:S01]  /*190d0*/  HMMA.16816.F32.BF16 R16, R136.reuse, R154, R16 ;  /* 0x0000009a8810723c */ /* 0x040fe20000041810 */
[----:B------:R-:W-:Y:S07]  /*190e0*/  LDSM.16.M88.4 R152, [R182] ;  /* 0x00000000b698783b */ /* 0x000fee0000000200 */
[C---:B-1----:R-:W-:Y:S08]  /*190f0*/  HMMA.16816.F32.BF16 R20, R136.reuse, R132, R20 ;  /* 0x000000848814723c */ /* 0x042ff00000041814 */
[C---:B------:R-:W-:Y:S01]  /*19100*/  HMMA.16816.F32.BF16 R24, R136.reuse, R134, R24 ;  /* 0x000000868818723c */ /* 0x040fe20000041818 */
[----:B------:R-:W1:Y:S07]  /*19110*/  LDSM.16.M88.4 R132, [R197+0x9900] ;  /* 0x00990000c584783b */ /* 0x000e6e0000000200 */
[C---:B---3--:R-:W-:Y:S08]  /*19120*/  HMMA.16816.F32.BF16 R28, R136.reuse, R140, R28 ;  /* 0x0000008c881c723c */ /* 0x048ff0000004181c */
[----:B------:R-:W-:Y:S01]  /*19130*/  HMMA.16816.F32.BF16 R32, R136, R142, R32 ;  /* 0x0000008e8820723c */ /* 0x000fe20000041820 */
[----:B------:R-:W-:Y:S05]  /*19140*/  LDSM.16.M88.4 R136, [R194+0x10100] ;  /* 0x01010000c288783b */ /* 0x000fea0000000200 */
[----:B------:R-:W3:Y:S02]  /*19150*/  LDSM.16.M88.4 R140, [R183] ;  /* 0x00000000b78c783b */ /* 0x000ee40000000200 */
[C---:B------:R-:W-:Y:S08]  /*19160*/  HMMA.16816.F32.BF16 R4, R160.reuse, R164, R4 ;  /* 0x000000a4a004723c */ /* 0x040ff00000041804 */
[C---:B------:R-:W-:Y:S01]  /*19170*/  HMMA.16816.F32.BF16 R8, R160.reuse, R166, R8 ;  /* 0x000000a6a008723c */ /* 0x040fe20000041808 */
[----:B------:R-:W-:Y:S07]  /*19180*/  LDSM.16.M88.4 R164, [R192+0x8100] ;  /* 0x00810000c0a4783b */ /* 0x000fee0000000200 */
[C---:B----4-:R-:W-:Y:S08]  /*19190*/  HMMA.16816.F32.BF16 R12, R160.reuse, R144, R12 ;  /* 0x00000090a00c723c */ /* 0x050ff0000004180c */
[C---:B------:R-:W-:Y:S01]  /*191a0*/  HMMA.16816.F32.BF16 R16, R160.reuse, R146, R16 ;  /* 0x00000092a010723c */ /* 0x040fe20000041810 */
[----:B------:R-:W4:Y:S07]  /*191b0*/  LDSM.16.M88.4 R144, [R180] ;  /* 0x00000000b490783b */ /* 0x000f2e0000000200 */
[C---:B--2---:R-:W-:Y:S08]  /*191c0*/  HMMA.16816.F32.BF16 R20, R160.reuse, R148, R20 ;  /* 0x00000094a014723c */ /* 0x044ff00000041814 */
[C---:B------:R-:W-:Y:S01]  /*191d0*/  HMMA.16816.F32.BF16 R24, R160.reuse, R150, R24 ;  /* 0x00000096a018723c */ /* 0x040fe20000041818 */
[----:B------:R-:W2:Y:S07]  /*191e0*/  LDSM.16.M88.4 R148, [R193+0x10100] ;  /* 0x01010000c194783b */ /* 0x000eae0000000200 */
[C---:B-1----:R-:W-:Y:S08]  /*191f0*/  HMMA.16816.F32.BF16 R28, R160.reuse, R132, R28 ;  /* 0x00000084a01c723c */ /* 0x042ff0000004181c */
[----:B------:R-:W-:Y:S01]  /*19200*/  HMMA.16816.F32.BF16 R32, R160, R134, R32 ;  /* 0x00000086a020723c */ /* 0x000fe20000041820 */
[----:B------:R-:W1:Y:S05]  /*19210*/  LDSM.16.M88.4 R132, [R192+0x9100] ;  /* 0x00910000c084783b */ /* 0x000e6a0000000200 */
[----:B------:R-:W-:Y:S02]  /*19220*/  LDSM.16.M88.4 R160, [R184+0x2000] ;  /* 0x00200000b8a0783b */ /* 0x000fe40000000200 */
[C---:B---3--:R-:W-:Y:S08]  /*19230*/  HMMA.16816.F32.BF16 R4, R136.reuse, R140, R4 ;  /* 0x0000008c8804723c */ /* 0x048ff00000041804 */
[C---:B------:R-:W-:Y:S01]  /*19240*/  HMMA.16816.F32.BF16 R8, R136.reuse, R142, R8 ;  /* 0x0000008e8808723c */ /* 0x040fe20000041808 */
[----:B------:R-:W3:Y:S07]  /*19250*/  LDSM.16.M88.4 R140, [R192+0x9900] ;  /* 0x00990000c08c783b */ /* 0x000eee0000000200 */
[C---:B------:R-:W-:Y:S08]  /*19260*/  HMMA.16816.F32.BF16 R12, R136.reuse, R152, R12 ;  /* 0x00000098880c723c */ /* 0x040ff0000004180c */
[C---:B------:R-:W-:Y:S01]  /*19270*/  HMMA.16816.F32.BF16 R16, R136.reuse, R154, R16 ;  /* 0x0000009a8810723c */ /* 0x040fe20000041810 */
[----:B------:R-:W5:Y:S07]  /*19280*/  LDSM.16.M88.4 R152, [R191+0x10100] ;  /* 0x01010000bf98783b */ /* 0x000f6e0000000200 */
[C---:B------:R-:W-:Y:S08]  /*19290*/  HMMA.16816.F32.BF16 R20, R136.reuse, R156, R20 ;  /* 0x0000009c8814723c */ /* 0x040ff00000041814 */
[C---:B------:R-:W-:Y:S01]  /*192a0*/  HMMA.16816.F32.BF16 R24, R136.reuse, R158, R24 ;  /* 0x0000009e8818723c */ /* 0x040fe20000041818 */
[----:B------:R-:W-:Y:S07]  /*192b0*/  LDSM.16.M88.4 R156, [R197+0xa900] ;  /* 0x00a90000c59c783b */ /* 0x000fee0000000200 */
[C---:B----4-:R-:W-:Y:S08]  /*192c0*/  HMMA.16816.F32.BF16 R28, R136.reuse, R144, R28 ;  /* 0x00000090881c723c */ /* 0x050ff0000004181c */
[----:B------:R-:W-:Y:S01]  /*192d0*/  HMMA.16816.F32.BF16 R32, R136, R146, R32 ;  /* 0x000000928820723c */ /* 0x000fe20000041820 */
[----:B------:R-:W4:Y:S05]  /*192e0*/  LDSM.16.M88.4 R136, [R184+0x2800] ;  /* 0x00280000b888783b */ /* 0x000f2a0000000200 */
[----:B------:R-:W3:Y:S02]  /*192f0*/  LDSM.16.M88.4 R144, [R184+0x3000] ;  /* 0x00300000b890783b */ /* 0x000ee40000000200 */
[C---:B--2---:R-:W-:Y:S08]  /*19300*/  HMMA.16816.F32.BF16 R4, R148.reuse, R164, R4 ;  /* 0x000000a49404723c */ /* 0x044ff00000041804 */
[C---:B------:R-:W-:Y:S01]  /*19310*/  HMMA.16816.F32.BF16 R8, R148.reuse, R166, R8 ;  /* 0x000000a69408723c */ /* 0x040fe20000041808 */
[----:B------:R-:W-:Y:S07]  /*19320*/  LDSM.16.M88.4 R164, [R184+0x4000] ;  /* 0x00400000b8a4783b */ /* 0x000fee0000000200 */
[C---:B------:R-:W-:Y:S08]  /*19330*/  HMMA.16816.F32.BF16 R12, R148.reuse, R168, R12 ;  /* 0x000000a8940c723c */ /* 0x040ff0000004180c */
[C---:B------:R-:W-:Y:S08]  /*19340*/  HMMA.16816.F32.BF16 R16, R148.reuse, R170, R16 ;  /* 0x000000aa9410723c */ /* 0x040ff00000041810 */
[C---:B-1----:R-:W-:Y:S08]  /*19350*/  HMMA.16816.F32.BF16 R20, R148.reuse, R132, R20 ;  /* 0x000000849414723c */ /* 0x042ff00000041814 */
[C---:B------:R-:W-:Y:S01]  /*19360*/  HMMA.16816.F32.BF16 R24, R148.reuse, R134, R24 ;  /* 0x000000869418723c */ /* 0x040fe20000041818 */
[----:B------:R-:W1:Y:S07]  /*19370*/  LDSM.16.M88.4 R132, [R184+0x3800] ;  /* 0x00380000b884783b */ /* 0x000e6e0000000200 */
[C---:B---3--:R-:W-:Y:S08]  /*19380*/  HMMA.16816.F32.BF16 R28, R148.reuse, R140, R28 ;  /* 0x0000008c941c723c */ /* 0x048ff0000004181c */
[----:B------:R-:W-:Y:S01]  /*19390*/  HMMA.16816.F32.BF16 R32, R148, R142, R32 ;  /* 0x0000008e9420723c */ /* 0x000fe20000041820 */
[----:B------:R-:W-:Y:S05]  /*193a0*/  LDSM.16.M88.4 R140, [R198+0x14100] ;  /* 0x01410000c68c783b */ /* 0x000fea0000000200 */
[----:B------:R-:W2:Y:S02]  /*193b0*/  LDSM.16.M88.4 R148, [R197+0xa100] ;  /* 0x00a10000c594783b */ /* 0x000ea40000000200 */
[C---:B-----5:R-:W-:Y:S08]  /*193c0*/  HMMA.16816.F32.BF16 R4, R152.reuse, R160, R4 ;  /* 0x000000a09804723c */ /* 0x060ff00000041804 */
[C---:B------:R-:W-:Y:S01]  /*193d0*/  HMMA.16816.F32.BF16 R8, R152.reuse, R162, R8 ;  /* 0x000000a29808723c */ /* 0x040fe20000041808 */
[----:B------:R-:W-:Y:S07]  /*193e0*/  LDSM.16.M88.4 R160, [R197+0xb900] ;  /* 0x00b90000c5a0783b */ /* 0x000fee0000000200 */
[C---:B----4-:R-:W-:Y:S08]  /*193f0*/  HMMA.16816.F32.BF16 R12, R152.reuse, R136, R12 ;  /* 0x00000088980c723c */ /* 0x050ff0000004180c */
[C---:B------:R-:W-:Y:S01]  /*19400*/  HMMA.16816.F32.BF16 R16, R152.reuse, R138, R16 ;  /* 0x0000008a9810723c */ /* 0x040fe20000041810 */
[----:B------:R-:W3:Y:S07]  /*19410*/  LDSM.16.M88.4 R136, [R197+0xb100] ;  /* 0x00b10000c588783b */ /* 0x000eee0000000200 */
[C---:B------:R-:W-:Y:S08]  /*19420*/  HMMA.16816.F32.BF16 R20, R152.reuse, R144, R20 ;  /* 0x000000909814723c */ /* 0x040ff00000041814 */
[C---:B------:R-:W-:Y:S01]  /*19430*/  HMMA.16816.F32.BF16 R24, R152.reuse, R146, R24 ;  /* 0x000000929818723c */ /* 0x040fe20000041818 */
[----:B------:R-:W-:Y:S07]  /*19440*/  LDSM.16.M88.4 R144, [R179] ;  /* 0x00000000b390783b */ /* 0x000fee0000000200 */
[C---:B-1----:R-:W-:Y:S08]  /*19450*/  HMMA.16816.F32.BF16 R28, R152.reuse, R132, R28 ;  /* 0x00000084981c723c */ /* 0x042ff0000004181c */
[----:B------:R-:W-:Y:S01]  /*19460*/  HMMA.16816.F32.BF16 R32, R152, R134, R32 ;  /* 0x000000869820723c */ /* 0x000fe20000041820 */
[----:B------:R-:W1:Y:S05]  /*19470*/  LDSM.16.M88.4 R132, [R194+0x14100] ;  /* 0x01410000c284783b */ /* 0x000e6a0000000200 */
[----:B------:R-:W4:Y:S02]  /*19480*/  LDSM.16.M88.4 R152, [R178] ;  /* 0x00000000b298783b */ /* 0x000f240000000200 */
[C---:B--2---:R-:W-:Y:S08]  /*19490*/  HMMA.16816.F32.BF16 R4, R140.reuse, R148, R4 ;  /* 0x000000948c04723c */ /* 0x044ff00000041804 */
[C---:B------:R-:W-:Y:S01]  /*194a0*/  HMMA.16816.F32.BF16 R8, R140.reuse, R150, R8 ;  /* 0x000000968c08723c */ /* 0x040fe20000041808 */
[----:B------:R-:W-:Y:S07]  /*194b0*/  LDSM.16.M88.4 R148, [R176] ;  /* 0x00000000b094783b */ /* 0x000fee0000000200 */
[C---:B------:R-:W-:Y:S08]  /*194c0*/  HMMA.16816.F32.BF16 R12, R140.reuse, R156, R12 ;  /* 0x0000009c8c0c723c */ /* 0x040ff0000004180c */
[C---:B------:R-:W-:Y:S01]  /*194d0*/  HMMA.16816.F32.BF16 R16, R140.reuse, R158, R16 ;  /* 0x0000009e8c10723c */ /* 0x040fe20000041810 */
[----:B------:R-:W-:Y:S07]  /*194e0*/  LDSM.16.M88.4 R156, [R192+0xa100] ;  /* 0x00a10000c09c783b */ /* 0x000fee0000000200 */
[C---:B---3--:R-:W-:Y:S08]  /*194f0*/  HMMA.16816.F32.BF16 R20, R140.reuse, R136, R20 ;  /* 0x000000888c14723c */ /* 0x048ff00000041814 */
[C---:B------:R-:W-:Y:S01]  /*19500*/  HMMA.16816.F32.BF16 R24, R140.reuse, R138, R24 ;  /* 0x0000008a8c18723c */ /* 0x040fe20000041818 */
[----:B------:R-:W2:Y:S07]  /*19510*/  LDSM.16.M88.4 R136, [R177] ;  /* 0x00000000b188783b */ /* 0x000eae0000000200 */
[C---:B------:R-:W-:Y:S08]  /*19520*/  HMMA.16816.F32.BF16 R28, R140.reuse, R160, R28 ;  /* 0x000000a08c1c723c */ /* 0x040ff0000004181c */
[----:B------:R-:W-:Y:S01]  /*19530*/  HMMA.16816.F32.BF16 R32, R140, R162, R32 ;  /* 0x000000a28c20723c */ /* 0x000fe20000041820 */
[----:B------:R-:W3:Y:S05]  /*19540*/  LDSM.16.M88.4 R140, [R193+0x14100] ;  /* 0x01410000c18c783b */ /* 0x000eea0000000200 */
[----:B------:R-:W-:Y:S02]  /*19550*/  LDSM.16.M88.4 R160, [R192+0xb100] ;  /* 0x00b10000c0a0783b */ /* 0x000fe40000000200 */
[C---:B-1----:R-:W-:Y:S08]  /*19560*/  HMMA.16816.F32.BF16 R4, R132.reuse, R144, R4 ;  /* 0x000000908404723c */ /* 0x042ff00000041804 */
[C---:B------:R-:W-:Y:S01]  /*19570*/  HMMA.16816.F32.BF16 R8, R132.reuse, R146, R8 ;  /* 0x000000928408723c */ /* 0x040fe20000041808 */
[----:B------:R-:W1:Y:S07]  /*19580*/  LDSM.16.M88.4 R144, [R192+0xa900] ;  /* 0x00a90000c090783b */ /* 0x000e6e0000000200 */
[C---:B----4-:R-:W-:Y:S08]  /*19590*/  HMMA.16816.F32.BF16 R12, R132.reuse, R152, R12 ;  /* 0x00000098840c723c */ /* 0x050ff0000004180c */
[C---:B------:R-:W-:Y:S01]  /*195a0*/  HMMA.16816.F32.BF16 R16, R132.reuse, R154, R16 ;  /* 0x0000009a8410723c */ /* 0x040fe20000041810 */
[----:B------:R-:W4:Y:S07]  /*195b0*/  LDSM.16.M88.4 R152, [R192+0xb900] ;  /* 0x00b90000c098783b */ /* 0x000f2e0000000200 */
[C---:B--2---:R-:W-:Y:S08]  /*195c0*/  HMMA.16816.F32.BF16 R20, R132.reuse, R136, R20 ;  /* 0x000000888414723c */ /* 0x044ff00000041814 */
[C---:B------:R-:W-:Y:S01]  /*195d0*/  HMMA.16816.F32.BF16 R24, R132.reuse, R138, R24 ;  /* 0x0000008a8418723c */ /* 0x040fe20000041818 */
[----:B------:R-:W2:Y:S07]  /*195e0*/  LDSM.16.M88.4 R136, [R191+0x14100] ;  /* 0x01410000bf88783b */ /* 0x000eae0000000200 */
[C---:B------:R-:W-:Y:S07]  /*195f0*/  HMMA.16816.F32.BF16 R28, R132.reuse, R148, R28 ;  /* 0x00000094841c723c */ /* 0x040fee000004181c */
[C---:B------:R-:W-:Y:S01]  /*19600*/  @P0 IMAD.WIDE.U32 R148, R0.reuse, c[0x0][0x1e0], RZ ;  /* 0x0000780000940a25 */ /* 0x040fe200078e00ff */
[----:B------:R-:W-:Y:S01]  /*19610*/  HMMA.16816.F32.BF16 R32, R132, R150, R32 ;  /* 0x000000968420723c */ /* 0x000fe20000041820 */
[----:B------:R-:W5:Y:S07]  /*19620*/  LDSM.16.M88.4 R132, [R184+0x4800] ;  /* 0x00480000b884783b */ /* 0x000f6e0000000200 */
[C---:B---3--:R-:W-:Y:S08]  /*19630*/  HMMA.16816.F32.BF16 R4, R140.reuse, R156, R4 ;  /* 0x0000009c8c04723c */ /* 0x048ff00000041804 */
[C---:B------:R-:W-:Y:S08]  /*19640*/  HMMA.16816.F32.BF16 R8, R140.reuse, R158, R8 ;  /* 0x0000009e8c08723c */ /* 0x040ff00000041808 */
[C---:B-1----:R-:W-:Y:S07]  /*19650*/  HMMA.16816.F32.BF16 R12, R140.reuse, R144, R12 ;  /* 0x000000908c0c723c */ /* 0x042fee000004180c */
[----:B------:R-:W-:Y:S01]  /*19660*/  @P0 SHF.R.S32.HI R145, RZ, 0x1f, R0 ;  /* 0x0000001fff910819 */ /* 0x000fe20000011400 */
[C---:B------:R-:W-:Y:S04]  /*19670*/  HMMA.16816.F32.BF16 R16, R140.reuse, R146, R16 ;  /* 0x000000928c10723c */ /* 0x040fe80000041810 */
[----:B------:R-:W-:Y:S04]  /*19680*/  @P0 IMAD R145, R145, c[0x0][0x1e0], RZ ;  /* 0x0000780091910a24 */ /* 0x000fe800078e02ff */
[C---:B------:R-:W-:Y:S04]  /*19690*/  HMMA.16816.F32.BF16 R20, R140.reuse, R160, R20 ;  /* 0x000000a08c14723c */ /* 0x040fe80000041814 */
[----:B------:R-:W-:Y:S02]  /*196a0*/  @P0 IMAD R145, R0, c[0x0][0x1e4], R145 ;  /* 0x0000790000910a24 */ /* 0x000fe400078e0291 */
[----:B------:R-:W-:Y:S02]  /*196b0*/  IMAD.MOV.U32 R0, RZ, RZ, R203 ;  /* 0x000000ffff007224 */ /* 0x000fe400078e00cb */
[C---:B------:R-:W-:Y:S04]  /*196c0*/  HMMA.16816.F32.BF16 R24, R140.reuse, R162, R24 ;  /* 0x000000a28c18723c */ /* 0x040fe80000041818 */
[----:B------:R-:W-:Y:S02]  /*196d0*/  @P0 IMAD.IADD R145, R149, 0x1, R145 ;  /* 0x0000000195910824 */ /* 0x000fe400078e0291 */
[C---:B------:R-:W-:Y:S02]  /*196e0*/  @P0 IMAD.SHL.U32 R149, R148.reuse, 0x40, RZ ;  /* 0x0000004094950824 */ /* 0x040fe400078e00ff */
[C---:B----4-:R-:W-:Y:S04]  /*196f0*/  HMMA.16816.F32.BF16 R28, R140.reuse, R152, R28 ;  /* 0x000000988c1c723c */ /* 0x050fe8000004181c */
[----:B------:R-:W-:Y:S02]  /*19700*/  @P0 IADD3 R144, P3, R149, R204, RZ ;  /* 0x000000cc95900210 */ /* 0x000fe40007f7e0ff */
[----:B------:R-:W-:Y:S02]  /*19710*/  @P0 SHF.L.U64.HI R148, R148, 0x6, R145 ;  /* 0x0000000694940819 */ /* 0x000fe40000010291 */
[----:B------:R-:W-:Y:S01]  /*19720*/  HMMA.16816.F32.BF16 R32, R140, R154, R32 ;  /* 0x0000009a8c20723c */ /* 0x000fe20000041820 */
[----:B------:R-:W1:Y:S03]  /*19730*/  LDSM.16.M88.4 R140, [R184+0x5000] ;  /* 0x00500000b88c783b */ /* 0x000e660000000200 */
[----:B------:R-:W-:Y:S04]  /*19740*/  @P0 IMAD.X R145, R148, 0x1, R211, P3 ;  /* 0x0000000194910824 */ /* 0x000fe800018e06d3 */
[C---:B--2---:R-:W-:Y:S08]  /*19750*/  HMMA.16816.F32.BF16 R4, R136.reuse, R164, R4 ;  /* 0x000000a48804723c */ /* 0x044ff00000041804 */
[C---:B------:R-:W-:Y:S08]  /*19760*/  HMMA.16816.F32.BF16 R8, R136.reuse, R166, R8 ;  /* 0x000000a68808723c */ /* 0x040ff00000041808 */
[C---:B-----5:R-:W-:Y:S07]  /*19770*/  HMMA.16816.F32.BF16 R12, R136.reuse, R132, R12 ;  /* 0x00000084880c723c */ /* 0x060fee000004180c */
[----:B------:R-:W-:Y:S01]  /*19780*/  @P1 IMAD.HI.U32 R133, R203, c[0x0][0x2c8], RZ ;  /* 0x0000b200cb851a27 */ /* 0x000fe200078e00ff */
[C---:B------:R-:W-:Y:S01]  /*19790*/  @P0 LEA R132, P1, R144.reuse, c[0x0][0x1c8], 0x1 ;  /* 0x0000720090840a11 */ /* 0x040fe200078208ff */
[C---:B------:R-:W-:Y:S03]  /*197a0*/  HMMA.16816.F32.BF16 R16, R136.reuse, R134, R16 ;  /* 0x000000868810723c */ /* 0x040fe60000041810 */
[----:B------:R-:W-:Y:S02]  /*197b0*/  @P2 SHF.R.U32.HI R0, RZ, c[0x0][0x2cc], R133 ;  /* 0x0000b300ff002a19 */ /* 0x000fe40000011685 */
[----:B------:R-:W-:Y:S02]  /*197c0*/  @P0 LEA.HI.X R133, R144, c[0x0][0x1cc], R145, 0x1, P1 ;  /* 0x0000730090850a11 */ /* 0x000fe400008f0c91 */
[----:B------:R-:W2:Y:S01]  /*197d0*/  LDSM.16.M88.4 R144, [R184+0x5800] ;  /* 0x00580000b890783b */ /* 0x000ea20000000200 */
[C---:B------:R-:W-:Y:S01]  /*197e0*/  @P0 IADD3 R150, P2, R149.reuse, R174, RZ ;  /* 0x000000ae95960210 */ /* 0x040fe20007f5e0ff */
[----:B------:R-:W-:Y:S04]  /*197f0*/  DEPBAR.LE SB0, 0x0 ;  /* 0x000080000000791a */ /* 0x000fe80000000000 */
[----:B------:R-:W-:Y:S01]  /*19800*/  BAR.SYNC.DEFER_BLOCKING 0x0 ;  /* 0x0000000000007b1d */ /* 0x000fe20000010000 */
[C---:B------:R-:W-:Y:S01]  /*19810*/  @P0 IADD3 R134, P1, R149.reuse, R172, RZ ;  /* 0x000000ac95860210 */ /* 0x040fe20007f3e0ff */
[C---:B------:R-:W-:Y:S01]  /*19820*/  @P0 IMAD.X R135, R148.reuse, 0x1, R213, P2 ;  /* 0x0000000194870824 */ /* 0x040fe200010e06d5 */
[----:B------:R-:W-:Y:S01]  /*19830*/  @P0 IADD3 R149, P3, R149, UR6, RZ ;  /* 0x0000000695950c10 */ /* 0x000fe2000ff7e0ff */
[C---:B-1----:R-:W-:Y:S05]  /*19840*/  HMMA.16816.F32.BF16 R20, R136.reuse, R140, R20 ;  /* 0x0000008c8814723c */ /* 0x042fea0000041814 */
[----:B------:R-:W-:Y:S01]  /*19850*/  @P0 IMAD.X R151, R148, 0x1, R175, P1 ;  /* 0x0000000194970824 */ /* 0x000fe200008e06af */
[----:B------:R-:W-:Y:S02]  /*19860*/  @P0 LEA R154, P2, R150, c[0x0][0x1c8], 0x1 ;  /* 0x00007200969a0a11 */ /* 0x000fe400078408ff */
[----:B------:R-:W-:Y:S01]  /*19870*/  @P0 LEA R152, P1, R134, c[0x0][0x1c8], 0x1 ;  /* 0x0000720086980a11 */ /* 0x000fe200078208ff */
[C---:B------:R-:W-:Y:S03]  /*19880*/  HMMA.16816.F32.BF16 R24, R136.reuse, R142, R24 ;  /* 0x0000008e8818723c */ /* 0x040fe60000041818 */
[----:B------:R-:W-:Y:S02]  /*19890*/  @P0 LEA.HI.X R155, R150, c[0x0][0x1cc], R135, 0x1, P2 ;  /* 0x00007300969b0a11 */ /* 0x000fe400010f0c87 */
[----:B------:R-:W-:Y:S02]  /*198a0*/  @P0 LEA.HI.X R153, R134, c[0x0][0x1cc], R151, 0x1, P1 ;  /* 0x0000730086990a11 */ /* 0x000fe400008f0c97 */
[C---:B------:R-:W-:Y:S02]  /*198b0*/  @P0 IADD3 R134, P2, R149.reuse, R204, RZ ;  /* 0x000000cc95860210 */ /* 0x040fe40007f5e0ff */
[C---:B------:R-:W-:Y:S01]  /*198c0*/  @P0 IADD3 R135, P1, R149.reuse, R174, RZ ;  /* 0x000000ae95870210 */ /* 0x040fe20007f3e0ff */
[----:B------:R-:W-:Y:S01]  /*198d0*/  @!PT LDS RZ, [RZ] ;  /* 0x00000000fffff984 */ /* 0x000fe20000000800 */
[----:B------:R-:W-:Y:S01]  /*198e0*/  @!PT LDS RZ, [RZ] ;  /* 0x00000000fffff984 */ /* 0x000fe20000000800 */
[----:B------:R-:W-:Y:S01]  /*198f0*/  @!PT LDS RZ, [RZ] ;  /* 0x00000000fffff984 */ /* 0x000fe20000000800 */
[----:B------:R1:W-:Y:S02]  /*19900*/  @P0 LDGSTS.E.BYPASS.LTC128B.128 [R202+0x6100], [R132.64], !P5 ;  /* 0x0610000084ca0fae */ /* 0x0003e4000e901d5c */
[----:B------:R-:W-:Y:S02]  /*19910*/  @P0 IADD3.X R148, R148, UR7, RZ, P3, !PT ;  /* 0x0000000794940c10 */ /* 0x000fe40009ffe4ff */
[----:B------:R-:W-:Y:S01]  /*19920*/  @P0 IADD3 R149, P3, R149, R172, RZ ;  /* 0x000000ac95950210 */ /* 0x000fe20007f7e0ff */
[----:B------:R3:W-:Y:S02]  /*19930*/  @P0 LDGSTS.E.BYPASS.LTC128B.128 [R202+0x8100], [R154.64], !P6 ;  /* 0x081000009aca0fae */ /* 0x0007e4000f101d5c */
[----:B------:R-:W-:Y:S01]  /*19940*/  @P0 IMAD.X R141, R148, 0x1, R211, P2 ;  /* 0x00000001948d0824 */ /* 0x000fe200010e06d3 */
[----:B------:R-:W-:Y:S01]  /*19950*/  @P0 LEA R156, P4, R134, c[0x0][0x1c8], 0x1 ;  /* 0x00007200869c0a11 */ /* 0x000fe200078808ff */
[C---:B------:R-:W-:Y:S01]  /*19960*/  @P0 IMAD.X R140, R148.reuse, 0x1, R213, P1 ;  /* 0x00000001948c0824 */ /* 0x040fe200008e06d5 */
[----:B------:R-:W-:Y:S01]  /*19970*/  @P0 LEA R150, P2, R135, c[0x0][0x1c8], 0x1 ;  /* 0x0000720087960a11 */ /* 0x000fe200078408ff */
[----:B------:R-:W-:Y:S01]  /*19980*/  @P0 IMAD.X R148, R148, 0x1, R175, P3 ;  /* 0x0000000194940824 */ /* 0x000fe200018e06af */
[----:B------:R-:W-:Y:S01]  /*19990*/  ISETP.NE.AND P3, PT, R199, RZ, PT ;  /* 0x000000ffc700720c */ /* 0x000fe20003f65270 */
[C---:B--2---:R-:W-:Y:S03]  /*199a0*/  HMMA.16816.F32.BF16 R28, R136.reuse, R144, R28 ;  /* 0x00000090881c723c */ /* 0x044fe6000004181c */
[----:B------:R-:W-:Y:S02]  /*199b0*/  @P0 LEA.HI.X R157, R134, c[0x0][0x1cc], R141, 0x1, P4 ;  /* 0x00007300869d0a11 */ /* 0x000fe400020f0c8d */
[----:B------:R-:W2:Y:S01]  /*199c0*/  SHFL.IDX PT, R134, R0, RZ, 0x1c1f ;  /* 0x001c1fff00867589 */ /* 0x000ea200000e0000 */
[----:B------:R-:W-:Y:S01]  /*199d0*/  @P0 LEA.HI.X R151, R135, c[0x0][0x1cc], R140, 0x1, P2 ;  /* 0x0000730087970a11 */ /* 0x000fe200010f0c8c */
[----:B------:R-:W-:Y:S01]  /*199e0*/  IMAD.SHL.U32 R135, R173, 0x40, RZ ;  /* 0x00000040ad877824 */ /* 0x000fe200078e00ff */
[C---:B------:R-:W-:Y:S01]  /*199f0*/  @P0 LEA R158, P1, R149.reuse, c[0x0][0x1c8], 0x1 ;  /* 0x00007200959e0a11 */ /* 0x040fe200078208ff */
[----:B------:R-:W-:Y:S03]  /*19a00*/  HMMA.16816.F32.BF16 R32, R136, R146, R32 ;  /* 0x000000928820723c */ /* 0x000fe60000041820 */
[----:B------:R3:W-:Y:S01]  /*19a10*/  @P0 LDGSTS.E.BYPASS.LTC128B.128 [R202+0xa100], [R152.64], !P3 ;  /* 0x0a10000098ca0fae */ /* 0x0007e2000d901d5c */
[----:B------:R-:W-:Y:S01]  /*19a20*/  @P0 LEA.HI.X R159, R149, c[0x0][0x1cc], R148, 0x1, P1 ;  /* 0x00007300959f0a11 */ /* 0x000fe200008f0c94 */
[----:B-1----:R-:W-:Y:S01]  /*19a30*/  IMAD.U32 R133, RZ, RZ, UR23 ;  /* 0x00000017ff857e24 */ /* 0x002fe2000f8e00ff */
[----:B------:R-:W-:Y:S02]  /*19a40*/  IADD3 R132, -R208, 0x1, -R135 ;  /* 0x00000001d0847810 */ /* 0x000fe40007ffe987 */
[----:B------:R3:W-:Y:S04]  /*19a50*/  @P0 LDGSTS.E.BYPASS.LTC128B.128 [R202+0x7100], [R156.64], !P5 ;  /* 0x071000009cca0fae */ /* 0x0007e8000e901d5c */
[----:B------:R-:W-:Y:S01]  /*19a60*/  IADD3 R133, -R133, UR12, R132 ;  /* 0x0000000c85857c10 */ /* 0x000fe2000fffe184 */
[----:B------:R3:W-:Y:S03]  /*19a70*/  @P0 LDGSTS.E.BYPASS.LTC128B.128 [R202+0x9100], [R150.64], !P6 ;  /* 0x0910000096ca0fae */ /* 0x0007e6000f101d5c */
[C---:B------:R-:W-:Y:S02]  /*19a80*/  IADD3 R137, R133.reuse, c[0x0][0x328], RZ ;  /* 0x0000ca0085897a10 */ /* 0x040fe40007ffe0ff */
[----:B------:R3:W-:Y:S01]  /*19a90*/  @P0 LDGSTS.E.BYPASS.LTC128B.128 [R202+0xb100], [R158.64], !P3 ;  /* 0x0b1000009eca0fae */ /* 0x0007e2000d901d5c */
[----:B------:R-:W-:Y:S02]  /*19aa0*/  PLOP3.LUT P0, PT, PT, PT, UP2, 0x40, 0x0 ;  /* 0x000000000000781c */ /* 0x000fe40003f0e828 */
[----:B------:R-:W-:Y:S01]  /*19ab0*/  IADD3 R133, R133, UR4, RZ ;  /* 0x0000000485857c10 */ /* 0x000fe2000fffe0ff */
[--C-:B--2---:R-:W-:Y:S01]  /*19ac0*/  IMAD.IADD R141, R137, 0x1, R134.reuse ;  /* 0x00000001898d7824 */ /* 0x104fe200078e0286 */
[----:B------:R-:W0:Y:S03]  /*19ad0*/  LDGDEPBAR ;  /* 0x00000000000079af */ /* 0x000e260000000000 */
[----:B------:R-:W-:Y:S06]  /*19ae0*/  IMAD.IADD R139, R133, 0x1, R134 ;  /* 0x00000001858b7824 */ /* 0x000fec00078e0286 */
        /* <DEDUP_REMOVED lines=15> */
.L_x_414:
[----:B------:R-:W-:Y:S04]  /*19be0*/  MOV R132, c[0x0][0x32c] ;  /* 0x0000cb0000847a02 */ /* 0x000fe80000000f00 */
[----:B------:R-:W-:Y:S11]  /*19bf0*/  ISETP.NE.AND P0, PT, R132, 0x1, PT ;  /* 0x000000018400780c */ /* 0x000ff60003f05270 */
[----:B------:R-:W-:Y:S02]  /*19c00*/  @!UPT UIADD3 URZ, URZ, URZ, URZ ;  /* 0x0000003f3f3ff290 */ /* 0x000fe4000fffe03f */
[----:B------:R-:W-:Y:S05]  /*19c10*/  @P0 IMAD.HI.U32 R132, R134, c[0x0][0x330], RZ ;  /* 0x0000cc0086840a27 */ /* 0x000fea00078e00ff */
[----:B------:R-:W-:Y:S02]  /*19c20*/  @P0 SHF.R.U32.HI R134, RZ, c[0x0][0x334], R132 ;  /* 0x0000cd00ff860a19 */ /* 0x000fe40000011684 */
.L_x_415:
[----:B------:R-:W-:Y:S05]  /*19c30*/  BSYNC B0 ;  /* 0x0000000000007941 */ /* 0x000fea0003800000 */
.L_x_413:
[----:B------:R-:W-:Y:S04]  /*19c40*/  IMAD R143, R134, c[0x0][0x32c], -R135 ;  /* 0x0000cb00868f7a24 */ /* 0x000fe800078e0a87 */
[----:B------:R-:W-:Y:S05]  /*19c50*/  IMAD.IADD R134, R143, 0x1, -R208 ;  /* 0x000000018f867824 */ /* 0x000fea00078e0ad0 */
[----:B------:R-:W-:Y:S02]  /*19c60*/  IADD3 R132, R134, c[0x0][0x32c], RZ ;  /* 0x0000cb0086847a10 */ /* 0x000fe40007ffe0ff */
[----:B------:R-:W-:Y:S02]  /*19c70*/  IMNMX R139, R139, R134, !PT ;  /* 0x000000868b8b7217 */ /* 0x000fe40007800200 */
[----:B------:R-:W-:Y:S02]  /*19c80*/  IMNMX R141, R141, R132, PT ;  /* 0x000000848d8d7217 */ /* 0x000fe40003800200 */
.L_x_412:
[----:B------:R-:W-:Y:S04]  /*19c90*/  ISETP.GT.AND P1, PT, R173, -0x1, PT ;  /* 0xffffffffad00780c */ /* 0x000fe80003f24270 */
[C---:B------:R-:W-:Y:S02]  /*19ca0*/  ISETP.GT.AND P0, PT, R139.reuse, RZ, P1 ;  /* 0x000000ff8b00720c */ /* 0x040fe40000f04270 */
[----:B------:R-:W-:Y:S02]  /*19cb0*/  ISETP.GT.AND P2, PT, R139, 0x8, P1 ;  /* 0x000000088b00780c */ /* 0x000fe40000f44270 */
[----:B------:R-:W-:Y:S02]  /*19cc0*/  ISETP.LT.OR P0, PT, R141, 0x1, P0 ;  /* 0x000000018d00780c */ /* 0x000fe40000701670 */
        /* <DEDUP_REMOVED lines=10> */
[----:B---3--:R-:W-:Y:S02]  /*19d70*/  FSEL R150, R5, -INF , !P3 ;  /* 0xff80000005967808 */ /* 0x008fe40005800000 */
        /* <DEDUP_REMOVED lines=53> */
.L_x_418:
[----:B------:R-:W-:Y:S04]  /*1a0d0*/  MOV R5, c[0x0][0x32c] ;  /* 0x0000cb0000057a02 */ /* 0x000fe80000000f00 */
[----:B------:R-:W-:Y:S11]  /*1a0e0*/  ISETP.NE.AND P0, PT, R5, 0x1, PT ;  /* 0x000000010500780c */ /* 0x000ff60003f05270 */
[----:B------:R-:W-:Y:S02]  /*1a0f0*/  @!UPT UIADD3 URZ, URZ, URZ, URZ ;  /* 0x0000003f3f3ff290 */ /* 0x000fe4000fffe03f */
[----:B------:R-:W-:Y:S05]  /*1a100*/  @P0 IMAD.HI.U32 R5, R12, c[0x0][0x330], RZ ;  /* 0x0000cc000c050a27 */ /* 0x000fea00078e00ff */
[----:B------:R-:W-:Y:S02]  /*1a110*/  @P0 SHF.R.U32.HI R12, RZ, c[0x0][0x334], R5 ;  /* 0x0000cd00ff0c0a19 */ /* 0x000fe40000011605 */
.L_x_419:
[----:B------:R-:W-:Y:S05]  /*1a120*/  BSYNC B0 ;  /* 0x0000000000007941 */ /* 0x000fea0003800000 */
.L_x_417:
[----:B------:R-:W-:Y:S04]  /*1a130*/  IMAD R135, R12, c[0x0][0x32c], -R135 ;  /* 0x0000cb000c877a24 */ /* 0x000fe800078e0a87 */
[----:B------:R-:W-:Y:S05]  /*1a140*/  IMAD.IADD R135, R135, 0x1, -R208 ;  /* 0x0000000187877824 */ /* 0x000fea00078e0ad0 */
[----:B------:R-:W-:Y:S02]  /*1a150*/  IADD3 R5, R135, c[0x0][0x32c], RZ ;  /* 0x0000cb0087057a10 */ /* 0x000fe40007ffe0ff */
[----:B------:R-:W-:Y:S02]  /*1a160*/  IMNMX R4, R4, R135, !PT ;  /* 0x0000008704047217 */ /* 0x000fe40007800200 */
[----:B------:R-:W-:Y:S02]  /*1a170*/  IMNMX R0, R0, R5, PT ;  /* 0x0000000500007217 */ /* 0x000fe40003800200 */
.L_x_416:
[----:B------:R-:W-:Y:S02]  /*1a180*/  FMNMX.FTZ R5, R148, R3, !PT ;  /* 0x0000000394057209 */ /* 0x000fe40007810000 */
[----:B------:R-:W-:Y:S02]  /*1a190*/  ISETP.GT.AND P2, PT, R4, RZ, P1 ;  /* 0x000000ff0400720c */ /* 0x000fe40000f44270 */
        /* <DEDUP_REMOVED lines=13> */
[----:B------:R-:W-:Y:S02]  /*1a270*/  ISETP.LT.OR P3, PT, R0, 0x9, P3 ;  /* 0x000000090000780c */ /* 0x000fe40001f61670 */
[----:B------:R-:W-:Y:S02]  /*1a280*/  FSEL R17, R7, -INF , !P0 ;  /* 0xff80000007117808 */ /* 0x000fe40004000000 */
[----:B------:R-:W-:Y:S02]  /*1a290*/  ISETP.GT.AND P0, PT, R4, 0x9, P1 ;  /* 0x000000090400780c */ /* 0x000fe40000f04270 */
[----:B------:R-:W-:Y:S02]  /*1a2a0*/  FMNMX.FTZ R5, R168, R5, !PT ;  /* 0x00000005a8057209 */ /* 0x000fe40007810000 */
[----:B------:R-:W-:Y:S02]  /*1a2b0*/  ISETP.GT.AND P4, PT, R4, 0x10, P1 ;  /* 0x000000100400780c */ /* 0x000fe40000f84270 */
[----:B------:R-:W-:Y:S02]  /*1a2c0*/  ISETP.LT.OR P2, PT, R0, 0xa, P0 ;  /* 0x0000000a0000780c */ /* 0x000fe40000741670 */
[----:B------:R-:W-:Y:S02]  /*1a2d0*/  FSEL R9, R10, -INF , !P3 ;  /* 0xff8000000a097808 */ /* 0x000fe40005800000 */
[----:B------:R-:W-:Y:S02]  /*1a2e0*/  FMNMX.FTZ R5, R166, R5, !PT ;  /* 0x00000005a6057209 */ /* 0x000fe40007810000 */
[----:B------:R-:W-:Y:S02]  /*1a2f0*/  FMNMX.FTZ R6, R17, R6, !PT ;  /* 0x0000000611067209 */ /* 0x000fe40007810000 */
[----:B------:R-:W-:Y:S02]  /*1a300*/  ISETP.GT.AND P0, PT, R4, 0x11, P1 ;  /* 0x000000110400780c */ /* 0x000fe40000f04270 */
[----:B------:R-:W-:Y:S02]  /*1a310*/  FSEL R11, R11, -INF , !P2 ;  /* 0xff8000000b0b7808 */ /* 0x000fe40005000000 */
[----:B------:R-:W-:Y:S02]  /*1a320*/  ISETP.LT.OR P2, PT, R0, 0x11, P4 ;  /* 0x000000110000780c */ /* 0x000fe40002741670 */
[----:B------:R-:W-:Y:S02]  /*1a330*/  FMNMX.FTZ R5, R164, R5, !PT ;  /* 0x00000005a4057209 */ /* 0x000fe40007810000 */
[----:B------:R-:W-:Y:S02]  /*1a340*/  FMNMX.FTZ R6, R9, R6, !PT ;  /* 0x0000000609067209 */ /* 0x000fe40007810000 */
[----:B------:R-:W-:Y:S02]  /*1a350*/  FSEL R137, R14, -INF , !P2 ;  /* 0xff8000000e897808 */ /* 0x000fe40005000000 */
[----:B------:R-:W-:Y:S02]  /*1a360*/  ISETP.LT.OR P0, PT, R0, 0x12, P0 ;  /* 0x000000120000780c */ /* 0x000fe40000701670 */
[----:B------:R-:W-:Y:S02]  /*1a370*/  FMNMX.FTZ R10, R162, R5, !PT ;  /* 0x00000005a20a7209 */ /* 0x000fe40007810000 */
[C---:B------:R-:W-:Y:S02]  /*1a380*/  ISETP.GT.AND P2, PT, R4.reuse, 0x18, P1 ;  /* 0x000000180400780c */ /* 0x040fe40000f44270 */
[----:B------:R-:W-:Y:S02]  /*1a390*/  FMNMX.FTZ R6, R11, R6, !PT ;  /* 0x000000060b067209 */ /* 0x000fe40007810000 */
[----:B------:R-:W-:Y:S02]  /*1a3a0*/  FSEL R135, R15, -INF , !P0 ;  /* 0xff8000000f877808 */ /* 0x000fe40004000000 */
[----:B------:R-:W-:Y:S02]  /*1a3b0*/  FMNMX.FTZ R5, R147, R10, !PT ;  /* 0x0000000a93057209 */ /* 0x000fe40007810000 */
[----:B------:R-:W-:Y:S02]  /*1a3c0*/  FMNMX.FTZ R10, R137, R6, !PT ;  /* 0x00000006890a7209 */ /* 0x000fe40007810000 */
[----:B------:R-:W-:Y:S02]  /*1a3d0*/  ISETP.GT.AND P0, PT, R4, 0x19, P1 ;  /* 0x000000190400780c */ /* 0x000fe40000f04270 */
[----:B------:R-:W-:Y:S02]  /*1a3e0*/  ISETP.LT.OR P2, PT, R0, 0x19, P2 ;  /* 0x000000190000780c */ /* 0x000fe40001741670 */
[----:B------:R-:W-:Y:S02]  /*1a3f0*/  FMNMX.FTZ R10, R135, R10, !PT ;  /* 0x0000000a870a7209 */ /* 0x000fe40007810000 */
[----:B------:R-:W-:Y:S02]  /*1a400*/  FSEL R33, R18, -INF , !P2 ;  /* 0xff80000012217808 */ /* 0x000fe40005000000 */
        /* <DEDUP_REMOVED lines=65> */
[----:B------:R-:W-:Y:S01]  /*1a820*/  ISETP.GT.AND P0, PT, R173, UR8, PT ;  /* 0x00000008ad007c0c */ /* 0x000fe2000bf04270 */
        /* <DEDUP_REMOVED lines=206> */
[----:B------:R-:W-:Y:S01]  /*1b510*/  IADD3 R2, R173, -0x1, RZ ;  /* 0xffffffffad027810 */ /* 0x000fe20007ffe0ff */
[C---:B------:R-:W-:Y:S01]  /*1b520*/  HMMA.16816.F32.BF16 R100, R16.reuse, R32, R100 ;  /* 0x000000201064723c */ /* 0x040fe20000041864 */
[----:B------:R3:W-:Y:S03]  /*1b530*/  MUFU.EX2 R13, R140 ;  /* 0x0000008c000d7308 */ /* 0x0007e60000000800 */
[----:B------:R-:W-:Y:S01]  /*1b540*/  FADD.FTZ R15, R15, R148 ;  /* 0x000000940f0f7221 */ /* 0x000fe20000010000 */
[----:B------:R-:W-:Y:S01]  /*1b550*/  MOV R173, R2 ;  /* 0x0000000200ad7202 */ /* 0x000fe20000000f00 */
[----:B------:R-:W-:Y:S01]  /*1b560*/  FADD.FTZ R152, R152, R153 ;  /* 0x0000009998987221 */ /* 0x000fe20000010000 */
[----:B------:R-:W-:Y:S01]  /*1b570*/  MOV R2, R12 ;  /* 0x0000000c00027202 */ /* 0x000fe20000000f00 */
        /* <DEDUP_REMOVED lines=140> */
.L_x_411:
[----:B------:R-:W1:Y:S01]  /*1be40*/  SHFL.BFLY PT, R3, R212, 0x2, 0x1f ;  /* 0x0c401f00d4037f89 */ /* 0x000e6200000e0000 */
[----:B------:R-:W-:-:S02]  /*1be50*/  MOV R4, RZ ;  /* 0x000000ff00047202 */ /* 0x000fc40000000f00 */
[----:B------:R-:W-:Y:S01]  /*1be60*/  MOV R8, 0xff800000 ;  /* 0xff80000000087802 */ /* 0x000fe20000000f00 */
[----:B------:R-:W2:Y:S01]  /*1be70*/  SHFL.BFLY PT, R2, R209, 0x2, 0x1f ;  /* 0x0c401f00d1027f89 */ /* 0x000ea200000e0000 */
[----:B------:R-:W-:Y:S01]  /*1be80*/  PLOP3.LUT P2, PT, PT, PT, PT, 0x8, 0x0 ;  /* 0x000000000000781c */ /* 0x000fe20003f4e170 */
        /* <DEDUP_REMOVED lines=11> */
[----:B------:R-:W-:-:S03]  /*1bf40*/  @P0 MOV R9, 0x3f317218 ;  /* 0x3f31721800090802 */ /* 0x000fc60000000f00 */
        /* <DEDUP_REMOVED lines=106> */
.L_x_334:
[----:B------:R-:W-:Y:S01]  /*1c5f0*/  USHF.R.S32.HI UR8, URZ, 0x1f, UR15 ;  /* 0x0000001f3f087899 */ /* 0x000fe2000801140f */
[----:B------:R-:W-:Y:S05]  /*1c600*/  @P2 BRA `(.L_x_421) ;  /* 0x000017e000002947 */ /* 0x000fea0003800000 */
[----:B------:R-:W1:Y:S01]  /*1c610*/  S2R R0, SR_TID.X ;  /* 0x0000000000007919 */ /* 0x000e620000002100 */
[----:B------:R-:W-:Y:S01]  /*1c620*/  F2FP.BF16.PACK_AB R128, R129, R128 ;  /* 0x000000808180723e */ /* 0x000fe200000010ff */
[----:B------:R-:W-:Y:S01]  /*1c630*/  ULDC.64 UR4, c[0x0][0x500] ;  /* 0x0001400000047ab9 */ /* 0x000fe20000000a00 */
[----:B------:R-:W-:Y:S01]  /*1c640*/  F2FP.BF16.PACK_AB R130, R131, R130 ;  /* 0x000000828382723e */ /* 0x000fe200000010ff */
[----:B------:R-:W-:Y:S01]  /*1c650*/  UISETP.NE.U32.AND UP1, UPT, URZ, UR4, UPT ;  /* 0x000000043f00728c */ /* 0x000fe2000bf25070 */
[----:B------:R-:W-:Y:S01]  /*1c660*/  F2FP.BF16.PACK_AB R124, R125, R124 ;  /* 0x0000007c7d7c723e */ /* 0x000fe200000010ff */
[----:B------:R-:W-:Y:S01]  /*1c670*/  UMOV UR6, 0x4 ;  /* 0x0000000400067882 */ /* 0x000fe20000000000 */
[----:B------:R-:W-:Y:S01]  /*1c680*/  F2FP.BF16.PACK_AB R126, R127, R126 ;  /* 0x0000007e7f7e723e */ /* 0x000fe200000010ff */
[----:B------:R-:W-:Y:S01]  /*1c690*/  UISETP.NE.AND.EX UP1, UPT, URZ, UR5, UPT, UP1 ;  /* 0x000000053f00728c */ /* 0x000fe2000bf25310 */
[----:B------:R-:W-:-:S02]  /*1c6a0*/  F2FP.BF16.PACK_AB R100, R101, R100 ;  /* 0x000000646564723e */ /* 0x000fc400000010ff */
[----:B------:R-:W-:Y:S01]  /*1c6b0*/  F2FP.BF16.PACK_AB R102, R103, R102 ;  /* 0x000000666766723e */ /* 0x000fe200000010ff */
[----:B------:R-:W-:Y:S01]  /*1c6c0*/  ULDC.64 UR4, c[0x0][0x500] ;  /* 0x0001400000047ab9 */ /* 0x000fe20000000a00 */
[----:B------:R-:W-:Y:S01]  /*1c6d0*/  F2FP.BF16.PACK_AB R104, R105, R104 ;  /* 0x000000686968723e */ /* 0x000fe200000010ff */
[----:B------:R-:W-:Y:S01]  /*1c6e0*/  UIMAD.WIDE UR4, UR24, UR6, UR4 ;  /* 0x00000006180472a5 */ /* 0x000fe2000f8e0204 */
[----:B------:R-:W-:Y:S02]  /*1c6f0*/  F2FP.BF16.PACK_AB R106, R107, R106 ;  /* 0x0000006a6b6a723e */ /* 0x000fe400000010ff */
[----:B------:R-:W-:Y:S02]  /*1c700*/  F2FP.BF16.PACK_AB R108, R109, R108 ;  /* 0x0000006c6d6c723e */ /* 0x000fe400000010ff */
[----:B------:R-:W-:Y:S02]  /*1c710*/  F2FP.BF16.PACK_AB R110, R111, R110 ;  /* 0x0000006e6f6e723e */ /* 0x000fe400000010ff */
[----:B------:R-:W-:-:S02]  /*1c720*/  F2FP.BF16.PACK_AB R112, R113, R112 ;  /* 0x000000707170723e */ /* 0x000fc400000010ff */
[----:B------:R-:W-:Y:S02]  /*1c730*/  F2FP.BF16.PACK_AB R114, R115, R114 ;  /* 0x000000727372723e */ /* 0x000fe400000010ff */
[----:B-1----:R-:W-:Y:S02]  /*1c740*/  SHF.R.S32.HI R5, RZ, 0x1f, R0 ;  /* 0x0000001fff057819 */ /* 0x002fe40000011400 */
[----:B------:R-:W-:Y:S02]  /*1c750*/  F2FP.BF16.PACK_AB R116, R117, R116 ;  /* 0x000000747574723e */ /* 0x000fe400000010ff */
[----:B------:R-:W-:Y:S02]  /*1c760*/  LEA.HI R2, R5, R0, RZ, 0x2 ;  /* 0x0000000005027211 */ /* 0x000fe400078f10ff */
[----:B------:R-:W-:Y:S02]  /*1c770*/  F2FP.BF16.PACK_AB R118, R119, R118 ;  /* 0x000000767776723e */ /* 0x000fe400000010ff */
[----:B------:R-:W-:-:S02]  /*1c780*/  SHF.R.S32.HI R10, RZ, 0x2, R2 ;  /* 0x00000002ff0a7819 */ /* 0x000fc40000011402 */
[----:B------:R-:W-:Y:S02]  /*1c790*/  SHF.R.S32.HI R9, RZ, 0x1f, R2 ;  /* 0x0000001fff097819 */ /* 0x000fe40000011402 */
[----:B------:R-:W-:Y:S02]  /*1c7a0*/  LOP3.LUT R11, R2, 0xfffffffc, RZ, 0xc0, !PT ;  /* 0xfffffffc020b7812 */ /* 0x000fe400078ec0ff */
[----:B------:R-:W-:Y:S02]  /*1c7b0*/  LEA.HI R9, R9, R10, RZ, 0x3 ;  /* 0x0000000a09097211 */ /* 0x000fe400078f18ff */
[----:B------:R-:W-:Y:S01]  /*1c7c0*/  F2FP.BF16.PACK_AB R120, R121, R120 ;  /* 0x000000787978723e */ /* 0x000fe200000010ff */
[----:B------:R-:W-:Y:S01]  /*1c7d0*/  IMAD.IADD R11, R0, 0x1, -R11 ;  /* 0x00000001000b7824 */ /* 0x000fe200078e0a0b */
[----:B------:R-:W-:Y:S02]  /*1c7e0*/  LOP3.LUT R9, R9, 0xfffffff8, RZ, 0xc0, !PT ;  /* 0xfffffff809097812 */ /* 0x000fe400078ec0ff */
[----:B------:R-:W-:-:S02]  /*1c7f0*/  F2FP.BF16.PACK_AB R122, R123, R122 ;  /* 0x0000007a7b7a723e */ /* 0x000fc400000010ff */
[----:B------:R-:W-:Y:S01]  /*1c800*/  F2FP.BF16.PACK_AB R36, R37, R36 ;  /* 0x000000242524723e */ /* 0x000fe200000010ff */
[----:B------:R-:W-:Y:S01]  /*1c810*/  IMAD.IADD R10, R10, 0x1, -R9 ;  /* 0x000000010a0a7824 */ /* 0x000fe200078e0a09 */
[----:B------:R-:W-:Y:S02]  /*1c820*/  LEA.HI R9, R5, R0, RZ, 0x5 ;  /* 0x0000000005097211 */ /* 0x000fe400078f28ff */
[----:B------:R-:W-:Y:S01]  /*1c830*/  F2FP.BF16.PACK_AB R38, R39, R38 ;  /* 0x000000262726723e */ /* 0x000fe200000010ff */
[C---:B------:R-:W-:Y:S01]  /*1c840*/  IMAD.SHL.U32 R12, R10.reuse, 0x40, RZ ;  /* 0x000000400a0c7824 */ /* 0x040fe200078e00ff */
[----:B------:R-:W-:Y:S02]  /*1c850*/  SHF.R.S32.HI R2, RZ, 0x5, R9 ;  /* 0x00000005ff027819 */ /* 0x000fe40000011409 */
[----:B------:R-:W-:Y:S02]  /*1c860*/  LOP3.LUT R14, R10, 0x1, RZ, 0xc0, !PT ;  /* 0x000000010a0e7812 */ /* 0x000fe400078ec0ff */
[----:B------:R-:W-:Y:S01]  /*1c870*/  LOP3.LUT R12, R12, 0x1c0, RZ, 0xc0, !PT ;  /* 0x000001c00c0c7812 */ /* 0x000fe200078ec0ff */
[----:B------:R-:W-:Y:S01]  /*1c880*/  IMAD R13, R2, 0x200, R11 ;  /* 0x00000200020d7824 */ /* 0x000fe200078e020b */
[----:B------:R-:W-:-:S02]  /*1c890*/  ISETP.NE.U32.AND P0, PT, R14, 0x1, PT ;  /* 0x000000010e00780c */ /* 0x000fc40003f05070 */
[----:B------:R-:W-:Y:S02]  /*1c8a0*/  LEA.HI R12, R12, R12, RZ, 0x1d ;  /* 0x0000000c0c0c7211 */ /* 0x000fe400078fe8ff */
        /* <DEDUP_REMOVED lines=8> */
[----:B------:R-:W-:-:S02]  /*1c930*/  F2FP.BF16.PACK_AB R44, R45, R44 ;  /* 0x0000002c2d2c723e */ /* 0x000fc400000010ff */
[C---:B------:R-:W-:Y:S01]  /*1c940*/  IMAD.IADD R17, R13.reuse, 0x1, R10 ;  /* 0x000000010d117824 */ /* 0x040fe200078e020a */
[C---:B------:R-:W-:Y:S02]  /*1c950*/  IADD3 R12, R13.reuse, 0x80, RZ ;  /* 0x000000800d0c7810 */ /* 0x040fe40007ffe0ff */
[----:B------:R-:W-:Y:S02]  /*1c960*/  IADD3 R15, R13, 0x70, RZ ;  /* 0x000000700d0f7810 */ /* 0x000fe40007ffe0ff */
[----:B------:R-:W-:Y:S01]  /*1c970*/  @P0 IADD3 R15, R12, 0x10, RZ ;  /* 0x000000100c0f0810 */ /* 0x000fe20007ffe0ff */
[----:B------:R-:W-:Y:S01]  /*1c980*/  IMAD.MOV.U32 R12, RZ, RZ, 0x40 ;  /* 0x00000040ff0c7424 */ /* 0x000fe200078e00ff */
[----:B------:R-:W-:Y:S02]  /*1c990*/  F2FP.BF16.PACK_AB R46, R47, R46 ;  /* 0x0000002e2f2e723e */ /* 0x000fe400000010ff */
[----:B------:R-:W-:Y:S01]  /*1c9a0*/  F2FP.BF16.PACK_AB R48, R49, R48 ;  /* 0x000000303130723e */ /* 0x000fe200000010ff */
[----:B------:R-:W-:Y:S01]  /*1c9b0*/  IMAD.IADD R19, R10, 0x1, R15 ;  /* 0x000000010a137824 */ /* 0x000fe200078e020f */
[----:B------:R-:W-:-:S02]  /*1c9c0*/  SEL R12, R12, 0xffffffc0, !P2 ;  /* 0xffffffc00c0c7807 */ /* 0x000fc40005000000 */
[----:B------:R-:W-:Y:S02]  /*1c9d0*/  F2FP.BF16.PACK_AB R50, R51, R50 ;  /* 0x000000323332723e */ /* 0x000fe400000010ff */
[----:B------:R-:W-:Y:S01]  /*1c9e0*/  F2FP.BF16.PACK_AB R52, R53, R52 ;  /* 0x000000343534723e */ /* 0x000fe200000010ff */
[--C-:B------:R-:W-:Y:S01]  /*1c9f0*/  IMAD.IADD R21, R13, 0x1, R12.reuse ;  /* 0x000000010d157824 */ /* 0x100fe200078e020c */
[----:B------:R-:W-:Y:S01]  /*1ca00*/  F2FP.BF16.PACK_AB R54, R55, R54 ;  /* 0x000000363736723e */ /* 0x000fe200000010ff */
[C---:B------:R-:W-:Y:S01]  /*1ca10*/  IMAD.IADD R23, R12.reuse, 0x1, R15 ;  /* 0x000000010c177824 */ /* 0x040fe200078e020f */
[----:B------:R-:W-:Y:S01]  /*1ca20*/  F2FP.BF16.PACK_AB R56, R57, R56 ;  /* 0x000000383938723e */ /* 0x000fe200000010ff */
[----:B------:R-:W-:Y:S01]  /*1ca30*/  IMAD.IADD R25, R12, 0x1, R17 ;  /* 0x000000010c197824 */ /* 0x000fe200078e0211 */
[----:B------:R-:W-:Y:S01]  /*1ca40*/  STS [R13+0x80], R128 ;  /* 0x000080800d007388 */ /* 0x000fe20000000800 */
[----:B------:R-:W-:Y:S01]  /*1ca50*/  IMAD.IADD R27, R19, 0x1, R12 ;  /* 0x00000001131b7824 */ /* 0x000fe200078e020c */
[----:B------:R-:W-:Y:S01]  /*1ca60*/  F2FP.BF16.PACK_AB R58, R59, R58 ;  /* 0x0000003a3b3a723e */ /* 0x000fe200000010ff */
[----:B------:R-:W-:Y:S01]  /*1ca70*/  IMAD.U32 R12, RZ, RZ, UR4 ;  /* 0x00000004ff0c7e24 */ /* 0x000fe2000f8e00ff */
        /* <DEDUP_REMOVED lines=27> */
[----:B------:R-:W-:Y:S01]  /*1cc30*/  STS [R23], R112 ;  /* 0x0000007017007388 */ /* 0x000fe20000000800 */
[----:B------:R-:W-:-:S02]  /*1cc40*/  F2FP.BF16.PACK_AB R96, R97, R96 ;  /* 0x000000606160723e */ /* 0x000fc400000010ff */
[----:B------:R-:W-:Y:S01]  /*1cc50*/  F2FP.BF16.PACK_AB R3, R3, R98 ;  /* 0x000000620303723e */ /* 0x000fe200000010ff */
[----:B------:R-:W-:Y:S01]  /*1cc60*/  STS [R23+0x400], R114 ;  /* 0x0004007217007388 */ /* 0x000fe20000000800 */
[----:B------:R-:W-:-:S03]  /*1cc70*/  PLOP3.LUT P0, PT, PT, PT, UP1, 0x80, 0x0 ;  /* 0x000000000000781c */ /* 0x000fc60003f0f018 */
        /* <DEDUP_REMOVED lines=27> */
[----:B------:R2:W-:Y:S01]  /*1ce30*/  STS [R19+0x8400], R7 ;  /* 0x0084000713007388 */ /* 0x0005e20000000800 */
[----:B-1----:R-:W-:Y:S01]  /*1ce40*/  IMAD.U32 R13, RZ, RZ, UR5 ;  /* 0x00000005ff0d7e24 */ /* 0x002fe2000f8e00ff */
[----:B------:R-:W-:-:S02]  /*1ce50*/  ULDC.64 UR4, c[0x0][0x508] ;  /* 0x0001420000047ab9 */ /* 0x000fc40000000a00 */
[----:B------:R1:W-:Y:S04]  /*1ce60*/  STS [R21+0x8080], R6 ;  /* 0x0080800615007388 */ /* 0x0003e80000000800 */
        /* <DEDUP_REMOVED lines=8> */
[----:B------:R-:W-:-:S04]  /*1cef0*/  UISETP.NE.U32.AND UP0, UPT, URZ, UR4, UPT ;  /* 0x000000043f00728c */ /* 0x000fc8000bf05070 */
[----:B------:R-:W-:Y:S01]  /*1cf00*/  UISETP.NE.AND.EX UP0, UPT, URZ, UR5, UPT, UP0 ;  /* 0x000000053f00728c */ /* 0x000fe2000bf05300 */
[----:B------:R-:W3:Y:S02]  /*1cf10*/  @P0 LDG.E R10, [R12.64] ;  /* 0x0000001c0c0a0981 */ /* 0x000ee4000c1e1900 */
[----:B------:R-:W-:-:S03]  /*1cf20*/  ULDC.64 UR4, c[0x0][0x508] ;  /* 0x0001420000047ab9 */ /* 0x000fc60000000a00 */
[----:B------:R-:W-:-:S05]  /*1cf30*/  PLOP3.LUT P1, PT, PT, PT, UP0, 0x80, 0x0 ;  /* 0x000000000000781c */ /* 0x000fca0003f2f008 */
[----:B------:R-:W-:Y:S01]  /*1cf40*/  @UP0 UIMAD.WIDE UR4, UR24, UR6, UR4 ;  /* 0x00000006180402a5 */ /* 0x000fe2000f8e0204 */
[----:B--2---:R-:W-:-:S05]  /*1cf50*/  IMAD.MOV.U32 R7, RZ, RZ, c[0x0][0x388] ;  /* 0x0000e200ff077624 */ /* 0x004fca00078e00ff */
[----:B------:R-:W-:Y:S02]  /*1cf60*/  IMAD.U32 R14, RZ, RZ, UR4 ;  /* 0x00000004ff0e7e24 */ /* 0x000fe4000f8e00ff */
[----:B------:R-:W-:-:S05]  /*1cf70*/  IMAD.U32 R15, RZ, RZ, UR5 ;  /* 0x00000005ff0f7e24 */ /* 0x000fca000f8e00ff */
[----:B------:R1:W5:Y:S01]  /*1cf80*/  @P1 LDG.E R7, [R14.64] ;  /* 0x0000001c0e071981 */ /* 0x000362000c1e1900 */
[----:B------:R-:W-:Y:S02]  /*1cf90*/  UMOV UR12, URZ ;  /* 0x0000003f000c7c82 */ /* 0x000fe40008000000 */
[----:B------:R-:W-:Y:S01]  /*1cfa0*/  UMOV UR13, URZ ;  /* 0x0000003f000d7c82 */ /* 0x000fe20008000000 */
[----:B---3--:R-:W2:Y:S02]  /*1cfb0*/  @P0 R2UR UR5, R10 ;  /* 0x000000000a0503c2 */ /* 0x008ea400000e0000 */
[----:B--2---:R-:W-:Y:S02]  /*1cfc0*/  @UP1 USHF.R.S32.HI UR4, URZ, 0x1f, UR5 ;  /* 0x0000001f3f041899 */ /* 0x004fe40008011405 */
[----:B------:R-:W-:-:S05]  /*1cfd0*/  @UP1 UMOV UR12, UR5 ;  /* 0x00000005000c1c82 */ /* 0x000fca0008000000 */
[----:B------:R-:W-:Y:S01]  /*1cfe0*/  @UP1 UMOV UR13, UR4 ;  /* 0x00000004000d1c82 */ /* 0x000fe20008000000 */
[----:B------:R-:W-:Y:S05]  /*1cff0*/  @P1 BRA `(.L_x_422) ;  /* 0x0000004000001947 */ /* 0x000fea0003800000 */
[----:B-1----:R-:W-:Y:S05]  /*1d000*/  @!P0 BRA `(.L_x_422) ;  /* 0x0000003000008947 */ /* 0x002fea0003800000 */
[----:B-----5:R-:W2:Y:S04]  /*1d010*/  LDG.E R7, [R12.64] ;  /* 0x0000001c0c077981 */ /* 0x020ea8000c1e1900 */
[----:B------:R-:W2:Y:S02]  /*1d020*/  LDG.E R6, [R12.64+0x4] ;  /* 0x0000041c0c067981 */ /* 0x000ea4000c1e1900 */
[----:B--2---:R-:W-:Y:S02]  /*1d030*/  IADD3 R7, -R7, R6, RZ ;  /* 0x0000000607077210 */ /* 0x004fe40007ffe1ff */
.L_x_422:
[----:B-1----:R-:W-:Y:S01]  /*1d040*/  SHF.R.S32.HI R3, RZ, 0x1f, R2 ;  /* 0x0000001fff037819 */ /* 0x002fe20000011402 */
[----:B------:R-:W1:Y:S01]  /*1d050*/  S2R R57, SR_CTAID.X ;  /* 0x0000000000397919 */ /* 0x000e620000002500 */
[----:B------:R-:W-:Y:S01]  /*1d060*/  LOP3.LUT R13, R9, 0xffffffe0, RZ, 0xc0, !PT ;  /* 0xffffffe0090d7812 */ /* 0x000fe200078ec0ff */
[----:B------:R-:W-:Y:S01]  /*1d070*/  IMAD.MOV.U32 R6, RZ, RZ, c[0x0][0x4e8] ;  /* 0x00013a00ff067624 */ /* 0x000fe200078e00ff */
[----:B------:R-:W-:Y:S01]  /*1d080*/  LEA.HI R3, R3, R2, RZ, 0x3 ;  /* 0x0000000203037211 */ /* 0x000fe200078f18ff */
[----:B------:R-:W-:Y:S01]  /*1d090*/  ULDC.64 UR4, c[0x0][0x3a0] ;  /* 0x0000e80000047ab9 */ /* 0x000fe20000000a00 */
[----:B------:R-:W-:Y:S01]  /*1d0a0*/  BSSY B0, `(.L_x_423) ;  /* 0x000008c000007945 */ /* 0x000fe20003800000 */
[----:B------:R-:W-:Y:S01]  /*1d0b0*/  UMOV UR11, UR13 ;  /* 0x0000000d000b7c82 */ /* 0x000fe20008000000 */
[----:B------:R-:W-:Y:S01]  /*1d0c0*/  LOP3.LUT R9, R3, 0xffffff8, RZ, 0xc0, !PT ;  /* 0x0ffffff803097812 */ /* 0x000fe200078ec0ff */
[----:B------:R-:W-:Y:S01]  /*1d0d0*/  IMAD.IADD R3, R0, 0x1, -R13 ;  /* 0x0000000100037824 */ /* 0x000fe200078e0a0d */
[----:B------:R-:W-:Y:S01]  /*1d0e0*/  ISETP.NE.AND P1, PT, R6, 0x1, PT ;  /* 0x000000010600780c */ /* 0x000fe20003f25270 */
[----:B------:R-:W-:Y:S01]  /*1d0f0*/  UIMAD UR13, UR13, UR4, URZ ;  /* 0x000000040d0d72a4 */ /* 0x000fe2000f8e023f */
[----:B------:R-:W-:Y:S01]  /*1d100*/  LEA.HI R6, R11, R11, RZ, 0x1 ;  /* 0x0000000b0b067211 */ /* 0x000fe200078f08ff */
[----:B------:R-:W-:Y:S01]  /*1d110*/  IMAD.IADD R2, R2, 0x1, -R9 ;  /* 0x0000000102027824 */ /* 0x000fe200078e0a09 */
[----:B------:R-:W-:Y:S01]  /*1d120*/  SHF.R.S32.HI R10, RZ, 0x1f, R3 ;  /* 0x0000001fff0a7819 */ /* 0x000fe20000011403 */
[----:B------:R-:W-:Y:S01]  /*1d130*/  UMOV UR10, UR12 ;  /* 0x0000000c000a7c82 */ /* 0x000fe20008000000 */
[----:B------:R-:W-:Y:S01]  /*1d140*/  LOP3.LUT R6, R6, 0x1ffffffe, RZ, 0xc0, !PT ;  /* 0x1ffffffe06067812 */ /* 0x000fe200078ec0ff */
[----:B------:R-:W-:Y:S01]  /*1d150*/  ULDC.64 UR6, c[0x0][0x490] ;  /* 0x0001240000067ab9 */ /* 0x000fe20000000a00 */
[----:B------:R-:W-:Y:S01]  /*1d160*/  LEA.HI R9, R10, R3, RZ, 0x2 ;  /* 0x000000030a097211 */ /* 0x000fe200078f10ff */
[----:B------:R-:W-:Y:S01]  /*1d170*/  UIMAD.WIDE.U32 UR16, UR12, UR4, URZ ;  /* 0x000000040c1072a5 */ /* 0x000fe2000f8e003f */
[----:B------:R-:W-:Y:S01]  /*1d180*/  LOP3.LUT P2, RZ, R3, 0x3, RZ, 0xc0, !PT ;  /* 0x0000000303ff7812 */ /* 0x000fe2000784c0ff */
[----:B------:R-:W-:Y:S01]  /*1d190*/  IMAD.IADD R11, R11, 0x1, -R6 ;  /* 0x000000010b0b7824 */ /* 0x000fe200078e0a06 */
[----:B------:R-:W-:Y:S01]  /*1d1a0*/  SHF.R.S32.HI R9, RZ, 0x2, R9 ;  /* 0x00000002ff097819 */ /* 0x000fe20000011409 */
[----:B------:R-:W-:-:S02]  /*1d1b0*/  UIMAD UR13, UR12, UR5, UR13 ;  /* 0x000000050c0d72a4 */ /* 0x000fc4000f8e020d */
[----:B------:R-:W-:Y:S02]  /*1d1c0*/  USHF.R.S32.HI UR12, URZ, 0x1f, UR24 ;  /* 0x0000001f3f0c7899 */ /* 0x000fe40008011418 */
[----:B------:R-:W-:Y:S01]  /*1d1d0*/  IMAD R2, R2, 0x10, R9 ;  /* 0x0000001002027824 */ /* 0x000fe200078e0209 */
[----:B------:R-:W-:Y:S02]  /*1d1e0*/  UIMAD UR9, UR8, UR6, URZ ;  /* 0x00000006080972a4 */ /* 0x000fe4000f8e023f */
[----:B------:R-:W-:Y:S01]  /*1d1f0*/  USEL UR12, UR12, URZ, !UP1 ;  /* 0x0000003f0c0c7287 */ /* 0x000fe2000c800000 */
[----:B------:R-:W-:Y:S01]  /*1d200*/  IMAD R6, R11, 0x8, R2 ;  /* 0x000000080b067824 */ /* 0x000fe200078e0202 */
[----:B------:R-:W-:Y:S02]  /*1d210*/  UIMAD.WIDE.U32 UR10, UR15, UR6, UR10 ;  /* 0x000000060f0a72a5 */ /* 0x000fe4000f8e000a */
[----:B------:R-:W-:Y:S02]  /*1d220*/  UIMAD UR9, UR15, UR7, UR9 ;  /* 0x000000070f0972a4 */ /* 0x000fe4000f8e0209 */
[----:B-1----:R-:W-:Y:S01]  /*1d230*/  LEA R9, R57, R6, 0x7 ;  /* 0x0000000639097211 */ /* 0x002fe200078e38ff */
[----:B------:R-:W-:Y:S01]  /*1d240*/  ULDC.64 UR6, c[0x0][0x498] ;  /* 0x0001260000067ab9 */ /* 0x000fe20000000a00 */
[CC--:B------:R-:W-:Y:S01]  /*1d250*/  LEA.HI R6, R5.reuse, R0.reuse, RZ, 0x3 ;  /* 0x0000000005067211 */ /* 0x0c0fe200078f18ff */
[----:B------:R-:W-:Y:S01]  /*1d260*/  USEL UR24, UR24, URZ, !UP1 ;  /* 0x0000003f18187287 */ /* 0x000fe2000c800000 */
[----:B------:R-:W-:Y:S01]  /*1d270*/  LEA.HI R5, R5, R0, RZ, 0x6 ;  /* 0x0000000005057211 */ /* 0x000fe200078f30ff */
[----:B------:R-:W-:Y:S01]  /*1d280*/  @P1 IMAD.HI.U32 R3, R9, c[0x0][0x4ec], RZ ;  /* 0x00013b0009031a27 */ /* 0x000fe200078e00ff */
[----:B------:R-:W-:-:S02]  /*1d290*/  UIMAD UR14, UR12, UR6, URZ ;  /* 0x000000060c0e72a4 */ /* 0x000fc4000f8e023f */
[----:B------:R-:W-:Y:S01]  /*1d2a0*/  UIADD3 UR11, UR11, UR9, URZ ;  /* 0x000000090b0b7290 */ /* 0x000fe2000fffe03f */
[----:B------:R-:W-:Y:S01]  /*1d2b0*/  IMAD.MOV.U32 R14, RZ, RZ, R9 ;  /* 0x000000ffff0e7224 */ /* 0x000fe200078e0009 */
[----:B------:R-:W-:Y:S01]  /*1d2c0*/  @P1 SHF.R.U32.HI R14, RZ, c[0x0][0x4f0], R3 ;  /* 0x00013c00ff0e1a19 */ /* 0x000fe20000011603 */
[----:B------:R-:W-:Y:S01]  /*1d2d0*/  UIMAD UR7, UR24, UR7, UR14 ;  /* 0x00000007180772a4 */ /* 0x000fe2000f8e020e */
[----:B------:R-:W-:Y:S01]  /*1d2e0*/  LOP3.LUT R3, R6, 0xfffffff8, RZ, 0xc0, !PT ;  /* 0xfffffff806037812 */ /* 0x000fe200078ec0ff */
[----:B------:R-:W-:Y:S01]  /*1d2f0*/  UIMAD.WIDE.U32 UR10, UR24, UR6, UR10 ;  /* 0x00000006180a72a5 */ /* 0x000fe2000f8e000a */
[----:B------:R-:W-:Y:S01]  /*1d300*/  SHF.R.S32.HI R6, RZ, 0x3, R6 ;  /* 0x00000003ff067819 */ /* 0x000fe20000011406 */
[--C-:B------:R-:W-:Y:S01]  /*1d310*/  IMAD.MOV R10, RZ, RZ, -R14.reuse ;  /* 0x000000ffff0a7224 */ /* 0x100fe200078e0a0e */
[----:B------:R-:W-:Y:S01]  /*1d320*/  ULDC.64 UR4, c[0x0][0x3e8] ;  /* 0x0000fa0000047ab9 */ /* 0x000fe20000000a00 */
[----:B------:R-:W-:Y:S01]  /*1d330*/  IMAD.IADD R3, R0, 0x1, -R3 ;  /* 0x0000000100037824 */ /* 0x000fe200078e0a03 */
[----:B------:R-:W-:Y:S01]  /*1d340*/  UIMAD UR8, UR8, UR4, URZ ;  /* 0x00000004080872a4 */ /* 0x000fe2000f8e023f */
[----:B------:R-:W-:Y:S01]  /*1d350*/  IMAD R10, R10, c[0x0][0x4e8], R9 ;  /* 0x00013a000a0a7a24 */ /* 0x000fe200078e0209 */
[----:B------:R-:W-:Y:S01]  /*1d360*/  SHF.R.S32.HI R9, RZ, 0x1f, R14 ;  /* 0x0000001fff097819 */ /* 0x000fe2000001140e */
[----:B------:R-:W-:Y:S01]  /*1d370*/  IMAD.U32 R0, RZ, RZ, UR7 ;  /* 0x00000007ff007e24 */ /* 0x000fe2000f8e00ff */
[----:B------:R-:W-:Y:S01]  /*1d380*/  IADD3 R14, P0, R14, UR10, RZ ;  /* 0x0000000a0e0e7c10 */ /* 0x000fe2000ff1e0ff */
[----:B------:R-:W-:Y:S01]  /*1d390*/  IMAD.SHL.U32 R19, R6, 0x40, RZ ;  /* 0x0000004006137824 */ /* 0x000fe200078e00ff */
[----:B------:R-:W-:Y:S01]  /*1d3a0*/  SHF.R.S32.HI R17, RZ, 0x1f, R10 ;  /* 0x0000001fff117819 */ /* 0x000fe2000001140a */
[----:B------:R-:W-:Y:S01]  /*1d3b0*/  UIADD3 UR17, UR17, UR13, URZ ;  /* 0x0000000d11117290 */ /* 0x000fe2000fffe03f */
[----:B------:R-:W-:Y:S01]  /*1d3c0*/  IADD3.X R15, R9, UR11, R0, P0, !PT ;  /* 0x0000000b090f7c10 */ /* 0x000fe200087fe400 */
[----:B------:R-:W-:Y:S01]  /*1d3d0*/  UIMAD UR5, UR15, UR5, UR8 ;  /* 0x000000050f0572a4 */ /* 0x000fe2000f8e0208 */
[----:B------:R-:W-:Y:S01]  /*1d3e0*/  LEA R0, R3, R6, 0x5 ;  /* 0x0000000603007211 */ /* 0x000fe200078e28ff */
[----:B------:R-:W-:Y:S01]  /*1d3f0*/  IMAD R17, R17, c[0x0][0x488], RZ ;  /* 0x0001220011117a24 */ /* 0x000fe200078e02ff */
[----:B------:R-:W-:Y:S01]  /*1d400*/  LOP3.LUT R19, R19, 0x1c0, RZ, 0xc0, !PT ;  /* 0x000001c013137812 */ /* 0x000fe200078ec0ff */
[----:B------:R-:W-:Y:S01]  /*1d410*/  IMAD.WIDE.U32 R14, R10, c[0x0][0x488], R14 ;  /* 0x000122000a0e7a25 */ /* 0x000fe200078e000e */
[----:B------:R-:W-:-:S02]  /*1d420*/  UIMAD.WIDE.U32 UR16, UR15, UR4, UR16 ;  /* 0x000000040f1072a5 */ /* 0x000fc4000f8e0010 */
[----:B------:R-:W-:Y:S01]  /*1d430*/  ULDC.64 UR6, c[0x0][0x3f0] ;  /* 0x0000fc0000067ab9 */ /* 0x000fe20000000a00 */
[----:B------:R-:W-:Y:S01]  /*1d440*/  IMAD R13, R57, 0x80, R0 ;  /* 0x00000080390d7824 */ /* 0x000fe200078e0200 */
[----:B------:R-:W-:Y:S01]  /*1d450*/  LEA R16, P0, R14, c[0x0][0x450], 0x2 ;  /* 0x000114000e107a11 */ /* 0x000fe200078010ff */
[----:B------:R-:W-:Y:S01]  /*1d460*/  IMAD R17, R10, c[0x0][0x48c], R17 ;  /* 0x000123000a117a24 */ /* 0x000fe200078e0211 */
[----:B------:R-:W-:Y:S01]  /*1d470*/  UIMAD UR12, UR12, UR6, URZ ;  /* 0x000000060c0c72a4 */ /* 0x000fe2000f8e023f */
[----:B------:R-:W-:Y:S01]  /*1d480*/  IMAD.SHL.U32 R0, R3, 0x8, RZ ;  /* 0x0000000803007824 */ /* 0x000fe200078e00ff */
[----:B------:R-:W-:Y:S01]  /*1d490*/  SHF.R.U32.HI R3, RZ, 0x3, R19 ;  /* 0x00000003ff037819 */ /* 0x000fe20000011613 */
[----:B------:R-:W-:Y:S01]  /*1d4a0*/  @P1 IMAD.HI.U32 R11, R13, c[0x0][0x4ec], RZ ;  /* 0x00013b000d0b1a27 */ /* 0x000fe200078e00ff */
[----:B------:R-:W-:Y:S01]  /*1d4b0*/  UIADD3 UR17, UR17, UR5, URZ ;  /* 0x0000000511117290 */ /* 0x000fe2000fffe03f */
[----:B------:R-:W-:Y:S01]  /*1d4c0*/  SHFL.IDX PT, R50, R16, RZ, 0x1c1f ;  /* 0x001c1fff10327589 */ /* 0x000fe200000e0000 */
[----:B------:R-:W-:Y:S01]  /*1d4d0*/  LOP3.LUT R10, R19, 0x38, R0, 0xf8, !PT ;  /* 0x00000038130a7812 */ /* 0x000fe200078ef800 */
[----:B------:R-:W-:Y:S01]  /*1d4e0*/  IMAD.IADD R12, R15, 0x1, R17 ;  /* 0x000000010f0c7824 */ /* 0x000fe200078e0211 */
[----:B------:R-:W-:Y:S01]  /*1d4f0*/  UIMAD UR7, UR24, UR7, UR12 ;  /* 0x00000007180772a4 */ /* 0x000fe2000f8e020c */
[----:B------:R-:W-:Y:S01]  /*1d500*/  IMAD.MOV.U32 R9, RZ, RZ, R13 ;  /* 0x000000ffff097224 */ /* 0x000fe200078e000d */
[----:B------:R-:W-:Y:S01]  /*1d510*/  @P1 SHF.R.U32.HI R9, RZ, c[0x0][0x4f0], R11 ;  /* 0x00013c00ff091a19 */ /* 0x000fe2000001160b */
[----:B------:R-:W-:Y:S01]  /*1d520*/  UIMAD.WIDE.U32 UR16, UR24, UR6, UR16 ;  /* 0x00000006181072a5 */ /* 0x000fe2000f8e0010 */
[----:B------:R-:W-:Y:S01]  /*1d530*/  LEA.HI.X R12, R14, c[0x0][0x454], R12, 0x2, P0 ;  /* 0x000115000e0c7a11 */ /* 0x000fe200000f140c */
[----:B------:R-:W-:Y:S01]  /*1d540*/  SHFL.IDX PT, R48, R16, 0x1, 0x1c1f ;  /* 0x003c1f0010307f89 */ /* 0x000fe200000e0000 */
[----:B------:R-:W-:Y:S01]  /*1d550*/  LOP3.LUT R3, R10, R3, RZ, 0x3c, !PT ;  /* 0x000000030a037212 */ /* 0x000fe200078e3cff */
[--C-:B------:R-:W-:Y:S01]  /*1d560*/  IMAD.MOV R10, RZ, RZ, -R9.reuse ;  /* 0x000000ffff0a7224 */ /* 0x100fe200078e0a09 */
[----:B------:R-:W-:Y:S01]  /*1d570*/  UIADD3 UR7, UR17, UR7, URZ ;  /* 0x0000000711077290 */ /* 0x000fe2000fffe03f */
[----:B------:R-:W1:Y:S01]  /*1d580*/  SHFL.IDX PT, R51, R12, RZ, 0x1c1f ;  /* 0x001c1fff0c337589 */ /* 0x000e6200000e0000 */
[----:B------:R-:W-:Y:S01]  /*1d590*/  SHF.R.S32.HI R11, RZ, 0x1f, R9 ;  /* 0x0000001fff0b7819 */ /* 0x000fe20000011409 */
[----:B------:R-:W-:Y:S01]  /*1d5a0*/  IMAD R10, R10, c[0x0][0x4e8], R13 ;  /* 0x00013a000a0a7a24 */ /* 0x000fe200078e020d */
[----:B------:R-:W-:Y:S01]  /*1d5b0*/  MOV R14, UR16 ;  /* 0x00000010000e7c02 */ /* 0x000fe20008000f00 */
[----:B------:R2:W3:Y:S01]  /*1d5c0*/  SHFL.IDX PT, R49, R12, 0x1, 0x1c1f ;  /* 0x003c1f000c317f89 */ /* 0x0004e200000e0000 */
[----:B------:R-:W-:-:S02]  /*1d5d0*/  IMAD R13, R57, 0x80, R2 ;  /* 0x00000080390d7824 */ /* 0x000fc400078e0202 */
[----:B-----5:R-:W-:Y:S02]  /*1d5e0*/  IMAD R2, R7, c[0x0][0x4e8], RZ ;  /* 0x00013a0007027a24 */ /* 0x020fe400078e02ff */
[----:B------:R-:W-:Y:S01]  /*1d5f0*/  IMAD.U32 R15, RZ, RZ, UR17 ;  /* 0x00000011ff0f7e24 */ /* 0x000fe2000f8e00ff */
[C---:B------:R-:W-:Y:S01]  /*1d600*/  IADD3 R7, R13.reuse, 0x8, RZ ;  /* 0x000000080d077810 */ /* 0x040fe20007ffe0ff */
[----:B------:R-:W-:Y:S01]  /*1d610*/  IMAD.U32 R15, RZ, RZ, UR7 ;  /* 0x00000007ff0f7e24 */ /* 0x000fe2000f8e00ff */
[-C--:B------:R-:W-:Y:S01]  /*1d620*/  ISETP.GE.OR P1, PT, R13, R2.reuse, P2 ;  /* 0x000000020d00720c */ /* 0x080fe20001726670 */
[----:B------:R-:W-:Y:S01]  /*1d630*/  IMAD R18, R11, c[0x0][0x3e0], RZ ;  /* 0x0000f8000b127a24 */ /* 0x000fe200078e02ff */
[----:B------:R-:W-:Y:S01]  /*1d640*/  ISETP.GE.OR P0, PT, R7, R2, P2 ;  /* 0x000000020700720c */ /* 0x000fe20001706670 */
[----:B------:R-:W-:-:S04]  /*1d650*/  IMAD.WIDE.U32 R14, R9, c[0x0][0x3e0], R14 ;  /* 0x0000f800090e7a25 */ /* 0x000fc800078e000e */
[----:B------:R-:W-:Y:S01]  /*1d660*/  IMAD R18, R9, c[0x0][0x3e4], R18 ;  /* 0x0000f90009127a24 */ /* 0x000fe200078e0212 */
[----:B------:R-:W-:Y:S01]  /*1d670*/  SHF.R.S32.HI R9, RZ, 0x1f, R10 ;  /* 0x0000001fff097819 */ /* 0x000fe2000001140a */
[----:B------:R-:W-:-:S03]  /*1d680*/  IMAD R57, R57, 0x80, R6 ;  /* 0x0000008039397824 */ /* 0x000fc600078e0206 */
[----:B------:R-:W-:Y:S01]  /*1d690*/  IADD3 R15, R15, R18, RZ ;  /* 0x000000120f0f7210 */ /* 0x000fe20007ffe0ff */
[----:B------:R-:W-:Y:S01]  /*1d6a0*/  IMAD R9, R9, c[0x0][0x3d8], RZ ;  /* 0x0000f60009097a24 */ /* 0x000fe200078e02ff */
[----:B-1----:R1:W-:Y:S01]  /*1d6b0*/  @!P1 ST.E [R50.64], R4 ;  /* 0x0000000432009985 */ /* 0x0023e2000c10191c */
[----:B--2---:R-:W-:-:S03]  /*1d6c0*/  IMAD.SHL.U32 R12, R5, 0x8, RZ ;  /* 0x00000008050c7824 */ /* 0x004fc600078e00ff */
[----:B---3--:R1:W-:Y:S02]  /*1d6d0*/  @!P0 ST.E [R48.64], R8 ;  /* 0x0000000830008985 */ /* 0x0083e4000c10191c */
[----:B------:R-:W-:Y:S01]  /*1d6e0*/  LOP3.LUT R12, R3, 0x7ffffe00, R12, 0xf8, !PT ;  /* 0x7ffffe00030c7812 */ /* 0x000fe200078ef80c */
[C---:B------:R-:W-:Y:S02]  /*1d6f0*/  IMAD R3, R10.reuse, c[0x0][0x3dc], R9 ;  /* 0x0000f7000a037a24 */ /* 0x040fe400078e0209 */
[----:B------:R-:W-:-:S04]  /*1d700*/  IMAD.WIDE.U32 R10, R10, c[0x0][0x3d8], R14 ;  /* 0x0000f6000a0a7a25 */ /* 0x000fc800078e000e */
[----:B------:R-:W-:Y:S01]  /*1d710*/  IMAD.SHL.U32 R58, R12, 0x2, RZ ;  /* 0x000000020c3a7824 */ /* 0x000fe200078e00ff */
[----:B------:R-:W-:Y:S01]  /*1d720*/  LEA R56, P0, R10, c[0x0][0x380], 0x1 ;  /* 0x0000e0000a387a11 */ /* 0x000fe200078008ff */
[----:B------:R-:W-:-:S03]  /*1d730*/  IMAD.IADD R3, R11, 0x1, R3 ;  /* 0x000000010b037824 */ /* 0x000fc600078e0203 */
[----:B------:R1:W2:Y:S02]  /*1d740*/  LDS.128 R44, [R58+0x1080] ;  /* 0x001080003a2c7984 */ /* 0x0002a40000000c00 */
[----:B------:R-:W-:Y:S02]  /*1d750*/  LEA.HI.X R55, R10, c[0x0][0x384], R3, 0x1, P0 ;  /* 0x0000e1000a377a11 */ /* 0x000fe400000f0c03 */
        /* <DEDUP_REMOVED lines=32> */
.L_x_424:
[----:B--2---:R-:W-:Y:S05]  /*1d960*/  BSYNC B0 ;  /* 0x0000000000007941 */ /* 0x004fea0003800000 */
.L_x_423:
        /* <DEDUP_REMOVED lines=23> */
.L_x_426:
[----:B------:R-:W-:Y:S05]  /*1dae0*/  BSYNC B0 ;  /* 0x0000000000007941 */ /* 0x000fea0003800000 */
.L_x_425:
        /* <DEDUP_REMOVED lines=23> */
.L_x_428:
[----:B------:R-:W-:Y:S05]  /*1dc60*/  BSYNC B0 ;  /* 0x0000000000007941 */ /* 0x000fea0003800000 */
.L_x_427:
        /* <DEDUP_REMOVED lines=24> */
.L_x_421:
[----:B------:R-:W-:Y:S02]  /*1ddf0*/  ULDC.64 UR4, c[0x0][0x500] ;  /* 0x0001400000047ab9 */ /* 0x000fe40000000a00 */
[----:B------:R-:W-:Y:S02]  /*1de00*/  UISETP.NE.U32.AND UP1, UPT, URZ, UR4, UPT ;  /* 0x000000043f00728c */ /* 0x000fe4000bf25070 */
[----:B------:R-:W-:Y:S02]  /*1de10*/  UMOV UR6, 0x4 ;  /* 0x0000000400067882 */ /* 0x000fe40000000000 */
[----:B------:R-:W-:-:S03]  /*1de20*/  UISETP.NE.AND.EX UP1, UPT, URZ, UR5, UPT, UP1 ;  /* 0x000000053f00728c */ /* 0x000fc6000bf25310 */
[----:B------:R-:W-:Y:S02]  /*1de30*/  ULDC.64 UR4, c[0x0][0x500] ;  /* 0x0001400000047ab9 */ /* 0x000fe40000000a00 */
[----:B------:R-:W-:Y:S01]  /*1de40*/  UIMAD.WIDE UR4, UR24, UR6, UR4 ;  /* 0x00000006180472a5 */ /* 0x000fe2000f8e0204 */
[----:B------:R-:W-:-:S05]  /*1de50*/  PLOP3.LUT P0, PT, PT, PT, UP1, 0x80, 0x0 ;  /* 0x000000000000781c */ /* 0x000fca0003f0f018 */
[----:B------:R-:W-:Y:S01]  /*1de60*/  IMAD.U32 R6, RZ, RZ, UR4 ;  /* 0x00000004ff067e24 */ /* 0x000fe2000f8e00ff */
[----:B------:R-:W-:Y:S01]  /*1de70*/  MOV R7, UR5 ;  /* 0x0000000500077c02 */ /* 0x000fe20008000f00 */
[----:B------:R-:W-:-:S06]  /*1de80*/  ULDC.64 UR4, c[0x0][0x508] ;  /* 0x0001420000047ab9 */ /* 0x000fcc0000000a00 */
[----:B------:R-:W2:Y:S01]  /*1de90*/  @P0 LDG.E R0, [R6.64] ;  /* 0x0000001c06000981 */ /* 0x000ea2000c1e1900 */
[----:B------:R-:W-:Y:S01]  /*1dea0*/  UISETP.NE.U32.AND UP0, UPT, URZ, UR4, UPT ;  /* 0x000000043f00728c */ /* 0x000fe2000bf05070 */
[----:B------:R-:W-:-:S03]  /*1deb0*/  IMAD.MOV.U32 R3, RZ, RZ, c[0x0][0x388] ;  /* 0x0000e200ff037624 */ /* 0x000fc600078e00ff */
[----:B------:R-:W-:-:S03]  /*1dec0*/  UISETP.NE.AND.EX UP0, UPT, URZ, UR5, UPT, UP0 ;  /* 0x000000053f00728c */ /* 0x000fc6000bf05300 */
[----:B------:R-:W-:-:S03]  /*1ded0*/  ULDC.64 UR4, c[0x0][0x508] ;  /* 0x0001420000047ab9 */ /* 0x000fc60000000a00 */
[----:B------:R-:W-:-:S05]  /*1dee0*/  PLOP3.LUT P1, PT, PT, PT, UP0, 0x80, 0x0 ;  /* 0x000000000000781c */ /* 0x000fca0003f2f008 */
[----:B------:R-:W-:-:S06]  /*1def0*/  @UP0 UIMAD.WIDE UR4, UR24, UR6, UR4 ;  /* 0x00000006180402a5 */ /* 0x000fcc000f8e0204 */
[----:B------:R-:W-:Y:S01]  /*1df00*/  MOV R4, UR4 ;  /* 0x0000000400047c02 */ /* 0x000fe20008000f00 */
[----:B------:R-:W-:-:S05]  /*1df10*/  IMAD.U32 R5, RZ, RZ, UR5 ;  /* 0x00000005ff057e24 */ /* 0x000fca000f8e00ff */
[----:B------:R1:W5:Y:S01]  /*1df20*/  @P1 LDG.E R3, [R4.64] ;  /* 0x0000001c04031981 */ /* 0x000362000c1e1900 */
[----:B------:R-:W-:Y:S02]  /*1df30*/  UMOV UR10, URZ ;  /* 0x0000003f000a7c82 */ /* 0x000fe40008000000 */
[----:B------:R-:W-:Y:S01]  /*1df40*/  UMOV UR11, URZ ;  /* 0x0000003f000b7c82 */ /* 0x000fe20008000000 */
[----:B--2---:R-:W2:Y:S02]  /*1df50*/  @P0 R2UR UR5, R0 ;  /* 0x00000000000503c2 */ /* 0x004ea400000e0000 */
        /* <DEDUP_REMOVED lines=8> */
.L_x_429:
[----:B-1----:R-:W1:Y:S01]  /*1dfe0*/  S2R R7, SR_TID.X ;  /* 0x0000000000077919 */ /* 0x002e620000002100 */
[----:B------:R-:W-:Y:S01]  /*1dff0*/  USHF.R.S32.HI UR6, URZ, 0x1f, UR24 ;  /* 0x0000001f3f067899 */ /* 0x000fe20008011418 */
[----:B------:R-:W-:Y:S01]  /*1e000*/  BSSY B0, `(.L_x_430) ;  /* 0x0000029000007945 */ /* 0x000fe20003800000 */
[----:B------:R-:W-:-:S02]  /*1e010*/  USEL UR24, UR24, URZ, !UP1 ;  /* 0x0000003f18187287 */ /* 0x000fc4000c800000 */
[----:B------:R-:W-:Y:S01]  /*1e020*/  USEL UR6, UR6, URZ, !UP1 ;  /* 0x0000003f06067287 */ /* 0x000fe2000c800000 */
[----:B-1----:R-:W-:-:S13]  /*1e030*/  ISETP.GT.AND P0, PT, R7, 0x7f, PT ;  /* 0x0000007f0700780c */ /* 0x002fda0003f04270 */
[----:B------:R-:W-:Y:S05]  /*1e040*/  @P0 BRA `(.L_x_431) ;  /* 0x0000024000000947 */ /* 0x000fea0003800000 */
[----:B------:R-:W1:Y:S01]  /*1e050*/  S2R R2, SR_CTAID.X ;  /* 0x0000000000027919 */ /* 0x000e620000002500 */
[----:B-----5:R-:W-:Y:S01]  /*1e060*/  IMAD R0, R3, c[0x0][0x4e8], RZ ;  /* 0x00013a0003007a24 */ /* 0x020fe200078e02ff */
[----:B-1----:R-:W-:-:S04]  /*1e070*/  LEA R5, R2, R7, 0x7 ;  /* 0x0000000702057211 */ /* 0x002fc800078e38ff */
[----:B------:R-:W-:-:S13]  /*1e080*/  ISETP.GE.AND P0, PT, R5, R0, PT ;  /* 0x000000000500720c */ /* 0x000fda0003f06270 */
[----:B------:R-:W-:Y:S05]  /*1e090*/  @P0 BRA `(.L_x_431) ;  /* 0x000001f000000947 */ /* 0x000fea0003800000 */
[----:B------:R-:W-:Y:S01]  /*1e0a0*/  IMAD.MOV.U32 R0, RZ, RZ, c[0x0][0x4e8] ;  /* 0x00013a00ff007624 */ /* 0x000fe200078e00ff */
[----:B------:R-:W-:Y:S01]  /*1e0b0*/  ULDC.64 UR4, c[0x0][0x490] ;  /* 0x0001240000047ab9 */ /* 0x000fe20000000a00 */
[----:B------:R-:W-:Y:S01]  /*1e0c0*/  IMAD.MOV.U32 R8, RZ, RZ, R5 ;  /* 0x000000ffff087224 */ /* 0x000fe200078e0005 */
[----:B------:R-:W-:Y:S02]  /*1e0d0*/  UIMAD UR7, UR8, UR4, URZ ;  /* 0x00000004080772a4 */ /* 0x000fe4000f8e023f */
[----:B------:R-:W-:Y:S01]  /*1e0e0*/  ISETP.NE.AND P0, PT, R0, 0x1, PT ;  /* 0x000000010000780c */ /* 0x000fe20003f05270 */
[----:B------:R-:W-:Y:S02]  /*1e0f0*/  UMOV UR12, UR10 ;  /* 0x0000000a000c7c82 */ /* 0x000fe40008000000 */
[----:B------:R-:W-:Y:S02]  /*1e100*/  UMOV UR13, UR11 ;  /* 0x0000000b000d7c82 */ /* 0x000fe40008000000 */
[----:B------:R-:W-:-:S02]  /*1e110*/  UIMAD.WIDE.U32 UR12, UR15, UR4, UR12 ;  /* 0x000000040f0c72a5 */ /* 0x000fc4000f8e000c */
[----:B------:R-:W-:-:S03]  /*1e120*/  UIMAD UR7, UR15, UR5, UR7 ;  /* 0x000000050f0772a4 */ /* 0x000fc6000f8e0207 */
[----:B------:R-:W-:Y:S02]  /*1e130*/  ULDC.64 UR4, c[0x0][0x498] ;  /* 0x0001260000047ab9 */ /* 0x000fe40000000a00 */
[----:B------:R-:W-:Y:S01]  /*1e140*/  UIADD3 UR13, UR7, UR13, URZ ;  /* 0x0000000d070d7290 */ /* 0x000fe2000fffe03f */
[----:B------:R-:W-:Y:S01]  /*1e150*/  @P0 IMAD.HI.U32 R0, R5, c[0x0][0x4ec], RZ ;  /* 0x00013b0005000a27 */ /* 0x000fe200078e00ff */
[----:B------:R-:W-:Y:S02]  /*1e160*/  UIMAD UR7, UR6, UR4, URZ ;  /* 0x00000004060772a4 */ /* 0x000fe4000f8e023f */
[----:B------:R-:W-:Y:S02]  /*1e170*/  UIMAD.WIDE.U32 UR12, UR24, UR4, UR12 ;  /* 0x00000004180c72a5 */ /* 0x000fe4000f8e000c */
[----:B------:R-:W-:Y:S01]  /*1e180*/  @P0 SHF.R.U32.HI R8, RZ, c[0x0][0x4f0], R0 ;  /* 0x00013c00ff080a19 */ /* 0x000fe20000011600 */
[----:B------:R-:W-:-:S03]  /*1e190*/  UIMAD UR5, UR24, UR5, UR7 ;  /* 0x00000005180572a4 */ /* 0x000fc6000f8e0207 */
[----:B------:R-:W-:-:S03]  /*1e1a0*/  IADD3 R4, -R8, RZ, RZ ;  /* 0x000000ff08047210 */ /* 0x000fc60007ffe1ff */
[----:B------:R-:W-:Y:S02]  /*1e1b0*/  IMAD.U32 R0, RZ, RZ, UR5 ;  /* 0x00000005ff007e24 */ /* 0x000fe4000f8e00ff */
[----:B------:R-:W-:Y:S01]  /*1e1c0*/  IMAD R4, R4, c[0x0][0x4e8], R5 ;  /* 0x00013a0004047a24 */ /* 0x000fe200078e0205 */
[----:B------:R-:W-:Y:S02]  /*1e1d0*/  SHF.R.S32.HI R5, RZ, 0x1f, R8 ;  /* 0x0000001fff057819 */ /* 0x000fe40000011408 */
[----:B------:R-:W-:Y:S02]  /*1e1e0*/  IADD3 R8, P0, R8, UR12, RZ ;  /* 0x0000000c08087c10 */ /* 0x000fe4000ff1e0ff */
[----:B------:R-:W-:Y:S02]  /*1e1f0*/  SHF.R.S32.HI R2, RZ, 0x1f, R4 ;  /* 0x0000001fff027819 */ /* 0x000fe40000011404 */
[----:B------:R-:W-:-:S03]  /*1e200*/  IADD3.X R9, R5, UR13, R0, P0, !PT ;  /* 0x0000000d05097c10 */ /* 0x000fc600087fe400 */
[----:B------:R-:W-:Y:S02]  /*1e210*/  IMAD R5, R2, c[0x0][0x488], RZ ;  /* 0x0001220002057a24 */ /* 0x000fe400078e02ff */
[----:B------:R-:W-:-:S04]  /*1e220*/  IMAD.WIDE.U32 R8, R4, c[0x0][0x488], R8 ;  /* 0x0001220004087a25 */ /* 0x000fc800078e0008 */
[----:B------:R-:W-:Y:S01]  /*1e230*/  IMAD R0, R4, c[0x0][0x48c], R5 ;  /* 0x0001230004007a24 */ /* 0x000fe200078e0205 */
[----:B------:R-:W-:-:S04]  /*1e240*/  LEA R4, P0, R8, c[0x0][0x450], 0x2 ;  /* 0x0001140008047a11 */ /* 0x000fc800078010ff */
[----:B------:R-:W-:Y:S01]  /*1e250*/  IADD3 R5, R9, R0, RZ ;  /* 0x0000000009057210 */ /* 0x000fe20007ffe0ff */
[----:B------:R-:W-:-:S03]  /*1e260*/  IMAD.MOV.U32 R9, RZ, RZ, -0x800000 ;  /* 0xff800000ff097424 */ /* 0x000fc600078e00ff */
[----:B------:R-:W-:-:S05]  /*1e270*/  LEA.HI.X R5, R8, c[0x0][0x454], R5, 0x2, P0 ;  /* 0x0001150008057a11 */ /* 0x000fca00000f1405 */
[----:B------:R1:W-:Y:S02]  /*1e280*/  STG.E [R4.64], R9 ;  /* 0x0000000904007986 */ /* 0x0003e4000c10191c */
.L_x_431:
[----:B------:R-:W-:Y:S05]  /*1e290*/  BSYNC B0 ;  /* 0x0000000000007941 */ /* 0x000fea0003800000 */
.L_x_430:
[----:B-1----:R-:W1:Y:S01]  /*1e2a0*/  S2R R5, SR_CTAID.X ;  /* 0x0000000000057919 */ /* 0x002e620000002500 */
[----:B------:R-:W-:Y:S01]  /*1e2b0*/  SHF.R.S32.HI R4, RZ, 0x1f, R7 ;  /* 0x0000001fff047819 */ /* 0x000fe20000011407 */
[----:B------:R-:W-:Y:S01]  /*1e2c0*/  IMAD.MOV.U32 R0, RZ, RZ, c[0x0][0x4e8] ;  /* 0x00013a00ff007624 */ /* 0x000fe200078e00ff */
[----:B------:R-:W-:Y:S01]  /*1e2d0*/  ULDC.64 UR4, c[0x0][0x3a0] ;  /* 0x0000e80000047ab9 */ /* 0x000fe20000000a00 */
[----:B-----5:R-:W-:Y:S01]  /*1e2e0*/  IMAD R3, R3, c[0x0][0x4e8], RZ ;  /* 0x00013a0003037a24 */ /* 0x020fe200078e02ff */
[----:B------:R-:W-:Y:S01]  /*1e2f0*/  LEA.HI R4, R4, R7, RZ, 0x3 ;  /* 0x0000000704047211 */ /* 0x000fe200078f18ff */
[----:B------:R-:W-:Y:S01]  /*1e300*/  UIMAD UR7, UR11, UR4, URZ ;  /* 0x000000040b0772a4 */ /* 0x000fe2000f8e023f */
[----:B------:R-:W-:Y:S01]  /*1e310*/  ISETP.NE.AND P0, PT, R0, 0x1, PT ;  /* 0x000000010000780c */ /* 0x000fe20003f05270 */
[----:B------:R-:W-:Y:S01]  /*1e320*/  UIMAD.WIDE.U32 UR12, UR10, UR4, URZ ;  /* 0x000000040a0c72a5 */ /* 0x000fe2000f8e003f */
[----:B------:R-:W-:Y:S01]  /*1e330*/  LOP3.LUT R2, R4, 0xfffffff8, RZ, 0xc0, !PT ;  /* 0xfffffff804027812 */ /* 0x000fe200078ec0ff */
[----:B------:R-:W-:Y:S01]  /*1e340*/  UIMAD UR7, UR10, UR5, UR7 ;  /* 0x000000050a0772a4 */ /* 0x000fe2000f8e0207 */
[----:B------:R-:W-:Y:S01]  /*1e350*/  SHF.R.S32.HI R4, RZ, 0x3, R4 ;  /* 0x00000003ff047819 */ /* 0x000fe20000011404 */
[----:B------:R-:W-:Y:S01]  /*1e360*/  BSSY B0, `(.L_x_432) ;  /* 0x000003a000007945 */ /* 0x000fe20003800000 */
[----:B------:R-:W-:Y:S01]  /*1e370*/  ULDC.64 UR4, c[0x0][0x3e8] ;  /* 0x0000fa0000047ab9 */ /* 0x000fe20000000a00 */
[----:B------:R-:W-:Y:S01]  /*1e380*/  IMAD.IADD R7, R7, 0x1, -R2 ;  /* 0x0000000107077824 */ /* 0x000fe200078e0a02 */
[----:B------:R-:W-:-:S02]  /*1e390*/  UIADD3 UR13, UR13, UR7, URZ ;  /* 0x000000070d0d7290 */ /* 0x000fc4000fffe03f */
[----:B------:R-:W-:Y:S02]  /*1e3a0*/  UIMAD UR7, UR8, UR4, URZ ;  /* 0x00000004080772a4 */ /* 0x000fe4000f8e023f */
[C---:B------:R-:W-:Y:S01]  /*1e3b0*/  LEA R0, R7.reuse, R4, 0x5 ;  /* 0x0000000407007211 */ /* 0x040fe200078e28ff */
[----:B------:R-:W-:Y:S01]  /*1e3c0*/  UIMAD.WIDE.U32 UR12, UR15, UR4, UR12 ;  /* 0x000000040f0c72a5 */ /* 0x000fe2000f8e000c */
[----:B------:R-:W-:Y:S01]  /*1e3d0*/  SHF.L.U32 R7, R7, 0x3, RZ ;  /* 0x0000000307077819 */ /* 0x000fe200000006ff */
[----:B------:R-:W-:Y:S02]  /*1e3e0*/  UIMAD UR7, UR15, UR5, UR7 ;  /* 0x000000050f0772a4 */ /* 0x000fe4000f8e0207 */
[C---:B-1----:R-:W-:Y:S01]  /*1e3f0*/  IMAD R0, R5.reuse, 0x80, R0 ;  /* 0x0000008005007824 */ /* 0x042fe200078e0200 */
[----:B------:R-:W-:Y:S01]  /*1e400*/  ULDC.64 UR4, c[0x0][0x3f0] ;  /* 0x0000fc0000047ab9 */ /* 0x000fe20000000a00 */
[----:B------:R-:W-:Y:S01]  /*1e410*/  IMAD R4, R5, 0x80, R4 ;  /* 0x0000008005047824 */ /* 0x000fe200078e0204 */
[----:B------:R-:W-:Y:S01]  /*1e420*/  UIMAD UR6, UR6, UR4, URZ ;  /* 0x00000004060672a4 */ /* 0x000fe2000f8e023f */
[----:B------:R-:W-:Y:S01]  /*1e430*/  @P0 IMAD.HI.U32 R2, R0, c[0x0][0x4ec], RZ ;  /* 0x00013b0000020a27 */ /* 0x000fe200078e00ff */
[----:B------:R-:W-:Y:S01]  /*1e440*/  UIADD3 UR13, UR7, UR13, URZ ;  /* 0x0000000d070d7290 */ /* 0x000fe2000fffe03f */
[----:B------:R-:W-:Y:S01]  /*1e450*/  MOV R8, R0 ;  /* 0x0000000000087202 */ /* 0x000fe20000000f00 */
[----:B------:R-:W-:Y:S01]  /*1e460*/  UIMAD UR5, UR24, UR5, UR6 ;  /* 0x00000005180572a4 */ /* 0x000fe2000f8e0206 */
[----:B------:R-:W-:Y:S01]  /*1e470*/  IADD3 R5, R7, 0x80, RZ ;  /* 0x0000008007057810 */ /* 0x000fe20007ffe0ff */
[----:B------:R-:W-:Y:S01]  /*1e480*/  UIMAD.WIDE.U32 UR12, UR24, UR4, UR12 ;  /* 0x00000004180c72a5 */ /* 0x000fe2000f8e000c */
[----:B------:R-:W-:-:S03]  /*1e490*/  @P0 SHF.R.U32.HI R8, RZ, c[0x0][0x4f0], R2 ;  /* 0x00013c00ff080a19 */ /* 0x000fc60000011602 */
[----:B------:R-:W-:Y:S01]  /*1e4a0*/  UIADD3 UR5, UR13, UR5, URZ ;  /* 0x000000050d057290 */ /* 0x000fe2000fffe03f */
[--C-:B------:R-:W-:Y:S01]  /*1e4b0*/  SHF.R.S32.HI R9, RZ, 0x1f, R8.reuse ;  /* 0x0000001fff097819 */ /* 0x100fe20000011408 */
[----:B------:R-:W-:Y:S01]  /*1e4c0*/  IMAD.MOV R11, RZ, RZ, -R8 ;  /* 0x000000ffff0b7224 */ /* 0x000fe200078e0a08 */
[----:B------:R-:W-:-:S03]  /*1e4d0*/  MOV R10, UR12 ;  /* 0x0000000c000a7c02 */ /* 0x000fc60008000f00 */
[----:B------:R-:W-:Y:S02]  /*1e4e0*/  IMAD R6, R11, c[0x0][0x4e8], R0 ;  /* 0x00013a000b067a24 */ /* 0x000fe400078e0200 */
[----:B------:R-:W-:Y:S01]  /*1e4f0*/  IMAD.U32 R11, RZ, RZ, UR13 ;  /* 0x0000000dff0b7e24 */ /* 0x000fe2000f8e00ff */
[----:B------:R-:W-:Y:S01]  /*1e500*/  MOV R11, UR5 ;  /* 0x00000005000b7c02 */ /* 0x000fe20008000f00 */
[----:B------:R-:W-:Y:S01]  /*1e510*/  IMAD R9, R9, c[0x0][0x3e0], RZ ;  /* 0x0000f80009097a24 */ /* 0x000fe200078e02ff */
[----:B------:R-:W-:-:S03]  /*1e520*/  SHF.R.S32.HI R2, RZ, 0x1f, R6 ;  /* 0x0000001fff027819 */ /* 0x000fc60000011406 */
[C---:B------:R-:W-:Y:S02]  /*1e530*/  IMAD R0, R8.reuse, c[0x0][0x3e4], R9 ;  /* 0x0000f90008007a24 */ /* 0x040fe400078e0209 */
[----:B------:R-:W-:-:S04]  /*1e540*/  IMAD.WIDE.U32 R10, R8, c[0x0][0x3e0], R10 ;  /* 0x0000f800080a7a25 */ /* 0x000fc800078e000a */
[----:B------:R-:W-:Y:S02]  /*1e550*/  IMAD R9, R2, c[0x0][0x3d8], RZ ;  /* 0x0000f60002097a24 */ /* 0x000fe400078e02ff */
[----:B------:R-:W-:Y:S02]  /*1e560*/  IMAD.IADD R11, R11, 0x1, R0 ;  /* 0x000000010b0b7824 */ /* 0x000fe400078e0200 */
[C---:B------:R-:W-:Y:S02]  /*1e570*/  IMAD R9, R6.reuse, c[0x0][0x3dc], R9 ;  /* 0x0000f70006097a24 */ /* 0x040fe400078e0209 */
[----:B------:R-:W-:Y:S01]  /*1e580*/  IMAD.WIDE.U32 R10, R6, c[0x0][0x3d8], R10 ;  /* 0x0000f600060a7a25 */ /* 0x000fe200078e000a */
[----:B------:R-:W-:-:S04]  /*1e590*/  IADD3 R6, R7, 0x40, RZ ;  /* 0x0000004007067810 */ /* 0x000fc80007ffe0ff */
[----:B------:R-:W-:Y:S02]  /*1e5a0*/  IADD3 R11, R11, R9, RZ ;  /* 0x000000090b0b7210 */ /* 0x000fe40007ffe0ff */
[----:B------:R-:W-:-:S04]  /*1e5b0*/  LEA R9, P0, R10, c[0x0][0x380], 0x1 ;  /* 0x0000e0000a097a11 */ /* 0x000fc800078008ff */
[----:B------:R-:W-:Y:S02]  /*1e5c0*/  LEA.HI.X R8, R10, c[0x0][0x384], R11, 0x1, P0 ;  /* 0x0000e1000a087a11 */ /* 0x000fe400000f0c0b */
[----:B------:R-:W-:Y:S01]  /*1e5d0*/  ISETP.GE.AND P0, PT, R4, R3, PT ;  /* 0x000000030400720c */ /* 0x000fe20003f06270 */
[----:B------:R1:W2:Y:S04]  /*1e5e0*/  SHFL.IDX PT, R10, R9, RZ, 0x181f ;  /* 0x00181fff090a7589 */ /* 0x0002a800000e0000 */
        /* <DEDUP_REMOVED lines=17> */
.L_x_433:
[----:B------:R-:W-:Y:S05]  /*1e700*/  BSYNC B0 ;  /* 0x0000000000007941 */ /* 0x000fea0003800000 */
.L_x_432:
        /* <DEDUP_REMOVED lines=21> */
.L_x_435:
[----:B------:R-:W-:Y:S05]  /*1e860*/  BSYNC B0 ;  /* 0x0000000000007941 */ /* 0x000fea0003800000 */
.L_x_434:
        /* <DEDUP_REMOVED lines=21> */
.L_x_437:
[----:B------:R-:W-:Y:S05]  /*1e9c0*/  BSYNC B0 ;  /* 0x0000000000007941 */ /* 0x000fea0003800000 */
.L_x_436:
        /* <DEDUP_REMOVED lines=22> */
.L_x_438:
        /* <DEDUP_REMOVED lines=13> */
.L_x_1288:


//--------------------- .text._ZN7cutlass13device_kernelIN5flash19enable_sm80_to_sm89INS1_16FlashAttnFwdSm80INS1_25CollectiveMainloopFwdSm80ILi8ELi1ELb1EN4cute5tupleIJNS5_1CILi128EEENS7_ILi96EEENS7_ILi192EEEEEELi192ENS_10bfloat16_tEfNS_4arch4Sm80ELb1ELb0ELb0ELb0ELb0ELb0ELb1ELb0EEENS1_21CollectiveEpilogueFwdINS6_IJS8_SA_S9_EEENS6_IJNS7_ILi1EEESI_SI_EEESC_SE_Li256ELb0ELb1ELb0ELb0EEENS1_30DynamicPersistentTileSchedulerILi256ELi256ELb0ELb1ELb0EEEEEEEEEvNT_6ParamsE --------------------------
	.section	.text._ZN7cutlass13device_kernelIN5flash19enable_sm80_to_sm89INS1_16FlashAttnFwdSm80INS1_25CollectiveMainloopFwdSm80ILi8ELi1ELb1EN4cute5tupleIJNS5_1CILi128EEENS7_ILi96EEENS7_ILi192EEEEEELi192ENS_10bfloat16_tEfNS_4arch4Sm80ELb1ELb0ELb0ELb0ELb0ELb0ELb1ELb0EEENS1_21CollectiveEpilogueFwdINS6_IJS8_SA_S9_EEENS6_IJNS7_ILi1EEESI_SI_EEESC_SE_Li256ELb0ELb1ELb0ELb0EEENS1_30DynamicPersistentTileSchedulerILi256ELi256ELb0ELb1ELb0EEEEEEEEEvNT_6ParamsE,"ax",@progbits
	.sectioninfo	@"SHI_REGISTERS=255"
	.align	128
.text._ZN7cutlass13device_kernelIN5flash19enable_sm80_to_sm89INS1_16FlashAttnFwdSm80INS1_25CollectiveMainloopFwdSm80ILi8ELi1ELb1EN4cute5tupleIJNS5_1CILi128EEENS7_ILi96EEENS7_ILi192EEEEEELi192ENS_10bfloat16_tEfNS_4arch4Sm80ELb1ELb0ELb0ELb0ELb0ELb0ELb1ELb0EEENS1_21CollectiveEpilogueFwdINS6_IJS8_SA_S9_EEENS6_IJNS7_ILi1EEESI_SI_EEESC_SE_Li256ELb0ELb1ELb0ELb0EEENS1_30DynamicPersistentTileSchedulerILi256ELi256ELb0ELb1ELb0EEEEEEEEEvNT_6ParamsE:
        .type           _ZN7cutlass13device_kernelIN5flash19enable_sm80_to_sm89INS1_16FlashAttnFwdSm80INS1_25CollectiveMainloopFwdSm80ILi8ELi1ELb1EN4cute5tupleIJNS5_1CILi128EEENS7_ILi96EEENS7_ILi192EEEEEELi192ENS_10bfloat16_tEfNS_4arch4Sm80ELb1ELb0ELb0ELb0ELb0ELb0ELb1ELb0EEENS1_21CollectiveEpilogueFwdINS6_IJS8_SA_S9_EEENS6_IJNS7_ILi1EEESI_SI_EEESC_SE_Li256ELb0ELb1ELb0ELb0EEENS1_30DynamicPersistentTileSchedulerILi256ELi256ELb0ELb1ELb0EEEEEEEEEvNT_6ParamsE,@function
        .size           _ZN7cutlass13device_kernelIN5flash19enable_sm80_to_sm89INS1_16FlashAttnFwdSm80INS1_25CollectiveMainloopFwdSm80ILi8ELi1ELb1EN4cute5tupleIJNS5_1CILi128EEENS7_ILi96EEENS7_ILi192EEEEEELi192ENS_10bfloat16_tEfNS_4arch4Sm80ELb1ELb0ELb0ELb0ELb0ELb0ELb1ELb0EEENS1_21CollectiveEpilogueFwdINS6_IJS8_SA_S9_EEENS6_IJNS7_ILi1EEESI_SI_EEESC_SE_Li256ELb0ELb1ELb0ELb0EEENS1_30DynamicPersistentTileSchedulerILi256ELi256ELb0ELb1ELb0EEEEEEEEEvNT_6ParamsE,(.L_x_1289 - _ZN7cutlass13device_kernelIN5flash19enable_sm80_to_sm89INS1_16FlashAttnFwdSm80INS1_25CollectiveMainloopFwdSm80ILi8ELi1ELb1EN4cute5tupleIJNS5_1CILi128EEENS7_ILi96EEENS7_ILi192EEEEEELi192ENS_10bfloat16_tEfNS_4arch4Sm80ELb1ELb0ELb0ELb0ELb0ELb0ELb1ELb0EEENS1_21CollectiveEpilogueFwdINS6_IJS8_SA_S9_EEENS6_IJNS7_ILi1EEESI_SI_EEESC_SE_Li256ELb0ELb1ELb0ELb0EEENS1_30DynamicPersistentTileSchedulerILi256ELi256ELb0ELb1ELb0EEEEEEEEEvNT_6ParamsE)
        .other          _ZN7cutlass13device_kernelIN5flash19enable_sm80_to_sm89INS1_16FlashAttnFwdSm80INS1_25CollectiveMainloopFwdSm80ILi8ELi1ELb1EN4cute5tupleIJNS5_1CILi128EEENS7_ILi96EEENS7_ILi192EEEEEELi192ENS_10bfloat16_tEfNS_4arch4Sm80ELb1ELb0ELb0ELb0ELb0ELb0ELb1ELb0EEENS1_21CollectiveEpilogueFwdINS6_IJS8_SA_S9_EEENS6_IJNS7_ILi1EEESI_SI_EEESC_SE_Li256ELb0ELb1ELb0ELb0EEENS1_30DynamicPersistentTileSchedulerILi256ELi256ELb0ELb1ELb0EEEEEEEEEvNT_6ParamsE,@"STO_CUDA_ENTRY STV_DEFAULT"
_ZN7cutlass13device_kernelIN5flash19enable_sm80_to_sm89INS1_16FlashAttnFwdSm80INS1_25CollectiveMainloopFwdSm80ILi8ELi1ELb1EN4cute5tupleIJNS5_1CILi128EEENS7_ILi96EEENS7_ILi192EEEEEELi192ENS_10bfloat16_tEfNS_4arch4Sm80ELb1ELb0ELb0ELb0ELb0ELb0ELb1ELb0EEENS1_21CollectiveEpilogueFwdINS6_IJS8_SA_S9_EEENS6_IJNS7_ILi1EEESI_SI_EEESC_SE_Li256ELb0ELb1ELb0ELb0EEENS1_30DynamicPersistentTileSchedulerILi256ELi256ELb0ELb1ELb0EEEEEEEEEvNT_6ParamsE:
[----:B------:R-:W-:-:S03]  /*0000*/  MOV R1, c[0x0][0x28] ;  /* 0x00000a0000017a02 */ /* 0x000fc60000000f00 */
[----:B------:R-:W1:Y:S01]  /*0010*/  S2R R20, SR_TID.X ;  /* 0x0000000000147919 */ /* 0x000e620000002100 */
[----:B------:R-:W-:-:S03]  /*0020*/  IADD3 R1, R1, -0xa0, RZ ;  /* 0xffffff6001017810 */ /* 0x000fc60007ffe0ff */
[----:B------:R-:W2:Y:S01]  /*0030*/  S2R R14, SR_CTAID.X ;  /* 0x00000000000e7919 */ /* 0x000ea20000002500 */
[----:B-1----:R-:W-:-:S05]  /*0040*/  SHF.R.U32.HI R2, RZ, 0x5, R20 ;  /* 0x00000005ff027819 */ /* 0x002fca0000011614 */
[----:B------:R-:W1:Y:S02]  /*0050*/  SHFL.IDX PT, R0, R2, RZ, 0x1f ;  /* 0x00001fff02007589 */ /* 0x000e6400000e0000 */
[----:B-1----:R-:W-:Y:S02]  /*0060*/  ISETP.GE.AND P0, PT, R0, 0x1, PT ;  /* 0x000000010000780c */ /* 0x002fe40003f06270 */
[----:B------:R1:W-:Y:S11]  /*0070*/  STL [R1+0x8c], R0 ;  /* 0x00008c0001007387 */ /* 0x0003f60000100800 */
[----:B------:R-:W-:Y:S06]  /*0080*/  @P0 BAR.ARV 0x4, 0x100 ;  /* 0x0104000000000b1d */ /* 0x000fec0000002000 */
[----:B--2---:R-:W-:-:S13]  /*0090*/  ISETP.GE.AND P0, PT, R14, c[0x0][0x538], PT ;  /* 0x00014e000e007a0c */ /* 0x004fda0003f06270 */
[----:B------:R-:W-:Y:S05]  /*00a0*/  @P0 EXIT ;  /* 0x000000000000094d */ /* 0x000fea0003800000 */
[----:B-1----:R-:W-:Y:S01]  /*00b0*/  SHF.R.S32.HI R11, RZ, 0x1f, R20 ;  /* 0x0000001fff0b7819 */ /* 0x002fe20000011414 */
[----:B------:R-:W-:-:S03]  /*00c0*/  ULDC.64 UR6, c[0x0][0x118] ;  /* 0x0000460000067ab9 */ /* 0x000fc60000000a00 */
[CC--:B------:R-:W-:Y:S02]  /*00d0*/  LEA.HI R12, R11.reuse, R20.reuse, RZ, 0x3 ;  /* 0x000000140b0c7211 */ /* 0x0c0fe400078f18ff */
[CC--:B------:R-:W-:Y:S02]  /*00e0*/  LEA.HI R2, R11.reuse, R20.reuse, RZ, 0x4 ;  /* 0x000000140b027211 */ /* 0x0c0fe400078f20ff */
[----:B------:R-:W-:Y:S02]  /*00f0*/  LEA.HI R13, R11, R20, RZ, 0x2 ;  /* 0x000000140b0d7211 */ /* 0x000fe400078f10ff */
[----:B------:R-:W-:Y:S02]  /*0100*/  SHF.R.S32.HI R17, RZ, 0x3, R12 ;  /* 0x00000003ff117819 */ /* 0x000fe4000001140c */
[----:B------:R-:W-:Y:S02]  /*0110*/  SHF.R.S32.HI R5, RZ, 0x4, R2 ;  /* 0x00000004ff057819 */ /* 0x000fe40000011402 */
[----:B------:R-:W-:Y:S01]  /*0120*/  LOP3.LUT R0, R2, 0xfffffff0, RZ, 0xc0, !PT ;  /* 0xfffffff002007812 */ /* 0x000fe200078ec0ff */
[----:B------:R-:W-:Y:S01]  /*0130*/  IMAD.SHL.U32 R6, R17, 0x40, RZ ;  /* 0x0000004011067824 */ /* 0x000fe200078e00ff */
[----:B------:R-:W-:-:S02]  /*0140*/  LOP3.LUT R3, R12, 0xfffffff8, RZ, 0xc0, !PT ;  /* 0xfffffff80c037812 */ /* 0x000fc400078ec0ff */
[--C-:B------:R-:W-:Y:S01]  /*0150*/  SHF.R.S32.HI R8, RZ, 0x2, R13.reuse ;  /* 0x00000002ff087819 */ /* 0x100fe2000001140d */
[C---:B------:R-:W-:Y:S01]  /*0160*/  IMAD.IADD R0, R20.reuse, 0x1, -R0 ;  /* 0x0000000114007824 */ /* 0x040fe200078e0a00 */
[----:B------:R-:W-:Y:S01]  /*0170*/  SHF.R.S32.HI R4, RZ, 0x1f, R13 ;  /* 0x0000001fff047819 */ /* 0x000fe2000001140d */
[----:B------:R-:W-:Y:S01]  /*0180*/  IMAD.IADD R7, R20, 0x1, -R3 ;  /* 0x0000000114077824 */ /* 0x000fe200078e0a03 */
[----:B------:R-:W-:Y:S02]  /*0190*/  LEA.HI R2, R2, R5, RZ, 0x1 ;  /* 0x0000000502027211 */ /* 0x000fe400078f08ff */
[----:B------:R-:W-:Y:S01]  /*01a0*/  LEA.HI R3, R4, R8, RZ, 0x3 ;  /* 0x0000000804037211 */ /* 0x000fe200078f18ff */
[C---:B------:R-:W-:Y:S01]  /*01b0*/  IMAD.SHL.U32 R18, R7.reuse, 0x8, RZ ;  /* 0x0000000807127824 */ /* 0x040fe200078e00ff */
[----:B------:R-:W-:Y:S01]  /*01c0*/  LOP3.LUT R4, R2, 0xfffffffe, RZ, 0xc0, !PT ;  /* 0xfffffffe02047812 */ /* 0x000fe200078ec0ff */
[----:B------:R-:W-:Y:S01]  /*01d0*/  IMAD.SHL.U32 R9, R7, 0x40, RZ ;  /* 0x0000004007097824 */ /* 0x000fe200078e00ff */
[----:B------:R-:W-:-:S02]  /*01e0*/  LOP3.LUT R2, R6, 0x1c0, RZ, 0xc0, !PT ;  /* 0x000001c006027812 */ /* 0x000fc400078ec0ff */
[----:B------:R-:W-:Y:S01]  /*01f0*/  SHF.R.S32.HI R6, RZ, 0x1f, R0 ;  /* 0x0000001fff067819 */ /* 0x000fe20000011400 */
[----:B------:R-:W-:Y:S01]  /*0200*/  IMAD.IADD R225, R5, 0x1, -R4 ;  /* 0x0000000105e17824 */ /* 0x000fe200078e0a04 */
[----:B------:R-:W-:Y:S02]  /*0210*/  LOP3.LUT R3, R3, 0xfffffff8, RZ, 0xc0, !PT ;  /* 0xfffffff803037812 */ /* 0x000fe400078ec0ff */
[----:B------:R-:W-:Y:S02]  /*0220*/  LEA.HI R224, R6, R0, RZ, 0x3 ;  /* 0x0000000006e07211 */ /* 0x000fe400078f18ff */
[----:B------:R-:W-:Y:S01]  /*0230*/  LOP3.LUT R4, R2, 0x38, R18, 0xf8, !PT ;  /* 0x0000003802047812 */ /* 0x000fe200078ef812 */
[----:B------:R-:W-:Y:S01]  /*0240*/  IMAD.IADD R6, R8, 0x1, -R3 ;  /* 0x0000000108067824 */ /* 0x000fe200078e0a03 */
[----:B------:R-:W-:Y:S02]  /*0250*/  SHF.R.U32.HI R3, RZ, 0x3, R2 ;  /* 0x00000003ff037819 */ /* 0x000fe40000011602 */
[C---:B------:R-:W-:Y:S01]  /*0260*/  LOP3.LUT R2, R224.reuse, 0xfffffff8, RZ, 0xc0, !PT ;  /* 0xfffffff8e0027812 */ /* 0x040fe200078ec0ff */
[----:B------:R-:W-:Y:S01]  /*0270*/  IMAD.SHL.U32 R224, R224, 0x40, RZ ;  /* 0x00000040e0e07824 */ /* 0x000fe200078e00ff */
[----:B------:R-:W-:-:S02]  /*0280*/  LEA.HI R10, R11, R20, RZ, 0x5 ;  /* 0x000000140b0a7211 */ /* 0x000fc400078f28ff */
[----:B------:R-:W-:Y:S01]  /*0290*/  LOP3.LUT R8, R4, R3, RZ, 0x3c, !PT ;  /* 0x0000000304087212 */ /* 0x000fe200078e3cff */
[----:B------:R-:W-:Y:S01]  /*02a0*/  IMAD.IADD R5, R0, 0x1, -R2 ;  /* 0x0000000100057824 */ /* 0x000fe200078e0a02 */
[----:B------:R-:W-:Y:S02]  /*02b0*/  LOP3.LUT R2, R10, 0xffffffe0, RZ, 0xc0, !PT ;  /* 0xffffffe00a027812 */ /* 0x000fe400078ec0ff */
[----:B------:R-:W-:Y:S02]  /*02c0*/  LOP3.LUT R0, R9, 0x1c0, RZ, 0xc0, !PT ;  /* 0x000001c009007812 */ /* 0x000fe400078ec0ff */
[----:B------:R-:W-:Y:S01]  /*02d0*/  SHF.R.S32.HI R250, RZ, 0x5, R10 ;  /* 0x00000005fffa7819 */ /* 0x000fe2000001140a */
[----:B------:R-:W-:Y:S01]  /*02e0*/  IMAD.IADD R16, R20, 0x1, -R2 ;  /* 0x0000000114107824 */ /* 0x000fe200078e0a02 */
[----:B------:R-:W-:Y:S02]  /*02f0*/  SHF.R.S32.HI R3, RZ, 0x1f, R10 ;  /* 0x0000001fff037819 */ /* 0x000fe4000001140a */
[----:B------:R-:W-:Y:S01]  /*0300*/  LOP3.LUT R4, R0, 0x8, R12, 0xf8, !PT ;  /* 0x0000000800047812 */ /* 0x000fe200078ef80c */
[----:B------:R-:W-:Y:S01]  /*0310*/  IMAD.MOV.U32 R12, RZ, RZ, 0x10 ;  /* 0x00000010ff0c7424 */ /* 0x000fe200078e00ff */
[----:B------:R-:W-:-:S02]  /*0320*/  SHF.R.U32.HI R2, RZ, 0x3, R0 ;  /* 0x00000003ff027819 */ /* 0x000fc40000011600 */
[----:B------:R-:W-:Y:S01]  /*0330*/  LEA.HI R9, R11, R20, RZ, 0x6 ;  /* 0x000000140b097211 */ /* 0x000fe200078f30ff */
[----:B------:R-:W-:Y:S01]  /*0340*/  IMAD.MOV.U32 R11, RZ, RZ, 0x20 ;  /* 0x00000020ff0b7424 */ /* 0x000fe200078e00ff */
[----:B------:R-:W-:Y:S02]  /*0350*/  LEA.HI R0, R3, R250, RZ, 0x3 ;  /* 0x000000fa03007211 */ /* 0x000fe400078f18ff */
[----:B------:R-:W-:Y:S02]  /*0360*/  SHF.R.S32.HI R3, RZ, 0x1f, R16 ;  /* 0x0000001fff037819 */ /* 0x000fe40000011410 */
[----:B------:R-:W-:Y:S01]  /*0370*/  LOP3.LUT R10, R4, R2, RZ, 0x3c, !PT ;  /* 0x00000002040a7212 */ /* 0x000fe200078e3cff */
[----:B------:R-:W-:Y:S01]  /*0380*/  IMAD.SHL.U32 R2, R9, 0x8, RZ ;  /* 0x0000000809027824 */ /* 0x000fe200078e00ff */
[----:B------:R-:W-:Y:S02]  /*0390*/  LOP3.LUT R0, R0, 0xffffff8, RZ, 0xc0, !PT ;  /* 0x0ffffff800007812 */ /* 0x000fe400078ec0ff */
[----:B------:R-:W-:-:S02]  /*03a0*/  LEA.HI R9, R3, R16, RZ, 0x2 ;  /* 0x0000001003097211 */ /* 0x000fc400078f10ff */
[----:B------:R-:W-:Y:S02]  /*03b0*/  LOP3.LUT R3, R6, 0x1, RZ, 0xc0, !PT ;  /* 0x0000000106037812 */ /* 0x000fe400078ec0ff */
[----:B------:R-:W-:Y:S01]  /*03c0*/  LOP3.LUT R8, R8, 0x7ffffe00, R2, 0xf8, !PT ;  /* 0x7ffffe0008087812 */ /* 0x000fe200078ef802 */
[----:B------:R-:W-:Y:S01]  /*03d0*/  IMAD.IADD R2, R250, 0x1, -R0 ;  /* 0x00000001fa027824 */ /* 0x000fe200078e0a00 */
[----:B------:R-:W-:Y:S02]  /*03e0*/  SHF.R.S32.HI R0, RZ, 0x2, R9 ;  /* 0x00000002ff007819 */ /* 0x000fe40000011409 */
[----:B------:R-:W-:Y:S01]  /*03f0*/  ISETP.NE.U32.AND P0, PT, R3, 0x1, PT ;  /* 0x000000010300780c */ /* 0x000fe20003f05070 */
[----:B------:R-:W-:Y:S01]  /*0400*/  IMAD.SHL.U32 R3, R5, 0x40, RZ ;  /* 0x0000004005037824 */ /* 0x000fe200078e00ff */
[----:B------:R-:W-:Y:S01]  /*0410*/  LOP3.LUT R4, R13, 0xfffffffc, RZ, 0xc0, !PT ;  /* 0xfffffffc0d047812 */ /* 0x000fe200078ec0ff */
[----:B------:R-:W-:Y:S01]  /*0420*/  IMAD R15, R2, 0x10, R0 ;  /* 0x00000010020f7824 */ /* 0x000fe200078e0200 */
[----:B------:R-:W-:Y:S01]  /*0430*/  LOP3.LUT P4, RZ, R5, 0x2, RZ, 0xc0, !PT ;  /* 0x0000000205ff7812 */ /* 0x000fe2000788c0ff */
[----:B------:R-:W-:Y:S01]  /*0440*/  IMAD.SHL.U32 R2, R225, 0x8, RZ ;  /* 0x00000008e1027824 */ /* 0x000fe200078e00ff */
[----:B------:R-:W-:Y:S01]  /*0450*/  LOP3.LUT R0, R3, 0x1c0, RZ, 0xc0, !PT ;  /* 0x000001c003007812 */ /* 0x000fe200078ec0ff */
[----:B------:R-:W-:Y:S01]  /*0460*/  IMAD.IADD R3, R20, 0x1, -R4 ;  /* 0x0000000114037824 */ /* 0x000fe200078e0a04 */
[----:B------:R-:W-:Y:S01]  /*0470*/  LOP3.LUT P3, RZ, R5, 0x4, RZ, 0xc0, !PT ;  /* 0x0000000405ff7812 */ /* 0x000fe2000786c0ff */
[----:B------:R-:W-:Y:S01]  /*0480*/  IMAD.SHL.U32 R4, R6, 0x40, RZ ;  /* 0x0000004006047824 */ /* 0x000fe200078e00ff */
[----:B------:R-:W-:Y:S01]  /*0490*/  LOP3.LUT R5, R0, 0x8, R2, 0xf8, !PT ;  /* 0x0000000800057812 */ /* 0x000fe200078ef802 */
[----:B------:R-:W-:Y:S01]  /*04a0*/  STL [R1+0x90], R15 ;  /* 0x0000900f01007387 */ /* 0x000fe20000100800 */
[----:B------:R-:W-:Y:S01]  /*04b0*/  SHF.R.U32.HI R2, RZ, 0x3, R0 ;  /* 0x00000003ff027819 */ /* 0x000fe20000011600 */
[----:B------:R-:W-:Y:S01]  /*04c0*/  IMAD R225, R225, 0x200, R10 ;  /* 0x00000200e1e17824 */ /* 0x000fe200078e020a */
[----:B------:R-:W-:Y:S01]  /*04d0*/  LEA.HI R0, R3, R3, RZ, 0x1 ;  /* 0x0000000303007211 */ /* 0x000fe200078f08ff */
[----:B------:R-:W-:Y:S01]  /*04e0*/  STL [R1+0x60], R14 ;  /* 0x0000600e01007387 */ /* 0x000fe20000100800 */
[----:B------:R-:W-:Y:S01]  /*04f0*/  LOP3.LUT R5, R5, R2, RZ, 0x3c, !PT ;  /* 0x0000000205057212 */ /* 0x000fe200078e3cff */
[----:B------:R-:W-:Y:S01]  /*0500*/  IMAD.MOV.U32 R10, RZ, RZ, 0x40 ;  /* 0x00000040ff0a7424 */ /* 0x000fe200078e00ff */
[----:B------:R-:W-:-:S02]  /*0510*/  LOP3.LUT R0, R0, 0x1ffffffe, RZ, 0xc0, !PT ;  /* 0x1ffffffe00007812 */ /* 0x000fc400078ec0ff */
[----:B------:R-:W-:Y:S02]  /*0520*/  LOP3.LUT R2, R4, 0x1c0, RZ, 0xc0, !PT ;  /* 0x000001c004027812 */ /* 0x000fe400078ec0ff */
[----:B------:R-:W-:Y:S01]  /*0530*/  R2P PR, R6, 0x6 ;  /* 0x0000000606007804 */ /* 0x000fe20000000000 */
[----:B------:R-:W-:Y:S01]  /*0540*/  IMAD.IADD R6, R3, 0x1, -R0 ;  /* 0x0000000103067824 */ /* 0x000fe200078e0a00 */
[----:B------:R-:W-:Y:S01]  /*0550*/  LEA.HI R0, R2, R2, RZ, 0x1d ;  /* 0x0000000202007211 */ /* 0x000fe200078fe8ff */
[----:B------:R-:W-:Y:S01]  /*0560*/  IMAD R3, R250, 0x200, R3 ;  /* 0x00000200fa037824 */ /* 0x000fe200078e0203 */
[----:B------:R-:W-:Y:S02]  /*0570*/  SEL R2, R12, 0xfffffff0, !P4 ;  /* 0xfffffff00c027807 */ /* 0x000fe40006000000 */
[----:B------:R-:W-:Y:S01]  /*0580*/  SEL R249, R11, 0xffffffe0, !P3 ;  /* 0xffffffe00bf97807 */ /* 0x000fe20005800000 */
[----:B------:R-:W-:Y:S01]  /*0590*/  IMAD.U32 R4, R3, 0x2, R0 ;  /* 0x0000000203047824 */ /* 0x000fe200078e0000 */
[----:B------:R-:W-:Y:S01]  /*05a0*/  IADD3 R3, R18, 0x40, RZ ;  /* 0x0000004012037810 */ /* 0x000fe20007ffe0ff */
[----:B------:R-:W-:Y:S01]  /*05b0*/  IMAD R0, R7, 0x20, R17 ;  /* 0x0000002007007824 */ /* 0x000fe200078e0211 */
[----:B------:R-:W-:Y:S01]  /*05c0*/  SHF.R.S32.HI R19, RZ, 0x1f, R18 ;  /* 0x0000001fff137819 */ /* 0x000fe20000011412 */
[----:B------:R-:W-:Y:S01]  /*05d0*/  IMAD.IADD R249, R2, 0x1, R249 ;  /* 0x0000000102f97824 */ /* 0x000fe200078e02f9 */
[----:B------:R-:W-:-:S02]  /*05e0*/  IADD3 R2, R18, 0x80, RZ ;  /* 0x0000008012027810 */ /* 0x000fc40007ffe0ff */
[----:B------:R1:W-:Y:S01]  /*05f0*/  STL [R1+0x88], R0 ;  /* 0x0000880001007387 */ /* 0x0003e20000100800 */
[----:B------:R-:W-:Y:S02]  /*0600*/  LOP3.LUT R224, R5, 0x7ffffe00, R224, 0xf8, !PT ;  /* 0x7ffffe0005e07812 */ /* 0x000fe400078ef8e0 */
[C---:B------:R-:W-:Y:S01]  /*0610*/  LOP3.LUT P5, RZ, R7.reuse, 0x4, RZ, 0xc0, !PT ;  /* 0x0000000407ff7812 */ /* 0x040fe200078ac0ff */
[----:B------:R2:W-:Y:S01]  /*0620*/  STL [R1+0x40], R3 ;  /* 0x0000400301007387 */ /* 0x0005e20000100800 */
[----:B------:R-:W-:Y:S02]  /*0630*/  LOP3.LUT P6, RZ, R7, 0x2, RZ, 0xc0, !PT ;  /* 0x0000000207ff7812 */ /* 0x000fe400078cc0ff */
[----:B------:R-:W-:Y:S01]  /*0640*/  SEL R5, R11, 0xffffffe0, !P1 ;  /* 0xffffffe00b057807 */ /* 0x000fe20004800000 */
[----:B------:R3:W-:Y:S01]  /*0650*/  STL [R1+0x44], R2 ;  /* 0x0000440201007387 */ /* 0x0007e20000100800 */
[----:B------:R-:W-:Y:S02]  /*0660*/  LEA R4, R4, 0x80, 0x1 ;  /* 0x0000008004047811 */ /* 0x000fe400078e08ff */
[----:B------:R-:W-:Y:S01]  /*0670*/  LEA R224, R224, 0x100, 0x1 ;  /* 0x00000100e0e07811 */ /* 0x000fe200078e08ff */
[----:B------:R-:W-:Y:S01]  /*0680*/  STL.64 [R1+0x30], R18 ;  /* 0x0000301201007387 */ /* 0x000fe20000100a00 */
[----:B------:R-:W-:-:S02]  /*0690*/  LEA R225, R225, 0xc100, 0x1 ;  /* 0x0000c100e1e17811 */ /* 0x000fc400078e08ff */
[----:B------:R-:W-:Y:S01]  /*06a0*/  SEL R226, R10, 0xffffffc0, !P5 ;  /* 0xffffffc00ae27807 */ /* 0x000fe20006800000 */
[--C-:B------:R-:W-:Y:S01]  /*06b0*/  IMAD R250, R250, 0x800, R224.reuse ;  /* 0x00000800fafa7824 */ /* 0x100fe200078e02e0 */
[----:B------:R-:W-:Y:S01]  /*06c0*/  IADD3 R231, R225, 0x20, RZ ;  /* 0x00000020e1e77810 */ /* 0x000fe20007ffe0ff */
[----:B------:R-:W-:Y:S01]  /*06d0*/  IMAD R249, R249, 0x2, R224 ;  /* 0x00000002f9f97824 */ /* 0x000fe200078e02e0 */
[C---:B------:R-:W-:Y:S01]  /*06e0*/  @P6 IADD3 R231, R225.reuse, -0x20, RZ ;  /* 0xffffffe0e1e76810 */ /* 0x040fe20007ffe0ff */
[----:B------:R-:W-:-:S03]  /*06f0*/  IMAD.IADD R229, R225, 0x1, R226 ;  /* 0x00000001e1e57824 */ /* 0x000fc600078e02e2 */
[----:B------:R-:W-:Y:S01]  /*0700*/  IADD3 R248, R231, 0x800, RZ ;  /* 0x00000800e7f87810 */ /* 0x000fe20007ffe0ff */
[----:B------:R-:W-:Y:S01]  /*0710*/  IMAD.IADD R226, R226, 0x1, R231 ;  /* 0x00000001e2e27824 */ /* 0x000fe200078e02e7 */
[----:B-1----:R-:W-:Y:S02]  /*0720*/  LOP3.LUT R0, R9, 0x7ffffffc, RZ, 0xc0, !PT ;  /* 0x7ffffffc09007812 */ /* 0x002fe400078ec0ff */
[C---:B------:R-:W-:Y:S02]  /*0730*/  IADD3 R247, R231.reuse, 0x1000, RZ ;  /* 0x00001000e7f77810 */ /* 0x040fe40007ffe0ff */
[----:B--2---:R-:W-:Y:S01]  /*0740*/  SHF.R.S32.HI R3, RZ, 0x1f, R3 ;  /* 0x0000001fff037819 */ /* 0x004fe20000011403 */
[----:B------:R-:W-:Y:S01]  /*0750*/  IMAD.IADD R0, R16, 0x1, -R0 ;  /* 0x0000000110007824 */ /* 0x000fe200078e0a00 */
[C---:B------:R-:W-:Y:S02]  /*0760*/  IADD3 R246, R231.reuse, 0x1800, RZ ;  /* 0x00001800e7f67810 */ /* 0x040fe40007ffe0ff */
[----:B---3--:R-:W-:Y:S01]  /*0770*/  SHF.R.S32.HI R2, RZ, 0x1f, R2 ;  /* 0x0000001fff027819 */ /* 0x008fe20000011402 */
[----:B------:R1:W-:Y:S01]  /*0780*/  STL [R1+0x5c], R3 ;  /* 0x00005c0301007387 */ /* 0x0003e20000100800 */
[----:B------:R-:W-:Y:S01]  /*0790*/  IMAD.SHL.U32 R7, R0, 0x2, RZ ;  /* 0x0000000200077824 */ /* 0x000fe200078e00ff */
[C---:B------:R-:W-:Y:S01]  /*07a0*/  IADD3 R245, R231.reuse, 0x2000, RZ ;  /* 0x00002000e7f57810 */ /* 0x040fe20007ffe0ff */
[----:B------:R-:W-:Y:S01]  /*07b0*/  IMAD R0, R6, 0x8, R15 ;  /* 0x0000000806007824 */ /* 0x000fe200078e020f */
[----:B------:R2:W-:Y:S01]  /*07c0*/  STL [R1+0x58], R2 ;  /* 0x0000580201007387 */ /* 0x0005e20000100800 */
[----:B------:R-:W-:-:S02]  /*07d0*/  IADD3 R244, R231, 0x2800, RZ ;  /* 0x00002800e7f47810 */ /* 0x000fc40007ffe0ff */
[C---:B------:R-:W-:Y:S02]  /*07e0*/  IADD3 R243, R231.reuse, 0x3000, RZ ;  /* 0x00003000e7f37810 */ /* 0x040fe40007ffe0ff */
[C---:B------:R-:W-:Y:S02]  /*07f0*/  IADD3 R242, R231.reuse, 0x3800, RZ ;  /* 0x00003800e7f27810 */ /* 0x040fe40007ffe0ff */
[C---:B------:R-:W-:Y:S02]  /*0800*/  IADD3 R241, R231.reuse, 0x4000, RZ ;  /* 0x00004000e7f17810 */ /* 0x040fe40007ffe0ff */
[C---:B------:R-:W-:Y:S02]  /*0810*/  IADD3 R240, R231.reuse, 0x4800, RZ ;  /* 0x00004800e7f07810 */ /* 0x040fe40007ffe0ff */
[C---:B------:R-:W-:Y:S02]  /*0820*/  IADD3 R239, R231.reuse, 0x5000, RZ ;  /* 0x00005000e7ef7810 */ /* 0x040fe40007ffe0ff */
[----:B------:R-:W-:-:S02]  /*0830*/  IADD3 R238, R231, 0x5800, RZ ;  /* 0x00005800e7ee7810 */ /* 0x000fc40007ffe0ff */
[C---:B------:R-:W-:Y:S02]  /*0840*/  IADD3 R237, R231.reuse, 0x6000, RZ ;  /* 0x00006000e7ed7810 */ /* 0x040fe40007ffe0ff */
[C---:B------:R-:W-:Y:S02]  /*0850*/  IADD3 R236, R231.reuse, 0x6800, RZ ;  /* 0x00006800e7ec7810 */ /* 0x040fe40007ffe0ff */
[C---:B------:R-:W-:Y:S02]  /*0860*/  IADD3 R235, R231.reuse, 0x7000, RZ ;  /* 0x00007000e7eb7810 */ /* 0x040fe40007ffe0ff */
[----:B-1----:R-:W-:Y:S02]  /*0870*/  SEL R3, R10, 0xffffffc0, !P2 ;  /* 0xffffffc00a037807 */ /* 0x002fe40005000000 */
[C---:B------:R-:W-:Y:S01]  /*0880*/  IADD3 R234, R231.reuse, 0x7800, RZ ;  /* 0x00007800e7ea7810 */ /* 0x040fe20007ffe0ff */
[----:B--2---:R-:W-:Y:S01]  /*0890*/  IMAD.SHL.U32 R2, R8, 0x2, RZ ;  /* 0x0000000208027824 */ /* 0x004fe200078e00ff */
[C---:B------:R-:W-:Y:S01]  /*08a0*/  IADD3 R233, R231.reuse, 0x8000, RZ ;  /* 0x00008000e7e97810 */ /* 0x040fe20007ffe0ff */
[C---:B------:R-:W-:Y:S01]  /*08b0*/  IMAD.IADD R8, R4.reuse, 0x1, R5 ;  /* 0x0000000104087824 */ /* 0x040fe200078e0205 */
[----:B------:R-:W-:Y:S01]  /*08c0*/  IADD3 R232, R231, 0x8800, RZ ;  /* 0x00008800e7e87810 */ /* 0x000fe20007ffe0ff */
[----:B------:R-:W-:Y:S01]  /*08d0*/  IMAD.IADD R6, R4, 0x1, R3 ;  /* 0x0000000104067824 */ /* 0x000fe200078e0203 */
[----:B------:R1:W-:Y:S04]  /*08e0*/  STL [R1+0x4], R2 ;  /* 0x0000040201007387 */ /* 0x0003e80000100800 */
[----:B------:R2:W-:Y:S04]  /*08f0*/  STL [R1+0x50], R7 ;  /* 0x0000500701007387 */ /* 0x0005e80000100800 */
[----:B------:R3:W-:Y:S04]  /*0900*/  STL [R1+0x84], R0 ;  /* 0x0000840001007387 */ /* 0x0007e80000100800 */
[----:B------:R4:W-:Y:S04]  /*0910*/  STL [R1+0x64], R4 ;  /* 0x0000640401007387 */ /* 0x0009e80000100800 */
[----:B------:R-:W-:Y:S04]  /*0920*/  STL [R1+0x80], R6 ;  /* 0x0000800601007387 */ /* 0x000fe80000100800 */
[----:B------:R-:W-:Y:S01]  /*0930*/  STL [R1+0x70], R8 ;  /* 0x0000700801007387 */ /* 0x000fe20000100800 */
[----:B-1----:R-:W-:-:S02]  /*0940*/  SEL R2, R11, 0xffffffe0, !P4 ;  /* 0xffffffe00b027807 */ /* 0x002fc40006000000 */
[----:B--2---:R-:W-:-:S03]  /*0950*/  IADD3 R7, R4, -0x10, RZ ;  /* 0xfffffff004077810 */ /* 0x004fc60007ffe0ff */
[----:B------:R-:W-:Y:S01]  /*0960*/  IMAD.IADD R228, R224, 0x1, R2 ;  /* 0x00000001e0e47824 */ /* 0x000fe200078e0202 */
[----:B------:R-:W-:Y:S01]  /*0970*/  @P0 IADD3 R7, R4, 0x10, RZ ;  /* 0x0000001004070810 */ /* 0x000fe20007ffe0ff */
[----:B------:R-:W-:Y:S01]  /*0980*/  IMAD.IADD R251, R2, 0x1, R250 ;  /* 0x0000000102fb7824 */ /* 0x000fe200078e02fa */
[----:B---3--:R-:W-:Y:S01]  /*0990*/  SEL R0, R10, 0xffffffc0, !P3 ;  /* 0xffffffc00a007807 */ /* 0x008fe20005800000 */
[----:B----4-:R-:W-:-:S03]  /*09a0*/  IMAD.IADD R4, R8, 0x1, R3 ;  /* 0x0000000108047824 */ /* 0x010fc600078e0203 */
[C---:B------:R-:W-:Y:S01]  /*09b0*/  IADD3 R230, R0.reuse, R224, R2 ;  /* 0x000000e000e67210 */ /* 0x040fe20007ffe002 */
[----:B------:R-:W-:Y:S02]  /*09c0*/  IMAD.IADD R2, R0, 0x1, R250 ;  /* 0x0000000100027824 */ /* 0x000fe400078e02fa */
[----:B------:R-:W-:Y:S01]  /*09d0*/  IMAD.IADD R227, R224, 0x1, R0 ;  /* 0x00000001e0e37824 */ /* 0x000fe200078e0200 */
[----:B------:R1:W-:Y:S01]  /*09e0*/  STL [R1+0x7c], R4 ;  /* 0x00007c0401007387 */ /* 0x0003e20000100800 */
[----:B------:R-:W-:-:S03]  /*09f0*/  IMAD.IADD R252, R0, 0x1, R251 ;  /* 0x0000000100fc7824 */ /* 0x000fc600078e02fb */
[----:B------:R2:W-:Y:S01]  /*0a00*/  STL [R1+0x68], R7 ;  /* 0x0000680701007387 */ /* 0x0005e20000100800 */
[--C-:B-1----:R-:W-:Y:S02]  /*0a10*/  IMAD.IADD R4, R5, 0x1, R7.reuse ;  /* 0x0000000105047824 */ /* 0x102fe400078e0207 */
[----:B------:R-:W-:Y:S02]  /*0a20*/  IMAD.IADD R5, R3, 0x1, R7 ;  /* 0x0000000103057824 */ /* 0x000fe400078e0207 */
[----:B------:R-:W-:-:S03]  /*0a30*/  IMAD.IADD R3, R4, 0x1, R3 ;  /* 0x0000000104037824 */ /* 0x000fc600078e0203 */
[----:B------:R2:W-:Y:S04]  /*0a40*/  STL [R1+0x78], R5 ;  /* 0x0000780501007387 */ /* 0x0005e80000100800 */
[----:B------:R2:W-:Y:S04]  /*0a50*/  STL [R1+0x6c], R4 ;  /* 0x00006c0401007387 */ /* 0x0005e80000100800 */
[----:B------:R2:W-:Y:S04]  /*0a60*/  STL [R1+0x74], R3 ;  /* 0x0000740301007387 */ /* 0x0005e80000100800 */
[----:B------:R2:W-:Y:S02]  /*0a70*/  STL [R1], R2 ;  /* 0x0000000201007387 */ /* 0x0005e40000100800 */
.L_x_480:
[----:B--2---:R-:W2:Y:S01]  /*0a80*/  LDL R4, [R1+0x60] ;  /* 0x0000600001047983 */ /* 0x004ea20000100800 */
[----:B------:R-:W-:Y:S01]  /*0a90*/  IMAD.MOV.U32 R0, RZ, RZ, c[0x0][0x560] ;  /* 0x00015800ff007624 */ /* 0x000fe200078e00ff */
[----:B------:R-:W-:Y:S01]  /*0aa0*/  YIELD ;  /* 0x0000000000007946 */ /* 0x000fe20003800000 */
[----:B------:R-:W-:Y:S03]  /*0ab0*/  BSSY B0, `(.L_x_439) ;  /* 0x0000016000007945 */ /* 0x000fe60003800000 */
[----:B------:R-:W-:-:S13]  /*0ac0*/  ISETP.NE.AND P0, PT, R0, 0x1, PT ;  /* 0x000000010000780c */ /* 0x000fda0003f05270 */
[----:B--2---:R-:W-:Y:S01]  /*0ad0*/  @P0 IMAD.HI.U32 R0, R4, c[0x0][0x564], RZ ;  /* 0x0001590004000a27 */ /* 0x004fe200078e00ff */
[----:B------:R-:W-:-:S04]  /*0ae0*/  MOV R3, R4 ;  /* 0x0000000400037202 */ /* 0x000fc80000000f00 */
[----:B------:R-:W-:-:S04]  /*0af0*/  @P0 SHF.R.U32.HI R3, RZ, c[0x0][0x568], R0 ;  /* 0x00015a00ff030a19 */ /* 0x000fc80000011600 */
[----:B------:R-:W-:Y:S01]  /*0b00*/  ISETP.GE.AND P0, PT, R3, c[0x0][0x578], PT ;  /* 0x00015e0003007a0c */ /* 0x000fe20003f06270 */
[----:B------:R-:W-:-:S04]  /*0b10*/  IMAD.MOV R2, RZ, RZ, -R3 ;  /* 0x000000ffff027224 */ /* 0x000fc800078e0a03 */
[----:B------:R-:W-:-:S08]  /*0b20*/  IMAD R2, R2, c[0x0][0x560], R4 ;  /* 0x0001580002027a24 */ /* 0x000fd000078e0204 */
[----:B------:R-:W-:Y:S05]  /*0b30*/  @!P0 BRA `(.L_x_440) ;  /* 0x0000007000008947 */ /* 0x000fea0003800000 */
[----:B------:R-:W-:-:S04]  /*0b40*/  MOV R0, c[0x0][0x56c] ;  /* 0x00015b0000007a02 */ /* 0x000fc80000000f00 */
[----:B------:R-:W-:Y:S02]  /*0b50*/  ISETP.NE.AND P0, PT, R0, 0x1, PT ;  /* 0x000000010000780c */ /* 0x000fe40003f05270 */
[----:B------:R-:W-:-:S11]  /*0b60*/  MOV R0, R2 ;  /* 0x0000000200007202 */ /* 0x000fd60000000f00 */
[----:B------:R-:W-:-:S05]  /*0b70*/  @P0 IMAD.HI.U32 R4, R2, c[0x0][0x570], RZ ;  /* 0x00015c0002040a27 */ /* 0x000fca00078e00ff */
[----:B------:R-:W-:-:S05]  /*0b80*/  @P0 SHF.R.U32.HI R0, RZ, c[0x0][0x574], R4 ;  /* 0x00015d00ff000a19 */ /* 0x000fca0000011604 */
[----:B------:R-:W-:Y:S01]  /*0b90*/  IMAD R4, R0, c[0x0][0x56c], RZ ;  /* 0x00015b0000047a24 */ /* 0x000fe200078e02ff */
[----:B------:R-:W-:Y:S05]  /*0ba0*/  BRA `(.L_x_441) ;  /* 0x0000006000007947 */ /* 0x000fea0003800000 */
.L_x_440:
[----:B------:R-:W-:-:S04]  /*0bb0*/  MOV R0, c[0x0][0x554] ;  /* 0x0001550000007a02 */ /* 0x000fc80000000f00 */
[----:B------:R-:W-:Y:S02]  /*0bc0*/  ISETP.NE.AND P0, PT, R0, 0x1, PT ;  /* 0x000000010000780c */ /* 0x000fe40003f05270 */
[----:B------:R-:W-:-:S11]  /*0bd0*/  MOV R0, R2 ;  /* 0x0000000200007202 */ /* 0x000fd60000000f00 */
[----:B------:R-:W-:-:S05]  /*0be0*/  @P0 IMAD.HI.U32 R4, R2, c[0x0][0x558], RZ ;  /* 0x0001560002040a27 */ /* 0x000fca00078e00ff */
[----:B------:R-:W-:-:S05]  /*0bf0*/  @P0 SHF.R.U32.HI R0, RZ, c[0x0][0x55c], R4 ;  /* 0x00015700ff000a19 */ /* 0x000fca0000011604 */
[----:B------:R-:W-:Y:S02]  /*0c00*/  IMAD R4, R0, c[0x0][0x554], RZ ;  /* 0x0001550000047a24 */ /* 0x000fe400078e02ff */
.L_x_441:
[----:B------:R-:W-:Y:S05]  /*0c10*/  BSYNC B0 ;  /* 0x0000000000007941 */ /* 0x000fea0003800000 */
.L_x_439:
[----:B------:R-:W-:Y:S01]  /*0c20*/  LOP3.LUT R0, RZ, R0, RZ, 0x33, !PT ;  /* 0x00000000ff007212 */ /* 0x000fe200078e33ff */
[----:B------:R-:W-:Y:S01]  /*0c30*/  IMAD.MOV.U32 R51, RZ, RZ, c[0x0][0x2c4] ;  /* 0x0000b100ff337624 */ /* 0x000fe200078e00ff */
[----:B------:R-:W-:Y:S01]  /*0c40*/  MOV R5, c[0x0][0x548] ;  /* 0x0001520000057a02 */ /* 0x000fe20000000f00 */
[----:B------:R-:W-:Y:S01]  /*0c50*/  IMAD.IADD R2, R2, 0x1, -R4 ;  /* 0x0000000102027824 */ /* 0x000fe200078e0a04 */
[----:B------:R-:W-:Y:S01]  /*0c60*/  IADD3 R0, R0, c[0x0][0x53c], RZ ;  /* 0x00014f0000007a10 */ /* 0x000fe20007ffe0ff */
[----:B------:R-:W-:Y:S01]  /*0c70*/  IMAD.MOV.U32 R6, RZ, RZ, c[0x0][0x168] ;  /* 0x00005a00ff067624 */ /* 0x000fe200078e00ff */
[----:B------:R-:W-:Y:S01]  /*0c80*/  ISETP.NE.AND P1, PT, R51, 0x1, PT ;  /* 0x000000013300780c */ /* 0x000fe20003f25270 */
[----:B------:R-:W-:Y:S01]  /*0c90*/  IMAD R2, R3, c[0x0][0x554], R2 ;  /* 0x0001550003027a24 */ /* 0x000fe200078e0202 */
[----:B------:R-:W-:Y:S01]  /*0ca0*/  ISETP.NE.AND P0, PT, R5, 0x1, PT ;  /* 0x000000010500780c */ /* 0x000fe20003f05270 */
[----:B------:R-:W-:Y:S01]  /*0cb0*/  IMAD.SHL.U32 R121, R0, 0x80, RZ ;  /* 0x0000008000797824 */ /* 0x000fe200078e00ff */
[----:B------:R-:W-:Y:S01]  /*0cc0*/  ULDC UR4, c[0x0][0x1d0] ;  /* 0x0000740000047ab9 */ /* 0x000fe20000000800 */
[----:B------:R-:W-:Y:S01]  /*0cd0*/  CS2R R98, SRZ ;  /* 0x0000000000627805 */ /* 0x000fe2000001ff00 */
[----:B------:R-:W-:Y:S01]  /*0ce0*/  UIADD3 UR4, UR4, 0x5f, URZ ;  /* 0x0000005f04047890 */ /* 0x000fe2000fffe03f */
[----:B------:R-:W-:Y:S01]  /*0cf0*/  MOV R59, R2 ;  /* 0x00000002003b7202 */ /* 0x000fe20000000f00 */
[----:B------:R1:W-:Y:S01]  /*0d00*/  STL [R1+0x54], R121 ;  /* 0x0000547901007387 */ /* 0x0003e20000100800 */
[----:B------:R-:W-:Y:S01]  /*0d10*/  IADD3 R0, R121, 0x7f, RZ ;  /* 0x0000007f79007810 */ /* 0x000fe20007ffe0ff */
[----:B------:R-:W-:Y:S01]  /*0d20*/  UIMAD.WIDE UR4, UR4, 0x2aaaaaab, URZ ;  /* 0x2aaaaaab040478a5 */ /* 0x000fe2000f8e023f */
[----:B------:R-:W-:Y:S01]  /*0d30*/  CS2R R96, SRZ ;  /* 0x0000000000607805 */ /* 0x000fe2000001ff00 */
[----:B------:R-:W-:Y:S01]  /*0d40*/  CS2R R94, SRZ ;  /* 0x00000000005e7805 */ /* 0x000fe2000001ff00 */
[----:B------:R-:W-:Y:S01]  /*0d50*/  IMAD.MOV.U32 R92, RZ, RZ, RZ ;  /* 0x000000ffff5c7224 */ /* 0x000fe200078e00ff */
[----:B------:R-:W-:Y:S01]  /*0d60*/  USHF.R.U32.HI UR4, URZ, 0x1f, UR5 ;  /* 0x0000001f3f047899 */ /* 0x000fe20008011605 */
[----:B------:R-:W-:Y:S01]  /*0d70*/  @P1 IMAD.HI.U32 R4, R0, c[0x0][0x2c8], RZ ;  /* 0x0000b20000041a27 */ /* 0x000fe200078e00ff */
[----:B------:R-:W-:Y:S01]  /*0d80*/  MOV R90, RZ ;  /* 0x000000ff005a7202 */ /* 0x000fe20000000f00 */
[----:B------:R-:W-:Y:S01]  /*0d90*/  CS2R R8, SRZ ;  /* 0x0000000000087805 */ /* 0x000fe2000001ff00 */
[----:B------:R-:W-:Y:S01]  /*0da0*/  ULEA.HI.SX32 UR4, UR5, UR4, 0x1c ;  /* 0x0000000405047291 */ /* 0x000fe2000f8fe23f */
[----:B------:R-:W-:Y:S01]  /*0db0*/  @P0 IMAD.HI.U32 R3, R2, c[0x0][0x54c], RZ ;  /* 0x0001530002030a27 */ /* 0x000fe200078e00ff */
[----:B------:R-:W-:Y:S01]  /*0dc0*/  @P1 SHF.R.U32.HI R0, RZ, c[0x0][0x2cc], R4 ;  /* 0x0000b300ff001a19 */ /* 0x000fe20000011604 */
[----:B------:R-:W-:Y:S01]  /*0dd0*/  CS2R R10, SRZ ;  /* 0x00000000000a7805 */ /* 0x000fe2000001ff00 */
[----:B------:R-:W-:Y:S01]  /*0de0*/  IADD3 R4, -R6, 0x60, RZ ;  /* 0x0000006006047810 */ /* 0x000fe20007ffe1ff */
[----:B------:R-:W-:Y:S01]  /*0df0*/  IMAD.MOV.U32 R88, RZ, RZ, RZ ;  /* 0x000000ffff587224 */ /* 0x000fe200078e00ff */
[----:B------:R-:W-:Y:S01]  /*0e00*/  @P0 SHF.R.U32.HI R59, RZ, c[0x0][0x550], R3 ;  /* 0x00015400ff3b0a19 */ /* 0x000fe20000011603 */
[----:B------:R-:W-:Y:S01]  /*0e10*/  CS2R R6, SRZ ;  /* 0x0000000000067805 */ /* 0x000fe2000001ff00 */
[----:B------:R-:W-:Y:S01]  /*0e20*/  IADD3 R0, R0, c[0x0][0x1d0], R4 ;  /* 0x0000740000007a10 */ /* 0x000fe20007ffe004 */
[----:B------:R-:W-:Y:S01]  /*0e30*/  IMAD.MOV.U32 R86, RZ, RZ, RZ ;  /* 0x000000ffff567224 */ /* 0x000fe200078e00ff */
[----:B------:R-:W-:Y:S01]  /*0e40*/  MOV R84, RZ ;  /* 0x000000ff00547202 */ /* 0x000fe20000000f00 */
[----:B------:R1:W-:Y:S01]  /*0e50*/  STL [R1+0x4c], R59 ;  /* 0x00004c3b01007387 */ /* 0x0003e20000100800 */
[----:B------:R-:W-:Y:S01]  /*0e60*/  IMAD.MOV.U32 R82, RZ, RZ, RZ ;  /* 0x000000ffff527224 */ /* 0x000fe200078e00ff */
[----:B------:R-:W-:Y:S01]  /*0e70*/  MOV R78, RZ ;  /* 0x000000ff004e7202 */ /* 0x000fe20000000f00 */
[----:B------:R-:W-:Y:S01]  /*0e80*/  IMAD.HI R3, R0, 0x2aaaaaab, RZ ;  /* 0x2aaaaaab00037827 */ /* 0x000fe200078e02ff */
[----:B------:R-:W-:Y:S01]  /*0e90*/  CS2R R12, SRZ ;  /* 0x00000000000c7805 */ /* 0x000fe2000001ff00 */
[----:B------:R-:W-:Y:S01]  /*0ea0*/  CS2R R14, SRZ ;  /* 0x00000000000e7805 */ /* 0x000fe2000001ff00 */
[----:B------:R-:W-:Y:S01]  /*0eb0*/  MOV R72, RZ ;  /* 0x000000ff00487202 */ /* 0x000fe20000000f00 */
[----:B------:R-:W-:Y:S01]  /*0ec0*/  IMAD.MOV R0, RZ, RZ, -R59 ;  /* 0x000000ffff007224 */ /* 0x000fe200078e0a3b */
[----:B------:R-:W-:Y:S01]  /*0ed0*/  SHF.R.U32.HI R4, RZ, 0x1f, R3 ;  /* 0x0000001fff047819 */ /* 0x000fe20000011603 */
[----:B------:R-:W-:Y:S01]  /*0ee0*/  IMAD.MOV.U32 R80, RZ, RZ, RZ ;  /* 0x000000ffff507224 */ /* 0x000fe200078e00ff */
[----:B------:R-:W-:Y:S01]  /*0ef0*/  CS2R R16, SRZ ;  /* 0x0000000000107805 */ /* 0x000fe2000001ff00 */
[----:B------:R-:W-:Y:S01]  /*0f00*/  IMAD R61, R0, c[0x0][0x548], R2 ;  /* 0x00015200003d7a24 */ /* 0x000fe200078e0202 */
[----:B------:R-:W-:Y:S01]  /*0f10*/  LEA.HI.SX32 R3, R3, R4, 0x1c ;  /* 0x0000000403037211 */ /* 0x000fe200078fe2ff */
[----:B------:R-:W-:Y:S01]  /*0f20*/  IMAD.MOV.U32 R76, RZ, RZ, RZ ;  /* 0x000000ffff4c7224 */ /* 0x000fe200078e00ff */
[----:B------:R-:W-:Y:S01]  /*0f30*/  PRMT R0, RZ, 0x7610, R0 ;  /* 0x00007610ff007816 */ /* 0x000fe20000000000 */
[----:B------:R-:W-:Y:S01]  /*0f40*/  CS2R R4, SRZ ;  /* 0x0000000000047805 */ /* 0x000fe2000001ff00 */
[----:B------:R1:W-:Y:S01]  /*0f50*/  STL [R1+0x48], R61 ;  /* 0x0000483d01007387 */ /* 0x0003e20000100800 */
[----:B------:R-:W-:Y:S01]  /*0f60*/  IMNMX R123, R3, UR4, PT ;  /* 0x00000004037b7c17 */ /* 0x000fe2000b800200 */
[----:B------:R-:W-:Y:S01]  /*0f70*/  IMAD.MOV.U32 R74, RZ, RZ, RZ ;  /* 0x000000ffff4a7224 */ /* 0x000fe200078e00ff */
[----:B------:R-:W-:Y:S01]  /*0f80*/  MOV R66, RZ ;  /* 0x000000ff00427202 */ /* 0x000fe20000000f00 */
[----:B------:R-:W-:Y:S01]  /*0f90*/  IMAD.MOV.U32 R70, RZ, RZ, RZ ;  /* 0x000000ffff467224 */ /* 0x000fe200078e00ff */
[----:B------:R-:W-:Y:S01]  /*0fa0*/  ISETP.GE.AND P0, PT, R123, 0x1, PT ;  /* 0x000000017b00780c */ /* 0x000fe20003f06270 */
[----:B------:R-:W-:Y:S01]  /*0fb0*/  IMAD.MOV.U32 R68, RZ, RZ, RZ ;  /* 0x000000ffff447224 */ /* 0x000fe200078e00ff */
[----:B------:R-:W-:Y:S01]  /*0fc0*/  CS2R R18, SRZ ;  /* 0x0000000000127805 */ /* 0x000fe2000001ff00 */
[----:B------:R-:W-:Y:S01]  /*0fd0*/  IMAD.MOV.U32 R64, RZ, RZ, RZ ;  /* 0x000000ffff407224 */ /* 0x000fe200078e00ff */
[----:B------:R-:W-:Y:S01]  /*0fe0*/  MOV R62, RZ ;  /* 0x000000ff003e7202 */ /* 0x000fe20000000f00 */
        /* <DEDUP_REMOVED lines=45> */
[----:B------:R-:W-:Y:S05]  /*12c0*/  @!P0 BRA `(.L_x_442) ;  /* 0x0000ce0000008947 */ /* 0x000fea0003800000 */
[----:B-1----:R-:W-:Y:S01]  /*12d0*/  ISETP.NE.U32.AND P0, PT, RZ, c[0x0][0x340], PT ;  /* 0x0000d000ff007a0c */ /* 0x002fe20003f05070 */
[----:B------:R-:W2:Y:S03]  /*12e0*/  LDL.64 R140, [R1+0x30] ;  /* 0x00003000018c7983 */ /* 0x000ea60000100a00 */
[----:B------:R-:W-:Y:S01]  /*12f0*/  ISETP.NE.AND.EX P0, PT, RZ, c[0x0][0x344], PT, P0 ;  /* 0x0000d100ff007a0c */ /* 0x000fe20003f05300 */
[----:B------:R-:W3:Y:S04]  /*1300*/  LDL R57, [R1+0x40] ;  /* 0x0000400001397983 */ /* 0x000ee80000100800 */
[----:B------:R-:W4:Y:S08]  /*1310*/  LDL R53, [R1+0x44] ;  /* 0x0000440001357983 */ /* 0x000f300000100800 */
[----:B------:R-:W-:-:S05]  /*1320*/  @P0 MOV R2, 0x4 ;  /* 0x0000000400020802 */ /* 0x000fca0000000f00 */
[----:B------:R-:W-:-:S05]  /*1330*/  @P0 IMAD.WIDE R2, R59, R2, c[0x0][0x340] ;  /* 0x0000d0003b020625 */ /* 0x000fca00078e0202 */
[----:B------:R1:W5:Y:S04]  /*1340*/  @P0 LDG.E R0, [R2.64] ;  /* 0x0000000602000981 */ /* 0x000368000c1e1900 */
[----:B------:R-:W1:Y:S02]  /*1350*/  S2R R63, SR_TID.X ;  /* 0x00000000003f7919 */ /* 0x000e640000002100 */
[----:B-1----:R-:W-:-:S04]  /*1360*/  SHF.R.S32.HI R55, RZ, 0x1f, R63 ;  /* 0x0000001fff377819 */ /* 0x002fc8000001143f */
[----:B------:R-:W-:-:S04]  /*1370*/  LEA.HI R55, R55, R63, RZ, 0x3 ;  /* 0x0000003f37377211 */ /* 0x000fc800078f18ff */
[----:B------:R-:W-:-:S04]  /*1380*/  SHF.R.S32.HI R55, RZ, 0x3, R55 ;  /* 0x00000003ff377819 */ /* 0x000fc80000011437 */
[----:B------:R-:W-:-:S05]  /*1390*/  SHF.R.S32.HI R7, RZ, 0x1f, R55 ;  /* 0x0000001fff077819 */ /* 0x000fca0000011437 */
[C---:B------:R-:W-:Y:S02]  /*13a0*/  IMAD R6, R7.reuse, c[0x0][0x1e0], RZ ;  /* 0x0000780007067a24 */ /* 0x040fe400078e02ff */
[----:B------:R-:W-:Y:S02]  /*13b0*/  IMAD R7, R7, c[0x0][0x208], RZ ;  /* 0x0000820007077a24 */ /* 0x000fe400078e02ff */
[C---:B------:R-:W-:Y:S01]  /*13c0*/  IMAD R6, R55.reuse, c[0x0][0x1e4], R6 ;  /* 0x0000790037067a24 */ /* 0x040fe200078e0206 */
[----:B------:R-:W-:Y:S01]  /*13d0*/  SHF.R.S32.HI R10, RZ, 0x1f, R61 ;  /* 0x0000001fff0a7819 */ /* 0x000fe2000001143d */
[----:B------:R-:W-:-:S04]  /*13e0*/  IMAD R7, R55, c[0x0][0x20c], R7 ;  /* 0x0000830037077a24 */ /* 0x000fc800078e0207 */
[----:B------:R-:W-:-:S04]  /*13f0*/  IMAD R9, R10, c[0x0][0x210], RZ ;  /* 0x000084000a097a24 */ /* 0x000fc800078e02ff */
[----:B------:R-:W-:Y:S01]  /*1400*/  IMAD R9, R61, c[0x0][0x214], R9 ;  /* 0x000085003d097a24 */ /* 0x000fe200078e0209 */
[----:B------:R-:W-:Y:S01]  /*1410*/  WARPSYNC 0xffffffff ;  /* 0xffffffff00007948 */ /* 0x000fe20003800000 */
[----:B--2---:R-:W-:Y:S01]  /*1420*/  IMAD.WIDE.U32 R4, R55, c[0x0][0x1e0], R140 ;  /* 0x0000780037047a25 */ /* 0x004fe200078e008c */
[----:B---3--:R-:W-:-:S03]  /*1430*/  ISETP.GE.AND P3, PT, R57, c[0x0][0x1d4], PT ;  /* 0x0000750039007a0c */ /* 0x008fc60003f66270 */
[----:B------:R-:W-:Y:S01]  /*1440*/  IMAD.WIDE.U32 R2, R55, c[0x0][0x208], R140 ;  /* 0x0000820037027a25 */ /* 0x000fe200078e008c */
[----:B------:R-:W-:-:S03]  /*1450*/  ISETP.GE.AND P4, PT, R140, c[0x0][0x1d4], PT ;  /* 0x000075008c007a0c */ /* 0x000fc60003f86270 */
[----:B------:R-:W-:Y:S01]  /*1460*/  IMAD.IADD R5, R5, 0x1, R6 ;  /* 0x0000000105057824 */ /* 0x000fe200078e0206 */
[----:B------:R-:W-:Y:S02]  /*1470*/  SEL R6, RZ, 0xffffffff, P3 ;  /* 0xffffffffff067807 */ /* 0x000fe40001800000 */
[----:B------:R-:W-:Y:S01]  /*1480*/  IADD3 R3, R3, R7, RZ ;  /* 0x0000000703037210 */ /* 0x000fe20007ffe0ff */
[----:B------:R-:W-:Y:S01]  /*1490*/  IMAD R7, R10, c[0x0][0x1e8], RZ ;  /* 0x00007a000a077a24 */ /* 0x000fe200078e02ff */
[----:B------:R-:W-:Y:S01]  /*14a0*/  SEL R8, RZ, 0x1, P4 ;  /* 0x00000001ff087807 */ /* 0x000fe20002000000 */
[----:B------:R-:W-:Y:S02]  /*14b0*/  IMAD.SHL.U32 R6, R6, 0x2, RZ ;  /* 0x0000000206067824 */ /* 0x000fe400078e00ff */
[C---:B------:R-:W-:Y:S02]  /*14c0*/  IMAD R7, R61.reuse, c[0x0][0x1ec], R7 ;  /* 0x00007b003d077a24 */ /* 0x040fe400078e0207 */
[----:B------:R-:W-:Y:S01]  /*14d0*/  IMAD.WIDE.U32 R4, R61, c[0x0][0x1e8], R4 ;  /* 0x00007a003d047a25 */ /* 0x000fe200078e0004 */
[----:B------:R-:W-:-:S02]  /*14e0*/  LOP3.LUT R11, R6, 0x2, R8, 0xe2, !PT ;  /* 0x00000002060b7812 */ /* 0x000fc400078ee208 */
[----:B------:R-:W-:Y:S01]  /*14f0*/  SHF.R.S32.HI R8, RZ, 0x1f, R59 ;  /* 0x0000001fff087819 */ /* 0x000fe2000001143b */
[----:B------:R-:W-:Y:S01]  /*1500*/  IMAD.WIDE.U32 R2, R61, c[0x0][0x210], R2 ;  /* 0x000084003d027a25 */ /* 0x000fe200078e0002 */
[----:B------:R-:W-:-:S03]  /*1510*/  IADD3 R7, R5, R7, RZ ;  /* 0x0000000705077210 */ /* 0x000fc60007ffe0ff */
[----:B------:R-:W-:Y:S01]  /*1520*/  IMAD.IADD R5, R3, 0x1, R9 ;  /* 0x0000000103057824 */ /* 0x000fe200078e0209 */
[----:B-----5:R-:W-:Y:S01]  /*1530*/  @P0 SHF.R.S32.HI R3, RZ, 0x1f, R0 ;  /* 0x0000001fff030819 */ /* 0x020fe20000011400 */
[----:B------:R-:W-:Y:S01]  /*1540*/  @!P0 IMAD.MOV.U32 R3, RZ, RZ, R8 ;  /* 0x000000ffff038224 */ /* 0x000fe200078e0008 */
[----:B------:R-:W-:Y:S01]  /*1550*/  MOV R6, R4 ;  /* 0x0000000400067202 */ /* 0x000fe20000000f00 */
[----:B------:R-:W-:Y:S01]  /*1560*/  IMAD.MOV.U32 R4, RZ, RZ, R2 ;  /* 0x000000ffff047224 */ /* 0x000fe200078e0002 */
[----:B------:R-:W-:Y:S01]  /*1570*/  @P0 MOV R2, R0 ;  /* 0x0000000000020202 */ /* 0x000fe20000000f00 */
[C---:B------:R-:W-:Y:S01]  /*1580*/  IMAD R0, R3.reuse, c[0x0][0x1f0], RZ ;  /* 0x00007c0003007a24 */ /* 0x040fe200078e02ff */
[----:B------:R-:W-:Y:S01]  /*1590*/  @!P0 MOV R2, R59 ;  /* 0x0000003b00028202 */ /* 0x000fe20000000f00 */
[----:B------:R-:W-:-:S04]  /*15a0*/  IMAD R3, R3, c[0x0][0x218], RZ ;  /* 0x0000860003037a24 */ /* 0x000fc800078e02ff */
[----:B------:R-:W-:-:S04]  /*15b0*/  IMAD.WIDE.U32 R26, R2, c[0x0][0x1f0], R6 ;  /* 0x00007c00021a7a25 */ /* 0x000fc800078e0006 */
[----:B------:R-:W-:-:S04]  /*15c0*/  IMAD.WIDE.U32 R22, R2, c[0x0][0x218], R4 ;  /* 0x0000860002167a25 */ /* 0x000fc800078e0004 */
[C---:B------:R-:W-:Y:S02]  /*15d0*/  IMAD R0, R2.reuse, c[0x0][0x1f4], R0 ;  /* 0x00007d0002007a24 */ /* 0x040fe400078e0200 */
[----:B------:R-:W-:Y:S01]  /*15e0*/  IMAD R2, R2, c[0x0][0x21c], R3 ;  /* 0x0000870002027a24 */ /* 0x000fe200078e0203 */
[----:B------:R1:W-:Y:S02]  /*15f0*/  STL.64 [R1+0x20], R26 ;  /* 0x0000201a01007387 */ /* 0x0003e40000100a00 */
[----:B------:R-:W-:Y:S02]  /*1600*/  IADD3 R25, R27, R0, RZ ;  /* 0x000000001b197210 */ /* 0x000fe40007ffe0ff */
[----:B------:R-:W-:Y:S01]  /*1610*/  IADD3 R24, R23, R2, RZ ;  /* 0x0000000217187210 */ /* 0x000fe20007ffe0ff */
[----:B------:R1:W-:Y:S04]  /*1620*/  STL.64 [R1+0x28], R22 ;  /* 0x0000281601007387 */ /* 0x0003e80000100a00 */
[----:B------:R1:W-:Y:S04]  /*1630*/  STL [R1+0x3c], R24 ;  /* 0x00003c1801007387 */ /* 0x0003e80000100800 */
[----:B------:R1:W-:Y:S01]  /*1640*/  STL [R1+0x38], R25 ;  /* 0x0000381901007387 */ /* 0x0003e20000100800 */
[----:B----4-:R-:W-:-:S04]  /*1650*/  ISETP.GE.AND P2, PT, R53, c[0x0][0x1d4], PT ;  /* 0x0000750035007a0c */ /* 0x010fc80003f46270 */
[----:B------:R-:W-:-:S04]  /*1660*/  SEL R9, RZ, 0x4, P2 ;  /* 0x00000004ff097807 */ /* 0x000fc80001000000 */
[----:B------:R-:W-:Y:S02]  /*1670*/  LOP3.LUT R20, R11, R9, RZ, 0xfc, !PT ;  /* 0x000000090b147212 */ /* 0x000fe400078efcff */
[----:B------:R-:W2:Y:S01]  /*1680*/  LDL R12, [R1+0x88] ;  /* 0x00008800010c7983 */ /* 0x000ea20000100800 */
[----:B------:R-:W-:Y:S01]  /*1690*/  IMAD R5, R10, c[0x0][0x1b8], RZ ;  /* 0x00006e000a057a24 */ /* 0x000fe200078e02ff */
[----:B------:R-:W-:Y:S01]  /*16a0*/  P2R R19, PR, RZ, 0x8 ;  /* 0x00000008ff137803 */ /* 0x000fe20000000000 */
[C---:B------:R-:W-:Y:S01]  /*16b0*/  IMAD.WIDE.U32 R2, R61.reuse, c[0x0][0x1b8], RZ ;  /* 0x00006e003d027a25 */ /* 0x040fe200078e00ff */
[----:B------:R-:W3:Y:S01]  /*16c0*/  LDL R29, [R1+0x5c] ;  /* 0x00005c00011d7983 */ /* 0x000ee20000100800 */
[----:B------:R-:W-:Y:S02]  /*16d0*/  P2R R18, PR, RZ, 0x4 ;  /* 0x00000004ff127803 */ /* 0x000fe40000000000 */
[----:B------:R-:W-:Y:S01]  /*16e0*/  IMAD R5, R61, c[0x0][0x1bc], R5 ;  /* 0x00006f003d057a24 */ /* 0x000fe200078e0205 */
[----:B------:R-:W4:Y:S01]  /*16f0*/  LDL R122, [R1+0x4] ;  /* 0x00000400017a7983 */ /* 0x000f220000100800 */
[----:B------:R-:W-:Y:S02]  /*1700*/  IMAD R8, R8, c[0x0][0x1c0], RZ ;  /* 0x0000700008087a24 */ /* 0x000fe400078e02ff */
[----:B------:R-:W-:Y:S01]  /*1710*/  IMAD.IADD R3, R3, 0x1, R5 ;  /* 0x0000000103037824 */ /* 0x000fe200078e0205 */
[----:B------:R-:W5:Y:S01]  /*1720*/  LDL R28, [R1+0x58] ;  /* 0x00005800011c7983 */ /* 0x000f620000100800 */
[----:B------:R-:W-:-:S02]  /*1730*/  IMAD R8, R59, c[0x0][0x1c4], R8 ;  /* 0x000071003b087a24 */ /* 0x000fc400078e0208 */
[----:B------:R-:W-:Y:S01]  /*1740*/  IMAD.WIDE.U32 R2, R59, c[0x0][0x1c0], R2 ;  /* 0x000070003b027a25 */ /* 0x000fe200078e0002 */
[----:B------:R-:W-:Y:S03]  /*1750*/  BAR.SYNC.DEFER_BLOCKING 0x0 ;  /* 0x0000000000007b1d */ /* 0x000fe60000010000 */
[----:B------:R-:W-:Y:S02]  /*1760*/  IMAD.IADD R3, R3, 0x1, R8 ;  /* 0x0000000103037824 */ /* 0x000fe400078e0208 */
[----:B------:R-:W-:Y:S02]  /*1770*/  IMAD R21, R51, c[0x0][0x168], RZ ;  /* 0x00005a0033157a24 */ /* 0x000fe400078e02ff */
[----:B------:R-:W-:Y:S01]  /*1780*/  IMAD.IADD R7, R55, 0x1, R121 ;  /* 0x0000000137077824 */ /* 0x000fe200078e0279 */
[----:B------:R-:W-:Y:S02]  /*1790*/  ISETP.GE.AND P3, PT, R140, c[0x0][0x198], PT ;  /* 0x000066008c007a0c */ /* 0x000fe40003f66270 */
[----:B------:R-:W-:-:S02]  /*17a0*/  ISETP.GE.AND P2, PT, R57, c[0x0][0x198], PT ;  /* 0x0000660039007a0c */ /* 0x000fc40003f46270 */
[----:B------:R-:W-:-:S04]  /*17b0*/  IADD3 R8, R7, 0x20, RZ ;  /* 0x0000002007087810 */ /* 0x000fc80007ffe0ff */
[----:B------:R-:W-:Y:S01]  /*17c0*/  ISETP.GE.AND P5, PT, R8, R21, PT ;  /* 0x000000150800720c */ /* 0x000fe20003fa6270 */
[----:B--2---:R-:W-:-:S04]  /*17d0*/  IMAD.IADD R4, R12, 0x1, R121 ;  /* 0x000000010c047824 */ /* 0x004fc800078e0279 */
[----:B------:R-:W-:-:S04]  /*17e0*/  @P1 IMAD.HI.U32 R6, R4, c[0x0][0x2c8], RZ ;  /* 0x0000b20004061a27 */ /* 0x000fc800078e00ff */
[----:B------:R-:W-:Y:S01]  /*17f0*/  IMAD.MOV.U32 R0, RZ, RZ, R4 ;  /* 0x000000ffff007224 */ /* 0x000fe200078e0004 */
[----:B------:R-:W-:-:S04]  /*1800*/  @P1 SHF.R.U32.HI R0, RZ, c[0x0][0x2cc], R6 ;  /* 0x0000b300ff001a19 */ /* 0x000fc80000011606 */
[--C-:B------:R-:W-:Y:S01]  /*1810*/  SHF.R.S32.HI R6, RZ, 0x1f, R0.reuse ;  /* 0x0000001fff067819 */ /* 0x100fe20000011400 */
[----:B------:R-:W-:-:S04]  /*1820*/  IMAD.MOV R5, RZ, RZ, -R0 ;  /* 0x000000ffff057224 */ /* 0x000fc800078e0a00 */
[----:B------:R-:W-:Y:S02]  /*1830*/  IMAD R4, R5, c[0x0][0x2c4], R4 ;  /* 0x0000b10005047a24 */ /* 0x000fe400078e0204 */
[----:B------:R-:W-:-:S04]  /*1840*/  IMAD R5, R6, c[0x0][0x1b0], RZ ;  /* 0x00006c0006057a24 */ /* 0x000fc800078e02ff */
[C---:B------:R-:W-:Y:S01]  /*1850*/  IMAD R6, R0.reuse, c[0x0][0x1b4], R5 ;  /* 0x00006d0000067a24 */ /* 0x040fe200078e0205 */
[----:B------:R-:W-:Y:S01]  /*1860*/  SHF.R.S32.HI R5, RZ, 0x1f, R4 ;  /* 0x0000001fff057819 */ /* 0x000fe20000011404 */
[----:B------:R-:W-:-:S04]  /*1870*/  IMAD.WIDE.U32 R2, R0, c[0x0][0x1b0], R2 ;  /* 0x00006c0000027a25 */ /* 0x000fc800078e0002 */
[----:B------:R-:W-:Y:S02]  /*1880*/  IMAD R0, R5, c[0x0][0x1a8], RZ ;  /* 0x00006a0005007a24 */ /* 0x000fe400078e02ff */
[----:B------:R-:W-:Y:S02]  /*1890*/  IMAD.IADD R3, R3, 0x1, R6 ;  /* 0x0000000103037824 */ /* 0x000fe400078e0206 */
[C---:B------:R-:W-:Y:S02]  /*18a0*/  IMAD R0, R4.reuse, c[0x0][0x1ac], R0 ;  /* 0x00006b0004007a24 */ /* 0x040fe400078e0200 */
[----:B------:R-:W-:-:S04]  /*18b0*/  IMAD.WIDE.U32 R4, R4, c[0x0][0x1a8], R2 ;  /* 0x00006a0004047a25 */ /* 0x000fc800078e0002 */
[----:B------:R-:W-:Y:S01]  /*18c0*/  IMAD.IADD R0, R5, 0x1, R0 ;  /* 0x0000000105007824 */ /* 0x000fe200078e0200 */
[----:B------:R-:W-:-:S04]  /*18d0*/  LEA R2, P0, R4, c[0x0][0x160], 0x1 ;  /* 0x0000580004027a11 */ /* 0x000fc800078008ff */
[----:B------:R-:W-:Y:S01]  /*18e0*/  LEA.HI.X R0, R4, c[0x0][0x164], R0, 0x1, P0 ;  /* 0x0000590004007a11 */ /* 0x000fe200000f0c00 */
[----:B------:R-:W2:Y:S04]  /*18f0*/  SHFL.IDX PT, R5, R2, RZ, 0x181f ;  /* 0x00181fff02057589 */ /* 0x000ea800000e0000 */
[----:B------:R-:W1:Y:S01]  /*1900*/  SHFL.IDX PT, R6, R0, RZ, 0x181f ;  /* 0x00181fff00067589 */ /* 0x000e6200000e0000 */
[----:B------:R-:W-:-:S03]  /*1910*/  ISETP.GE.AND P0, PT, R7, R21, PT ;  /* 0x000000150700720c */ /* 0x000fc60003f06270 */
[----:B------:R-:W3:Y:S04]  /*1920*/  SHFL.IDX PT, R3, R2, 0x1, 0x181f ;  /* 0x00381f0002037f89 */ /* 0x000ee800000e0000 */
[----:B------:R-:W5:Y:S06]  /*1930*/  SHFL.IDX PT, R4, R0, 0x1, 0x181f ;  /* 0x00381f0000047f89 */ /* 0x000f6c00000e0000 */
[----:B--2---:R-:W-:-:S04]  /*1940*/  @!P0 LEA R12, P6, R140, R5, 0x1 ;  /* 0x000000058c0c8211 */ /* 0x004fc800078c08ff */
[----:B-1----:R-:W-:Y:S02]  /*1950*/  @!P0 LEA.HI.X R13, R140, R6, R141, 0x1, P6 ;  /* 0x000000068c0d8211 */ /* 0x002fe400030f0c8d */
[----:B------:R-:W-:-:S03]  /*1960*/  @!P0 LEA R10, P6, R57, R5, 0x1 ;  /* 0x00000005390a8211 */ /* 0x000fc600078c08ff */
[----:B----4-:R1:W-:Y:S01]  /*1970*/  @!P0 LDGSTS.E.BYPASS.LTC128B.128 [R122+0x100], [R12.64], !P3 ;  /* 0x001000000c7a8fae */ /* 0x0103e2000d901d46 */
[----:B---3--:R-:W-:-:S05]  /*1980*/  @!P0 LEA.HI.X R11, R57, R6, R29, 0x1, P6 ;  /* 0x00000006390b8211 */ /* 0x008fca00030f0c1d */
[----:B------:R2:W-:Y:S01]  /*1990*/  @!P0 LDGSTS.E.BYPASS.LTC128B.128 [R122+0x4100], [R10.64], !P2 ;  /* 0x041000000a7a8fae */ /* 0x0005e2000d101d46 */
[C---:B------:R-:W-:Y:S02]  /*19a0*/  ISETP.GE.AND P2, PT, R53.reuse, c[0x0][0x198], PT ;  /* 0x0000660035007a0c */ /* 0x040fe40003f46270 */
[----:B------:R-:W-:-:S04]  /*19b0*/  @!P0 LEA R8, P6, R53, R5, 0x1 ;  /* 0x0000000535088211 */ /* 0x000fc800078c08ff */
[----:B-----5:R-:W-:Y:S02]  /*19c0*/  @!P0 LEA.HI.X R9, R53, R6, R28, 0x1, P6 ;  /* 0x0000000635098211 */ /* 0x020fe400030f0c1c */
[----:B------:R-:W-:-:S04]  /*19d0*/  @!P5 LEA R16, P6, R140, R3, 0x1 ;  /* 0x000000038c10d211 */ /* 0x000fc800078c08ff */
[-C--:B------:R-:W-:Y:S01]  /*19e0*/  @!P5 LEA.HI.X R17, R140, R4.reuse, R141, 0x1, P6 ;  /* 0x000000048c11d211 */ /* 0x080fe200030f0c8d */
[----:B------:R3:W-:Y:S01]  /*19f0*/  @!P0 LDGSTS.E.BYPASS.LTC128B.128 [R122+0x8100], [R8.64], !P2 ;  /* 0x08100000087a8fae */ /* 0x0007e2000d101d46 */
[----:B------:R-:W-:Y:S02]  /*1a00*/  @!P5 LEA R14, P6, R57, R3, 0x1 ;  /* 0x00000003390ed211 */ /* 0x000fe400078c08ff */
[----:B------:R-:W-:Y:S01]  /*1a10*/  IADD3 R5, R7, 0x40, RZ ;  /* 0x0000004007057810 */ /* 0x000fe20007ffe0ff */
[----:B------:R4:W-:Y:S01]  /*1a20*/  @!P5 LDGSTS.E.BYPASS.LTC128B.128 [R122+0x1100], [R16.64], !P3 ;  /* 0x01100000107adfae */ /* 0x0009e2000d901d46 */
[----:B------:R-:W-:Y:S02]  /*1a30*/  @!P5 LEA.HI.X R15, R57, R4, R29, 0x1, P6 ;  /* 0x00000004390fd211 */ /* 0x000fe400030f0c1d */
[----:B------:R-:W-:Y:S02]  /*1a40*/  ISETP.GE.AND P6, PT, R5, R21, PT ;  /* 0x000000150500720c */ /* 0x000fe40003fc6270 */
[----:B---3--:R-:W-:-:S02]  /*1a50*/  @!P5 LEA R8, P0, R53, R3, 0x1 ;  /* 0x000000033508d211 */ /* 0x008fc400078008ff */
[----:B------:R-:W1:Y:S02]  /*1a60*/  SHFL.IDX PT, R3, R2, 0x2, 0x181f ;  /* 0x00581f0002037f89 */ /* 0x000e6400000e0000 */
[----:B------:R-:W-:Y:S02]  /*1a70*/  @!P5 LEA.HI.X R9, R53, R4, R28, 0x1, P0 ;  /* 0x000000043509d211 */ /* 0x000fe400000f0c1c */
[----:B------:R-:W3:Y:S05]  /*1a80*/  SHFL.IDX PT, R4, R0, 0x2, 0x181f ;  /* 0x00581f0000047f89 */ /* 0x000eea00000e0000 */
[----:B-1----:R-:W-:-:S04]  /*1a90*/  @!P6 LEA R12, P0, R140, R3, 0x1 ;  /* 0x000000038c0ce211 */ /* 0x002fc800078008ff */
[----:B---3--:R-:W-:Y:S02]  /*1aa0*/  @!P6 LEA.HI.X R13, R140, R4, R141, 0x1, P0 ;  /* 0x000000048c0de211 */ /* 0x008fe400000f0c8d */
[----:B--2---:R-:W-:-:S04]  /*1ab0*/  @!P6 LEA R10, P0, R57, R3, 0x1 ;  /* 0x00000003390ae211 */ /* 0x004fc800078008ff */
[C---:B------:R-:W-:Y:S02]  /*1ac0*/  @!P6 LEA.HI.X R11, R57.reuse, R4, R29, 0x1, P0 ;  /* 0x00000004390be211 */ /* 0x040fe400000f0c1d */
[----:B------:R-:W-:-:S13]  /*1ad0*/  ISETP.GE.AND P0, PT, R57, c[0x0][0x198], PT ;  /* 0x0000660039007a0c */ /* 0x000fda0003f06270 */
[----:B------:R1:W-:Y:S04]  /*1ae0*/  @!P5 LDGSTS.E.BYPASS.LTC128B.128 [R122+0x5100], [R14.64], !P0 ;  /* 0x051000000e7adfae */ /* 0x0003e8000c101d46 */
[----:B------:R2:W-:Y:S04]  /*1af0*/  @!P5 LDGSTS.E.BYPASS.LTC128B.128 [R122+0x9100], [R8.64], !P2 ;  /* 0x09100000087adfae */ /* 0x0005e8000d101d46 */
[----:B------:R3:W-:Y:S04]  /*1b00*/  @!P6 LDGSTS.E.BYPASS.LTC128B.128 [R122+0x2100], [R12.64], !P3 ;  /* 0x021000000c7aefae */ /* 0x0007e8000d901d46 */
[----:B---3--:R-:W3:Y:S04]  /*1b10*/  LDL R13, [R1] ;  /* 0x00000000010d7983 */ /* 0x008ee80000100800 */
[----:B------:R-:W5:Y:S01]  /*1b20*/  SHFL.IDX PT, R2, R2, 0x3, 0x181f ;  /* 0x00781f0002027f89 */ /* 0x000f6200000e0000 */
[----:B------:R-:W-:-:S03]  /*1b30*/  IADD3 R7, R7, 0x60, RZ ;  /* 0x0000006007077810 */ /* 0x000fc60007ffe0ff */
[----:B------:R-:W1:Y:S01]  /*1b40*/  SHFL.IDX PT, R0, R0, 0x3, 0x181f ;  /* 0x00781f0000007f89 */ /* 0x000e6200000e0000 */
[----:B------:R-:W-:Y:S02]  /*1b50*/  ISETP.GE.AND P5, PT, R7, R21, PT ;  /* 0x000000150700720c */ /* 0x000fe40003fa6270 */
[----:B--2---:R-:W-:-:S04]  /*1b60*/  @!P6 LEA R8, P0, R53, R3, 0x1 ;  /* 0x000000033508e211 */ /* 0x004fc800078008ff */
[----:B------:R-:W-:-:S07]  /*1b70*/  @!P6 LEA.HI.X R9, R53, R4, R28, 0x1, P0 ;  /* 0x000000043509e211 */ /* 0x000fce00000f0c1c */
[----:B-----5:R-:W-:-:S04]  /*1b80*/  @!P5 LEA R6, P0, R140, R2, 0x1 ;  /* 0x000000028c06d211 */ /* 0x020fc800078008ff */
[----:B-1----:R-:W-:Y:S02]  /*1b90*/  @!P5 LEA.HI.X R7, R140, R0, R141, 0x1, P0 ;  /* 0x000000008c07d211 */ /* 0x002fe400000f0c8d */
[----:B------:R-:W-:-:S04]  /*1ba0*/  @!P5 LEA R4, P0, R57, R2, 0x1 ;  /* 0x000000023904d211 */ /* 0x000fc800078008ff */
[C---:B------:R-:W-:Y:S02]  /*1bb0*/  @!P5 LEA.HI.X R5, R57.reuse, R0, R29, 0x1, P0 ;  /* 0x000000003905d211 */ /* 0x040fe400000f0c1d */
[----:B------:R-:W-:Y:S01]  /*1bc0*/  ISETP.GE.AND P0, PT, R57, c[0x0][0x198], PT ;  /* 0x0000660039007a0c */ /* 0x000fe20003f06270 */
[----:B------:R-:W-:-:S12]  /*1bd0*/  IMAD.MOV.U32 R116, RZ, RZ, -0x60 ;  /* 0xffffffa0ff747424 */ /* 0x000fd800078e00ff */
[----:B------:R1:W-:Y:S04]  /*1be0*/  @!P6 LDGSTS.E.BYPASS.LTC128B.128 [R122+0x6100], [R10.64], !P0 ;  /* 0x061000000a7aefae */ /* 0x0003e8000c101d46 */
[----:B------:R2:W-:Y:S01]  /*1bf0*/  @!P6 LDGSTS.E.BYPASS.LTC128B.128 [R122+0xa100], [R8.64], !P2 ;  /* 0x0a100000087aefae */ /* 0x0005e2000d101d46 */
[----:B------:R-:W-:Y:S01]  /*1c00*/  ISETP.GE.AND P6, PT, R140, c[0x0][0x198], PT ;  /* 0x000066008c007a0c */ /* 0x000fe20003fc6270 */
[----:B------:R-:W-:-:S12]  /*1c10*/  IMAD R116, R123, R116, 0x60 ;  /* 0x000000607b747424 */ /* 0x000fd800078e0274 */
[----:B------:R5:W-:Y:S04]  /*1c20*/  @!P5 LDGSTS.E.BYPASS.LTC128B.128 [R122+0x3100], [R6.64], !P6 ;  /* 0x03100000067adfae */ /* 0x000be8000f101d46 */
[----:B------:R1:W-:Y:S01]  /*1c30*/  @!P5 LDGSTS.E.BYPASS.LTC128B.128 [R122+0x7100], [R4.64], !P0 ;  /* 0x07100000047adfae */ /* 0x0003e2000c101d46 */
[----:B--2---:R-:W-:-:S04]  /*1c40*/  IADD3 R9, R123, -0x1, RZ ;  /* 0xffffffff7b097810 */ /* 0x004fc80007ffe0ff */
[----:B------:R-:W-:Y:S02]  /*1c50*/  SHF.R.S32.HI R12, RZ, 0x1f, R9 ;  /* 0x0000001fff0c7819 */ /* 0x000fe40000011409 */
[----:B------:R-:W-:-:S03]  /*1c60*/  IADD3 R8, R116, c[0x0][0x1d0], -R55 ;  /* 0x0000740074087a10 */ /* 0x000fc60007ffe837 */
[----:B------:R-:W-:Y:S01]  /*1c70*/  IMAD R3, R12, c[0x0][0x1e0], RZ ;  /* 0x000078000c037a24 */ /* 0x000fe200078e02ff */
[C---:B------:R-:W-:Y:S02]  /*1c80*/  ISETP.GE.AND P6, PT, R53.reuse, c[0x0][0x198], PT ;  /* 0x0000660035007a0c */ /* 0x040fe40003fc6270 */
[----:B-1----:R-:W-:Y:S01]  /*1c90*/  @!P5 LEA R4, P0, R53, R2, 0x1 ;  /* 0x000000023504d211 */ /* 0x002fe200078008ff */
[----:B-----5:R-:W-:-:S03]  /*1ca0*/  IMAD.WIDE.U32 R6, R9, c[0x0][0x1e0], RZ ;  /* 0x0000780009067a25 */ /* 0x020fc600078e00ff */
[----:B------:R-:W-:Y:S01]  /*1cb0*/  @!P5 LEA.HI.X R5, R53, R0, R28, 0x1, P0 ;  /* 0x000000003505d211 */ /* 0x000fe200000f0c1c */
[----:B------:R-:W-:Y:S01]  /*1cc0*/  IMAD R2, R9, c[0x0][0x1e4], R3 ;  /* 0x0000790009027a24 */ /* 0x000fe200078e0203 */
[----:B------:R-:W-:Y:S01]  /*1cd0*/  ISETP.GE.AND P0, PT, R8, 0x1, PT ;  /* 0x000000010800780c */ /* 0x000fe20003f06270 */
[----:B------:R-:W-:Y:S02]  /*1ce0*/  IMAD.MOV.U32 R118, RZ, RZ, R26 ;  /* 0x000000ffff767224 */ /* 0x000fe400078e001a */
[----:B------:R-:W-:Y:S02]  /*1cf0*/  IMAD.IADD R0, R7, 0x1, R2 ;  /* 0x0000000107007824 */ /* 0x000fe400078e0202 */
[----:B------:R-:W-:Y:S01]  /*1d00*/  IMAD.MOV.U32 R119, RZ, RZ, R25 ;  /* 0x000000ffff777224 */ /* 0x000fe200078e0019 */
[----:B------:R-:W-:Y:S01]  /*1d10*/  ISETP.NE.AND P3, PT, R19, RZ, PT ;  /* 0x000000ff1300720c */ /* 0x000fe20003f65270 */
[----:B------:R-:W-:Y:S01]  /*1d20*/  IMAD R0, R0, 0x60, RZ ;  /* 0x0000006000007824 */ /* 0x000fe200078e02ff */
[----:B------:R-:W-:Y:S01]  /*1d30*/  ISETP.NE.AND P2, PT, R18, RZ, PT ;  /* 0x000000ff1200720c */ /* 0x000fe20003f45270 */
[----:B------:R-:W-:Y:S01]  /*1d40*/  IMAD.WIDE.U32 R2, R6, 0x60, R118 ;  /* 0x0000006006027825 */ /* 0x000fe200078e0076 */
[----:B------:R1:W-:Y:S01]  /*1d50*/  @!P5 LDGSTS.E.BYPASS.LTC128B.128 [R122+0xb100], [R4.64], !P6 ;  /* 0x0b100000047adfae */ /* 0x0003e2000f101d46 */
[----:B------:R-:W-:-:S02]  /*1d60*/  ISETP.GE.AND P6, PT, R8, 0x21, PT ;  /* 0x000000210800780c */ /* 0x000fc40003fc6270 */
[----:B------:R-:W-:Y:S01]  /*1d70*/  IMAD.IADD R0, R3, 0x1, R0 ;  /* 0x0000000103007824 */ /* 0x000fe200078e0200 */
[----:B------:R-:W0:Y:S01]  /*1d80*/  LDGDEPBAR ;  /* 0x00000000000079af */ /* 0x000e220000000000 */
[----:B------:R-:W-:Y:S02]  /*1d90*/  IMAD.MOV.U32 R117, RZ, RZ, c[0x0][0x1e0] ;  /* 0x00007800ff757624 */ /* 0x000fe400078e00ff */
[----:B------:R-:W-:Y:S02]  /*1da0*/  IMAD.MOV.U32 R120, RZ, RZ, c[0x0][0x1e4] ;  /* 0x00007900ff787624 */ /* 0x000fe400078e00ff */
[----:B------:R-:W-:Y:S01]  /*1db0*/  IMAD.WIDE.U32 R6, R117, 0x40, RZ ;  /* 0x0000004075067825 */ /* 0x000fe200078e00ff */
[----:B-1----:R-:W-:-:S04]  /*1dc0*/  @P0 LEA R4, P5, R2, c[0x0][0x1c8], 0x1 ;  /* 0x0000720002040a11 */ /* 0x002fc800078a08ff */
[----:B------:R-:W-:Y:S02]  /*1dd0*/  @P0 LEA.HI.X R5, R2, c[0x0][0x1cc], R0, 0x1, P5 ;  /* 0x0000730002050a11 */ /* 0x000fe400028f0c00 */
[----:B------:R-:W-:-:S03]  /*1de0*/  ISETP.GE.AND P5, PT, R8, 0x41, PT ;  /* 0x000000410800780c */ /* 0x000fc60003fa6270 */
[----:B------:R1:W-:Y:S04]  /*1df0*/  @P0 LDGSTS.E.BYPASS.LTC128B.128 [R122+0xc100], [R4.64], !P4 ;  /* 0x0c100000047a0fae */ /* 0x0003e8000e101d46 */
[----:B------:R1:W-:Y:S04]  /*1e00*/  @P0 LDGSTS.E.BYPASS.LTC128B.128 [R122+0xf100], [R4.64+0x80], !P3 ;  /* 0x0f100080047a0fae */ /* 0x0003e8000d901d46 */
[----:B------:R1:W-:Y:S01]  /*1e10*/  @P0 LDGSTS.E.BYPASS.LTC128B.128 [R122+0x12100], [R4.64+0x100], !P2 ;  /* 0x12100100047a0fae */ /* 0x0003e2000d101d46 */
[----:B------:R-:W-:Y:S01]  /*1e20*/  @P6 LEA R3, P0, R117, R2, 0x5 ;  /* 0x0000000275036211 */ /* 0x000fe200078028ff */
[----:B------:R-:W-:-:S02]  /*1e30*/  IMAD R12, R12, c[0x0][0x208], RZ ;  /* 0x000082000c0c7a24 */ /* 0x000fc400078e02ff */
[----:B------:R-:W-:-:S04]  /*1e40*/  IMAD.WIDE.U32 R10, R9, c[0x0][0x208], RZ ;  /* 0x00008200090a7a25 */ /* 0x000fc800078e00ff */
[----:B------:R-:W-:Y:S01]  /*1e50*/  IMAD R12, R9, c[0x0][0x20c], R12 ;  /* 0x00008300090c7a24 */ /* 0x000fe200078e020c */
[----:B-1----:R-:W-:Y:S02]  /*1e60*/  @P6 LEA.HI.X R5, R117, R0, R120, 0x5, P0 ;  /* 0x0000000075056211 */ /* 0x002fe400000f2c78 */
[----:B------:R-:W-:-:S04]  /*1e70*/  @P6 LEA R4, P0, R3, c[0x0][0x1c8], 0x1 ;  /* 0x0000720003046a11 */ /* 0x000fc800078008ff */
[----:B------:R-:W-:Y:S02]  /*1e80*/  @P6 LEA.HI.X R5, R3, c[0x0][0x1cc], R5, 0x1, P0 ;  /* 0x0000730003056a11 */ /* 0x000fe400000f0c05 */
[----:B------:R-:W-:Y:S01]  /*1e90*/  @P5 IADD3 R3, P0, R2, R6, RZ ;  /* 0x0000000602035210 */ /* 0x000fe20007f1e0ff */
[----:B------:R-:W-:Y:S02]  /*1ea0*/  IMAD.SHL.U32 R2, R120, 0x40, RZ ;  /* 0x0000004078027824 */ /* 0x000fe400078e00ff */
[----:B------:R1:W-:Y:S03]  /*1eb0*/  @P6 LDGSTS.E.BYPASS.LTC128B.128 [R122+0xd100], [R4.64], !P4 ;  /* 0x0d100000047a6fae */ /* 0x0003e6000e101d46 */
[----:B------:R-:W-:Y:S01]  /*1ec0*/  @P5 IADD3.X R9, R0, R7, R2, P0, !PT ;  /* 0x0000000700095210 */ /* 0x000fe200007fe402 */
[----:B------:R1:W-:Y:S01]  /*1ed0*/  @P6 LDGSTS.E.BYPASS.LTC128B.128 [R122+0x10100], [R4.64+0x80], !P3 ;  /* 0x10100080047a6fae */ /* 0x0003e2000d901d46 */
[----:B------:R-:W-:-:S03]  /*1ee0*/  @P5 LEA R2, P0, R3, c[0x0][0x1c8], 0x1 ;  /* 0x0000720003025a11 */ /* 0x000fc600078008ff */
[----:B------:R1:W-:Y:S01]  /*1ef0*/  @P6 LDGSTS.E.BYPASS.LTC128B.128 [R122+0x13100], [R4.64+0x100], !P2 ;  /* 0x13100100047a6fae */ /* 0x0003e2000d101d46 */
[----:B------:R-:W-:-:S05]  /*1f00*/  @P5 LEA.HI.X R3, R3, c[0x0][0x1cc], R9, 0x1, P0 ;  /* 0x0000730003035a11 */ /* 0x000fca00000f0c09 */
[----:B------:R2:W-:Y:S04]  /*1f10*/  @P5 LDGSTS.E.BYPASS.LTC128B.128 [R122+0xe100], [R2.64], !P4 ;  /* 0x0e100000027a5fae */ /* 0x0005e8000e101d46 */
[----:B------:R2:W-:Y:S04]  /*1f20*/  @P5 LDGSTS.E.BYPASS.LTC128B.128 [R122+0x11100], [R2.64+0x80], !P3 ;  /* 0x11100080027a5fae */ /* 0x0005e8000d901d46 */
[----:B------:R2:W-:Y:S04]  /*1f30*/  @P5 LDGSTS.E.BYPASS.LTC128B.128 [R122+0x14100], [R2.64+0x100], !P2 ;  /* 0x14100100027a5fae */ /* 0x0005e8000d101d46 */
[----:B------:R-:W0:Y:S01]  /*1f40*/  LDGDEPBAR ;  /* 0x00000000000079af */ /* 0x000e220000000000 */
[----:B------:R-:W-:-:S04]  /*1f50*/  DEPBAR.LE SB0, 0x1 ;  /* 0x000080400000791a */ /* 0x000fc80000000000 */
[----:B------:R-:W-:Y:S01]  /*1f60*/  BAR.SYNC.DEFER_BLOCKING 0x0 ;  /* 0x0000000000007b1d */ /* 0x000fe20000010000 */
[----:B------:R-:W-:Y:S02]  /*1f70*/  IMAD.MOV.U32 R6, RZ, RZ, R22 ;  /* 0x000000ffff067224 */ /* 0x000fe400078e0016 */
[----:B------:R-:W-:Y:S02]  /*1f80*/  IMAD.MOV.U32 R7, RZ, RZ, R24 ;  /* 0x000000ffff077224 */ /* 0x000fe400078e0018 */
[----:B------:R-:W-:Y:S02]  /*1f90*/  IMAD.IADD R0, R11, 0x1, R12 ;  /* 0x000000010b007824 */ /* 0x000fe400078e020c */
[----:B------:R-:W-:Y:S01]  /*1fa0*/  IMAD.WIDE.U32 R6, R10, 0x60, R6 ;  /* 0x000000600a067825 */ /* 0x000fe200078e0006 */
[----:B------:R-:W-:Y:S04]  /*1fb0*/  LDSM.16.M88.4 R156, [R250] ;  /* 0x00000000fa9c783b */ /* 0x000fe80000000200 */
[----:B------:R-:W-:Y:S04]  /*1fc0*/  LDSM.16.M88.4 R160, [R251] ;  /* 0x00000000fba0783b */ /* 0x000fe80000000200 */
[----:B------:R-:W-:Y:S04]  /*1fd0*/  LDSM.16.M88.4 R172, [R252] ;  /* 0x00000000fcac783b */ /* 0x000fe80000000200 */
[----:B------:R-:W-:Y:S04]  /*1fe0*/  LDSM.16.M88.4 R176, [R250+0x4000] ;  /* 0x00400000fab0783b */ /* 0x000fe80000000200 */
[----:B------:R-:W-:Y:S04]  /*1ff0*/  LDSM.16.M88.4 R180, [R251+0x4000] ;  /* 0x00400000fbb4783b */ /* 0x000fe80000000200 */
[----:B------:R-:W-:Y:S04]  /*2000*/  LDSM.16.M88.4 R188, [R252+0x4000] ;  /* 0x00400000fcbc783b */ /* 0x000fe80000000200 */
[----:B---3--:R-:W-:Y:S04]  /*2010*/  LDSM.16.M88.4 R168, [R13] ;  /* 0x000000000da8783b */ /* 0x008fe80000000200 */
[----:B------:R-:W-:Y:S04]  /*2020*/  LDSM.16.M88.4 R184, [R13+0x4000] ;  /* 0x004000000db8783b */ /* 0x000fe80000000200 */
[----:B------:R-:W-:Y:S04]  /*2030*/  LDSM.16.M88.4 R192, [R250+0x8000] ;  /* 0x00800000fac0783b */ /* 0x000fe80000000200 */
[----:B------:R-:W-:Y:S04]  /*2040*/  LDSM.16.M88.4 R196, [R251+0x8000] ;  /* 0x00800000fbc4783b */ /* 0x000fe80000000200 */
[----:B------:R-:W-:Y:S04]  /*2050*/  LDSM.16.M88.4 R200, [R13+0x8000] ;  /* 0x008000000dc8783b */ /* 0x000fe80000000200 */
[----:B------:R-:W-:Y:S04]  /*2060*/  LDSM.16.M88.4 R204, [R252+0x8000] ;  /* 0x00800000fccc783b */ /* 0x000fe80000000200 */
[----:B------:R-:W-:Y:S01]  /*2070*/  BAR.SYNC.DEFER_BLOCKING 0x0 ;  /* 0x0000000000007b1d */ /* 0x000fe20000010000 */
[----:B------:R-:W-:-:S02]  /*2080*/  IMAD R0, R0, 0x60, RZ ;  /* 0x0000006000007824 */ /* 0x000fc400078e02ff */
[----:B-1----:R-:W-:Y:S02]  /*2090*/  IMAD.MOV.U32 R5, RZ, RZ, c[0x0][0x208] ;  /* 0x00008200ff057624 */ /* 0x002fe400078e00ff */
[----:B--2---:R-:W-:Y:S01]  /*20a0*/  IMAD.MOV.U32 R3, RZ, RZ, 0x6 ;  /* 0x00000006ff037424 */ /* 0x004fe200078e00ff */
[C---:B------:R-:W-:Y:S01]  /*20b0*/  LEA R2, P0, R6.reuse, c[0x0][0x1f8], 0x1 ;  /* 0x00007e0006027a11 */ /* 0x040fe200078008ff */
[----:B------:R-:W-:Y:S02]  /*20c0*/  IMAD.IADD R0, R7, 0x1, R0 ;  /* 0x0000000107007824 */ /* 0x000fe400078e0200 */
[C---:B------:R-:W-:Y:S01]  /*20d0*/  IMAD.SHL.U32 R4, R5.reuse, 0x40, RZ ;  /* 0x0000004005047824 */ /* 0x040fe200078e00ff */
[----:B------:R-:W-:Y:S02]  /*20e0*/  SHF.L.U64.HI R5, R5, R3, c[0x0][0x20c] ;  /* 0x0000830005057619 */ /* 0x000fe40000010203 */
[----:B------:R-:W-:Y:S02]  /*20f0*/  LEA.HI.X R3, R6, c[0x0][0x1fc], R0, 0x1, P0 ;  /* 0x00007f0006037a11 */ /* 0x000fe400000f0c00 */
[----:B------:R-:W-:-:S02]  /*2100*/  IADD3 R10, P5, P0, R4, 0x80, R2 ;  /* 0x00000080040a7810 */ /* 0x000fc400078be002 */
[----:B------:R-:W-:Y:S02]  /*2110*/  LOP3.LUT R0, R20, 0x1, RZ, 0xc0, !PT ;  /* 0x0000000114007812 */ /* 0x000fe400078ec0ff */
[----:B------:R-:W-:Y:S02]  /*2120*/  IADD3.X R11, R5, RZ, R3, P5, P0 ;  /* 0x000000ff050b7210 */ /* 0x000fe40002fe0403 */
[----:B------:R-:W-:Y:S01]  /*2130*/  IADD3 R6, P5, P0, R4, 0x100, R2 ;  /* 0x0000010004067810 */ /* 0x000fe200078be002 */
[----:B------:R-:W-:-:S04]  /*2140*/  DEPBAR.LE SB0, 0x0 ;  /* 0x000080000000791a */ /* 0x000fc80000000000 */
[----:B------:R-:W-:Y:S01]  /*2150*/  BAR.SYNC.DEFER_BLOCKING 0x0 ;  /* 0x0000000000007b1d */ /* 0x000fe20000010000 */
[----:B------:R-:W-:Y:S02]  /*2160*/  IADD3.X R7, R5, RZ, R3, P5, P0 ;  /* 0x000000ff05077210 */ /* 0x000fe40002fe0403 */
[----:B------:R-:W-:-:S04]  /*2170*/  ISETP.NE.U32.AND P0, PT, R0, 0x1, PT ;  /* 0x000000010000780c */ /* 0x000fc80003f05070 */
[----:B------:R-:W-:Y:S02]  /*2180*/  ISETP.LT.OR P0, PT, R8, 0x1, P0 ;  /* 0x000000010800780c */ /* 0x000fe40000701670 */
[C---:B------:R-:W-:Y:S02]  /*2190*/  LOP3.LUT P6, RZ, R20.reuse, 0x2, RZ, 0xc0, !PT ;  /* 0x0000000214ff7812 */ /* 0x040fe400078cc0ff */
[----:B------:R-:W-:Y:S01]  /*21a0*/  LOP3.LUT P5, RZ, R20, 0x4, RZ, 0xc0, !PT ;  /* 0x0000000414ff7812 */ /* 0x000fe200078ac0ff */
[----:B----4-:R-:W1:Y:S04]  /*21b0*/  LDSM.16.M88.4 R16, [R225] ;  /* 0x00000000e110783b */ /* 0x010e680000000200 */
[----:B------:R-:W-:Y:S04]  /*21c0*/  LDSM.16.M88.4 R12, [R225+0x800] ;  /* 0x00080000e10c783b */ /* 0x000fe80000000200 */
[----:B------:R-:W2:Y:S04]  /*21d0*/  LDSM.16.M88.4 R40, [R225+0x1000] ;  /* 0x00100000e128783b */ /* 0x000ea80000000200 */
[----:B------:R-:W3:Y:S04]  /*21e0*/  LDSM.16.M88.4 R44, [R225+0x1800] ;  /* 0x00180000e12c783b */ /* 0x000ee80000000200 */
[----:B------:R-:W-:Y:S04]  /*21f0*/  LDSM.16.M88.4 R60, [R225+0x2000] ;  /* 0x00200000e13c783b */ /* 0x000fe80000000200 */
[----:B------:R-:W-:Y:S04]  /*2200*/  LDSM.16.M88.4 R68, [R225+0x2800] ;  /* 0x00280000e144783b */ /* 0x000fe80000000200 */
[----:B------:R-:W-:Y:S04]  /*2210*/  LDSM.16.M88.4 R56, [R231] ;  /* 0x00000000e738783b */ /* 0x000fe80000000200 */
[----:B------:R-:W-:Y:S04]  /*2220*/  LDSM.16.M88.4 R52, [R248] ;  /* 0x00000000f834783b */ /* 0x000fe80000000200 */
[----:B------:R-:W4:Y:S04]  /*2230*/  LDSM.16.M88.4 R48, [R247] ;  /* 0x00000000f730783b */ /* 0x000f280000000200 */
[----:B------:R-:W5:Y:S04]  /*2240*/  LDSM.16.M88.4 R64, [R246] ;  /* 0x00000000f640783b */ /* 0x000f680000000200 */
[----:B------:R-:W1:Y:S04]  /*2250*/  LDSM.16.M88.4 R92, [R245] ;  /* 0x00000000f55c783b */ /* 0x000e680000000200 */
[----:B------:R-:W1:Y:S04]  /*2260*/  LDSM.16.M88.4 R104, [R244] ;  /* 0x00000000f468783b */ /* 0x000e680000000200 */
[----:B------:R-:W-:Y:S01]  /*2270*/  @!PT LDS RZ, [RZ] ;  /* 0x00000000fffff984 */ /* 0x000fe20000000800 */
[----:B------:R-:W-:Y:S01]  /*2280*/  @!PT LDS RZ, [RZ] ;  /* 0x00000000fffff984 */ /* 0x000fe20000000800 */
[----:B------:R-:W-:Y:S01]  /*2290*/  @!PT LDS RZ, [RZ] ;  /* 0x00000000fffff984 */ /* 0x000fe20000000800 */
[----:B------:R1:W-:Y:S01]  /*22a0*/  LDGSTS.E.BYPASS.LTC128B.128 [R122+0x100], [R2.64], !P0 ;  /* 0x00100000027a7fae */ /* 0x0003e2000c101d46 */
[----:B------:R-:W-:-:S13]  /*22b0*/  ISETP.LT.OR P0, PT, R8, 0x1, !P6 ;  /* 0x000000010800780c */ /* 0x000fda0007701670 */
[----:B------:R1:W-:Y:S01]  /*22c0*/  LDGSTS.E.BYPASS.LTC128B.128 [R122+0x3100], [R2.64+0x80], !P0 ;  /* 0x03100080027a7fae */ /* 0x0003e2000c101d46 */
[----:B------:R-:W-:-:S13]  /*22d0*/  ISETP.LT.OR P0, PT, R8, 0x1, !P5 ;  /* 0x000000010800780c */ /* 0x000fda0006f01670 */
[----:B------:R1:W-:Y:S02]  /*22e0*/  LDGSTS.E.BYPASS.LTC128B.128 [R122+0x6100], [R2.64+0x100], !P0 ;  /* 0x06100100027a7fae */ /* 0x0003e4000c101d46 */
[----:B-1----:R-:W-:-:S05]  /*22f0*/  IADD3 R2, P0, R4, R2, RZ ;  /* 0x0000000204027210 */ /* 0x002fca0007f1e0ff */
[----:B------:R-:W-:Y:S01]  /*2300*/  IMAD.X R3, R5, 0x1, R3, P0 ;  /* 0x0000000105037824 */ /* 0x000fe200000e0603 */
[----:B------:R-:W-:-:S05]  /*2310*/  IADD3 R4, P0, R2, R4, RZ ;  /* 0x0000000402047210 */ /* 0x000fca0007f1e0ff */
[----:B------:R-:W-:Y:S01]  /*2320*/  IMAD.X R5, R3, 0x1, R5, P0 ;  /* 0x0000000103057824 */ /* 0x000fe200000e0605 */
[----:B------:R-:W-:-:S04]  /*2330*/  ISETP.NE.U32.AND P0, PT, R0, 0x1, PT ;  /* 0x000000010000780c */ /* 0x000fc80003f05070 */
[----:B------:R-:W-:-:S13]  /*2340*/  ISETP.LT.OR P0, PT, R8, 0x21, P0 ;  /* 0x000000210800780c */ /* 0x000fda0000701670 */
[----:B------:R1:W-:Y:S01]  /*2350*/  LDGSTS.E.BYPASS.LTC128B.128 [R122+0x1100], [R2.64], !P0 ;  /* 0x01100000027a7fae */ /* 0x0003e2000c101d46 */
[C---:B------:R-:W-:Y:S01]  /*2360*/  ISETP.LT.OR P0, PT, R8.reuse, 0x21, !P6 ;  /* 0x000000210800780c */ /* 0x040fe20007701670 */
[C---:B------:R-:W-:Y:S11]  /*2370*/  HMMA.16816.F32.BF16 R36, R156.reuse, R16, RZ ;  /* 0x000000109c24723c */ /* 0x040ff600000418ff */
[----:B------:R-:W-:Y:S01]  /*2380*/  @!UPT UIADD3 URZ, URZ, URZ, URZ ;  /* 0x0000003f3f3ff290 */ /* 0x000fe2000fffe03f */
[----:B------:R1:W-:Y:S01]  /*2390*/  LDGSTS.E.BYPASS.LTC128B.128 [R122+0x4100], [R10.64], !P0 ;  /* 0x041000000a7a7fae */ /* 0x0003e2000c101d46 */
[----:B------:R-:W-:Y:S01]  /*23a0*/  ISETP.LT.OR P0, PT, R8, 0x21, !P5 ;  /* 0x000000210800780c */ /* 0x000fe20006f01670 */
[C---:B------:R-:W-:Y:S08]  /*23b0*/  HMMA.16816.F32.BF16 R32, R156.reuse, R18, RZ ;  /* 0x000000129c20723c */ /* 0x040ff000000418ff */
[----:B--2---:R-:W-:Y:S04]  /*23c0*/  HMMA.16816.F32.BF16 R16, R156, R42, RZ ;  /* 0x0000002a9c10723c */ /* 0x004fe800000418ff */
[----:B------:R2:W-:Y:S01]  /*23d0*/  LDGSTS.E.BYPASS.LTC128B.128 [R122+0x7100], [R6.64], !P0 ;  /* 0x07100000067a7fae */ /* 0x0005e2000c101d46 */
[----:B------:R-:W-:-:S02]  /*23e0*/  ISETP.NE.U32.AND P0, PT, R0, 0x1, PT ;  /* 0x000000010000780c */ /* 0x000fc40003f05070 */
[C---:B------:R-:W-:Y:S02]  /*23f0*/  ISETP.LT.OR P6, PT, R8.reuse, 0x41, !P6 ;  /* 0x000000410800780c */ /* 0x040fe400077c1670 */
[C---:B------:R-:W-:Y:S02]  /*2400*/  ISETP.LT.OR P0, PT, R8.reuse, 0x41, P0 ;  /* 0x000000410800780c */ /* 0x040fe40000701670 */
[----:B------:R-:W-:Y:S01]  /*2410*/  ISETP.LT.OR P5, PT, R8, 0x41, !P5 ;  /* 0x000000410800780c */ /* 0x000fe20006fa1670 */
[C---:B------:R-:W-:Y:S08]  /*2420*/  HMMA.16816.F32.BF16 R28, R156.reuse, R12, RZ ;  /* 0x0000000c9c1c723c */ /* 0x040ff000000418ff */
[C---:B------:R-:W-:Y:S02]  /*2430*/  HMMA.16816.F32.BF16 R24, R156.reuse, R14, RZ ;  /* 0x0000000e9c18723c */ /* 0x040fe400000418ff */
[----:B------:R2:W-:Y:S04]  /*2440*/  LDGSTS.E.BYPASS.LTC128B.128 [R122+0x2100], [R4.64], !P0 ;  /* 0x02100000047a7fae */ /* 0x0005e8000c101d46 */
[----:B------:R2:W-:Y:S02]  /*2450*/  LDGSTS.E.BYPASS.LTC128B.128 [R122+0x5100], [R4.64+0x80], !P6 ;  /* 0x05100080047a7fae */ /* 0x0005e4000f101d46 */
[C---:B------:R-:W-:Y:S02]  /*2460*/  HMMA.16816.F32.BF16 R20, R156.reuse, R40, RZ ;  /* 0x000000289c14723c */ /* 0x040fe400000418ff */
[----:B------:R2:W-:Y:S04]  /*2470*/  LDGSTS.E.BYPASS.LTC128B.128 [R122+0x8100], [R4.64+0x100], !P5 ;  /* 0x08100100047a7fae */ /* 0x0005e8000e901d46 */
[----:B------:R-:W-:Y:S02]  /*2480*/  LDSM.16.M88.4 R108, [R226+0x5000] ;  /* 0x00500000e26c783b */ /* 0x000fe40000000200 */
[----:B---3--:R-:W-:Y:S02]  /*2490*/  HMMA.16816.F32.BF16 R12, R156, R44, RZ ;  /* 0x0000002c9c0c723c */ /* 0x008fe400000418ff */
[----:B------:R-:W-:Y:S04]  /*24a0*/  LDSM.16.M88.4 R112, [R235] ;  /* 0x00000000eb70783b */ /* 0x000fe80000000200 */
[----:B------:R-:W0:Y:S02]  /*24b0*/  LDGDEPBAR ;  /* 0x00000000000079af */ /* 0x000e240000000000 */
[C---:B----4-:R-:W-:Y:S08]  /*24c0*/  HMMA.16816.F32.BF16 R80, R160.reuse, R50, R16 ;  /* 0x00000032a050723c */ /* 0x050ff00000041810 */
[----:B------:R-:W-:Y:S01]  /*24d0*/  HMMA.16816.F32.BF16 R100, R160, R58, R32 ;  /* 0x0000003aa064723c */ /* 0x000fe20000041820 */
[----:B------:R-:W3:Y:S07]  /*24e0*/  LDSM.16.M88.4 R32, [R229] ;  /* 0x00000000e520783b */ /* 0x000eee0000000200 */
[----:B------:R-:W-:Y:S08]  /*24f0*/  HMMA.16816.F32.BF16 R16, R156, R62, RZ ;  /* 0x0000003e9c10723c */ /* 0x000ff000000418ff */
[C---:B------:R-:W-:Y:S01]  /*2500*/  HMMA.16816.F32.BF16 R76, R160.reuse, R56, R36 ;  /* 0x00000038a04c723c */ /* 0x040fe20000041824 */
[----:B------:R-:W4:Y:S07]  /*2510*/  LDSM.16.M88.4 R36, [R229+0x800] ;  /* 0x00080000e524783b */ /* 0x000f2e0000000200 */
[C---:B------:R-:W-:Y:S01]  /*2520*/  HMMA.16816.F32.BF16 R84, R160.reuse, R48, R20 ;  /* 0x00000030a054723c */ /* 0x040fe20000041814 */
[----:B------:R-:W3:Y:S07]  /*2530*/  LDSM.16.M88.4 R48, [R229+0x1000] ;  /* 0x00100000e530783b */ /* 0x000eee0000000200 */
[----:B-----5:R-:W-:Y:S08]  /*2540*/  HMMA.16816.F32.BF16 R56, R160, R64, R12 ;  /* 0x00000040a038723c */ /* 0x020ff0000004180c */
[C---:B-1----:R-:W-:Y:S01]  /*2550*/  HMMA.16816.F32.BF16 R8, R156.reuse, R46, RZ ;  /* 0x0000002e9c08723c */ /* 0x042fe200000418ff */
[----:B------:R-:W1:Y:S07]  /*2560*/  LDSM.16.M88.4 R44, [R229+0x2000] ;  /* 0x00200000e52c783b */ /* 0x000e6e0000000200 */
[C---:B------:R-:W-:Y:S01]  /*2570*/  HMMA.16816.F32.BF16 R20, R156.reuse, R60, RZ ;  /* 0x0000003c9c14723c */ /* 0x040fe200000418ff */
[----:B------:R-:W-:Y:S07]  /*2580*/  LDSM.16.M88.4 R60, [R229+0x1800] ;  /* 0x00180000e53c783b */ /* 0x000fee0000000200 */
[C---:B------:R-:W-:Y:S08]  /*2590*/  HMMA.16816.F32.BF16 R12, R156.reuse, R68, RZ ;  /* 0x000000449c0c723c */ /* 0x040ff000000418ff */
[----:B--2---:R-:W-:Y:S01]  /*25a0*/  HMMA.16816.F32.BF16 R4, R156, R70, RZ ;  /* 0x000000469c04723c */ /* 0x004fe200000418ff */
[----:B------:R-:W-:Y:S07]  /*25b0*/  LDSM.16.M88.4 R68, [R226+0x1000] ;  /* 0x00100000e244783b */ /* 0x000fee0000000200 */
[C---:B------:R-:W-:Y:S01]  /*25c0*/  HMMA.16816.F32.BF16 R96, R160.reuse, R52, R28 ;  /* 0x00000034a060723c */ /* 0x040fe2000004181c */
[----:B------:R-:W-:Y:S07]  /*25d0*/  LDSM.16.M88.4 R28, [R226+0x800] ;  /* 0x00080000e21c783b */ /* 0x000fee0000000200 */
[C---:B------:R-:W-:Y:S01]  /*25e0*/  HMMA.16816.F32.BF16 R88, R160.reuse, R54, R24 ;  /* 0x00000036a058723c */ /* 0x040fe20000041818 */
[----:B------:R-:W2:Y:S07]  /*25f0*/  LDSM.16.M88.4 R24, [R229+0x2800] ;  /* 0x00280000e518783b */ /* 0x000eae0000000200 */
[C---:B------:R-:W-:Y:S01]  /*2600*/  HMMA.16816.F32.BF16 R52, R160.reuse, R94, R16 ;  /* 0x0000005ea034723c */ /* 0x040fe20000041810 */
[----:B------:R-:W5:Y:S07]  /*2610*/  LDSM.16.M88.4 R16, [R226] ;  /* 0x00000000e210783b */ /* 0x000f6e0000000200 */
[C---:B------:R-:W-:Y:S08]  /*2620*/  HMMA.16816.F32.BF16 R72, R160.reuse, R66, R8 ;  /* 0x00000042a048723c */ /* 0x040ff00000041808 */
[C---:B------:R-:W-:Y:S01]  /*2630*/  HMMA.16816.F32.BF16 R64, R160.reuse, R92, R20 ;  /* 0x0000005ca040723c */ /* 0x040fe20000041814 */
[----:B------:R-:W-:Y:S07]  /*2640*/  LDSM.16.M88.4 R92, [R226+0x2800] ;  /* 0x00280000e25c783b */ /* 0x000fee0000000200 */
[C---:B------:R-:W-:Y:S08]  /*2650*/  HMMA.16816.F32.BF16 R40, R160.reuse, R104, R12 ;  /* 0x00000068a028723c */ /* 0x040ff0000004180c */
[----:B------:R-:W-:Y:S01]  /*2660*/  HMMA.16816.F32.BF16 R20, R160, R106, R4 ;  /* 0x0000006aa014723c */ /* 0x000fe20000041804 */
[----:B------:R-:W-:Y:S07]  /*2670*/  LDSM.16.M88.4 R104, [R225+0x7800] ;  /* 0x00780000e168783b */ /* 0x000fee0000000200 */
[C---:B---3--:R-:W-:Y:S08]  /*2680*/  HMMA.16816.F32.BF16 R12, R168.reuse, R32, R76 ;  /* 0x00000020a80c723c */ /* 0x048ff0000004184c */
[C---:B------:R-:W-:Y:S01]  /*2690*/  HMMA.16816.F32.BF16 R8, R168.reuse, R34, R100 ;  /* 0x00000022a808723c */ /* 0x040fe20000041864 */
[----:B------:R-:W3:Y:S07]  /*26a0*/  LDSM.16.M88.4 R100, [R226+0x1800] ;  /* 0x00180000e264783b */ /* 0x000eee0000000200 */
[C---:B----4-:R-:W-:Y:S01]  /*26b0*/  HMMA.16816.F32.BF16 R4, R168.reuse, R36, R96 ;  /* 0x00000024a804723c */ /* 0x050fe20000041860 */
[----:B------:R-:W-:Y:S07]  /*26c0*/  LDSM.16.M88.4 R96, [R242] ;  /* 0x00000000f260783b */ /* 0x000fee0000000200 */
[C---:B------:R-:W-:Y:S01]  /*26d0*/  HMMA.16816.F32.BF16 R32, R168.reuse, R38, R88 ;  /* 0x00000026a820723c */ /* 0x040fe20000041858 */
[----:B------:R-:W4:Y:S07]  /*26e0*/  LDSM.16.M88.4 R88, [R226+0x2000] ;  /* 0x00200000e258783b */ /* 0x000f2e0000000200 */
[C---:B------:R-:W-:Y:S08]  /*26f0*/  HMMA.16816.F32.BF16 R36, R168.reuse, R48, R84 ;  /* 0x00000030a824723c */ /* 0x040ff00000041854 */
[C---:B-1----:R-:W-:Y:S08]  /*2700*/  HMMA.16816.F32.BF16 R84, R168.reuse, R46, R52 ;  /* 0x0000002ea854723c */ /* 0x042ff00000041834 */
[----:B--2---:R-:W-:Y:S08]  /*2710*/  HMMA.16816.F32.BF16 R76, R168, R24, R40 ;  /* 0x00000018a84c723c */ /* 0x004ff00000041828 */
[C---:B-----5:R-:W-:Y:S08]  /*2720*/  HMMA.16816.F32.BF16 R52, R172.reuse, R16, R12 ;  /* 0x00000010ac34723c */ /* 0x060ff0000004180c */
[C---:B------:R-:W-:Y:S08]  /*2730*/  HMMA.16816.F32.BF16 R40, R172.reuse, R18, R8 ;  /* 0x00000012ac28723c */ /* 0x040ff00000041808 */
[C---:B------:R-:W-:Y:S08]  /*2740*/  HMMA.16816.F32.BF16 R16, R172.reuse, R28, R4 ;  /* 0x0000001cac10723c */ /* 0x040ff00000041804 */
[----:B------:R-:W-:Y:S01]  /*2750*/  HMMA.16816.F32.BF16 R12, R172, R30, R32 ;  /* 0x0000001eac0c723c */ /* 0x000fe20000041820 */
[----:B------:R-:W1:Y:S07]  /*2760*/  LDSM.16.M88.4 R28, [R225+0x3000] ;  /* 0x00300000e11c783b */ /* 0x000e6e0000000200 */
[C---:B------:R-:W-:Y:S08]  /*2770*/  HMMA.16816.F32.BF16 R48, R168.reuse, R50, R80 ;  /* 0x00000032a830723c */ /* 0x040ff00000041850 */
[C---:B------:R-:W-:Y:S01]  /*2780*/  HMMA.16816.F32.BF16 R80, R168.reuse, R26, R20 ;  /* 0x0000001aa850723c */ /* 0x040fe20000041814 */
[----:B------:R-:W2:Y:S04]  /*2790*/  LDSM.16.M88.4 R24, [R225+0x3800] ;  /* 0x00380000e118783b */ /* 0x000ea80000000200 */
[----:B------:R-:W5:Y:S03]  /*27a0*/  LDSM.16.M88.4 R20, [R225+0x4000] ;  /* 0x00400000e114783b */ /* 0x000f660000000200 */
[C---:B------:R-:W-:Y:S08]  /*27b0*/  HMMA.16816.F32.BF16 R56, R168.reuse, R60, R56 ;  /* 0x0000003ca838723c */ /* 0x040ff00000041838 */
[C---:B------:R-:W-:Y:S01]  /*27c0*/  HMMA.16816.F32.BF16 R72, R168.reuse, R62, R72 ;  /* 0x0000003ea848723c */ /* 0x040fe20000041848 */
[----:B------:R-:W-:Y:S07]  /*27d0*/  LDSM.16.M88.4 R60, [R225+0x5000] ;  /* 0x00500000e13c783b */ /* 0x000fee0000000200 */
[----:B------:R-:W-:Y:S08]  /*27e0*/  HMMA.16816.F32.BF16 R64, R168, R44, R64 ;  /* 0x0000002ca840723c */ /* 0x000ff00000041840 */
[C---:B------:R-:W-:Y:S01]  /*27f0*/  HMMA.16816.F32.BF16 R8, R172.reuse, R68, R36 ;  /* 0x00000044ac08723c */ /* 0x040fe20000041824 */
[----:B------:R-:W1:Y:S07]  /*2800*/  LDSM.16.M88.4 R36, [R225+0x4800] ;  /* 0x00480000e124783b */ /* 0x000e6e0000000200 */
[C---:B---3--:R-:W-:Y:S08]  /*2810*/  HMMA.16816.F32.BF16 R32, R172.reuse, R100, R56 ;  /* 0x00000064ac20723c */ /* 0x048ff00000041838 */
[C---:B------:R-:W-:Y:S08]  /*2820*/  HMMA.16816.F32.BF16 R4, R172.reuse, R70, R48 ;  /* 0x00000046ac04723c */ /* 0x040ff00000041830 */
[C---:B------:R-:W-:Y:S01]  /*2830*/  HMMA.16816.F32.BF16 R44, R172.reuse, R102, R72 ;  /* 0x00000066ac2c723c */ /* 0x040fe20000041848 */
[----:B------:R-:W-:Y:S07]  /*2840*/  LDSM.16.M88.4 R100, [R241] ;  /* 0x00000000f164783b */ /* 0x000fee0000000200 */
[C---:B----4-:R-:W-:Y:S08]  /*2850*/  HMMA.16816.F32.BF16 R56, R172.reuse, R88, R64 ;  /* 0x00000058ac38723c */ /* 0x050ff00000041840 */
[C---:B------:R-:W-:Y:S01]  /*2860*/  HMMA.16816.F32.BF16 R64, R172.reuse, R90, R84 ;  /* 0x0000005aac40723c */ /* 0x040fe20000041854 */
[----:B------:R-:W-:Y:S04]  /*2870*/  LDSM.16.M88.4 R84, [R243] ;  /* 0x00000000f354783b */ /* 0x000fe80000000200 */
[----:B------:R-:W-:Y:S03]  /*2880*/  LDSM.16.M88.4 R88, [R238] ;  /* 0x00000000ee58783b */ /* 0x000fe60000000200 */
[----:B------:R-:W-:Y:S01]  /*2890*/  HMMA.16816.F32.BF16 R72, R172, R92, R76 ;  /* 0x0000005cac48723c */ /* 0x000fe2000004184c */
[----:B------:R-:W3:Y:S07]  /*28a0*/  LDSM.16.M88.4 R76, [R225+0x5800] ;  /* 0x00580000e14c783b */ /* 0x000eee0000000200 */
[----:B-1----:R-:W-:Y:S08]  /*28b0*/  HMMA.16816.F32.BF16 R68, R176, R28, R52 ;  /* 0x0000001cb044723c */ /* 0x002ff00000041834 */
[----:B------:R-:W-:Y:S01]  /*28c0*/  HMMA.16816.F32.BF16 R80, R172, R94, R80 ;  /* 0x0000005eac50723c */ /* 0x000fe20000041850 */
[----:B------:R-:W1:Y:S07]  /*28d0*/  LDSM.16.M88.4 R92, [R240] ;  /* 0x00000000f05c783b */ /* 0x000e6e0000000200 */
[C---:B------:R-:W-:Y:S08]  /*28e0*/  HMMA.16816.F32.BF16 R52, R176.reuse, R30, R40 ;  /* 0x0000001eb034723c */ /* 0x040ff00000041828 */
[C---:B--2---:R-:W-:Y:S08]  /*28f0*/  HMMA.16816.F32.BF16 R48, R176.reuse, R24, R16 ;  /* 0x00000018b030723c */ /* 0x044ff00000041810 */
[C---:B------:R-:W-:Y:S01]  /*2900*/  HMMA.16816.F32.BF16 R40, R176.reuse, R26, R12 ;  /* 0x0000001ab028723c */ /* 0x040fe2000004180c */
[----:B------:R-:W2:Y:S07]  /*2910*/  LDSM.16.M88.4 R24, [R239] ;  /* 0x00000000ef18783b */ /* 0x000eae0000000200 */
[C---:B-----5:R-:W-:Y:S08]  /*2920*/  HMMA.16816.F32.BF16 R28, R176.reuse, R20, R8 ;  /* 0x00000014b01c723c */ /* 0x060ff00000041808 */
[C---:B------:R-:W-:Y:S08]  /*2930*/  HMMA.16816.F32.BF16 R20, R176.reuse, R22, R4 ;  /* 0x00000016b014723c */ /* 0x040ff00000041804 */
[C---:B------:R-:W-:Y:S08]  /*2940*/  HMMA.16816.F32.BF16 R12, R176.reuse, R38, R44 ;  /* 0x00000026b00c723c */ /* 0x040ff0000004182c */
[C---:B------:R-:W-:Y:S08]  /*2950*/  HMMA.16816.F32.BF16 R8, R176.reuse, R60, R56 ;  /* 0x0000003cb008723c */ /* 0x040ff00000041838 */
[C---:B------:R-:W-:Y:S08]  /*2960*/  HMMA.16816.F32.BF16 R4, R176.reuse, R62, R64 ;  /* 0x0000003eb004723c */ /* 0x040ff00000041840 */
[C---:B------:R-:W-:Y:S08]  /*2970*/  HMMA.16816.F32.BF16 R16, R176.reuse, R36, R32 ;  /* 0x00000024b010723c */ /* 0x040ff00000041820 */
[C---:B---3--:R-:W-:Y:S08]  /*2980*/  HMMA.16816.F32.BF16 R64, R176.reuse, R76, R72 ;  /* 0x0000004cb040723c */ /* 0x048ff00000041848 */
[----:B------:R-:W-:Y:S08]  /*2990*/  HMMA.16816.F32.BF16 R80, R176, R78, R80 ;  /* 0x0000004eb050723c */ /* 0x000ff00000041850 */
[C---:B------:R-:W-:Y:S08]  /*29a0*/  HMMA.16816.F32.BF16 R76, R180.reuse, R84, R68 ;  /* 0x00000054b44c723c */ /* 0x040ff00000041844 */
[C---:B------:R-:W-:Y:S01]  /*29b0*/  HMMA.16816.F32.BF16 R68, R180.reuse, R96, R48 ;  /* 0x00000060b444723c */ /* 0x040fe20000041830 */
[----:B------:R-:W3:Y:S07]  /*29c0*/  LDSM.16.M88.4 R48, [R229+0x3000] ;  /* 0x00300000e530783b */ /* 0x000eee0000000200 */
[C---:B------:R-:W-:Y:S01]  /*29d0*/  HMMA.16816.F32.BF16 R60, R180.reuse, R98, R40 ;  /* 0x00000062b43c723c */ /* 0x040fe20000041828 */
[----:B------:R-:W4:Y:S04]  /*29e0*/  LDSM.16.M88.4 R40, [R229+0x3800] ;  /* 0x00380000e528783b */ /* 0x000f280000000200 */
[----:B------:R-:W-:Y:S03]  /*29f0*/  LDSM.16.M88.4 R96, [R226+0x4800] ;  /* 0x00480000e260783b */ /* 0x000fe60000000200 */
[C---:B------:R-:W-:Y:S01]  /*2a00*/  HMMA.16816.F32.BF16 R56, R180.reuse, R100, R28 ;  /* 0x00000064b438723c */ /* 0x040fe2000004181c */
[----:B------:R-:W5:Y:S07]  /*2a10*/  LDSM.16.M88.4 R28, [R229+0x4000] ;  /* 0x00400000e51c783b */ /* 0x000f6e0000000200 */
[C---:B-1----:R-:W-:Y:S08]  /*2a20*/  HMMA.16816.F32.BF16 R36, R180.reuse, R94, R12 ;  /* 0x0000005eb424723c */ /* 0x042ff0000004180c */
[C---:B--2---:R-:W-:Y:S08]  /*2a30*/  HMMA.16816.F32.BF16 R32, R180.reuse, R24, R8 ;  /* 0x00000018b420723c */ /* 0x044ff00000041808 */
[C---:B------:R-:W-:Y:S01]  /*2a40*/  HMMA.16816.F32.BF16 R12, R180.reuse, R26, R4 ;  /* 0x0000001ab40c723c */ /* 0x040fe20000041804 */
[----:B------:R-:W1:Y:S07]  /*2a50*/  LDSM.16.M88.4 R24, [R229+0x4800] ;  /* 0x00480000e518783b */ /* 0x000e6e0000000200 */
[C---:B------:R-:W-:Y:S01]  /*2a60*/  HMMA.16816.F32.BF16 R72, R180.reuse, R86, R52 ;  /* 0x00000056b448723c */ /* 0x040fe20000041834 */
[----:B------:R-:W-:Y:S07]  /*2a70*/  LDSM.16.M88.4 R84, [R226+0x3000] ;  /* 0x00300000e254783b */ /* 0x000fee0000000200 */
[C---:B------:R-:W-:Y:S01]  /*2a80*/  HMMA.16816.F32.BF16 R52, R180.reuse, R102, R20 ;  /* 0x00000066b434723c */ /* 0x040fe20000041814 */
[----:B------:R-:W2:Y:S04]  /*2a90*/  LDSM.16.M88.4 R20, [R229+0x5000] ;  /* 0x00500000e514783b */ /* 0x000ea80000000200 */
[----:B------:R-:W-:Y:S03]  /*2aa0*/  LDSM.16.M88.4 R100, [R236] ;  /* 0x00000000ec64783b */ /* 0x000fe60000000200 */
[C---:B------:R-:W-:Y:S01]  /*2ab0*/  HMMA.16816.F32.BF16 R44, R180.reuse, R92, R16 ;  /* 0x0000005cb42c723c */ /* 0x040fe20000041810 */
[----:B------:R-:W1:Y:S04]  /*2ac0*/  LDSM.16.M88.4 R16, [R229+0x5800] ;  /* 0x00580000e510783b */ /* 0x000e680000000200 */
[----:B------:R-:W-:Y:S03]  /*2ad0*/  LDSM.16.M88.4 R92, [R225+0x7000] ;  /* 0x00700000e15c783b */ /* 0x000fe60000000200 */
[C---:B------:R-:W-:Y:S08]  /*2ae0*/  HMMA.16816.F32.BF16 R8, R180.reuse, R88, R64 ;  /* 0x00000058b408723c */ /* 0x040ff00000041840 */
[----:B------:R-:W-:Y:S01]  /*2af0*/  HMMA.16816.F32.BF16 R4, R180, R90, R80 ;  /* 0x0000005ab404723c */ /* 0x000fe20000041850 */
[----:B------:R-:W1:Y:S04]  /*2b00*/  LDSM.16.M88.4 R80, [R226+0x3800] ;  /* 0x00380000e250783b */ /* 0x000e680000000200 */
[----:B------:R-:W1:Y:S03]  /*2b10*/  LDSM.16.M88.4 R88, [R226+0x4000] ;  /* 0x00400000e258783b */ /* 0x000e660000000200 */
[C---:B---3--:R-:W-:Y:S08]  /*2b20*/  HMMA.16816.F32.BF16 R76, R184.reuse, R48, R76 ;  /* 0x00000030b84c723c */ /* 0x048ff0000004184c */
[C---:B------:R-:W-:Y:S08]  /*2b30*/  HMMA.16816.F32.BF16 R72, R184.reuse, R50, R72 ;  /* 0x00000032b848723c */ /* 0x040ff00000041848 */
[C---:B----4-:R-:W-:Y:S08]  /*2b40*/  HMMA.16816.F32.BF16 R68, R184.reuse, R40, R68 ;  /* 0x00000028b844723c */ /* 0x050ff00000041844 */
[C---:B------:R-:W-:Y:S08]  /*2b50*/  HMMA.16816.F32.BF16 R64, R184.reuse, R42, R60 ;  /* 0x0000002ab840723c */ /* 0x040ff0000004183c */
[C---:B-----5:R-:W-:Y:S08]  /*2b60*/  HMMA.16816.F32.BF16 R40, R184.reuse, R28, R56 ;  /* 0x0000001cb828723c */ /* 0x060ff00000041838 */
[C---:B------:R-:W-:Y:S01]  /*2b70*/  HMMA.16816.F32.BF16 R48, R184.reuse, R30, R52 ;  /* 0x0000001eb830723c */ /* 0x040fe20000041834 */
[----:B------:R-:W-:Y:S07]  /*2b80*/  LDSM.16.M88.4 R28, [R225+0x6800] ;  /* 0x00680000e11c783b */ /* 0x000fee0000000200 */
[C---:B-1----:R-:W-:Y:S08]  /*2b90*/  HMMA.16816.F32.BF16 R60, R184.reuse, R24, R44 ;  /* 0x00000018b83c723c */ /* 0x042ff0000004182c */
[C---:B------:R-:W-:Y:S01]  /*2ba0*/  HMMA.16816.F32.BF16 R56, R184.reuse, R26, R36 ;  /* 0x0000001ab838723c */ /* 0x040fe20000041824 */
[----:B------:R-:W1:Y:S07]  /*2bb0*/  LDSM.16.M88.4 R24, [R226+0x5800] ;  /* 0x00580000e218783b */ /* 0x000e6e0000000200 */
[C---:B--2---:R-:W-:Y:S08]  /*2bc0*/  HMMA.16816.F32.BF16 R52, R184.reuse, R20, R32 ;  /* 0x00000014b834723c */ /* 0x044ff00000041820 */
[C---:B------:R-:W-:Y:S08]  /*2bd0*/  HMMA.16816.F32.BF16 R44, R184.reuse, R22, R12 ;  /* 0x00000016b82c723c */ /* 0x040ff0000004180c */
[C---:B------:R-:W-:Y:S08]  /*2be0*/  HMMA.16816.F32.BF16 R36, R184.reuse, R16, R8 ;  /* 0x00000010b824723c */ /* 0x040ff00000041808 */
[----:B------:R-:W-:Y:S01]  /*2bf0*/  HMMA.16816.F32.BF16 R20, R184, R18, R4 ;  /* 0x00000012b814723c */ /* 0x000fe20000041804 */
[----:B------:R-:W2:Y:S07]  /*2c00*/  LDSM.16.M88.4 R16, [R225+0x6000] ;  /* 0x00600000e110783b */ /* 0x000eae0000000200 */
[C---:B------:R-:W-:Y:S08]  /*2c10*/  HMMA.16816.F32.BF16 R12, R188.reuse, R84, R76 ;  /* 0x00000054bc0c723c */ /* 0x040ff0000004184c */
[C---:B------:R-:W-:Y:S01]  /*2c20*/  HMMA.16816.F32.BF16 R8, R188.reuse, R86, R72 ;  /* 0x00000056bc08723c */ /* 0x040fe20000041848 */
[----:B------:R-:W-:Y:S07]  /*2c30*/  LDSM.16.M88.4 R84, [R233] ;  /* 0x00000000e954783b */ /* 0x000fee0000000200 */
[C---:B------:R-:W-:Y:S08]  /*2c40*/  HMMA.16816.F32.BF16 R32, R188.reuse, R82, R64 ;  /* 0x00000052bc20723c */ /* 0x040ff00000041840 */
[C---:B------:R-:W-:Y:S01]  /*2c50*/  HMMA.16816.F32.BF16 R4, R188.reuse, R80, R68 ;  /* 0x00000050bc04723c */ /* 0x040fe20000041844 */
[----:B------:R-:W3:Y:S07]  /*2c60*/  LDSM.16.M88.4 R80, [R225+0x8000] ;  /* 0x00800000e150783b */ /* 0x000eee0000000200 */
[C---:B------:R-:W-:Y:S08]  /*2c70*/  HMMA.16816.F32.BF16 R40, R188.reuse, R88, R40 ;  /* 0x00000058bc28723c */ /* 0x040ff00000041828 */
[C---:B------:R-:W-:Y:S01]  /*2c80*/  HMMA.16816.F32.BF16 R48, R188.reuse, R90, R48 ;  /* 0x0000005abc30723c */ /* 0x040fe20000041830 */
[----:B------:R-:W4:Y:S07]  /*2c90*/  LDSM.16.M88.4 R88, [R225+0x8800] ;  /* 0x00880000e158783b */ /* 0x000f2e0000000200 */
[C---:B------:R-:W-:Y:S08]  /*2ca0*/  HMMA.16816.F32.BF16 R60, R188.reuse, R96, R60 ;  /* 0x00000060bc3c723c */ /* 0x040ff0000004183c */
[C---:B------:R-:W-:Y:S01]  /*2cb0*/  HMMA.16816.F32.BF16 R76, R188.reuse, R98, R56 ;  /* 0x00000062bc4c723c */ /* 0x040fe20000041838 */
[----:B------:R-:W5:Y:S07]  /*2cc0*/  LDSM.16.M88.4 R96, [R237] ;  /* 0x00000000ed60783b */ /* 0x000f6e0000000200 */
[C---:B------:R-:W-:Y:S08]  /*2cd0*/  HMMA.16816.F32.BF16 R72, R188.reuse, R108, R52 ;  /* 0x0000006cbc48723c */ /* 0x040ff00000041834 */
[C---:B------:R-:W-:Y:S01]  /*2ce0*/  HMMA.16816.F32.BF16 R68, R188.reuse, R110, R44 ;  /* 0x0000006ebc44723c */ /* 0x040fe2000004182c */
[----:B------:R-:W-:Y:S07]  /*2cf0*/  LDSM.16.M88.4 R108, [R229+0x6000] ;  /* 0x00600000e56c783b */ /* 0x000fee0000000200 */
[C---:B-1----:R-:W-:Y:S08]  /*2d00*/  HMMA.16816.F32.BF16 R64, R188.reuse, R24, R36 ;  /* 0x00000018bc40723c */ /* 0x042ff00000041824 */
[----:B------:R-:W-:Y:S01]  /*2d10*/  HMMA.16816.F32.BF16 R56, R188, R26, R20 ;  /* 0x0000001abc38723c */ /* 0x000fe20000041814 */
[----:B------:R-:W1:Y:S07]  /*2d20*/  LDSM.16.M88.4 R24, [R234] ;  /* 0x00000000ea18783b */ /* 0x000e6e0000000200 */
[C---:B--2---:R-:W-:Y:S08]  /*2d30*/  HMMA.16816.F32.BF16 R52, R192.reuse, R16, R12 ;  /* 0x00000010c034723c */ /* 0x044ff0000004180c */
[C---:B------:R-:W-:Y:S08]  /*2d40*/  HMMA.16816.F32.BF16 R44, R192.reuse, R18, R8 ;  /* 0x00000012c02c723c */ /* 0x040ff00000041808 */
[C---:B------:R-:W-:Y:S08]  /*2d50*/  HMMA.16816.F32.BF16 R16, R192.reuse, R30, R32 ;  /* 0x0000001ec010723c */ /* 0x040ff00000041820 */
[C---:B------:R-:W-:Y:S08]  /*2d60*/  HMMA.16816.F32.BF16 R12, R192.reuse, R92, R40 ;  /* 0x0000005cc00c723c */ /* 0x040ff00000041828 */
[C---:B------:R-:W-:Y:S01]  /*2d70*/  HMMA.16816.F32.BF16 R8, R192.reuse, R94, R48 ;  /* 0x0000005ec008723c */ /* 0x040fe20000041830 */
[----:B------:R-:W2:Y:S07]  /*2d80*/  LDSM.16.M88.4 R92, [R232] ;  /* 0x00000000e85c783b */ /* 0x000eae0000000200 */
[C---:B------:R-:W-:Y:S08]  /*2d90*/  HMMA.16816.F32.BF16 R20, R192.reuse, R28, R4 ;  /* 0x0000001cc014723c */ /* 0x040ff00000041804 */
[C---:B------:R-:W-:Y:S08]  /*2da0*/  HMMA.16816.F32.BF16 R4, R192.reuse, R104, R60 ;  /* 0x00000068c004723c */ /* 0x040ff0000004183c */
[C---:B------:R-:W-:Y:S01]  /*2db0*/  HMMA.16816.F32.BF16 R28, R192.reuse, R106, R76 ;  /* 0x0000006ac01c723c */ /* 0x040fe2000004184c */
[----:B------:R-:W-:Y:S04]  /*2dc0*/  LDSM.16.M88.4 R104, [R229+0x8800] ;  /* 0x00880000e568783b */ /* 0x000fe80000000200 */
[----:B------:R-:W-:Y:S03]  /*2dd0*/  LDSM.16.M88.4 R76, [R226+0x6800] ;  /* 0x00680000e24c783b */ /* 0x000fe60000000200 */
[C---:B---3--:R-:W-:Y:S08]  /*2de0*/  HMMA.16816.F32.BF16 R32, R192.reuse, R80, R72 ;  /* 0x00000050c020723c */ /* 0x048ff00000041848 */
[C---:B------:R-:W-:Y:S01]  /*2df0*/  HMMA.16816.F32.BF16 R36, R192.reuse, R82, R68 ;  /* 0x00000052c024723c */ /* 0x040fe20000041844 */
[----:B------:R-:W-:Y:S07]  /*2e00*/  LDSM.16.M88.4 R80, [R229+0x7000] ;  /* 0x00700000e550783b */ /* 0x000fee0000000200 */
[C---:B----4-:R-:W-:Y:S01]  /*2e10*/  HMMA.16816.F32.BF16 R40, R192.reuse, R88, R64 ;  /* 0x00000058c028723c */ /* 0x050fe20000041840 */
[----:B------:R-:W-:Y:S07]  /*2e20*/  LDSM.16.M88.4 R64, [R226+0x6000] ;  /* 0x00600000e240783b */ /* 0x000fee0000000200 */
[----:B------:R-:W-:Y:S01]  /*2e30*/  HMMA.16816.F32.BF16 R48, R192, R90, R56 ;  /* 0x0000005ac030723c */ /* 0x000fe20000041838 */
[----:B------:R-:W-:Y:S07]  /*2e40*/  LDSM.16.M88.4 R88, [R229+0x7800] ;  /* 0x00780000e558783b */ /* 0x000fee0000000200 */
[C---:B-----5:R-:W-:Y:S08]  /*2e50*/  HMMA.16816.F32.BF16 R56, R196.reuse, R98, R44 ;  /* 0x00000062c438723c */ /* 0x060ff0000004182c */
[C---:B------:R-:W-:Y:S01]  /*2e60*/  HMMA.16816.F32.BF16 R44, R196.reuse, R102, R16 ;  /* 0x00000066c42c723c */ /* 0x040fe20000041810 */
[----:B------:R-:W3:Y:S07]  /*2e70*/  LDSM.16.M88.4 R16, [R229+0x6800] ;  /* 0x00680000e510783b */ /* 0x000eee0000000200 */
[C---:B------:R-:W-:Y:S01]  /*2e80*/  HMMA.16816.F32.BF16 R60, R196.reuse, R96, R52 ;  /* 0x00000060c43c723c */ /* 0x040fe20000041834 */
[----:B------:R-:W4:Y:S07]  /*2e90*/  LDSM.16.M88.4 R96, [R229+0x8000] ;  /* 0x00800000e560783b */ /* 0x000f2e0000000200 */
[C---:B------:R-:W-:Y:S08]  /*2ea0*/  HMMA.16816.F32.BF16 R72, R196.reuse, R112, R12 ;  /* 0x00000070c448723c */ /* 0x040ff0000004180c */
[C---:B------:R-:W-:Y:S01]  /*2eb0*/  HMMA.16816.F32.BF16 R52, R196.reuse, R100, R20 ;  /* 0x00000064c434723c */ /* 0x040fe20000041814 */
[----:B------:R-:W5:Y:S07]  /*2ec0*/  LDSM.16.M88.4 R100, [R226+0x8000] ;  /* 0x00800000e264783b */ /* 0x000f6e0000000200 */
[C---:B------:R-:W-:Y:S08]  /*2ed0*/  HMMA.16816.F32.BF16 R68, R196.reuse, R114, R8 ;  /* 0x00000072c444723c */ /* 0x040ff00000041808 */
[C---:B-1----:R-:W-:Y:S08]  /*2ee0*/  HMMA.16816.F32.BF16 R12, R196.reuse, R24, R4 ;  /* 0x00000018c40c723c */ /* 0x042ff00000041804 */
[C---:B------:R-:W-:Y:S08]  /*2ef0*/  HMMA.16816.F32.BF16 R8, R196.reuse, R26, R28 ;  /* 0x0000001ac408723c */ /* 0x040ff0000004181c */
[C---:B------:R-:W-:Y:S08]  /*2f00*/  HMMA.16816.F32.BF16 R4, R196.reuse, R84, R32 ;  /* 0x00000054c404723c */ /* 0x040ff00000041820 */
[C---:B------:R-:W-:Y:S01]  /*2f10*/  HMMA.16816.F32.BF16 R20, R196.reuse, R86, R36 ;  /* 0x00000056c414723c */ /* 0x040fe20000041824 */
[----:B------:R-:W1:Y:S07]  /*2f20*/  LDSM.16.M88.4 R84, [R226+0x7000] ;  /* 0x00700000e254783b */ /* 0x000e6e0000000200 */
[C---:B--2---:R-:W-:Y:S08]  /*2f30*/  HMMA.16816.F32.BF16 R28, R196.reuse, R92, R40 ;  /* 0x0000005cc41c723c */ /* 0x044ff00000041828 */
[----:B------:R-:W-:Y:S01]  /*2f40*/  HMMA.16816.F32.BF16 R48, R196, R94, R48 ;  /* 0x0000005ec430723c */ /* 0x000fe20000041830 */
[----:B------:R-:W2:Y:S07]  /*2f50*/  LDSM.16.M88.4 R92, [R226+0x7800] ;  /* 0x00780000e25c783b */ /* 0x000eae0000000200 */
[C---:B------:R-:W-:Y:S08]  /*2f60*/  HMMA.16816.F32.BF16 R60, R200.reuse, R108, R60 ;  /* 0x0000006cc83c723c */ /* 0x040ff0000004183c */
[----:B------:R-:W-:Y:S01]  /*2f70*/  HMMA.16816.F32.BF16 R56, R200, R110, R56 ;  /* 0x0000006ec838723c */ /* 0x000fe20000041838 */
[----:B------:R-:W1:Y:S01]  /*2f80*/  LDSM.16.M88.4 R108, [R226+0x8800] ;  /* 0x00880000e26c783b */ /* 0x000e620000000200 */
[----:B------:R-:W-:-:S06]  /*2f90*/  DEPBAR.LE SB0, 0x0 ;  /* 0x000080000000791a */ /* 0x000fcc0000000000 */
[C---:B---3--:R-:W-:Y:S08]  /*2fa0*/  HMMA.16816.F32.BF16 R52, R200.reuse, R16, R52 ;  /* 0x00000010c834723c */ /* 0x048ff00000041834 */
[C---:B------:R-:W-:Y:S08]  /*2fb0*/  HMMA.16816.F32.BF16 R44, R200.reuse, R18, R44 ;  /* 0x00000012c82c723c */ /* 0x040ff0000004182c */
[C---:B------:R-:W-:Y:S08]  /*2fc0*/  HMMA.16816.F32.BF16 R32, R200.reuse, R88, R12 ;  /* 0x00000058c820723c */ /* 0x040ff0000004180c */
[C---:B------:R-:W-:Y:S08]  /*2fd0*/  HMMA.16816.F32.BF16 R24, R200.reuse, R90, R8 ;  /* 0x0000005ac818723c */ /* 0x040ff00000041808 */
[C---:B----4-:R-:W-:Y:S08]  /*2fe0*/  HMMA.16816.F32.BF16 R16, R200.reuse, R96, R4 ;  /* 0x00000060c810723c */ /* 0x050ff00000041804 */
[----:B------:R-:W-:Y:S01]  /*2ff0*/  HMMA.16816.F32.BF16 R40, R200, R80, R72 ;  /* 0x00000050c828723c */ /* 0x000fe20000041848 */
[----:B------:R-:W-:-:S07]  /*3000*/  IMAD.MOV.U32 R97, RZ, RZ, R123 ;  /* 0x000000ffff617224 */ /* 0x000fce00078e007b */
[C---:B------:R-:W-:Y:S08]  /*3010*/  HMMA.16816.F32.BF16 R36, R200.reuse, R82, R68 ;  /* 0x00000052c824723c */ /* 0x040ff00000041844 */
[C---:B------:R-:W-:Y:S08]  /*3020*/  HMMA.16816.F32.BF16 R12, R200.reuse, R98, R20 ;  /* 0x00000062c80c723c */ /* 0x040ff00000041814 */
[C---:B------:R-:W-:Y:S08]  /*3030*/  HMMA.16816.F32.BF16 R8, R200.reuse, R104, R28 ;  /* 0x00000068c808723c */ /* 0x040ff0000004181c */
[----:B------:R-:W-:Y:S01]  /*3040*/  HMMA.16816.F32.BF16 R4, R200, R106, R48 ;  /* 0x0000006ac804723c */ /* 0x000fe20000041830 */
[----:B------:R-:W-:Y:S01]  /*3050*/  ISETP.GE.AND P0, PT, R97, 0x2, PT ;  /* 0x000000026100780c */ /* 0x000fe20003f06270 */
[----:B------:R-:W-:Y:S06]  /*3060*/  BSSY B0, `(.L_x_443) ;  /* 0x0000031000007945 */ /* 0x000fec0003800000 */
[C---:B------:R-:W-:Y:S08]  /*3070*/  HMMA.16816.F32.BF16 R20, R204.reuse, R64, R60 ;  /* 0x00000040cc14723c */ /* 0x040ff0000004183c */
[C---:B------:R-:W-:Y:S08]  /*3080*/  HMMA.16816.F32.BF16 R56, R204.reuse, R66, R56 ;  /* 0x00000042cc38723c */ /* 0x040ff00000041838 */
[C---:B-----5:R-:W-:Y:S08]  /*3090*/  HMMA.16816.F32.BF16 R64, R204.reuse, R100, R16 ;  /* 0x00000064cc40723c */ /* 0x060ff00000041810 */
[C---:B------:R-:W-:Y:S08]  /*30a0*/  HMMA.16816.F32.BF16 R52, R204.reuse, R76, R52 ;  /* 0x0000004ccc34723c */ /* 0x040ff00000041834 */
[C---:B------:R-:W-:Y:S08]  /*30b0*/  HMMA.16816.F32.BF16 R44, R204.reuse, R78, R44 ;  /* 0x0000004ecc2c723c */ /* 0x040ff0000004182c */
[C---:B-1----:R-:W-:Y:S08]  /*30c0*/  HMMA.16816.F32.BF16 R40, R204.reuse, R84, R40 ;  /* 0x00000054cc28723c */ /* 0x042ff00000041828 */
[C---:B------:R-:W-:Y:S08]  /*30d0*/  HMMA.16816.F32.BF16 R36, R204.reuse, R86, R36 ;  /* 0x00000056cc24723c */ /* 0x040ff00000041824 */
[C---:B--2---:R-:W-:Y:S08]  /*30e0*/  HMMA.16816.F32.BF16 R32, R204.reuse, R92, R32 ;  /* 0x0000005ccc20723c */ /* 0x044ff00000041820 */
[C---:B------:R-:W-:Y:S08]  /*30f0*/  HMMA.16816.F32.BF16 R28, R204.reuse, R94, R24 ;  /* 0x0000005ecc1c723c */ /* 0x040ff00000041818 */
[C---:B------:R-:W-:Y:S08]  /*3100*/  HMMA.16816.F32.BF16 R60, R204.reuse, R102, R12 ;  /* 0x00000066cc3c723c */ /* 0x040ff0000004180c */
[C---:B------:R-:W-:Y:S08]  /*3110*/  HMMA.16816.F32.BF16 R16, R204.reuse, R108, R8 ;  /* 0x0000006ccc10723c */ /* 0x040ff00000041808 */
[----:B------:R-:W-:Y:S01]  /*3120*/  HMMA.16816.F32.BF16 R48, R204, R110, R4 ;  /* 0x0000006ecc30723c */ /* 0x000fe20000041804 */
[----:B------:R-:W-:Y:S06]  /*3130*/  BAR.SYNC.DEFER_BLOCKING 0x0 ;  /* 0x0000000000007b1d */ /* 0x000fec0000010000 */
[----:B------:R-:W-:Y:S01]  /*3140*/  @!UPT UIADD3 URZ, URZ, URZ, URZ ;  /* 0x0000003f3f3ff290 */ /* 0x000fe2000fffe03f */
[----:B------:R-:W-:Y:S11]  /*3150*/  @!P0 BRA `(.L_x_444) ;  /* 0x0000021000008947 */ /* 0x000ff60003800000 */
[----:B------:R-:W-:Y:S01]  /*3160*/  IADD3 R0, R97, -0x2, RZ ;  /* 0xfffffffe61007810 */ /* 0x000fe20007ffe0ff */
[C---:B------:R-:W-:Y:S01]  /*3170*/  IMAD.SHL.U32 R6, R117.reuse, 0x40, RZ ;  /* 0x0000004075067824 */ /* 0x040fe200078e00ff */
[----:B------:R-:W-:-:S02]  /*3180*/  SHF.L.U64.HI R7, R117, 0x6, R120 ;  /* 0x0000000675077819 */ /* 0x000fc40000010278 */
[----:B------:R-:W-:-:S05]  /*3190*/  SHF.R.S32.HI R2, RZ, 0x1f, R0 ;  /* 0x0000001fff027819 */ /* 0x000fca0000011400 */
[----:B------:R-:W-:Y:S02]  /*31a0*/  IMAD R4, R2, c[0x0][0x1e0], RZ ;  /* 0x0000780002047a24 */ /* 0x000fe400078e02ff */
[----:B------:R-:W-:-:S04]  /*31b0*/  IMAD.WIDE.U32 R2, R0, c[0x0][0x1e0], RZ ;  /* 0x0000780000027a25 */ /* 0x000fc800078e00ff */
[----:B------:R-:W-:Y:S02]  /*31c0*/  IMAD R0, R0, c[0x0][0x1e4], R4 ;  /* 0x0000790000007a24 */ /* 0x000fe400078e0204 */
[----:B------:R-:W-:-:S04]  /*31d0*/  IMAD.WIDE.U32 R4, R2, 0x60, R118 ;  /* 0x0000006002047825 */ /* 0x000fc800078e0076 */
[----:B------:R-:W-:Y:S01]  /*31e0*/  IMAD.IADD R0, R3, 0x1, R0 ;  /* 0x0000000103007824 */ /* 0x000fe200078e0200 */
[----:B------:R-:W-:-:S03]  /*31f0*/  LEA R2, P0, R4, c[0x0][0x1c8], 0x1 ;  /* 0x0000720004027a11 */ /* 0x000fc600078008ff */
[----:B------:R-:W-:Y:S01]  /*3200*/  IMAD R0, R0, 0x60, RZ ;  /* 0x0000006000007824 */ /* 0x000fe200078e02ff */
[----:B------:R-:W-:-:S03]  /*3210*/  IADD3 R10, P6, P5, R6, 0x80, R2 ;  /* 0x00000080060a7810 */ /* 0x000fc60007dde002 */
[----:B------:R-:W-:-:S05]  /*3220*/  IMAD.IADD R0, R5, 0x1, R0 ;  /* 0x0000000105007824 */ /* 0x000fca00078e0200 */
        /* <DEDUP_REMOVED lines=20> */
.L_x_444:
[----:B------:R-:W-:Y:S05]  /*3370*/  BSYNC B0 ;  /* 0x0000000000007941 */ /* 0x000fea0003800000 */
.L_x_443:
[----:B------:R-:W2:Y:S04]  /*3380*/  LDL R0, [R1+0x84] ;  /* 0x0000840001007983 */ /* 0x000ea80000100800 */
[----:B-1----:R-:W3:Y:S04]  /*3390*/  LDL R5, [R1+0x50] ;  /* 0x0000500001057983 */ /* 0x002ee80000100800 */
[----:B------:R-:W-:Y:S04]  /*33a0*/  LDSM.16.MT88.4 R68, [R230+0x800] ;  /* 0x00080000e644783b */ /* 0x000fe80000004200 */
[----:B------:R-:W-:Y:S04]  /*33b0*/  LDSM.16.MT88.4 R80, [R228+0x3000] ;  /* 0x00300000e450783b */ /* 0x000fe80000004200 */
[----:B------:R-:W0:Y:S01]  /*33c0*/  LDGDEPBAR ;  /* 0x00000000000079af */ /* 0x000e220000000000 */
[----:B--2---:R-:W-:-:S04]  /*33d0*/  IMAD.IADD R0, R0, 0x1, R121 ;  /* 0x0000000100007824 */ /* 0x004fc800078e0279 */
[----:B------:R-:W-:-:S05]  /*33e0*/  @P1 IMAD.HI.U32 R2, R0, c[0x0][0x2c8], RZ ;  /* 0x0000b20000021a27 */ /* 0x000fca00078e00ff */
[----:B------:R-:W-:-:S05]  /*33f0*/  @P1 SHF.R.U32.HI R0, RZ, c[0x0][0x2cc], R2 ;  /* 0x0000b300ff001a19 */ /* 0x000fca0000011602 */
[----:B------:R-:W1:Y:S04]  /*3400*/  SHFL.IDX PT, R4, R0, RZ, 0x1c1f ;  /* 0x001c1fff00047589 */ /* 0x000e6800000e0000 */
[----:B------:R2:W4:Y:S02]  /*3410*/  SHFL.IDX PT, R3, R0, 0x1, 0x1c1f ;  /* 0x003c1f0000037f89 */ /* 0x00052400000e0000 */
[----:B--2---:R-:W-:-:S04]  /*3420*/  IADD3 R0, R116, c[0x0][0x1d0], RZ ;  /* 0x0000740074007a10 */ /* 0x004fc80007ffe0ff */
[----:B---3--:R-:W-:Y:S01]  /*3430*/  IADD3 R2, -R5, 0x1, R0 ;  /* 0x0000000105027810 */ /* 0x008fe20007ffe100 */
[----:B------:R-:W-:-:S03]  /*3440*/  IMAD.IADD R0, R0, 0x1, -R5 ;  /* 0x0000000100007824 */ /* 0x000fc600078e0a05 */
[----:B------:R-:W-:-:S05]  /*3450*/  IADD3 R2, R2, -c[0x0][0x168], RZ ;  /* 0x80005a0002027a10 */ /* 0x000fca0007ffe0ff */
[C---:B-1----:R-:W-:Y:S02]  /*3460*/  IMAD.IADD R4, R2.reuse, 0x1, R4 ;  /* 0x0000000102047824 */ /* 0x042fe400078e0204 */
[----:B----4-:R-:W-:-:S03]  /*3470*/  IMAD.IADD R3, R2, 0x1, R3 ;  /* 0x0000000102037824 */ /* 0x010fc600078e0203 */
[C---:B------:R-:W-:Y:S02]  /*3480*/  IMNMX R2, R0.reuse, R4, PT ;  /* 0x0000000400027217 */ /* 0x040fe40003800200 */
[----:B------:R-:W-:Y:S02]  /*3490*/  IMNMX R0, R0, R3, PT ;  /* 0x0000000300007217 */ /* 0x000fe40003800200 */
[C---:B------:R-:W-:Y:S02]  /*34a0*/  ISETP.GT.AND P0, PT, R2.reuse, RZ, PT ;  /* 0x000000ff0200720c */ /* 0x040fe40003f04270 */
[----:B------:R-:W-:Y:S02]  /*34b0*/  ISETP.GT.AND P6, PT, R2, 0x1, PT ;  /* 0x000000010200780c */ /* 0x000fe40003fc4270 */
[----:B------:R-:W-:Y:S02]  /*34c0*/  FSEL R5, R20, -INF , P0 ;  /* 0xff80000014057808 */ /* 0x000fe40000000000 */
[----:B------:R-:W-:-:S02]  /*34d0*/  ISETP.GT.AND P0, PT, R0, 0x1, PT ;  /* 0x000000010000780c */ /* 0x000fc40003f04270 */
[----:B------:R-:W-:Y:S02]  /*34e0*/  ISETP.GT.AND P5, PT, R0, RZ, PT ;  /* 0x000000ff0000720c */ /* 0x000fe40003fa4270 */
[----:B------:R-:W-:Y:S02]  /*34f0*/  FSEL R6, R21, -INF , P6 ;  /* 0xff80000015067808 */ /* 0x000fe40003000000 */
[----:B------:R-:W-:Y:S02]  /*3500*/  ISETP.GT.AND P6, PT, R2, 0x8, PT ;  /* 0x000000080200780c */ /* 0x000fe40003fc4270 */
[----:B------:R-:W-:Y:S02]  /*3510*/  FSEL R13, R23, -INF , P0 ;  /* 0xff800000170d7808 */ /* 0x000fe40000000000 */
[----:B------:R-:W-:Y:S02]  /*3520*/  ISETP.GT.AND P0, PT, R0, 0x8, PT ;  /* 0x000000080000780c */ /* 0x000fe40003f04270 */
[----:B------:R-:W-:-:S02]  /*3530*/  FSEL R12, R22, -INF , P5 ;  /* 0xff800000160c7808 */ /* 0x000fc40002800000 */
[----:B------:R-:W-:Y:S02]  /*3540*/  ISETP.GT.AND P5, PT, R2, 0x9, PT ;  /* 0x000000090200780c */ /* 0x000fe40003fa4270 */
[----:B------:R-:W-:Y:S02]  /*3550*/  FSEL R7, R56, -INF , P6 ;  /* 0xff80000038077808 */ /* 0x000fe40003000000 */
[----:B------:R-:W-:Y:S02]  /*3560*/  FMNMX.FTZ R3, R5, R6, !PT ;  /* 0x0000000605037209 */ /* 0x000fe40007810000 */
[----:B------:R-:W-:Y:S02]  /*3570*/  FSEL R14, R58, -INF , P0 ;  /* 0xff8000003a0e7808 */ /* 0x000fe40000000000 */
[----:B------:R-:W-:Y:S02]  /*3580*/  ISETP.GT.AND P0, PT, R2, 0x11, PT ;  /* 0x000000110200780c */ /* 0x000fe40003f04270 */
[----:B------:R-:W-:-:S02]  /*3590*/  FSEL R8, R57, -INF , P5 ;  /* 0xff80000039087808 */ /* 0x000fc40002800000 */
[----:B------:R-:W-:Y:S02]  /*35a0*/  ISETP.GT.AND P6, PT, R2, 0x10, PT ;  /* 0x000000100200780c */ /* 0x000fe40003fc4270 */
[----:B------:R-:W-:Y:S02]  /*35b0*/  FMNMX.FTZ R3, R7, R3, !PT ;  /* 0x0000000307037209 */ /* 0x000fe40007810000 */
[----:B------:R-:W-:Y:S02]  /*35c0*/  ISETP.GT.AND P5, PT, R0, 0x9, PT ;  /* 0x000000090000780c */ /* 0x000fe40003fa4270 */
[----:B------:R-:W-:Y:S02]  /*35d0*/  FSEL R10, R53, -INF , P0 ;  /* 0xff800000350a7808 */ /* 0x000fe40000000000 */
[----:B------:R-:W-:Y:S02]  /*35e0*/  FSEL R9, R52, -INF , P6 ;  /* 0xff80000034097808 */ /* 0x000fe40003000000 */
[----:B------:R-:W-:-:S02]  /*35f0*/  ISETP.GT.AND P0, PT, R0, 0x11, PT ;  /* 0x000000110000780c */ /* 0x000fc40003f04270 */
[----:B------:R-:W-:Y:S02]  /*3600*/  FMNMX.FTZ R3, R8, R3, !PT ;  /* 0x0000000308037209 */ /* 0x000fe40007810000 */
[----:B------:R-:W-:Y:S02]  /*3610*/  FSEL R15, R59, -INF , P5 ;  /* 0xff8000003b0f7808 */ /* 0x000fe40002800000 */
[----:B------:R-:W-:Y:S01]  /*3620*/  ISETP.GT.AND P5, PT, R0, 0x10, PT ;  /* 0x000000100000780c */ /* 0x000fe20003fa4270 */
[----:B------:R-:W-:Y:S01]  /*3630*/  LDSM.16.MT88.4 R56, [R249] ;  /* 0x00000000f938783b */ /* 0x000fe20000004200 */
[----:B------:R-:W-:Y:S02]  /*3640*/  ISETP.GT.AND P6, PT, R2, 0x18, PT ;  /* 0x000000180200780c */ /* 0x000fe40003fc4270 */
[----:B------:R-:W-:Y:S02]  /*3650*/  FSEL R22, R55, -INF , P0 ;  /* 0xff80000037167808 */ /* 0x000fe40000000000 */
[----:B------:R-:W-:-:S02]  /*3660*/  FMNMX.FTZ R3, R9, R3, !PT ;  /* 0x0000000309037209 */ /* 0x000fc40007810000 */
[----:B------:R-:W-:Y:S02]  /*3670*/  ISETP.GT.AND P0, PT, R0, 0x18, PT ;  /* 0x000000180000780c */ /* 0x000fe40003f04270 */
[----:B------:R-:W-:Y:S02]  /*3680*/  FSEL R21, R54, -INF , P5 ;  /* 0xff80000036157808 */ /* 0x000fe40002800000 */
[----:B------:R-:W-:Y:S02]  /*3690*/  ISETP.GT.AND P5, PT, R2, 0x19, PT ;  /* 0x000000190200780c */ /* 0x000fe40003fa4270 */
[----:B------:R-:W-:Y:S02]  /*36a0*/  FSEL R11, R44, -INF , P6 ;  /* 0xff8000002c0b7808 */ /* 0x000fe40003000000 */
[----:B------:R-:W-:Y:S02]  /*36b0*/  FMNMX.FTZ R3, R10, R3, !PT ;  /* 0x000000030a037209 */ /* 0x000fe40007810000 */
[----:B------:R-:W-:-:S02]  /*36c0*/  FSEL R23, R46, -INF , P0 ;  /* 0xff8000002e177808 */ /* 0x000fc40000000000 */
[C---:B------:R-:W-:Y:S02]  /*36d0*/  ISETP.GT.AND P0, PT, R2.reuse, 0x21, PT ;  /* 0x000000210200780c */ /* 0x040fe40003f04270 */
[----:B------:R-:W-:Y:S02]  /*36e0*/  FSEL R20, R45, -INF , P5 ;  /* 0xff8000002d147808 */ /* 0x000fe40002800000 */
[----:B------:R-:W-:Y:S02]  /*36f0*/  ISETP.GT.AND P6, PT, R2, 0x20, PT ;  /* 0x000000200200780c */ /* 0x000fe40003fc4270 */
[----:B------:R-:W-:Y:S02]  /*3700*/  FMNMX.FTZ R3, R11, R3, !PT ;  /* 0x000000030b037209 */ /* 0x000fe40007810000 */
[----:B------:R-:W-:Y:S02]  /*3710*/  FSEL R88, R41, -INF , P0 ;  /* 0xff80000029587808 */ /* 0x000fe40000000000 */
[----:B------:R-:W-:-:S02]  /*3720*/  ISETP.GT.AND P0, PT, R0, 0x21, PT ;  /* 0x000000210000780c */ /* 0x000fc40003f04270 */
[----:B------:R-:W-:Y:S02]  /*3730*/  ISETP.GT.AND P5, PT, R0, 0x19, PT ;  /* 0x000000190000780c */ /* 0x000fe40003fa4270 */
[----:B------:R-:W-:Y:S02]  /*3740*/  FSEL R89, R40, -INF , P6 ;  /* 0xff80000028597808 */ /* 0x000fe40003000000 */
[----:B------:R-:W-:Y:S02]  /*3750*/  FMNMX.FTZ R3, R20, R3, !PT ;  /* 0x0000000314037209 */ /* 0x000fe40007810000 */
[----:B------:R-:W-:Y:S02]  /*3760*/  FSEL R101, R43, -INF , P0 ;  /* 0xff8000002b657808 */ /* 0x000fe40000000000 */
[----:B------:R-:W-:Y:S02]  /*3770*/  FSEL R24, R47, -INF , P5 ;  /* 0xff8000002f187808 */ /* 0x000fe40002800000 */
[----:B------:R-:W-:-:S02]  /*3780*/  ISETP.GT.AND P6, PT, R2, 0x28, PT ;  /* 0x000000280200780c */ /* 0x000fc40003fc4270 */
[----:B------:R-:W-:Y:S02]  /*3790*/  ISETP.GT.AND P0, PT, R2, 0x29, PT ;  /* 0x000000290200780c */ /* 0x000fe40003f04270 */
[----:B------:R-:W-:Y:S02]  /*37a0*/  FMNMX.FTZ R3, R89, R3, !PT ;  /* 0x0000000359037209 */ /* 0x000fe40007810000 */
[----:B------:R-:W-:Y:S02]  /*37b0*/  ISETP.GT.AND P5, PT, R0, 0x20, PT ;  /* 0x000000200000780c */ /* 0x000fe40003fa4270 */
[----:B------:R-:W-:Y:S02]  /*37c0*/  FSEL R79, R36, -INF , P6 ;  /* 0xff800000244f7808 */ /* 0x000fe40003000000 */
[----:B------:R-:W-:Y:S02]  /*37d0*/  FSEL R78, R37, -INF , P0 ;  /* 0xff800000254e7808 */ /* 0x000fe40000000000 */
[----:B------:R-:W-:-:S02]  /*37e0*/  FMNMX.FTZ R4, R12, R13, !PT ;  /* 0x0000000d0c047209 */ /* 0x000fc40007810000 */
[----:B------:R-:W-:Y:S02]  /*37f0*/  FMNMX.FTZ R3, R88, R3, !PT ;  /* 0x0000000358037209 */ /* 0x000fe40007810000 */
[----:B------:R-:W-:Y:S02]  /*3800*/  FSEL R100, R42, -INF , P5 ;  /* 0xff8000002a647808 */ /* 0x000fe40002800000 */
[C---:B------:R-:W-:Y:S01]  /*3810*/  ISETP.GT.AND P0, PT, R0.reuse, 0x29, PT ;  /* 0x000000290000780c */ /* 0x040fe20003f04270 */
[----:B------:R-:W-:Y:S01]  /*3820*/  LDSM.16.MT88.4 R40, [R228+0x800] ;  /* 0x00080000e428783b */ /* 0x000fe20000004200 */
[----:B------:R-:W-:Y:S02]  /*3830*/  ISETP.GT.AND P5, PT, R0, 0x28, PT ;  /* 0x000000280000780c */ /* 0x000fe40003fa4270 */
[----:B------:R-:W-:Y:S02]  /*3840*/  ISETP.GT.AND P6, PT, R2, 0x30, PT ;  /* 0x000000300200780c */ /* 0x000fe40003fc4270 */
[----:B------:R-:W-:-:S02]  /*3850*/  FMNMX.FTZ R4, R14, R4, !PT ;  /* 0x000000040e047209 */ /* 0x000fc40007810000 */
[----:B------:R-:W-:Y:S02]  /*3860*/  FMNMX.FTZ R3, R79, R3, !PT ;  /* 0x000000034f037209 */ /* 0x000fe40007810000 */
[----:B------:R-:W-:Y:S02]  /*3870*/  FSEL R91, R39, -INF , P0 ;  /* 0xff800000275b7808 */ /* 0x000fe40000000000 */
[----:B------:R-:W-:Y:S02]  /*3880*/  FSEL R90, R38, -INF , P5 ;  /* 0xff800000265a7808 */ /* 0x000fe40002800000 */
[----:B------:R-:W-:Y:S01]  /*3890*/  ISETP.GT.AND P0, PT, R2, 0x31, PT ;  /* 0x000000310200780c */ /* 0x000fe20003f04270 */
[----:B------:R-:W-:Y:S01]  /*38a0*/  LDSM.16.MT88.4 R36, [R227+0x800] ;  /* 0x00080000e324783b */ /* 0x000fe20000004200 */
[----:B------:R-:W-:Y:S02]  /*38b0*/  ISETP.GT.AND P5, PT, R0, 0x30, PT ;  /* 0x000000300000780c */ /* 0x000fe40003fa4270 */
[----:B------:R-:W-:-:S02]  /*38c0*/  FSEL R111, R32, -INF , P6 ;  /* 0xff800000206f7808 */ /* 0x000fc40003000000 */
[----:B------:R-:W-:Y:S02]  /*38d0*/  FMNMX.FTZ R4, R15, R4, !PT ;  /* 0x000000040f047209 */ /* 0x000fe40007810000 */
[----:B------:R-:W-:Y:S02]  /*38e0*/  FMNMX.FTZ R3, R78, R3, !PT ;  /* 0x000000034e037209 */ /* 0x000fe40007810000 */
[----:B------:R-:W-:Y:S02]  /*38f0*/  FSEL R102, R33, -INF , P0 ;  /* 0xff80000021667808 */ /* 0x000fe40000000000 */
[----:B------:R-:W-:Y:S02]  /*3900*/  ISETP.GT.AND P0, PT, R0, 0x31, PT ;  /* 0x000000310000780c */ /* 0x000fe40003f04270 */
[----:B------:R-:W-:Y:S02]  /*3910*/  FSEL R86, R34, -INF , P5 ;  /* 0xff80000022567808 */ /* 0x000fe40002800000 */
[----:B------:R-:W-:-:S02]  /*3920*/  ISETP.GT.AND P5, PT, R2, 0x38, PT ;  /* 0x000000380200780c */ /* 0x000fc40003fa4270 */
[----:B------:R-:W-:Y:S02]  /*3930*/  FMNMX.FTZ R4, R21, R4, !PT ;  /* 0x0000000415047209 */ /* 0x000fe40007810000 */
[----:B------:R-:W-:Y:S02]  /*3940*/  FMNMX.FTZ R3, R111, R3, !PT ;  /* 0x000000036f037209 */ /* 0x000fe40007810000 */
[----:B------:R-:W-:Y:S02]  /*3950*/  FSEL R113, R35, -INF , P0 ;  /* 0xff80000023717808 */ /* 0x000fe40000000000 */
[----:B------:R-:W-:Y:S02]  /*3960*/  ISETP.GT.AND P0, PT, R2, 0x39, PT ;  /* 0x000000390200780c */ /* 0x000fe40003f04270 */
[----:B------:R-:W-:Y:S02]  /*3970*/  FSEL R103, R28, -INF , P5 ;  /* 0xff8000001c677808 */ /* 0x000fe40002800000 */
[----:B------:R-:W-:-:S02]  /*3980*/  FMNMX.FTZ R4, R22, R4, !PT ;  /* 0x0000000416047209 */ /* 0x000fc40007810000 */
[----:B------:R-:W-:Y:S02]  /*3990*/  FMNMX.FTZ R3, R102, R3, !PT ;  /* 0x0000000366037209 */ /* 0x000fe40007810000 */
[C---:B------:R-:W-:Y:S02]  /*39a0*/  ISETP.GT.AND P5, PT, R2.reuse, 0x40, PT ;  /* 0x000000400200780c */ /* 0x040fe40003fa4270 */
[----:B------:R-:W-:Y:S02]  /*39b0*/  FSEL R108, R29, -INF , P0 ;  /* 0xff8000001d6c7808 */ /* 0x000fe40000000000 */
[----:B------:R-:W-:Y:S02]  /*39c0*/  FMNMX.FTZ R4, R23, R4, !PT ;  /* 0x0000000417047209 */ /* 0x000fe40007810000 */
[----:B------:R-:W-:Y:S02]  /*39d0*/  FMNMX.FTZ R3, R103, R3, !PT ;  /* 0x0000000367037209 */ /* 0x000fe40007810000 */
[----:B------:R-:W-:-:S02]  /*39e0*/  ISETP.GT.AND P0, PT, R2, 0x41, PT ;  /* 0x000000410200780c */ /* 0x000fc40003f04270 */
[----:B------:R-:W-:Y:S02]  /*39f0*/  FSEL R106, R64, -INF , P5 ;  /* 0xff800000406a7808 */ /* 0x000fe40002800000 */
[----:B------:R-:W-:Y:S02]  /*3a00*/  FMNMX.FTZ R4, R24, R4, !PT ;  /* 0x0000000418047209 */ /* 0x000fe40007810000 */
[----:B------:R-:W-:Y:S02]  /*3a10*/  FMNMX.FTZ R3, R108, R3, !PT ;  /* 0x000000036c037209 */ /* 0x000fe40007810000 */
[----:B------:R-:W-:Y:S02]  /*3a20*/  ISETP.GT.AND P5, PT, R2, 0x48, PT ;  /* 0x000000480200780c */ /* 0x000fe40003fa4270 */
[----:B------:R-:W-:Y:S02]  /*3a30*/  FSEL R105, R65, -INF , P0 ;  /* 0xff80000041697808 */ /* 0x000fe40000000000 */
[----:B------:R-:W-:-:S02]  /*3a40*/  FMNMX.FTZ R4, R100, R4, !PT ;  /* 0x0000000464047209 */ /* 0x000fc40007810000 */
[----:B------:R-:W-:Y:S02]  /*3a50*/  FMNMX.FTZ R3, R106, R3, !PT ;  /* 0x000000036a037209 */ /* 0x000fe40007810000 */
[----:B------:R-:W-:Y:S02]  /*3a60*/  ISETP.GT.AND P0, PT, R2, 0x49, PT ;  /* 0x000000490200780c */ /* 0x000fe40003f04270 */
[----:B------:R-:W-:Y:S02]  /*3a70*/  FSEL R104, R60, -INF , P5 ;  /* 0xff8000003c687808 */ /* 0x000fe40002800000 */
[----:B------:R-:W-:Y:S02]  /*3a80*/  FMNMX.FTZ R4, R101, R4, !PT ;  /* 0x0000000465047209 */ /* 0x000fe40007810000 */
[----:B------:R-:W-:Y:S02]  /*3a90*/  FMNMX.FTZ R3, R105, R3, !PT ;  /* 0x0000000369037209 */ /* 0x000fe40007810000 */
[----:B------:R-:W-:-:S02]  /*3aa0*/  ISETP.GT.AND P5, PT, R2, 0x50, PT ;  /* 0x000000500200780c */ /* 0x000fc40003fa4270 */
[----:B------:R-:W-:Y:S02]  /*3ab0*/  FSEL R99, R61, -INF , P0 ;  /* 0xff8000003d637808 */ /* 0x000fe40000000000 */
[----:B------:R-:W-:Y:S02]  /*3ac0*/  FMNMX.FTZ R4, R90, R4, !PT ;  /* 0x000000045a047209 */ /* 0x000fe40007810000 */
[----:B------:R-:W-:Y:S02]  /*3ad0*/  FMNMX.FTZ R3, R104, R3, !PT ;  /* 0x0000000368037209 */ /* 0x000fe40007810000 */
[----:B------:R-:W-:Y:S02]  /*3ae0*/  FSEL R98, R16, -INF , P5 ;  /* 0xff80000010627808 */ /* 0x000fe40002800000 */
[----:B------:R-:W-:Y:S02]  /*3af0*/  ISETP.GT.AND P5, PT, R0, 0x38, PT ;  /* 0x000000380000780c */ /* 0x000fe40003fa4270 */
[----:B------:R-:W-:-:S02]  /*3b00*/  ISETP.GT.AND P0, PT, R2, 0x51, PT ;  /* 0x000000510200780c */ /* 0x000fc40003f04270 */
[----:B------:R-:W-:Y:S02]  /*3b10*/  FMNMX.FTZ R4, R91, R4, !PT ;  /* 0x000000045b047209 */ /* 0x000fe40007810000 */
[----:B------:R-:W-:Y:S02]  /*3b20*/  FMNMX.FTZ R3, R99, R3, !PT ;  /* 0x0000000363037209 */ /* 0x000fe40007810000 */
[----:B------:R-:W-:Y:S02]  /*3b30*/  FSEL R110, R30, -INF , P5 ;  /* 0xff8000001e6e7808 */ /* 0x000fe40002800000 */
[C---:B------:R-:W-:Y:S02]  /*3b40*/  ISETP.GT.AND P6, PT, R2.reuse, 0x58, PT ;  /* 0x000000580200780c */ /* 0x040fe40003fc4270 */
[----:B------:R-:W-:Y:S02]  /*3b50*/  ISETP.GT.AND P5, PT, R2, 0x59, PT ;  /* 0x000000590200780c */ /* 0x000fe40003fa4270 */
[----:B------:R-:W-:-:S02]  /*3b60*/  FSEL R96, R17, -INF , P0 ;  /* 0xff80000011607808 */ /* 0x000fc40000000000 */
[----:B------:R-:W-:Y:S02]  /*3b70*/  FMNMX.FTZ R4, R86, R4, !PT ;  /* 0x0000000456047209 */ /* 0x000fe40007810000 */
[----:B------:R-:W-:Y:S02]  /*3b80*/  FMNMX.FTZ R2, R98, R3, !PT ;  /* 0x0000000362027209 */ /* 0x000fe40007810000 */
        /* <DEDUP_REMOVED lines=14> */
[----:B------:R-:W-:Y:S01]  /*3c70*/  ISETP.GT.AND P5, PT, R0, 0x48, PT ;  /* 0x000000480000780c */ /* 0x000fe20003fa4270 */
[----:B------:R-:W1:Y:S01]  /*3c80*/  SHFL.BFLY PT, R3, R141, 0x2, 0x1f ;  /* 0x0c401f008d037f89 */ /* 0x000e6200000e0000 */
[----:B------:R-:W-:-:S02]  /*3c90*/  FMNMX.FTZ R2, R84, R2, !PT ;  /* 0x0000000254027209 */ /* 0x000fc40007810000 */
[----:B------:R-:W-:Y:S02]  /*3ca0*/  ISETP.GT.AND P0, PT, R0, 0x49, PT ;  /* 0x000000490000780c */ /* 0x000fe40003f04270 */
[----:B------:R-:W-:Y:S02]  /*3cb0*/  FSEL R87, R62, -INF , P5 ;  /* 0xff8000003e577808 */ /* 0x000fe40002800000 */
[----:B------:R-:W-:Y:S02]  /*3cc0*/  FMNMX.FTZ R2, R93, R2, !PT ;  /* 0x000000025d027209 */ /* 0x000fe40007810000 */
[----:B------:R-:W-:Y:S02]  /*3cd0*/  FSEL R92, R63, -INF , P0 ;  /* 0xff8000003f5c7808 */ /* 0x000fe40000000000 */
[----:B------:R-:W-:Y:S01]  /*3ce0*/  ISETP.GT.AND P5, PT, R0, 0x50, PT ;  /* 0x000000500000780c */ /* 0x000fe20003fa4270 */
[----:B------:R-:W-:Y:S01]  /*3cf0*/  LDSM.16.MT88.4 R60, [R224+0x800] ;  /* 0x00080000e03c783b */ /* 0x000fe20000004200 */
[----:B------:R-:W-:-:S02]  /*3d00*/  FMNMX.FTZ R2, R87, R2, !PT ;  /* 0x0000000257027209 */ /* 0x000fc40007810000 */
[----:B------:R-:W-:Y:S02]  /*3d10*/  ISETP.GT.AND P0, PT, R0, 0x51, PT ;  /* 0x000000510000780c */ /* 0x000fe40003f04270 */
[----:B------:R-:W-:Y:S02]  /*3d20*/  FSEL R85, R18, -INF , P5 ;  /* 0xff80000012557808 */ /* 0x000fe40002800000 */
[----:B------:R-:W-:Y:S02]  /*3d30*/  FMNMX.FTZ R2, R92, R2, !PT ;  /* 0x000000025c027209 */ /* 0x000fe40007810000 */
[----:B------:R-:W-:Y:S02]  /*3d40*/  FSEL R114, R19, -INF , P0 ;  /* 0xff80000013727808 */ /* 0x000fe40000000000 */
[----:B------:R-:W-:Y:S01]  /*3d50*/  ISETP.GT.AND P5, PT, R0, 0x58, PT ;  /* 0x000000580000780c */ /* 0x000fe20003fa4270 */
[----:B------:R-:W-:Y:S01]  /*3d60*/  LDSM.16.MT88.4 R16, [R224] ;  /* 0x00000000e010783b */ /* 0x000fe20000004200 */
[----:B------:R-:W-:-:S02]  /*3d70*/  FMNMX.FTZ R2, R85, R2, !PT ;  /* 0x0000000255027209 */ /* 0x000fc40007810000 */
[----:B------:R-:W-:Y:S02]  /*3d80*/  ISETP.GT.AND P0, PT, R0, 0x59, PT ;  /* 0x000000590000780c */ /* 0x000fe40003f04270 */
[----:B------:R-:W-:Y:S02]  /*3d90*/  FSEL R112, R50, -INF , P5 ;  /* 0xff80000032707808 */ /* 0x000fe40002800000 */
[----:B------:R-:W-:Y:S02]  /*3da0*/  FMNMX.FTZ R0, R114, R2, !PT ;  /* 0x0000000272007209 */ /* 0x000fe40007810000 */
[----:B------:R-:W-:Y:S02]  /*3db0*/  FSEL R107, R51, -INF , P0 ;  /* 0xff800000336b7808 */ /* 0x000fe40000000000 */
[----:B------:R-:W-:Y:S01]  /*3dc0*/  FMNMX.FTZ R0, R112, R0, !PT ;  /* 0x0000000070007209 */ /* 0x000fe20007810000 */
[----:B------:R-:W-:Y:S01]  /*3dd0*/  LDSM.16.MT88.4 R48, [R224+0x3000] ;  /* 0x00300000e030783b */ /* 0x000fe20000004200 */
[----:B-1----:R-:W-:-:S02]  /*3de0*/  FMNMX.FTZ R141, R141, R3, !PT ;  /* 0x000000038d8d7209 */ /* 0x002fc40007810000 */
        /* <DEDUP_REMOVED lines=9> */
[----:B------:R-:W-:-:S04]  /*3e80*/  FFMA.FTZ R2, R5, c[0x0][0x2d0], -R0 ;  /* 0x0000b40005027a23 */ /* 0x000fc80000010800 */
[----:B------:R2:W-:Y:S01]  /*3e90*/  MUFU.EX2 R67, R2 ;  /* 0x0000000200437308 */ /* 0x0005e20000000800 */
[----:B-1----:R-:W-:Y:S01]  /*3ea0*/  FMNMX.FTZ R140, R140, R3, !PT ;  /* 0x000000038c8c7209 */ /* 0x002fe20007810000 */
[--C-:B------:R-:W-:Y:S02]  /*3eb0*/  FFMA.FTZ R3, R10, c[0x0][0x2d0], -R0.reuse ;  /* 0x0000b4000a037a23 */ /* 0x100fe40000010800 */
[----:B--2---:R-:W-:Y:S01]  /*3ec0*/  FFMA.FTZ R2, R6, c[0x0][0x2d0], -R0 ;  /* 0x0000b40006027a23 */ /* 0x004fe20000010800 */
[----:B------:R-:W-:-:S03]  /*3ed0*/  FSETP.NEU.FTZ.AND P0, PT, R140, -INF , PT ;  /* 0xff8000008c00780b */ /* 0x000fc60003f1d000 */
[----:B------:R1:W-:Y:S08]  /*3ee0*/  MUFU.EX2 R75, R3 ;  /* 0x00000003004b7308 */ /* 0x0003f00000000800 */
[----:B------:R2:W3:Y:S01]  /*3ef0*/  MUFU.EX2 R66, R2 ;  /* 0x0000000200427308 */ /* 0x0004e20000000800 */
[----:B-1----:R-:W-:-:S07]  /*3f00*/  FFMA.FTZ R3, R11, c[0x0][0x2d0], -R0 ;  /* 0x0000b4000b037a23 */ /* 0x002fce0000010800 */
[----:B------:R-:W-:Y:S01]  /*3f10*/  MUFU.EX2 R77, R3 ;  /* 0x00000003004d7308 */ /* 0x000fe20000000800 */
[--C-:B--2---:R-:W-:Y:S02]  /*3f20*/  FFMA.FTZ R2, R7, c[0x0][0x2d0], -R0.reuse ;  /* 0x0000b40007027a23 */ /* 0x104fe40000010800 */
[----:B------:R-:W1:Y:S05]  /*3f30*/  LDSM.16.MT88.4 R4, [R227] ;  /* 0x00000000e304783b */ /* 0x000e6a0000004200 */
[----:B------:R2:W-:Y:S02]  /*3f40*/  MUFU.EX2 R73, R2 ;  /* 0x0000000200497308 */ /* 0x0005e40000000800 */
[----:B--2---:R-:W-:Y:S01]  /*3f50*/  FFMA.FTZ R2, R8, c[0x0][0x2d0], -R0 ;  /* 0x0000b40008027a23 */ /* 0x004fe20000010800 */
[----:B---3--:R-:W-:-:S05]  /*3f60*/  F2FP.BF16.PACK_AB R8, R66, R67 ;  /* 0x000000434208723e */ /* 0x008fca00000010ff */
[----:B------:R2:W3:Y:S02]  /*3f70*/  MUFU.EX2 R74, R2 ;  /* 0x00000002004a7308 */ /* 0x0004e40000000800 */
[----:B--2---:R-:W-:Y:S01]  /*3f80*/  FFMA.FTZ R2, R9, c[0x0][0x2d0], -R0 ;  /* 0x0000b40009027a23 */ /* 0x004fe20000010800 */
[----:B---3--:R-:W-:-:S05]  /*3f90*/  F2FP.BF16.PACK_AB R10, R74, R73 ;  /* 0x000000494a0a723e */ /* 0x008fca00000010ff */
[----:B------:R2:W-:Y:S02]  /*3fa0*/  MUFU.EX2 R76, R2 ;  /* 0x00000002004c7308 */ /* 0x0005e40000000800 */
[----:B--2---:R-:W-:-:S05]  /*3fb0*/  FMUL.FTZ R2, R140, c[0x0][0x2d0] ;  /* 0x0000b4008c027a20 */ /* 0x004fca0000410000 */
[----:B------:R-:W-:-:S05]  /*3fc0*/  FSEL R2, R2, RZ, P0 ;  /* 0x000000ff02027208 */ /* 0x000fca0000000000 */
[----:B------:R-:W-:-:S04]  /*3fd0*/  FFMA.FTZ R3, R12, c[0x0][0x2d0], -R2 ;  /* 0x0000b4000c037a23 */ /* 0x000fc80000010802 */
[----:B------:R2:W-:Y:S02]  /*3fe0*/  MUFU.EX2 R53, R3 ;  /* 0x0000000300357308 */ /* 0x0005e40000000800 */
[----:B--2---:R-:W-:-:S06]  /*3ff0*/  FFMA.FTZ R3, R13, c[0x0][0x2d0], -R2 ;  /* 0x0000b4000d037a23 */ /* 0x004fcc0000010802 */
[----:B------:R2:W3:Y:S02]  /*4000*/  MUFU.EX2 R52, R3 ;  /* 0x0000000300347308 */ /* 0x0004e40000000800 */
[----:B--2---:R-:W-:Y:S01]  /*4010*/  FFMA.FTZ R3, R14, c[0x0][0x2d0], -R2 ;  /* 0x0000b4000e037a23 */ /* 0x004fe20000010802 */
[----:B---3--:R-:W-:-:S05]  /*4020*/  F2FP.BF16.PACK_AB R9, R52, R53 ;  /* 0x000000353409723e */ /* 0x008fca00000010ff */
[----:B------:R2:W-:Y:S02]  /*4030*/  MUFU.EX2 R54, R3 ;  /* 0x0000000300367308 */ /* 0x0005e40000000800 */
[----:B--2---:R-:W-:Y:S02]  /*4040*/  FFMA.FTZ R3, R15, c[0x0][0x2d0], -R2 ;  /* 0x0000b4000f037a23 */ /* 0x004fe40000010802 */
[----:B------:R-:W2:Y:S04]  /*4050*/  LDSM.16.MT88.4 R12, [R228] ;  /* 0x00000000e40c783b */ /* 0x000ea80000004200 */
[----:B------:R3:W4:Y:S02]  /*4060*/  MUFU.EX2 R55, R3 ;  /* 0x0000000300377308 */ /* 0x0007240000000800 */
[----:B---3--:R-:W-:Y:S01]  /*4070*/  FFMA.FTZ R3, R20, c[0x0][0x2d0], -R0 ;  /* 0x0000b40014037a23 */ /* 0x008fe20000010800 */
[----:B----4-:R-:W-:-:S05]  /*4080*/  F2FP.BF16.PACK_AB R11, R55, R54 ;  /* 0x00000036370b723e */ /* 0x010fca00000010ff */
[----:B------:R3:W4:Y:S02]  /*4090*/  MUFU.EX2 R143, R3 ;  /* 0x00000003008f7308 */ /* 0x0007240000000800 */
[C---:B------:R-:W-:Y:S08]  /*40a0*/  HMMA.16816.F32.BF16 R44, R8.reuse, R16, RZ ;  /* 0x00000010082c723c */ /* 0x040ff000000418ff */
[----:B------:R-:W-:Y:S01]  /*40b0*/  HMMA.16816.F32.BF16 R32, R8, R18, RZ ;  /* 0x000000120820723c */ /* 0x000fe200000418ff */
[----:B---3--:R-:W-:-:S04]  /*40c0*/  FFMA.FTZ R3, R21, c[0x0][0x2d0], -R2 ;  /* 0x0000b40015037a23 */ /* 0x008fc80000010802 */
[----:B------:R3:W-:Y:S03]  /*40d0*/  MUFU.EX2 R65, R3 ;  /* 0x0000000300417308 */ /* 0x0007e60000000800 */
[C---:B-1----:R-:W-:Y:S07]  /*40e0*/  HMMA.16816.F32.BF16 R16, R8.reuse, R6, RZ ;  /* 0x000000060810723c */ /* 0x042fee00000418ff */
[----:B----4-:R-:W-:Y:S01]  /*40f0*/  F2FP.BF16.PACK_AB R6, R143, R77 ;  /* 0x0000004d8f06723e */ /* 0x010fe200000010ff */
[----:B--2---:R-:W-:Y:S01]  /*4100*/  HMMA.16816.F32.BF16 R28, R8, R12, RZ ;  /* 0x0000000c081c723c */ /* 0x004fe200000418ff */
[----:B---3--:R-:W-:-:S04]  /*4110*/  FFMA.FTZ R3, R22, c[0x0][0x2d0], -R2 ;  /* 0x0000b40016037a23 */ /* 0x008fc80000010802 */
[----:B------:R1:W2:Y:S02]  /*4120*/  MUFU.EX2 R64, R3 ;  /* 0x0000000300407308 */ /* 0x0002a40000000800 */
[----:B-1----:R-:W-:Y:S02]  /*4130*/  FFMA.FTZ R3, R23, c[0x0][0x2d0], -R2 ;  /* 0x0000b40017037a23 */ /* 0x002fe40000010802 */
[----:B------:R-:W-:Y:S04]  /*4140*/  HMMA.16816.F32.BF16 R20, R8, R4, RZ ;  /* 0x000000040814723c */ /* 0x000fe800000418ff */
[----:B------:R1:W-:Y:S03]  /*4150*/  MUFU.EX2 R72, R3 ;  /* 0x0000000300487308 */ /* 0x0003e60000000800 */
[----:B------:R-:W-:-:S02]  /*4160*/  F2FP.BF16.PACK_AB R4, R75, R76 ;  /* 0x0000004c4b04723e */ /* 0x000fc400000010ff */
[----:B--2---:R-:W-:Y:S01]  /*4170*/  F2FP.BF16.PACK_AB R5, R64, R65 ;  /* 0x000000414005723e */ /* 0x004fe200000010ff */
[----:B-1----:R-:W-:Y:S02]  /*4180*/  FFMA.FTZ R3, R24, c[0x0][0x2d0], -R2 ;  /* 0x0000b40018037a23 */ /* 0x002fe40000010802 */
[C---:B------:R-:W-:Y:S02]  /*4190*/  HMMA.16816.F32.BF16 R24, R8.reuse, R14, RZ ;  /* 0x0000000e0818723c */ /* 0x040fe400000418ff */
[----:B------:R-:W1:Y:S06]  /*41a0*/  MUFU.EX2 R142, R3 ;  /* 0x00000003008e7308 */ /* 0x000e6c0000000800 */
[----:B------:R-:W-:Y:S01]  /*41b0*/  HMMA.16816.F32.BF16 R12, R8, R56, RZ ;  /* 0x00000038080c723c */ /* 0x000fe200000418ff */
[----:B-1----:R-:W-:Y:S01]  /*41c0*/  F2FP.BF16.PACK_AB R7, R142, R72 ;  /* 0x000000488e07723e */ /* 0x002fe200000010ff */
[----:B------:R-:W-:-:S02]  /*41d0*/  FADD.FTZ R3, R67, R66 ;  /* 0x0000004243037221 */ /* 0x000fc40000010000 */
[----:B------:R-:W-:Y:S02]  /*41e0*/  IMAD.MOV.U32 R66, RZ, RZ, R92 ;  /* 0x000000ffff427224 */ /* 0x000fe400078e005c */
[----:B------:R-:W-:Y:S02]  /*41f0*/  IMAD.MOV.U32 R67, RZ, RZ, R87 ;  /* 0x000000ffff437224 */ /* 0x000fe400078e0057 */
[C---:B------:R-:W-:Y:S01]  /*4200*/  HMMA.16816.F32.BF16 R220, R4.reuse, R60, R44 ;  /* 0x0000003c04dc723c */ /* 0x040fe2000004182c */
[----:B------:R-:W1:Y:S07]  /*4210*/  LDSM.16.MT88.4 R44, [R224+0x3800] ;  /* 0x00380000e02c783b */ /* 0x000e6e0000004200 */
[C---:B------:R-:W-:Y:S08]  /*4220*/  HMMA.16816.F32.BF16 R212, R4.reuse, R36, R20 ;  /* 0x0000002404d4723c */ /* 0x040ff00000041814 */
[C---:B------:R-:W-:Y:S01]  /*4230*/  HMMA.16816.F32.BF16 R144, R4.reuse, R38, R16 ;  /* 0x000000260490723c */ /* 0x040fe20000041810 */
[----:B------:R-:W2:Y:S07]  /*4240*/  LDSM.16.MT88.4 R36, [R227+0x3000] ;  /* 0x00300000e324783b */ /* 0x000eae0000004200 */
[C---:B------:R-:W-:Y:S01]  /*4250*/  HMMA.16816.F32.BF16 R164, R4.reuse, R62, R32 ;  /* 0x0000003e04a4723c */ /* 0x040fe20000041820 */
[----:B------:R-:W3:Y:S04]  /*4260*/  LDSM.16.MT88.4 R60, [R228+0x3800] ;  /* 0x00380000e43c783b */ /* 0x000ee80000004200 */
[----:B------:R-:W-:Y:S03]  /*4270*/  LDSM.16.MT88.4 R32, [R230+0x3800] ;  /* 0x00380000e620783b */ /* 0x000fe60000004200 */
[C---:B------:R-:W-:Y:S01]  /*4280*/  HMMA.16816.F32.BF16 R216, R4.reuse, R40, R28 ;  /* 0x0000002804d8723c */ /* 0x040fe2000004181c */
[----:B------:R-:W-:Y:S07]  /*4290*/  LDSM.16.MT88.4 R28, [R227+0x3800] ;  /* 0x00380000e31c783b */ /* 0x000fee0000004200 */
[----:B------:R-:W-:Y:S01]  /*42a0*/  HMMA.16816.F32.BF16 R152, R4, R42, R24 ;  /* 0x0000002a0498723c */ /* 0x000fe20000041818 */
[----:B------:R-:W4:Y:S07]  /*42b0*/  LDSM.16.MT88.4 R40, [R230+0x3000] ;  /* 0x00300000e628783b */ /* 0x000f2e0000004200 */
[C---:B------:R-:W-:Y:S08]  /*42c0*/  HMMA.16816.F32.BF16 R20, R8.reuse, R48, RZ ;  /* 0x000000300814723c */ /* 0x040ff000000418ff */
[----:B------:R-:W-:Y:S08]  /*42d0*/  HMMA.16816.F32.BF16 R16, R8, R50, RZ ;  /* 0x000000320810723c */ /* 0x000ff000000418ff */
[----:B------:R-:W-:Y:S07]  /*42e0*/  HMMA.16816.F32.BF16 R208, R4, R68, R12 ;  /* 0x0000004404d0723c */ /* 0x000fee000004180c */
[----:B------:R-:W-:Y:S01]  /*42f0*/  IMAD.MOV.U32 R69, RZ, RZ, R85 ;  /* 0x000000ffff457224 */ /* 0x000fe200078e0055 */
[----:B------:R-:W-:Y:S01]  /*4300*/  HMMA.16816.F32.BF16 R12, R8, R80, RZ ;  /* 0x00000050080c723c */ /* 0x000fe200000418ff */
[----:B------:R-:W-:-:S07]  /*4310*/  IMAD.MOV.U32 R68, RZ, RZ, R84 ;  /* 0x000000ffff447224 */ /* 0x000fce00078e0054 */
[----:B------:R-:W-:Y:S08]  /*4320*/  HMMA.16816.F32.BF16 R24, R8, R58, RZ ;  /* 0x0000003a0818723c */ /* 0x000ff000000418ff */
[C---:B-1----:R-:W-:Y:S07]  /*4330*/  HMMA.16816.F32.BF16 R136, R4.reuse, R44, R20 ;  /* 0x0000002c0488723c */ /* 0x042fee0000041814 */
[----:B------:R-:W-:Y:S01]  /*4340*/  IMAD.MOV.U32 R45, RZ, RZ, R107 ;  /* 0x000000ffff2d7224 */ /* 0x000fe200078e006b */
[----:B------:R-:W-:Y:S01]  /*4350*/  HMMA.16816.F32.BF16 R56, R4, R46, R16 ;  /* 0x0000002e0438723c */ /* 0x000fe20000041810 */
[----:B------:R-:W-:-:S06]  /*4360*/  IMAD.MOV.U32 R44, RZ, RZ, R106 ;  /* 0x000000ffff2c7224 */ /* 0x000fcc00078e006a */
[----:B------:R-:W-:Y:S01]  /*4370*/  IMAD.MOV.U32 R47, RZ, RZ, R105 ;  /* 0x000000ffff2f7224 */ /* 0x000fe200078e0069 */
[----:B--2---:R-:W-:Y:S01]  /*4380*/  HMMA.16816.F32.BF16 R20, R8, R36, RZ ;  /* 0x000000240814723c */ /* 0x004fe200000418ff */
[----:B------:R-:W-:-:S07]  /*4390*/  IMAD.MOV.U32 R46, RZ, RZ, R104 ;  /* 0x000000ffff2e7224 */ /* 0x000fce00078e0068 */
[----:B------:R-:W-:Y:S01]  /*43a0*/  HMMA.16816.F32.BF16 R16, R8, R38, RZ ;  /* 0x000000260810723c */ /* 0x000fe200000418ff */
[----:B------:R-:W1:Y:S07]  /*43b0*/  LDSM.16.MT88.4 R36, [R224+0x6000] ;  /* 0x00600000e024783b */ /* 0x000e6e0000004200 */
[----:B---3--:R-:W-:Y:S07]  /*43c0*/  HMMA.16816.F32.BF16 R132, R4, R60, R12 ;  /* 0x0000003c0484723c */ /* 0x008fee000004180c */
[----:B------:R-:W-:Y:S01]  /*43d0*/  IMAD.MOV.U32 R61, RZ, RZ, R114 ;  /* 0x000000ffff3d7224 */ /* 0x000fe200078e0072 */
[----:B----4-:R-:W-:Y:S01]  /*43e0*/  HMMA.16816.F32.BF16 R12, R8, R40, RZ ;  /* 0x00000028080c723c */ /* 0x010fe200000418ff */
[----:B------:R-:W-:-:S06]  /*43f0*/  IMAD.MOV.U32 R60, RZ, RZ, R113 ;  /* 0x000000ffff3c7224 */ /* 0x000fcc00078e0071 */
[----:B------:R-:W-:Y:S01]  /*4400*/  IMAD.MOV.U32 R40, RZ, RZ, R111 ;  /* 0x000000ffff287224 */ /* 0x000fe200078e006f */
[----:B------:R-:W-:Y:S01]  /*4410*/  HMMA.16816.F32.BF16 R124, R4, R28, R20 ;  /* 0x0000001c047c723c */ /* 0x000fe20000041814 */
[----:B------:R-:W2:Y:S01]  /*4420*/  LDSM.16.MT88.4 R20, [R224+0x6800] ;  /* 0x00680000e014783b */ /* 0x000ea20000004200 */
[----:B------:R-:W-:-:S06]  /*4430*/  IMAD.MOV.U32 R41, RZ, RZ, R112 ;  /* 0x000000ffff297224 */ /* 0x000fcc00078e0070 */
[C---:B------:R-:W-:Y:S08]  /*4440*/  HMMA.16816.F32.BF16 R128, R4.reuse, R70, R24 ;  /* 0x000000460480723c */ /* 0x040ff00000041818 */
[----:B------:R-:W-:Y:S07]  /*4450*/  HMMA.16816.F32.BF16 R148, R4, R32, R12 ;  /* 0x000000200494723c */ /* 0x000fee000004180c */
[----:B------:R-:W-:Y:S01]  /*4460*/  IMAD.MOV.U32 R33, RZ, RZ, R108 ;  /* 0x000000ffff217224 */ /* 0x000fe200078e006c */
[----:B-1----:R-:W-:Y:S01]  /*4470*/  HMMA.16816.F32.BF16 R12, R8, R36, RZ ;  /* 0x00000024080c723c */ /* 0x002fe200000418ff */
[----:B------:R-:W-:-:S06]  /*4480*/  IMAD.MOV.U32 R32, RZ, RZ, R99 ;  /* 0x000000ffff207224 */ /* 0x000fcc00078e0063 */
[----:B------:R-:W-:Y:S01]  /*4490*/  IMAD.MOV.U32 R37, RZ, RZ, R95 ;  /* 0x000000ffff257224 */ /* 0x000fe200078e005f */
[----:B------:R-:W-:Y:S01]  /*44a0*/  HMMA.16816.F32.BF16 R24, R8, R82, RZ ;  /* 0x000000520818723c */ /* 0x000fe200000418ff */
[----:B------:R-:W-:-:S07]  /*44b0*/  IMAD.MOV.U32 R36, RZ, RZ, R94 ;  /* 0x000000ffff247224 */ /* 0x000fce00078e005e */
[C---:B------:R-:W-:Y:S08]  /*44c0*/  HMMA.16816.F32.BF16 R80, R4.reuse, R30, R16 ;  /* 0x0000001e0450723c */ /* 0x040ff00000041810 */
[C---:B--2---:R-:W-:Y:S08]  /*44d0*/  HMMA.16816.F32.BF16 R116, R4.reuse, R20, R12 ;  /* 0x000000140474723c */ /* 0x044ff0000004180c */
[----:B------:R-:W-:Y:S01]  /*44e0*/  HMMA.16816.F32.BF16 R120, R4, R62, R24 ;  /* 0x0000003e0478723c */ /* 0x000fe20000041818 */
[----:B------:R-:W1:Y:S06]  /*44f0*/  LDSM.16.MT88.4 R24, [R228+0x6000] ;  /* 0x00600000e418783b */ /* 0x000e6c0000004200 */
[----:B------:R-:W-:Y:S01]  /*4500*/  IMAD.MOV.U32 R63, RZ, RZ, R110 ;  /* 0x000000ffff3f7224 */ /* 0x000fe200078e006e */
[----:B------:R-:W-:Y:S01]  /*4510*/  HMMA.16816.F32.BF16 R12, R8, R38, RZ ;  /* 0x00000026080c723c */ /* 0x000fe200000418ff */
[----:B------:R-:W-:-:S06]  /*4520*/  IMAD.MOV.U32 R62, RZ, RZ, R109 ;  /* 0x000000ffff3e7224 */ /* 0x000fcc00078e006d */
[----:B------:R-:W-:Y:S01]  /*4530*/  IMAD.MOV.U32 R39, RZ, RZ, R86 ;  /* 0x000000ffff277224 */ /* 0x000fe200078e0056 */
[----:B------:R-:W-:Y:S07]  /*4540*/  HMMA.16816.F32.BF16 R16, R8, R42, RZ ;  /* 0x0000002a0810723c */ /* 0x000fee00000418ff */
[----:B------:R-:W-:Y:S02]  /*4550*/  IMAD.MOV.U32 R43, RZ, RZ, R98 ;  /* 0x000000ffff2b7224 */ /* 0x000fe400078e0062 */
[----:B------:R-:W-:-:S07]  /*4560*/  IMAD.MOV.U32 R42, RZ, RZ, R96 ;  /* 0x000000ffff2a7224 */ /* 0x000fce00078e0060 */
[C---:B------:R-:W-:Y:S01]  /*4570*/  HMMA.16816.F32.BF16 R108, R4.reuse, R22, R12 ;  /* 0x00000016046c723c */ /* 0x040fe2000004180c */
[----:B------:R-:W2:Y:S06]  /*4580*/  LDSM.16.MT88.4 R20, [R228+0x6800] ;  /* 0x00680000e414783b */ /* 0x000eac0000004200 */
[----:B------:R-:W-:Y:S01]  /*4590*/  FADD.FTZ R12, R73, R3 ;  /* 0x00000003490c7221 */ /* 0x000fe20000010000 */
[----:B------:R-:W-:Y:S07]  /*45a0*/  HMMA.16816.F32.BF16 R112, R4, R34, R16 ;  /* 0x000000220470723c */ /* 0x000fee0000041810 */
[----:B------:R-:W-:-:S02]  /*45b0*/  FADD.FTZ R16, R53, R52 ;  /* 0x0000003435107221 */ /* 0x000fc40000010000 */
[----:B------:R-:W-:Y:S02]  /*45c0*/  IMAD.MOV.U32 R34, RZ, RZ, R97 ;  /* 0x000000ffff227224 */ /* 0x000fe400078e0061 */
[----:B------:R-:W-:Y:S02]  /*45d0*/  FADD.FTZ R3, R54, R16 ;  /* 0x0000001036037221 */ /* 0x000fe40000010000 */
[----:B------:R-:W-:Y:S02]  /*45e0*/  FADD.FTZ R16, R74, R12 ;  /* 0x0000000c4a107221 */ /* 0x000fe40000010000 */
[----:B-1----:R-:W-:Y:S01]  /*45f0*/  HMMA.16816.F32.BF16 R12, R8, R24, RZ ;  /* 0x00000018080c723c */ /* 0x002fe200000418ff */
[----:B------:R-:W-:Y:S02]  /*4600*/  IMAD.MOV.U32 R35, RZ, RZ, R93 ;  /* 0x000000ffff237224 */ /* 0x000fe400078e005d */
[----:B------:R-:W-:-:S04]  /*4610*/  FADD.FTZ R3, R55, R3 ;  /* 0x0000000337037221 */ /* 0x000fc80000010000 */
[----:B------:R-:W-:-:S04]  /*4620*/  FADD.FTZ R3, R65, R3 ;  /* 0x0000000341037221 */ /* 0x000fc80000010000 */
[----:B------:R-:W-:Y:S11]  /*4630*/  FADD.FTZ R3, R64, R3 ;  /* 0x0000000340037221 */ /* 0x000ff60000010000 */
[----:B------:R-:W-:Y:S02]  /*4640*/  @!UPT UIADD3 URZ, URZ, URZ, URZ ;  /* 0x0000003f3f3ff290 */ /* 0x000fe4000fffe03f */
[----:B--2---:R-:W-:Y:S07]  /*4650*/  HMMA.16816.F32.BF16 R104, R4, R20, R12 ;  /* 0x000000140468723c */ /* 0x004fee000004180c */
[----:B------:R-:W-:Y:S02]  /*4660*/  FADD.FTZ R12, R76, R16 ;  /* 0x000000104c0c7221 */ /* 0x000fe40000010000 */
[----:B------:R-:W-:Y:S02]  /*4670*/  FADD.FTZ R21, R72, R3 ;  /* 0x0000000348157221 */ /* 0x000fe40000010000 */
[----:B------:R-:W-:-:S02]  /*4680*/  FADD.FTZ R16, R75, R12 ;  /* 0x0000000c4b107221 */ /* 0x000fc40000010000 */
[----:B------:R-:W-:Y:S01]  /*4690*/  HMMA.16816.F32.BF16 R12, R8, R26, RZ ;  /* 0x0000001a080c723c */ /* 0x000fe200000418ff */
[----:B------:R-:W1:Y:S01]  /*46a0*/  LDSM.16.MT88.4 R24, [R227+0x6000] ;  /* 0x00600000e318783b */ /* 0x000e620000004200 */
[----:B------:R-:W-:Y:S11]  /*46b0*/  FFMA.FTZ R3, R89, c[0x0][0x2d0], -R0 ;  /* 0x0000b40059037a23 */ /* 0x000ff60000010800 */
[----:B------:R-:W-:Y:S11]  /*46c0*/  @!UPT UIADD3 URZ, URZ, URZ, URZ ;  /* 0x0000003f3f3ff290 */ /* 0x000ff6000fffe03f */
[----:B------:R-:W-:Y:S07]  /*46d0*/  HMMA.16816.F32.BF16 R96, R4, R22, R12 ;  /* 0x000000160460723c */ /* 0x000fee000004180c */
[----:B------:R-:W-:Y:S02]  /*46e0*/  FADD.FTZ R22, R77, R16 ;  /* 0x000000104d167221 */ /* 0x000fe40000010000 */
[----:B------:R-:W2:Y:S01]  /*46f0*/  LDSM.16.MT88.4 R16, [R227+0x6800] ;  /* 0x00680000e310783b */ /* 0x000ea20000004200 */
[----:B------:R-:W-:Y:S01]  /*4700*/  IMAD.MOV.U32 R23, RZ, RZ, R67 ;  /* 0x000000ffff177224 */ /* 0x000fe200078e0043 */
[----:B-1----:R-:W-:Y:S11]  /*4710*/  HMMA.16816.F32.BF16 R12, R8, R24, RZ ;  /* 0x00000018080c723c */ /* 0x002ff600000418ff */
[----:B------:R-:W-:Y:S11]  /*4720*/  @!UPT UIADD3 URZ, URZ, URZ, URZ ;  /* 0x0000003f3f3ff290 */ /* 0x000ff6000fffe03f */
[----:B------:R-:W-:Y:S02]  /*4730*/  @!UPT UIADD3 URZ, URZ, URZ, URZ ;  /* 0x0000003f3f3ff290 */ /* 0x000fe4000fffe03f */
[----:B--2---:R-:W-:Y:S08]  /*4740*/  HMMA.16816.F32.BF16 R92, R4, R16, R12 ;  /* 0x00000010045c723c */ /* 0x004ff0000004180c */
[----:B------:R-:W-:Y:S11]  /*4750*/  HMMA.16816.F32.BF16 R12, R8, R26, RZ ;  /* 0x0000001a080c723c */ /* 0x000ff600000418ff */
[----:B------:R-:W-:Y:S11]  /*4760*/  @!UPT UIADD3 URZ, URZ, URZ, URZ ;  /* 0x0000003f3f3ff290 */ /* 0x000ff6000fffe03f */
[----:B------:R-:W-:Y:S02]  /*4770*/  @!UPT UIADD3 URZ, URZ, URZ, URZ ;  /* 0x0000003f3f3ff290 */ /* 0x000fe4000fffe03f */
[----:B------:R-:W-:Y:S01]  /*4780*/  HMMA.16816.F32.BF16 R84, R4, R18, R12 ;  /* 0x000000120454723c */ /* 0x000fe2000004180c */
[----:B------:R-:W1:Y:S07]  /*4790*/  LDSM.16.MT88.4 R12, [R230+0x6000] ;  /* 0x00600000e60c783b */ /* 0x000e6e0000004200 */
[C---:B-1----:R-:W-:Y:S08]  /*47a0*/  HMMA.16816.F32.BF16 R16, R8.reuse, R12, RZ ;  /* 0x0000000c0810723c */ /* 0x042ff000000418ff */
[----:B------:R-:W-:Y:S01]  /*47b0*/  HMMA.16816.F32.BF16 R8, R8, R14, RZ ;  /* 0x0000000e0808723c */ /* 0x000fe200000418ff */
[----:B------:R-:W1:Y:S11]  /*47c0*/  LDSM.16.MT88.4 R12, [R230+0x6800] ;  /* 0x00680000e60c783b */ /* 0x000e760000004200 */
[----:B------:R-:W-:Y:S04]  /*47d0*/  @!UPT UIADD3 URZ, URZ, URZ, URZ ;  /* 0x0000003f3f3ff290 */ /* 0x000fe8000fffe03f */
[C---:B-1----:R-:W-:Y:S01]  /*47e0*/  HMMA.16816.F32.BF16 R28, R4.reuse, R12, R16 ;  /* 0x0000000c041c723c */ /* 0x042fe20000041810 */
[----:B------:R1:W-:Y:S07]  /*47f0*/  MUFU.EX2 R13, R3 ;  /* 0x00000003000d7308 */ /* 0x0003ee0000000800 */
[----:B------:R-:W-:Y:S01]  /*4800*/  HMMA.16816.F32.BF16 R24, R4, R14, R8 ;  /* 0x0000000e0418723c */ /* 0x000fe20000041808 */
[----:B------:R-:W2:Y:S06]  /*4810*/  LDSM.16.MT88.4 R8, [R224+0x1000] ;  /* 0x00100000e008783b */ /* 0x000eac0000004200 */
[----:B------:R-:W-:-:S02]  /*4820*/  IMAD.MOV.U32 R15, RZ, RZ, R61 ;  /* 0x000000ffff0f7224 */ /* 0x000fc400078e003d */
[----:B-1----:R-:W-:-:S04]  /*4830*/  FFMA.FTZ R3, R88, c[0x0][0x2d0], -R0 ;  /* 0x0000b40058037a23 */ /* 0x002fc80000010800 */
[----:B------:R1:W3:Y:S02]  /*4840*/  MUFU.EX2 R17, R3 ;  /* 0x0000000300117308 */ /* 0x0002e40000000800 */
[----:B-1----:R-:W-:Y:S01]  /*4850*/  FFMA.FTZ R3, R79, c[0x0][0x2d0], -R0 ;  /* 0x0000b4004f037a23 */ /* 0x002fe20000010800 */
[----:B---3--:R-:W-:-:S05]  /*4860*/  F2FP.BF16.PACK_AB R4, R17, R13 ;  /* 0x0000000d1104723e */ /* 0x008fca00000010ff */
[----:B------:R1:W-:Y:S02]  /*4870*/  MUFU.EX2 R16, R3 ;  /* 0x0000000300107308 */ /* 0x0003e40000000800 */
[----:B-1----:R-:W-:-:S06]  /*4880*/  FFMA.FTZ R3, R78, c[0x0][0x2d0], -R0 ;  /* 0x0000b4004e037a23 */ /* 0x002fcc0000010800 */
        /* <DEDUP_REMOVED lines=10> */
[----:B------:R-:W1:Y:S02]  /*4930*/  MUFU.EX2 R19, R3 ;  /* 0x0000000300137308 */ /* 0x000e640000000800 */
[----:B-1----:R-:W-:Y:S01]  /*4940*/  F2FP.BF16.PACK_AB R7, R19, R18 ;  /* 0x000000121307723e */ /* 0x002fe200000010ff */
[----:B------:R-:W-:-:S04]  /*4950*/  IMAD.MOV.U32 R3, RZ, RZ, R40 ;  /* 0x000000ffff037224 */ /* 0x000fc800078e0028 */
[----:B------:R-:W-:Y:S02]  /*4960*/  FFMA.FTZ R3, R3, c[0x0][0x2d0], -R0 ;  /* 0x0000b40003037a23 */ /* 0x000fe40000010800 */
[C---:B--2---:R-:W-:Y:S07]  /*4970*/  HMMA.16816.F32.BF16 R76, R4.reuse, R8, R220 ;  /* 0x00000008044c723c */ /* 0x044fee00000418dc */
[----:B------:R-:W-:Y:S01]  /*4980*/  IMAD.MOV.U32 R221, RZ, RZ, R42 ;  /* 0x000000ffffdd7224 */ /* 0x000fe200078e002a */
[----:B------:R-:W-:Y:S01]  /*4990*/  HMMA.16816.F32.BF16 R52, R4, R10, R164 ;  /* 0x0000000a0434723c */ /* 0x000fe200000418a4 */
[----:B------:R-:W1:Y:S01]  /*49a0*/  LDSM.16.MT88.4 R8, [R228+0x1000] ;  /* 0x00100000e408783b */ /* 0x000e620000004200 */
[----:B------:R-:W-:-:S02]  /*49b0*/  IMAD.MOV.U32 R220, RZ, RZ, R43 ;  /* 0x000000ffffdc7224 */ /* 0x000fc400078e002b */
[----:B------:R-:W-:Y:S02]  /*49c0*/  IMAD.MOV.U32 R223, RZ, RZ, R36 ;  /* 0x000000ffffdf7224 */ /* 0x000fe400078e0024 */
[----:B------:R-:W-:Y:S02]  /*49d0*/  IMAD.MOV.U32 R222, RZ, RZ, R37 ;  /* 0x000000ffffde7224 */ /* 0x000fe400078e0025 */
[----:B------:R-:W-:Y:S02]  /*49e0*/  IMAD.MOV.U32 R165, RZ, RZ, R68 ;  /* 0x000000ffffa57224 */ /* 0x000fe400078e0044 */
[----:B------:R-:W-:Y:S02]  /*49f0*/  IMAD.MOV.U32 R164, RZ, RZ, R69 ;  /* 0x000000ffffa47224 */ /* 0x000fe400078e0045 */
[----:B------:R-:W-:Y:S02]  /*4a00*/  IMAD.MOV.U32 R166, RZ, RZ, R41 ;  /* 0x000000ffffa67224 */ /* 0x000fe400078e0029 */
[----:B------:R-:W-:-:S02]  /*4a10*/  IMAD.MOV.U32 R167, RZ, RZ, R60 ;  /* 0x000000ffffa77224 */ /* 0x000fc400078e003c */
[--C-:B------:R-:W-:Y:S02]  /*4a20*/  FFMA.FTZ R220, R220, c[0x0][0x2d0], -R0.reuse ;  /* 0x0000b400dcdc7a23 */ /* 0x100fe40000010800 */
[--C-:B------:R-:W-:Y:S02]  /*4a30*/  FFMA.FTZ R221, R221, c[0x0][0x2d0], -R0.reuse ;  /* 0x0000b400dddd7a23 */ /* 0x100fe40000010800 */
[--C-:B------:R-:W-:Y:S02]  /*4a40*/  FFMA.FTZ R222, R222, c[0x0][0x2d0], -R0.reuse ;  /* 0x0000b400dede7a23 */ /* 0x100fe40000010800 */
[----:B------:R-:W-:Y:S01]  /*4a50*/  FFMA.FTZ R223, R223, c[0x0][0x2d0], -R0 ;  /* 0x0000b400dfdf7a23 */ /* 0x000fe20000010800 */
[C---:B-1----:R-:W-:Y:S07]  /*4a60*/  HMMA.16816.F32.BF16 R72, R4.reuse, R8, R216 ;  /* 0x000000080448723c */ /* 0x042fee00000418d8 */
        /* <DEDUP_REMOVED lines=9> */
[----:B------:R-:W-:Y:S01]  /*4b00*/  IMAD.MOV.U32 R155, RZ, RZ, R32 ;  /* 0x000000ffff9b7224 */ /* 0x000fe200078e0020 */
        /* <DEDUP_REMOVED lines=8> */
[----:B------:R2:W-:Y:S01]  /*4b90*/  MUFU.EX2 R15, R3 ;  /* 0x00000003000f7308 */ /* 0x0005e20000000800 */
[C---:B-1----:R-:W-:Y:S07]  /*4ba0*/  HMMA.16816.F32.BF16 R64, R4.reuse, R8, R208 ;  /* 0x000000080440723c */ /* 0x042fee00000418d0 */
[----:B------:R-:W-:Y:S01]  /*4bb0*/  IMAD.MOV.U32 R211, RZ, RZ, R33 ;  /* 0x000000ffffd37224 */ /* 0x000fe200078e0021 */
[----:B------:R-:W-:Y:S01]  /*4bc0*/  HMMA.16816.F32.BF16 R40, R4, R10, R128 ;  /* 0x0000000a0428723c */ /* 0x000fe20000041880 */
[----:B------:R-:W1:Y:S01]  /*4bd0*/  LDSM.16.MT88.4 R8, [R224+0x4000] ;  /* 0x00400000e008783b */ /* 0x000e620000004200 */
[----:B------:R-:W-:-:S02]  /*4be0*/  IMAD.MOV.U32 R210, RZ, RZ, R103 ;  /* 0x000000ffffd27224 */ /* 0x000fc400078e0067 */
[----:B------:R-:W-:-:S04]  /*4bf0*/  IMAD.MOV.U32 R209, RZ, RZ, R102 ;  /* 0x000000ffffd17224 */ /* 0x000fc800078e0066 */
[----:B--2---:R-:W-:Y:S01]  /*4c00*/  FFMA.FTZ R3, R209, c[0x0][0x2d0], -R0 ;  /* 0x0000b400d1037a23 */ /* 0x004fe20000010800 */
[C---:B-1----:R-:W-:Y:S08]  /*4c10*/  HMMA.16816.F32.BF16 R60, R4.reuse, R8, R136 ;  /* 0x00000008043c723c */ /* 0x042ff00000041888 */
[C---:B------:R-:W-:Y:S01]  /*4c20*/  HMMA.16816.F32.BF16 R32, R4.reuse, R10, R56 ;  /* 0x0000000a0420723c */ /* 0x040fe20000041838 */
[----:B------:R-:W1:Y:S07]  /*4c30*/  LDSM.16.MT88.4 R8, [R228+0x4000] ;  /* 0x00400000e408783b */ /* 0x000e6e0000004200 */
        /* <DEDUP_REMOVED lines=19> */
[----:B------:R-:W-:Y:S01]  /*4d70*/  HMMA.16816.F32.BF16 R28, R4, R10, R24 ;  /* 0x0000000a041c723c */ /* 0x000fe20000041818 */
[----:B------:R1:W2:Y:S01]  /*4d80*/  MUFU.EX2 R26, R3 ;  /* 0x00000003001a7308 */ /* 0x0002a20000000800 */
[----:B------:R-:W3:Y:S05]  /*4d90*/  LDSM.16.MT88.4 R8, [R224+0x1800] ;  /* 0x00180000e008783b */ /* 0x000eea0000004200 */
[----:B------:R-:W-:-:S02]  /*4da0*/  FFMA.FTZ R4, R212, c[0x0][0x2d0], -R2 ;  /* 0x0000b400d4047a23 */ /* 0x000fc40000010802 */
[----:B------:R-:W-:Y:S02]  /*4db0*/  FADD.FTZ R5, R142, R21 ;  /* 0x000000158e057221 */ /* 0x000fe40000010000 */
[----:B------:R4:W-:Y:S01]  /*4dc0*/  MUFU.EX2 R25, R4 ;  /* 0x0000000400197308 */ /* 0x0009e20000000800 */
[--C-:B------:R-:W-:Y:S02]  /*4dd0*/  FFMA.FTZ R21, R155, c[0x0][0x2d0], -R0.reuse ;  /* 0x0000b4009b157a23 */ /* 0x100fe40000010800 */
[----:B------:R-:W-:Y:S02]  /*4de0*/  FADD.FTZ R5, R12, R5 ;  /* 0x000000050c057221 */ /* 0x000fe40000010000 */
[--C-:B------:R-:W-:Y:S02]  /*4df0*/  FFMA.FTZ R12, R152, c[0x0][0x2d0], -R0.reuse ;  /* 0x0000b400980c7a23 */ /* 0x100fe40000010800 */
[----:B-1----:R-:W-:Y:S02]  /*4e00*/  FFMA.FTZ R3, R210, c[0x0][0x2d0], -R0 ;  /* 0x0000b400d2037a23 */ /* 0x002fe40000010800 */
[----:B------:R-:W-:-:S02]  /*4e10*/  IMAD.MOV.U32 R142, RZ, RZ, R216 ;  /* 0x000000ffff8e7224 */ /* 0x000fc400078e00d8 */
[----:B------:R1:W-:Y:S01]  /*4e20*/  MUFU.EX2 R86, R3 ;  /* 0x0000000300567308 */ /* 0x0003e20000000800 */
[----:B------:R-:W-:Y:S02]  /*4e30*/  IMAD.MOV.U32 R27, RZ, RZ, R219 ;  /* 0x000000ffff1b7224 */ /* 0x000fe400078e00db */
[--C-:B----4-:R-:W-:Y:S02]  /*4e40*/  FFMA.FTZ R4, R215, c[0x0][0x2d0], -R2.reuse ;  /* 0x0000b400d7047a23 */ /* 0x110fe40000010802 */
[----:B------:R-:W-:-:S03]  /*4e50*/  FFMA.FTZ R27, R27, c[0x0][0x2d0], -R2 ;  /* 0x0000b4001b1b7a23 */ /* 0x000fc60000010802 */
[----:B------:R2:W-:Y:S01]  /*4e60*/  MUFU.EX2 R84, R4 ;  /* 0x0000000400547308 */ /* 0x0005e20000000800 */
[----:B-1----:R-:W-:-:S07]  /*4e70*/  FFMA.FTZ R3, R211, c[0x0][0x2d0], -R0 ;  /* 0x0000b400d3037a23 */ /* 0x002fce0000010800 */
[----:B------:R1:W4:Y:S01]  /*4e80*/  MUFU.EX2 R87, R3 ;  /* 0x0000000300577308 */ /* 0x0003220000000800 */
[----:B--2---:R-:W-:Y:S01]  /*4e90*/  F2FP.BF16.PACK_AB R4, R26, R15 ;  /* 0x0000000f1a04723e */ /* 0x004fe200000010ff */
[----:B-1----:R-:W-:Y:S02]  /*4ea0*/  FADD.FTZ R3, R143, R22 ;  /* 0x000000168f037221 */ /* 0x002fe40000010000 */
[----:B------:R-:W-:Y:S02]  /*4eb0*/  IMAD.MOV.U32 R22, RZ, RZ, R217 ;  /* 0x000000ffff167224 */ /* 0x000fe400078e00d9 */
[----:B------:R-:W-:Y:S02]  /*4ec0*/  FADD.FTZ R6, R13, R3 ;  /* 0x000000030d067221 */ /* 0x000fe40000010000 */
[----:B------:R-:W-:Y:S02]  /*4ed0*/  FFMA.FTZ R3, R213, c[0x0][0x2d0], -R2 ;  /* 0x0000b400d5037a23 */ /* 0x000fe40000010802 */
[----:B------:R-:W-:-:S02]  /*4ee0*/  FFMA.FTZ R13, R153, c[0x0][0x2d0], -R0 ;  /* 0x0000b400990d7a23 */ /* 0x000fc40000010800 */
[----:B------:R1:W-:Y:S01]  /*4ef0*/  MUFU.EX2 R24, R3 ;  /* 0x0000000300187308 */ /* 0x0003e20000000800 */
[----:B------:R-:W-:Y:S02]  /*4f00*/  IMAD.MOV.U32 R143, RZ, RZ, R218 ;  /* 0x000000ffff8f7224 */ /* 0x000fe400078e00da */
[----:B-1----:R-:W-:-:S05]  /*4f10*/  FFMA.FTZ R3, R214, c[0x0][0x2d0], -R2 ;  /* 0x0000b400d6037a23 */ /* 0x002fca0000010802 */
[----:B------:R1:W2:Y:S02]  /*4f20*/  MUFU.EX2 R85, R3 ;  /* 0x0000000300557308 */ /* 0x0002a40000000800 */
[----:B-1----:R-:W-:Y:S01]  /*4f30*/  FADD.FTZ R3, R17, R6 ;  /* 0x0000000611037221 */ /* 0x002fe20000010000 */
[----:B----4-:R-:W-:Y:S01]  /*4f40*/  F2FP.BF16.PACK_AB R6, R87, R86 ;  /* 0x000000565706723e */ /* 0x010fe200000010ff */
[----:B------:R-:W-:Y:S01]  /*4f50*/  FFMA.FTZ R17, R154, c[0x0][0x2d0], -R0 ;  /* 0x0000b4009a117a23 */ /* 0x000fe20000010800 */
[----:B--2---:R-:W-:Y:S01]  /*4f60*/  F2FP.BF16.PACK_AB R7, R84, R85 ;  /* 0x000000555407723e */ /* 0x004fe200000010ff */
[----:B------:R-:W-:Y:S01]  /*4f70*/  FADD.FTZ R0, R14, R5 ;  /* 0x000000050e007221 */ /* 0x000fe20000010000 */
[----:B------:R-:W-:Y:S01]  /*4f80*/  F2FP.BF16.PACK_AB R5, R24, R25 ;  /* 0x000000191805723e */ /* 0x000fe200000010ff */
[----:B------:R-:W-:Y:S02]  /*4f90*/  FADD.FTZ R14, R16, R3 ;  /* 0x00000003100e7221 */ /* 0x000fe40000010000 */
[----:B------:R-:W-:-:S02]  /*4fa0*/  IMAD.MOV.U32 R16, RZ, RZ, R164 ;  /* 0x000000ffff107224 */ /* 0x000fc400078e00a4 */
[----:B------:R-:W-:Y:S02]  /*4fb0*/  IMAD.MOV.U32 R3, RZ, RZ, R165 ;  /* 0x000000ffff037224 */ /* 0x000fe400078e00a5 */
[----:B---3--:R-:W-:Y:S02]  /*4fc0*/  HMMA.16816.F32.BF16 R216, R4, R8, R76 ;  /* 0x0000000804d8723c */ /* 0x008fe4000004184c */
[----:B------:R-:W-:-:S06]  /*4fd0*/  FFMA.FTZ R3, R3, c[0x0][0x2d0], -R2 ;  /* 0x0000b40003037a23 */ /* 0x000fcc0000010802 */
[C---:B------:R-:W-:Y:S01]  /*4fe0*/  HMMA.16816.F32.BF16 R212, R4.reuse, R10, R52 ;  /* 0x0000000a04d4723c */ /* 0x040fe20000041834 */
[----:B------:R-:W1:Y:S01]  /*4ff0*/  LDSM.16.MT88.4 R8, [R228+0x1800] ;  /* 0x00180000e408783b */ /* 0x000e620000004200 */
[----:B------:R-:W-:Y:S05]  /*5000*/  MUFU.EX2 R3, R3 ;  /* 0x0000000300037308 */ /* 0x000fea0000000800 */
[----:B------:R-:W-:Y:S02]  /*5010*/  IMAD.MOV.U32 R54, RZ, RZ, R166 ;  /* 0x000000ffff367224 */ /* 0x000fe400078e00a6 */
[----:B------:R-:W-:Y:S01]  /*5020*/  IMAD.MOV.U32 R55, RZ, RZ, R167 ;  /* 0x000000ffff377224 */ /* 0x000fe200078e00a7 */
        /* <DEDUP_REMOVED lines=12> */
[C---:B-1----:R-:W-:Y:S07]  /*50f0*/  HMMA.16816.F32.BF16 R92, R4.reuse, R8, R56 ;  /* 0x00000008045c723c */ /* 0x042fee0000041838 */
[----:B------:R-:W-:Y:S01]  /*5100*/  IMAD.MOV.U32 R59, RZ, RZ, R54 ;  /* 0x000000ffff3b7224 */ /* 0x000fe200078e0036 */
[----:B------:R-:W-:Y:S01]  /*5110*/  HMMA.16816.F32.BF16 R36, R4, R10, R36 ;  /* 0x0000000a0424723c */ /* 0x000fe20000041824 */
[----:B------:R-:W1:Y:S01]  /*5120*/  LDSM.16.MT88.4 R8, [R227+0x4800] ;  /* 0x00480000e308783b */ /* 0x000e620000004200 */
[----:B------:R-:W-:-:S02]  /*5130*/  IMAD.MOV.U32 R58, RZ, RZ, R55 ;  /* 0x000000ffff3a7224 */ /* 0x000fc400078e0037 */
[----:B------:R-:W-:-:S04]  /*5140*/  IMAD.MOV.U32 R57, RZ, RZ, R16 ;  /* 0x000000ffff397224 */ /* 0x000fc800078e0010 */
[C---:B-1----:R-:W-:Y:S08]  /*5150*/  HMMA.16816.F32.BF16 R88, R4.reuse, R8, R88 ;  /* 0x000000080458723c */ /* 0x042ff00000041858 */
[C---:B------:R-:W-:Y:S01]  /*5160*/  HMMA.16816.F32.BF16 R72, R4.reuse, R10, R80 ;  /* 0x0000000a0448723c */ /* 0x040fe20000041850 */
[----:B------:R-:W1:Y:S07]  /*5170*/  LDSM.16.MT88.4 R8, [R230+0x4800] ;  /* 0x00480000e608783b */ /* 0x000e6e0000004200 */
[C---:B-1----:R-:W-:Y:S08]  /*5180*/  HMMA.16816.F32.BF16 R64, R4.reuse, R8, R148 ;  /* 0x000000080440723c */ /* 0x042ff00000041894 */
[C---:B------:R-:W-:Y:S01]  /*5190*/  HMMA.16816.F32.BF16 R52, R4.reuse, R10, R100 ;  /* 0x0000000a0434723c */ /* 0x040fe20000041864 */
[----:B------:R-:W1:Y:S07]  /*51a0*/  LDSM.16.MT88.4 R8, [R224+0x7800] ;  /* 0x00780000e008783b */ /* 0x000e6e0000004200 */
[C---:B-1----:R-:W-:Y:S01]  /*51b0*/  HMMA.16816.F32.BF16 R44, R4.reuse, R8, R144 ;  /* 0x00000008042c723c */ /* 0x042fe20000041890 */
[----:B------:R1:W-:Y:S06]  /*51c0*/  MUFU.EX2 R144, R17 ;  /* 0x0000001100907308 */ /* 0x0003ec0000000800 */
[----:B------:R-:W-:Y:S01]  /*51d0*/  IMAD.MOV.U32 R146, RZ, RZ, R223 ;  /* 0x000000ffff927224 */ /* 0x000fe200078e00df */
[----:B------:R-:W-:Y:S01]  /*51e0*/  HMMA.16816.F32.BF16 R32, R4, R10, R124 ;  /* 0x0000000a0420723c */ /* 0x000fe2000004187c */
[----:B------:R-:W2:Y:S01]  /*51f0*/  LDSM.16.MT88.4 R8, [R228+0x7800] ;  /* 0x00780000e408783b */ /* 0x000ea20000004200 */
[----:B------:R-:W-:Y:S01]  /*5200*/  MUFU.EX2 R145, R21 ;  /* 0x0000001500917308 */ /* 0x000fe20000000800 */
[----:B------:R-:W-:-:S05]  /*5210*/  IMAD.MOV.U32 R147, RZ, RZ, R22 ;  /* 0x000000ffff937224 */ /* 0x000fca00078e0016 */
[C---:B--2---:R-:W-:Y:S07]  /*5220*/  HMMA.16816.F32.BF16 R80, R4.reuse, R8, R136 ;  /* 0x000000080450723c */ /* 0x044fee0000041888 */
[----:B------:R-:W-:Y:S01]  /*5230*/  IMAD.MOV.U32 R139, RZ, RZ, R222 ;  /* 0x000000ffff8b7224 */ /* 0x000fe200078e00de */
[----:B------:R-:W-:Y:S01]  /*5240*/  HMMA.16816.F32.BF16 R68, R4, R10, R120 ;  /* 0x0000000a0444723c */ /* 0x000fe20000041878 */
[----:B------:R-:W2:Y:S01]  /*5250*/  LDSM.16.MT88.4 R8, [R227+0x7800] ;  /* 0x00780000e308783b */ /* 0x000ea20000004200 */
[----:B------:R-:W-:-:S02]  /*5260*/  IMAD.MOV.U32 R138, RZ, RZ, R221 ;  /* 0x000000ffff8a7224 */ /* 0x000fc400078e00dd */
[----:B------:R-:W-:-:S04]  /*5270*/  IMAD.MOV.U32 R137, RZ, RZ, R220 ;  /* 0x000000ffff897224 */ /* 0x000fc800078e00dc */
[C---:B--2---:R-:W-:Y:S08]  /*5280*/  HMMA.16816.F32.BF16 R60, R4.reuse, R8, R132 ;  /* 0x00000008043c723c */ /* 0x044ff00000041884 */
[C---:B------:R-:W-:Y:S01]  /*5290*/  HMMA.16816.F32.BF16 R48, R4.reuse, R10, R116 ;  /* 0x0000000a0430723c */ /* 0x040fe20000041874 */
[----:B------:R-:W2:Y:S07]  /*52a0*/  LDSM.16.MT88.4 R8, [R230+0x7800] ;  /* 0x00780000e608783b */ /* 0x000eae0000004200 */
[C---:B--2---:R-:W-:Y:S01]  /*52b0*/  HMMA.16816.F32.BF16 R40, R4.reuse, R8, R128 ;  /* 0x000000080428723c */ /* 0x044fe20000041880 */
[----:B------:R-:W-:Y:S07]  /*52c0*/  MUFU.EX2 R8, R12 ;  /* 0x0000000c00087308 */ /* 0x000fee0000000800 */
[----:B------:R-:W-:Y:S01]  /*52d0*/  HMMA.16816.F32.BF16 R28, R4, R10, R28 ;  /* 0x0000000a041c723c */ /* 0x000fe2000004181c */
[----:B------:R2:W-:Y:S06]  /*52e0*/  MUFU.EX2 R9, R13 ;  /* 0x0000000d00097308 */ /* 0x0005ec0000000800 */
[----:B------:R-:W-:-:S02]  /*52f0*/  FADD.FTZ R6, R20, R14 ;  /* 0x0000000e14067221 */ /* 0x000fc40000010000 */
[----:B------:R-:W-:Y:S02]  /*5300*/  FADD.FTZ R4, R18, R0 ;  /* 0x0000000012047221 */ /* 0x000fe40000010000 */
[----:B------:R-:W-:Y:S02]  /*5310*/  FADD.FTZ R6, R15, R6 ;  /* 0x000000060f067221 */ /* 0x000fe40000010000 */
[----:B------:R-:W-:Y:S02]  /*5320*/  FADD.FTZ R5, R19, R4 ;  /* 0x0000000413057221 */ /* 0x000fe40000010000 */
[--C-:B------:R-:W-:Y:S01]  /*5330*/  FFMA.FTZ R4, R23, c[0x0][0x2d0], -R2.reuse ;  /* 0x0000b40017047a23 */ /* 0x100fe20000010802 */
[----:B-1----:R-:W-:Y:S01]  /*5340*/  LDSM.16.MT88.4 R16, [R228+0x2000] ;  /* 0x00200000e410783b */ /* 0x002fe20000004200 */
[--C-:B------:R-:W-:Y:S02]  /*5350*/  FFMA.FTZ R0, R142, c[0x0][0x2d0], -R2.reuse ;  /* 0x0000b4008e007a23 */ /* 0x100fe40000010802 */
[----:B------:R1:W-:Y:S01]  /*5360*/  MUFU.EX2 R142, R4 ;  /* 0x00000004008e7308 */ /* 0x0003e20000000800 */
[----:B--2---:R-:W2:Y:S01]  /*5370*/  LDSM.16.MT88.4 R12, [R227+0x2000] ;  /* 0x00200000e30c783b */ /* 0x004ea20000004200 */
[----:B------:R-:W-:-:S02]  /*5380*/  FFMA.FTZ R11, R58, c[0x0][0x2d0], -R2 ;  /* 0x0000b4003a0b7a23 */ /* 0x000fc40000010802 */
[--C-:B------:R-:W-:Y:S01]  /*5390*/  FFMA.FTZ R10, R59, c[0x0][0x2d0], -R2.reuse ;  /* 0x0000b4003b0a7a23 */ /* 0x100fe20000010802 */
[----:B------:R-:W3:Y:S03]  /*53a0*/  LDSM.16.MT88.4 R20, [R224+0x2000] ;  /* 0x00200000e014783b */ /* 0x000ee60000004200 */
[----:B------:R-:W4:Y:S01]  /*53b0*/  MUFU.EX2 R0, R0 ;  /* 0x0000000000007308 */ /* 0x000f220000000800 */
[----:B-1----:R-:W-:-:S07]  /*53c0*/  FFMA.FTZ R4, R143, c[0x0][0x2d0], -R2 ;  /* 0x0000b4008f047a23 */ /* 0x002fce0000010802 */
[----:B------:R1:W5:Y:S02]  /*53d0*/  MUFU.EX2 R143, R4 ;  /* 0x00000004008f7308 */ /* 0x0003640000000800 */
[----:B-1----:R-:W-:Y:S01]  /*53e0*/  FADD.FTZ R4, R25, R5 ;  /* 0x0000000519047221 */ /* 0x002fe20000010000 */
[----:B----4-:R-:W-:Y:S01]  /*53f0*/  F2FP.BF16.PACK_AB R5, R0, R3 ;  /* 0x000000030005723e */ /* 0x010fe200000010ff */
[----:B------:R-:W-:Y:S01]  /*5400*/  FFMA.FTZ R25, R57, c[0x0][0x2d0], -R2 ;  /* 0x0000b40039197a23 */ /* 0x000fe20000010802 */
[----:B-----5:R-:W-:Y:S01]  /*5410*/  F2FP.BF16.PACK_AB R7, R143, R142 ;  /* 0x0000008e8f07723e */ /* 0x020fe200000010ff */
[----:B------:R-:W-:Y:S01]  /*5420*/  FADD.FTZ R2, R26, R6 ;  /* 0x000000061a027221 */ /* 0x000fe20000010000 */
[----:B------:R-:W-:Y:S01]  /*5430*/  F2FP.BF16.PACK_AB R6, R145, R144 ;  /* 0x000000909106723e */ /* 0x000fe200000010ff */
[----:B------:R-:W-:Y:S01]  /*5440*/  FADD.FTZ R24, R24, R4 ;  /* 0x0000000418187221 */ /* 0x000fe20000010000 */
[----:B------:R-:W-:-:S07]  /*5450*/  F2FP.BF16.PACK_AB R4, R9, R8 ;  /* 0x000000080904723e */ /* 0x000fce00000010ff */
[C---:B--2---:R-:W-:Y:S08]  /*5460*/  HMMA.16816.F32.BF16 R116, R4.reuse, R12, R164 ;  /* 0x0000000c0474723c */ /* 0x044ff000000418a4 */
[----:B------:R-:W-:Y:S01]  /*5470*/  HMMA.16816.F32.BF16 R220, R4, R14, R112 ;  /* 0x0000000e04dc723c */ /* 0x000fe20000041870 */
[----:B------:R-:W1:Y:S01]  /*5480*/  LDSM.16.MT88.4 R12, [R228+0x5000] ;  /* 0x00500000e40c783b */ /* 0x000e620000004200 */
[----:B------:R-:W-:-:S03]  /*5490*/  FADD.FTZ R2, R86, R2 ;  /* 0x0000000256027221 */ /* 0x000fc60000010000 */
[----:B------:R-:W-:Y:S03]  /*54a0*/  LDSM.16.MT88.4 R112, [R227+0x2800] ;  /* 0x00280000e370783b */ /* 0x000fe60000004200 */
[C---:B---3--:R-:W-:Y:S08]  /*54b0*/  HMMA.16816.F32.BF16 R56, R4.reuse, R22, R212 ;  /* 0x000000160438723c */ /* 0x048ff000000418d4 */
[----:B------:R-:W-:Y:S01]  /*54c0*/  HMMA.16816.F32.BF16 R148, R4, R20, R216 ;  /* 0x000000140494723c */ /* 0x000fe200000418d8 */
[----:B------:R-:W2:Y:S01]  /*54d0*/  LDSM.16.MT88.4 R20, [R230+0x2000] ;  /* 0x00200000e614783b */ /* 0x000ea20000004200 */
[----:B------:R-:W-:-:S02]  /*54e0*/  IMAD.MOV.U32 R123, RZ, RZ, R116 ;  /* 0x000000ffff7b7224 */ /* 0x000fc400078e0074 */
[----:B------:R-:W-:Y:S02]  /*54f0*/  IMAD.MOV.U32 R122, RZ, RZ, R117 ;  /* 0x000000ffff7a7224 */ /* 0x000fe400078e0075 */
[----:B------:R-:W-:Y:S02]  /*5500*/  IMAD.MOV.U32 R121, RZ, RZ, R118 ;  /* 0x000000ffff797224 */ /* 0x000fe400078e0076 */
[----:B------:R-:W-:Y:S01]  /*5510*/  HMMA.16816.F32.BF16 R100, R4, R16, R208 ;  /* 0x000000100464723c */ /* 0x000fe200000418d0 */
[----:B------:R-:W-:-:S07]  /*5520*/  IMAD.MOV.U32 R120, RZ, RZ, R119 ;  /* 0x000000ffff787224 */ /* 0x000fce00078e0077 */
[C---:B------:R-:W-:Y:S01]  /*5530*/  HMMA.16816.F32.BF16 R76, R4.reuse, R18, R76 ;  /* 0x00000012044c723c */ /* 0x040fe2000004184c */
[----:B------:R-:W3:Y:S07]  /*5540*/  LDSM.16.MT88.4 R16, [R224+0x5000] ;  /* 0x00500000e010783b */ /* 0x000eee0000004200 */
[C---:B-1----:R-:W-:Y:S08]  /*5550*/  HMMA.16816.F32.BF16 R92, R4.reuse, R12, R92 ;  /* 0x0000000c045c723c */ /* 0x042ff0000004185c */
[C---:B------:R-:W-:Y:S01]  /*5560*/  HMMA.16816.F32.BF16 R36, R4.reuse, R14, R36 ;  /* 0x0000000e0424723c */ /* 0x040fe20000041824 */
[----:B------:R-:W1:Y:S07]  /*5570*/  LDSM.16.MT88.4 R12, [R224+0x8000] ;  /* 0x00800000e00c783b */ /* 0x000e6e0000004200 */
[C---:B--2---:R-:W-:Y:S01]  /*5580*/  HMMA.16816.F32.BF16 R116, R4.reuse, R20, R152 ;  /* 0x000000140474723c */ /* 0x044fe20000041898 */
[----:B------:R-:W-:Y:S07]  /*5590*/  LDSM.16.MT88.4 R152, [R224+0x2800] ;  /* 0x00280000e098783b */ /* 0x000fee0000004200 */
[----:B------:R-:W-:Y:S01]  /*55a0*/  HMMA.16816.F32.BF16 R208, R4, R22, R108 ;  /* 0x0000001604d0723c */ /* 0x000fe2000004186c */
[----:B------:R-:W2:Y:S01]  /*55b0*/  LDSM.16.MT88.4 R20, [R227+0x5000] ;  /* 0x00500000e314783b */ /* 0x000ea20000004200 */
[----:B------:R-:W-:-:S05]  /*55c0*/  FADD.FTZ R2, R87, R2 ;  /* 0x0000000257027221 */ /* 0x000fca0000010000 */
[----:B------:R-:W-:Y:S01]  /*55d0*/  IMAD.MOV.U32 R108, RZ, RZ, R123 ;  /* 0x000000ffff6c7224 */ /* 0x000fe200078e007b */
[----:B---3--:R-:W-:Y:S01]  /*55e0*/  HMMA.16816.F32.BF16 R124, R4, R16, R104 ;  /* 0x00000010047c723c */ /* 0x008fe20000041868 */
[----:B------:R-:W-:Y:S01]  /*55f0*/  IMAD.MOV.U32 R109, RZ, RZ, R122 ;  /* 0x000000ffff6d7224 */ /* 0x000fe200078e007a */
[----:B------:R-:W-:Y:S01]  /*5600*/  LDSM.16.MT88.4 R104, [R228+0x2800] ;  /* 0x00280000e468783b */ /* 0x000fe20000004200 */
[----:B------:R-:W-:Y:S02]  /*5610*/  IMAD.MOV.U32 R110, RZ, RZ, R121 ;  /* 0x000000ffff6e7224 */ /* 0x000fe400078e0079 */
[----:B------:R-:W-:-:S03]  /*5620*/  IMAD.MOV.U32 R111, RZ, RZ, R120 ;  /* 0x000000ffff6f7224 */ /* 0x000fc600078e0078 */
[C---:B------:R-:W-:Y:S01]  /*5630*/  HMMA.16816.F32.BF16 R132, R4.reuse, R18, R96 ;  /* 0x000000120484723c */ /* 0x040fe20000041860 */
[----:B------:R-:W3:Y:S07]  /*5640*/  LDSM.16.MT88.4 R16, [R230+0x5000] ;  /* 0x00500000e610783b */ /* 0x000eee0000004200 */
[C---:B-1----:R-:W-:Y:S08]  /*5650*/  HMMA.16816.F32.BF16 R212, R4.reuse, R12, R44 ;  /* 0x0000000c04d4723c */ /* 0x042ff0000004182c */
[C---:B------:R-:W-:Y:S01]  /*5660*/  HMMA.16816.F32.BF16 R164, R4.reuse, R14, R32 ;  /* 0x0000000e04a4723c */ /* 0x040fe20000041820 */
[----:B------:R-:W1:Y:S07]  /*5670*/  LDSM.16.MT88.4 R12, [R230+0x8000] ;  /* 0x00800000e60c783b */ /* 0x000e6e0000004200 */
[C---:B--2---:R-:W-:Y:S08]  /*5680*/  HMMA.16816.F32.BF16 R88, R4.reuse, R20, R88 ;  /* 0x000000140458723c */ /* 0x044ff00000041858 */
[----:B------:R-:W-:Y:S01]  /*5690*/  HMMA.16816.F32.BF16 R72, R4, R22, R72 ;  /* 0x000000160448723c */ /* 0x000fe20000041848 */
[----:B------:R-:W2:Y:S01]  /*56a0*/  LDSM.16.MT88.4 R20, [R228+0x8000] ;  /* 0x00800000e414783b */ /* 0x000ea20000004200 */
[----:B------:R-:W-:-:S03]  /*56b0*/  FADD.FTZ R2, R8, R2 ;  /* 0x0000000208027221 */ /* 0x000fc60000010000 */
[----:B------:R-:W-:Y:S03]  /*56c0*/  LDSM.16.MT88.4 R120, [R230+0x2800] ;  /* 0x00280000e678783b */ /* 0x000fe60000004200 */
[C---:B---3--:R-:W-:Y:S08]  /*56d0*/  HMMA.16816.F32.BF16 R128, R4.reuse, R16, R64 ;  /* 0x000000100480723c */ /* 0x048ff00000041840 */
[C---:B------:R-:W-:Y:S01]  /*56e0*/  HMMA.16816.F32.BF16 R216, R4.reuse, R18, R52 ;  /* 0x0000001204d8723c */ /* 0x040fe20000041834 */
[----:B------:R-:W3:Y:S07]  /*56f0*/  LDSM.16.MT88.4 R16, [R227+0x8000] ;  /* 0x00800000e310783b */ /* 0x000eee0000004200 */
[C---:B-1----:R-:W-:Y:S01]  /*5700*/  HMMA.16816.F32.BF16 R28, R4.reuse, R14, R28 ;  /* 0x0000000e041c723c */ /* 0x042fe2000004181c */
[----:B------:R1:W-:Y:S07]  /*5710*/  MUFU.EX2 R14, R146 ;  /* 0x00000092000e7308 */ /* 0x0003ee0000000800 */
[----:B------:R-:W-:Y:S01]  /*5720*/  IMAD.MOV.U32 R66, RZ, RZ, R128 ;  /* 0x000000ffff427224 */ /* 0x000fe200078e0080 */
[----:B------:R-:W-:Y:S01]  /*5730*/  HMMA.16816.F32.BF16 R40, R4, R12, R40 ;  /* 0x0000000c0428723c */ /* 0x000fe20000041828 */
[----:B------:R-:W-:Y:S01]  /*5740*/  MUFU.EX2 R13, R137 ;  /* 0x00000089000d7308 */ /* 0x000fe20000000800 */
[----:B------:R-:W-:-:S02]  /*5750*/  IMAD.MOV.U32 R65, RZ, RZ, R129 ;  /* 0x000000ffff417224 */ /* 0x000fc400078e0081 */
[----:B------:R-:W-:Y:S02]  /*5760*/  IMAD.MOV.U32 R64, RZ, RZ, R130 ;  /* 0x000000ffff407224 */ /* 0x000fe400078e0082 */
[----:B------:R-:W-:Y:S02]  /*5770*/  IMAD.MOV.U32 R26, RZ, RZ, R131 ;  /* 0x000000ffff1a7224 */ /* 0x000fe400078e0083 */
[C---:B--2---:R-:W-:Y:S01]  /*5780*/  HMMA.16816.F32.BF16 R44, R4.reuse, R20, R80 ;  /* 0x00000014042c723c */ /* 0x044fe20000041850 */
[----:B-1----:R-:W2:Y:S01]  /*5790*/  LDL R146, [R1+0x54] ;  /* 0x0000540001927983 */ /* 0x002ea20000100800 */
[----:B------:R-:W1:Y:S03]  /*57a0*/  MUFU.EX2 R15, R139 ;  /* 0x0000008b000f7308 */ /* 0x000e660000000800 */
[----:B------:R-:W4:Y:S03]  /*57b0*/  LDSM.16.MT88.4 R128, [R224+0x5800] ;  /* 0x00580000e080783b */ /* 0x000f260000004200 */
[C---:B------:R-:W-:Y:S01]  /*57c0*/  HMMA.16816.F32.BF16 R32, R4.reuse, R22, R68 ;  /* 0x000000160420723c */ /* 0x040fe20000041844 */
[----:B------:R-:W-:Y:S01]  /*57d0*/  LDSM.16.MT88.4 R80, [R228+0x8800] ;  /* 0x00880000e450783b */ /* 0x000fe20000004200 */
[----:B------:R-:W-:Y:S05]  /*57e0*/  MUFU.EX2 R12, R25 ;  /* 0x00000019000c7308 */ /* 0x000fea0000000800 */
[----:B------:R-:W-:Y:S01]  /*57f0*/  IMAD.MOV.U32 R71, RZ, RZ, R26 ;  /* 0x000000ffff477224 */ /* 0x000fe200078e001a */
[C---:B---3--:R-:W-:Y:S01]  /*5800*/  HMMA.16816.F32.BF16 R20, R4.reuse, R16, R60 ;  /* 0x000000100414723c */ /* 0x048fe2000004183c */
[----:B------:R-:W-:Y:S01]  /*5810*/  IMAD.MOV.U32 R68, RZ, RZ, R66 ;  /* 0x000000ffff447224 */ /* 0x000fe200078e0042 */
[----:B------:R-:W3:Y:S06]  /*5820*/  MUFU.EX2 R16, R138 ;  /* 0x0000008a00107308 */ /* 0x000eec0000000800 */
[----:B------:R-:W-:Y:S01]  /*5830*/  HMMA.16816.F32.BF16 R48, R4, R18, R48 ;  /* 0x000000120430723c */ /* 0x000fe20000041830 */
[----:B-1----:R-:W-:Y:S01]  /*5840*/  F2FP.BF16.PACK_AB R98, R14, R15 ;  /* 0x0000000f0e62723e */ /* 0x002fe200000010ff */
[----:B------:R-:W1:Y:S01]  /*5850*/  MUFU.EX2 R7, R11 ;  /* 0x0000000b00077308 */ /* 0x000e620000000800 */
[----:B------:R-:W-:-:S02]  /*5860*/  IMAD.MOV.U32 R69, RZ, RZ, R65 ;  /* 0x000000ffff457224 */ /* 0x000fc400078e0041 */
[----:B------:R-:W-:Y:S01]  /*5870*/  IMAD.MOV.U32 R70, RZ, RZ, R64 ;  /* 0x000000ffff467224 */ /* 0x000fe200078e0040 */
[----:B---3--:R-:W-:-:S04]  /*5880*/  F2FP.BF16.PACK_AB R96, R16, R13 ;  /* 0x0000000d1060723e */ /* 0x008fc800000010ff */
[----:B------:R-:W-:Y:S01]  /*5890*/  MUFU.EX2 R5, R10 ;  /* 0x0000000a00057308 */ /* 0x000fe20000000800 */
[----:B------:R-:W-:Y:S01]  /*58a0*/  FADD.FTZ R4, R85, R24 ;  /* 0x0000001855047221 */ /* 0x000fe20000010000 */
[----:B------:R-:W3:Y:S06]  /*58b0*/  LDSM.16.MT88.4 R136, [R228+0x5800] ;  /* 0x00580000e488783b */ /* 0x000eec0000004200 */
[----:B------:R-:W5:Y:S01]  /*58c0*/  MUFU.EX2 R6, R27 ;  /* 0x0000001b00067308 */ /* 0x000f620000000800 */
[----:B-1----:R-:W-:Y:S01]  /*58d0*/  F2FP.BF16.PACK_AB R97, R7, R12 ;  /* 0x0000000c0761723e */ /* 0x002fe200000010ff */
[----:B------:R-:W-:Y:S01]  /*58e0*/  IMAD.MOV.U32 R26, RZ, RZ, c[0x0][0x168] ;  /* 0x00005a00ff1a7624 */ /* 0x000fe200078e00ff */
[----:B------:R-:W-:Y:S01]  /*58f0*/  LDSM.16.MT88.4 R64, [R230+0x5800] ;  /* 0x00580000e640783b */ /* 0x000fe20000004200 */
[----:B-----5:R-:W-:-:S07]  /*5900*/  F2FP.BF16.PACK_AB R99, R6, R5 ;  /* 0x000000050663723e */ /* 0x020fce00000010ff */
[C---:B------:R-:W-:Y:S08]  /*5910*/  HMMA.16816.F32.BF16 R148, R96.reuse, R152, R148 ;  /* 0x000000986094723c */ /* 0x040ff00000041894 */
[----:B------:R-:W-:Y:S01]  /*5920*/  HMMA.16816.F32.BF16 R152, R96, R154, R56 ;  /* 0x0000009a6098723c */ /* 0x000fe20000041838 */
[----:B------:R-:W1:Y:S01]  /*5930*/  LDSM.16.MT88.4 R56, [R227+0x5800] ;  /* 0x00580000e338783b */ /* 0x000e620000004200 */
[----:B------:R-:W-:-:S04]  /*5940*/  FADD.FTZ R4, R84, R4 ;  /* 0x0000000454047221 */ /* 0x000fc80000010000 */
[----:B------:R-:W-:Y:S02]  /*5950*/  FADD.FTZ R3, R3, R4 ;  /* 0x0000000403037221 */ /* 0x000fe40000010000 */
[----:B------:R-:W-:Y:S02]  /*5960*/  FADD.FTZ R4, R9, R2 ;  /* 0x0000000209047221 */ /* 0x000fe40000010000 */
[----:B------:R-:W5:Y:S01]  /*5970*/  LDSM.16.MT88.4 R8, [R230+0x8800] ;  /* 0x00880000e608783b */ /* 0x000f620000004200 */
[----:B------:R-:W-:Y:S01]  /*5980*/  FADD.FTZ R3, R0, R3 ;  /* 0x0000000300037221 */ /* 0x000fe20000010000 */
[C---:B----4-:R-:W-:Y:S08]  /*5990*/  HMMA.16816.F32.BF16 R124, R96.reuse, R128, R124 ;  /* 0x00000080607c723c */ /* 0x050ff0000004187c */
[C---:B------:R-:W-:Y:S08]  /*59a0*/  HMMA.16816.F32.BF16 R128, R96.reuse, R130, R132 ;  /* 0x000000826080723c */ /* 0x040ff00000041884 */
[C---:B---3--:R-:W-:Y:S08]  /*59b0*/  HMMA.16816.F32.BF16 R132, R96.reuse, R136, R92 ;  /* 0x000000886084723c */ /* 0x048ff0000004185c */
[C---:B-1----:R-:W-:Y:S01]  /*59c0*/  HMMA.16816.F32.BF16 R52, R96.reuse, R56, R88 ;  /* 0x000000386034723c */ /* 0x042fe20000041858 */
[----:B------:R-:W-:Y:S07]  /*59d0*/  LDSM.16.MT88.4 R88, [R227+0x8800] ;  /* 0x00880000e358783b */ /* 0x000fee0000004200 */
[C---:B------:R-:W-:Y:S01]  /*59e0*/  HMMA.16816.F32.BF16 R56, R96.reuse, R58, R72 ;  /* 0x0000003a6038723c */ /* 0x040fe20000041848 */
[----:B------:R-:W1:Y:S07]  /*59f0*/  LDSM.16.MT88.4 R72, [R224+0x8800] ;  /* 0x00880000e048783b */ /* 0x000e6e0000004200 */
[----:B-----5:R-:W-:Y:S07]  /*5a00*/  HMMA.16816.F32.BF16 R92, R96, R8, R40 ;  /* 0x00000008605c723c */ /* 0x020fee0000041828 */
[----:B------:R-:W-:-:S05]  /*5a10*/  IADD3 R8, R147, -0x2, RZ ;  /* 0xfffffffe93087810 */ /* 0x000fca0007ffe0ff */
[----:B------:R-:W-:Y:S01]  /*5a20*/  STL [R1+0x8], R8 ;  /* 0x0000080801007387 */ /* 0x000fe20000100800 */
[C---:B------:R-:W-:Y:S08]  /*5a30*/  HMMA.16816.F32.BF16 R100, R96.reuse, R104, R100 ;  /* 0x000000686064723c */ /* 0x040ff00000041864 */
[C---:B------:R-:W-:Y:S08]  /*5a40*/  HMMA.16816.F32.BF16 R104, R96.reuse, R106, R76 ;  /* 0x0000006a6068723c */ /* 0x040ff0000004184c */
[C---:B------:R-:W-:Y:S08]  /*5a50*/  HMMA.16816.F32.BF16 R60, R96.reuse, R64, R68 ;  /* 0x00000040603c723c */ /* 0x040ff00000041844 */
[C---:B------:R-:W-:Y:S08]  /*5a60*/  HMMA.16816.F32.BF16 R108, R96.reuse, R112, R108 ;  /* 0x00000070606c723c */ /* 0x040ff0000004186c */
[C---:B------:R-:W-:Y:S08]  /*5a70*/  HMMA.16816.F32.BF16 R116, R96.reuse, R120, R116 ;  /* 0x000000786074723c */ /* 0x040ff00000041874 */
[C---:B-1----:R-:W-:Y:S08]  /*5a80*/  HMMA.16816.F32.BF16 R68, R96.reuse, R72, R212 ;  /* 0x000000486044723c */ /* 0x042ff000000418d4 */
[C---:B------:R-:W-:Y:S08]  /*5a90*/  HMMA.16816.F32.BF16 R76, R96.reuse, R80, R44 ;  /* 0x00000050604c723c */ /* 0x040ff0000004182c */
[C---:B------:R-:W-:Y:S08]  /*5aa0*/  HMMA.16816.F32.BF16 R84, R96.reuse, R88, R20 ;  /* 0x000000586054723c */ /* 0x040ff00000041814 */
[C---:B------:R-:W-:Y:S08]  /*5ab0*/  HMMA.16816.F32.BF16 R112, R96.reuse, R114, R220 ;  /* 0x000000726070723c */ /* 0x040ff000000418dc */
[C---:B------:R-:W-:Y:S08]  /*5ac0*/  HMMA.16816.F32.BF16 R120, R96.reuse, R122, R208 ;  /* 0x0000007a6078723c */ /* 0x040ff000000418d0 */
[C---:B------:R-:W-:Y:S08]  /*5ad0*/  HMMA.16816.F32.BF16 R136, R96.reuse, R138, R36 ;  /* 0x0000008a6088723c */ /* 0x040ff00000041824 */
[C---:B------:R-:W-:Y:S08]  /*5ae0*/  HMMA.16816.F32.BF16 R64, R96.reuse, R66, R216 ;  /* 0x000000426040723c */ /* 0x040ff000000418d8 */
[----:B------:R-:W-:Y:S01]  /*5af0*/  HMMA.16816.F32.BF16 R72, R96, R74, R164 ;  /* 0x0000004a6048723c */ /* 0x000fe200000418a4 */
[----:B--2---:R-:W-:-:S04]  /*5b00*/  @P1 IMAD.HI.U32 R2, R146, c[0x0][0x2c8], RZ ;  /* 0x0000b20092021a27 */ /* 0x004fc800078e00ff */
[----:B------:R-:W-:Y:S01]  /*5b10*/  IMAD.MOV.U32 R0, RZ, RZ, R146 ;  /* 0x000000ffff007224 */ /* 0x000fe200078e0092 */
[----:B------:R-:W-:-:S04]  /*5b20*/  @P1 SHF.R.U32.HI R0, RZ, c[0x0][0x2cc], R2 ;  /* 0x0000b300ff001a19 */ /* 0x000fc80000011602 */
[----:B------:R-:W-:Y:S01]  /*5b30*/  IADD3 R0, R0, c[0x0][0x1d0], -R26 ;  /* 0x0000740000007a10 */ /* 0x000fe20007ffe81a */
[----:B------:R-:W-:-:S04]  /*5b40*/  FADD.FTZ R2, R144, R4 ;  /* 0x0000000490027221 */ /* 0x000fc80000010000 */
[----:B------:R-:W-:-:S04]  /*5b50*/  IMAD.HI R4, R0, 0x2aaaaaab, RZ ;  /* 0x2aaaaaab00047827 */ /* 0x000fc800078e02ff */
[----:B------:R-:W-:Y:S01]  /*5b60*/  FADD.FTZ R0, R142, R3 ;  /* 0x000000038e007221 */ /* 0x000fe20000010000 */
[----:B------:R-:W-:Y:S01]  /*5b70*/  SHF.R.U32.HI R3, RZ, 0x1f, R4 ;  /* 0x0000001fff037819 */ /* 0x000fe20000011604 */
[----:B------:R-:W-:Y:S02]  /*5b80*/  FADD.FTZ R2, R145, R2 ;  /* 0x0000000291027221 */ /* 0x000fe40000010000 */
[----:B------:R-:W-:Y:S01]  /*5b90*/  FADD.FTZ R0, R143, R0 ;  /* 0x000000008f007221 */ /* 0x000fe20000010000 */
[----:B------:R-:W-:Y:S01]  /*5ba0*/  LEA.HI.SX32 R3, R4, R3, 0x1c ;  /* 0x0000000304037211 */ /* 0x000fe200078fe2ff */
[----:B------:R-:W-:Y:S02]  /*5bb0*/  FADD.FTZ R13, R13, R2 ;  /* 0x000000020d0d7221 */ /* 0x000fe40000010000 */
[----:B------:R-:W-:Y:S01]  /*5bc0*/  FADD.FTZ R12, R12, R0 ;  /* 0x000000000c0c7221 */ /* 0x000fe20000010000 */
[----:B------:R-:W-:Y:S01]  /*5bd0*/  IMNMX R0, RZ, R3, !PT ;  /* 0x00000003ff007217 */ /* 0x000fe20007800200 */
[----:B------:R-:W-:-:S02]  /*5be0*/  FADD.FTZ R16, R16, R13 ;  /* 0x0000000d10107221 */ /* 0x000fc40000010000 */
[----:B------:R-:W-:Y:S02]  /*5bf0*/  FADD.FTZ R7, R7, R12 ;  /* 0x0000000c07077221 */ /* 0x000fe40000010000 */
[----:B------:R-:W-:Y:S02]  /*5c00*/  FADD.FTZ R15, R15, R16 ;  /* 0x000000100f0f7221 */ /* 0x000fe40000010000 */
[----:B------:R-:W-:Y:S01]  /*5c10*/  FADD.FTZ R5, R5, R7 ;  /* 0x0000000705057221 */ /* 0x000fe20000010000 */
[----:B------:R1:W-:Y:S01]  /*5c20*/  STL [R1+0x18], R0 ;  /* 0x0000180001007387 */ /* 0x0003e20000100800 */
[----:B------:R-:W-:Y:S01]  /*5c30*/  ISETP.GE.AND P0, PT, R8, R0, PT ;  /* 0x000000000800720c */ /* 0x000fe20003f06270 */
[----:B------:R-:W-:Y:S01]  /*5c40*/  FADD.FTZ R2, R14, R15 ;  /* 0x0000000f0e027221 */ /* 0x000fe20000010000 */
[----:B------:R-:W-:Y:S01]  /*5c50*/  HMMA.16816.F32.BF16 R80, R96, R82, R32 ;  /* 0x000000526050723c */ /* 0x000fe20000041820 */
[----:B-1----:R-:W-:-:S05]  /*5c60*/  FADD.FTZ R0, R6, R5 ;  /* 0x0000000506007221 */ /* 0x002fca0000010000 */
[----:B------:R1:W-:Y:S04]  /*5c70*/  STL [R1+0x10], R0 ;  /* 0x0000100001007387 */ /* 0x0003e80000100800 */
[----:B------:R1:W-:Y:S01]  /*5c80*/  STL [R1+0xc], R2 ;  /* 0x00000c0201007387 */ /* 0x0003e20000100800 */
[C---:B------:R-:W-:Y:S08]  /*5c90*/  HMMA.16816.F32.BF16 R88, R96.reuse, R90, R48 ;  /* 0x0000005a6058723c */ /* 0x040ff00000041830 */
[----:B------:R-:W-:Y:S01]  /*5ca0*/  HMMA.16816.F32.BF16 R96, R96, R10, R28 ;  /* 0x0000000a6060723c */ /* 0x000fe2000004181c */
[----:B------:R-:W-:Y:S07]  /*5cb0*/  @!P0 BRA `(.L_x_445) ;  /* 0x000043e000008947 */ /* 0x000fee0003800000 */
[----:B------:R-:W2:Y:S01]  /*5cc0*/  LDL R147, [R1+0x84] ;  /* 0x0000840001937983 */ /* 0x000ea20000100800 */
[----:B------:R-:W-:Y:S01]  /*5cd0*/  IMAD.MOV.U32 R144, RZ, RZ, R140 ;  /* 0x000000ffff907224 */ /* 0x000fe200078e008c */
[----:B------:R-:W-:-:S02]  /*5ce0*/  MOV R143, R141 ;  /* 0x0000008d008f7202 */ /* 0x000fc40000000f00 */
[----:B------:R-:W-:Y:S01]  /*5cf0*/  MOV R217, R8 ;  /* 0x0000000800d97202 */ /* 0x000fe20000000f00 */
[----:B-12---:R-:W-:-:S05]  /*5d00*/  IMAD.IADD R0, R147, 0x1, R146 ;  /* 0x0000000193007824 */ /* 0x006fca00078e0292 */
[----:B------:R1:W-:Y:S02]  /*5d10*/  STL [R1+0x14], R0 ;  /* 0x0000140001007387 */ /* 0x0003e40000100800 */
[----:B-1----:R-:W-:-:S05]  /*5d20*/  @P1 IMAD.HI.U32 R0, R0, c[0x0][0x2c8], RZ ;  /* 0x0000b20000001a27 */ /* 0x002fca00078e00ff */
[----:B------:R-:W-:-:S05]  /*5d30*/  @P1 SHF.R.U32.HI R0, RZ, c[0x0][0x2cc], R0 ;  /* 0x0000b300ff001a19 */ /* 0x000fca0000011600 */
[----:B------:R1:W-:Y:S02]  /*5d40*/  @P1 STL [R1+0x1c], R0 ;  /* 0x00001c0001001387 */ /* 0x0003e40000100800 */
.L_x_446:
[----:B------:R-:W-:Y:S04]  /*5d50*/  DEPBAR.LE SB0, 0x0 ;  /* 0x000080000000791a */ /* 0x000fe80000000000 */
[----:B------:R-:W-:Y:S01]  /*5d60*/  WARPSYNC 0xffffffff ;  /* 0xffffffff00007948 */ /* 0x000fe20003800000 */
[----:B------:R-:W-:Y:S01]  /*5d70*/  BAR.SYNC.DEFER_BLOCKING 0x0 ;  /* 0x0000000000007b1d */ /* 0x000fe20000010000 */
[C---:B------:R-:W-:Y:S11]  /*5d80*/  ISETP.GE.AND P6, PT, R217.reuse, RZ, PT ;  /* 0x000000ffd900720c */ /* 0x040ff60003fc6270 */
[----:B------:R-:W-:Y:S02]  /*5d90*/  @!UPT UIADD3 URZ, URZ, URZ, URZ ;  /* 0x0000003f3f3ff290 */ /* 0x000fe4000fffe03f */
[----:B-1----:R-:W-:Y:S01]  /*5da0*/  @P6 SHF.R.S32.HI R0, RZ, 0x1f, R217 ;  /* 0x0000001fff006819 */ /* 0x002fe200000114d9 */
[C---:B------:R-:W-:Y:S04]  /*5db0*/  @P6 IMAD.WIDE.U32 R140, R217.reuse, c[0x0][0x208], RZ ;  /* 0x00008200d98c6a25 */ /* 0x040fe800078e00ff */
[----:B------:R-:W-:Y:S04]  /*5dc0*/  @P6 IMAD R0, R0, c[0x0][0x208], RZ ;  /* 0x0000820000006a24 */ /* 0x000fe800078e02ff */
[----:B------:R-:W-:Y:S01]  /*5dd0*/  @P6 IMAD R0, R217, c[0x0][0x20c], R0 ;  /* 0x00008300d9006a24 */ /* 0x000fe200078e0200 */
[----:B------:R-:W1:Y:S03]  /*5de0*/  LDSM.16.M88.4 R8, [R225] ;  /* 0x00000000e108783b */ /* 0x000e660000000200 */
[----:B------:R-:W-:Y:S04]  /*5df0*/  @P6 IMAD.IADD R0, R141, 0x1, R0 ;  /* 0x000000018d006824 */ /* 0x000fe800078e0200 */
[----:B------:R-:W-:Y:S01]  /*5e00*/  @P6 IMAD R0, R0, 0x60, RZ ;  /* 0x0000006000006824 */ /* 0x000fe200078e02ff */
[----:B------:R-:W2:Y:S08]  /*5e10*/  LDSM.16.M88.4 R16, [R225+0x800] ;  /* 0x00080000e110783b */ /* 0x000eb00000000200 */
[----:B------:R-:W3:Y:S04]  /*5e20*/  LDL R145, [R1+0x3c] ;  /* 0x00003c0001917983 */ /* 0x000ee80000100800 */
[----:B------:R-:W3:Y:S06]  /*5e30*/  LDL.64 R2, [R1+0x28] ;  /* 0x0000280001027983 */ /* 0x000eec0000100a00 */
[----:B------:R-:W4:Y:S08]  /*5e40*/  LDSM.16.M88.4 R24, [R225+0x1000] ;  /* 0x00100000e118783b */ /* 0x000f300000000200 */
[----:B------:R-:W5:Y:S04]  /*5e50*/  LDL R142, [R1+0x4] ;  /* 0x00000400018e7983 */ /* 0x000f680000100800 */
[----:B------:R-:W4:Y:S01]  /*5e60*/  LDSM.16.M88.4 R32, [R225+0x1800] ;  /* 0x00180000e120783b */ /* 0x000f220000000200 */
[C---:B-1----:R-:W-:Y:S07]  /*5e70*/  HMMA.16816.F32.BF16 R4, R156.reuse, R8, RZ ;  /* 0x000000089c04723c */ /* 0x042fee00000418ff */
[----:B------:R-:W1:Y:S01]  /*5e80*/  LDSM.16.M88.4 R40, [R225+0x2000] ;  /* 0x00200000e128783b */ /* 0x000e620000000200 */
[C---:B------:R-:W-:Y:S07]  /*5e90*/  HMMA.16816.F32.BF16 R8, R156.reuse, R10, RZ ;  /* 0x0000000a9c08723c */ /* 0x040fee00000418ff */
[----:B------:R-:W1:Y:S01]  /*5ea0*/  LDSM.16.M88.4 R48, [R225+0x2800] ;  /* 0x00280000e130783b */ /* 0x000e620000000200 */
[C---:B--2---:R-:W-:Y:S07]  /*5eb0*/  HMMA.16816.F32.BF16 R12, R156.reuse, R16, RZ ;  /* 0x000000109c0c723c */ /* 0x044fee00000418ff */
[----:B------:R-:W2:Y:S01]  /*5ec0*/  LDSM.16.M88.4 R164, [R231] ;  /* 0x00000000e7a4783b */ /* 0x000ea20000000200 */
[C---:B------:R-:W-:Y:S07]  /*5ed0*/  HMMA.16816.F32.BF16 R16, R156.reuse, R18, RZ ;  /* 0x000000129c10723c */ /* 0x040fee00000418ff */
[----:B------:R-:W5:Y:S01]  /*5ee0*/  LDL R208, [R1+0x1c] ;  /* 0x00001c0001d07983 */ /* 0x000f620000100800 */
[C---:B----4-:R-:W-:Y:S08]  /*5ef0*/  HMMA.16816.F32.BF16 R20, R156.reuse, R24, RZ ;  /* 0x000000189c14723c */ /* 0x050ff000000418ff */
[C---:B------:R-:W-:Y:S08]  /*5f00*/  HMMA.16816.F32.BF16 R24, R156.reuse, R26, RZ ;  /* 0x0000001a9c18723c */ /* 0x040ff000000418ff */
[C---:B------:R-:W-:Y:S08]  /*5f10*/  HMMA.16816.F32.BF16 R28, R156.reuse, R32, RZ ;  /* 0x000000209c1c723c */ /* 0x040ff000000418ff */
[C---:B------:R-:W-:Y:S08]  /*5f20*/  HMMA.16816.F32.BF16 R32, R156.reuse, R34, RZ ;  /* 0x000000229c20723c */ /* 0x040ff000000418ff */
[C---:B-1----:R-:W-:Y:S08]  /*5f30*/  HMMA.16816.F32.BF16 R36, R156.reuse, R40, RZ ;  /* 0x000000289c24723c */ /* 0x042ff000000418ff */
[C---:B------:R-:W-:Y:S08]  /*5f40*/  HMMA.16816.F32.BF16 R40, R156.reuse, R42, RZ ;  /* 0x0000002a9c28723c */ /* 0x040ff000000418ff */
[C---:B------:R-:W-:Y:S08]  /*5f50*/  HMMA.16816.F32.BF16 R44, R156.reuse, R48, RZ ;  /* 0x000000309c2c723c */ /* 0x040ff000000418ff */
[----:B------:R-:W-:Y:S08]  /*5f60*/  HMMA.16816.F32.BF16 R48, R156, R50, RZ ;  /* 0x000000329c30723c */ /* 0x000ff000000418ff */
[C---:B--2---:R-:W-:Y:S08]  /*5f70*/  HMMA.16816.F32.BF16 R4, R160.reuse, R164, R4 ;  /* 0x000000a4a004723c */ /* 0x044ff00000041804 */
[C---:B------:R-:W-:Y:S01]  /*5f80*/  HMMA.16816.F32.BF16 R8, R160.reuse, R166, R8 ;  /* 0x000000a6a008723c */ /* 0x040fe20000041808 */
[----:B------:R-:W1:Y:S07]  /*5f90*/  LDSM.16.M88.4 R164, [R248] ;  /* 0x00000000f8a4783b */ /* 0x000e6e0000000200 */
[C---:B-1----:R-:W-:Y:S08]  /*5fa0*/  HMMA.16816.F32.BF16 R12, R160.reuse, R164, R12 ;  /* 0x000000a4a00c723c */ /* 0x042ff0000004180c */
[C---:B------:R-:W-:Y:S01]  /*5fb0*/  HMMA.16816.F32.BF16 R16, R160.reuse, R166, R16 ;  /* 0x000000a6a010723c */ /* 0x040fe20000041810 */
[----:B------:R-:W1:Y:S07]  /*5fc0*/  LDSM.16.M88.4 R164, [R247] ;  /* 0x00000000f7a4783b */ /* 0x000e6e0000000200 */
[C---:B-1----:R-:W-:Y:S08]  /*5fd0*/  HMMA.16816.F32.BF16 R20, R160.reuse, R164, R20 ;  /* 0x000000a4a014723c */ /* 0x042ff00000041814 */
[C---:B------:R-:W-:Y:S01]  /*5fe0*/  HMMA.16816.F32.BF16 R24, R160.reuse, R166, R24 ;  /* 0x000000a6a018723c */ /* 0x040fe20000041818 */
[----:B------:R-:W1:Y:S07]  /*5ff0*/  LDSM.16.M88.4 R164, [R246] ;  /* 0x00000000f6a4783b */ /* 0x000e6e0000000200 */
[C---:B-1----:R-:W-:Y:S08]  /*6000*/  HMMA.16816.F32.BF16 R28, R160.reuse, R164, R28 ;  /* 0x000000a4a01c723c */ /* 0x042ff0000004181c */
[C---:B------:R-:W-:Y:S01]  /*6010*/  HMMA.16816.F32.BF16 R32, R160.reuse, R166, R32 ;  /* 0x000000a6a020723c */ /* 0x040fe20000041820 */
[----:B------:R-:W1:Y:S03]  /*6020*/  LDSM.16.M88.4 R164, [R245] ;  /* 0x00000000f5a4783b */ /* 0x000e660000000200 */
[----:B---3--:R-:W-:Y:S05]  /*6030*/  @P6 IMAD.MOV.U32 R3, RZ, RZ, R145 ;  /* 0x000000ffff036224 */ /* 0x008fea00078e0091 */
[----:B------:R-:W2:Y:S03]  /*6040*/  LDL R145, [R1+0x50] ;  /* 0x0000500001917983 */ /* 0x000ea60000100800 */
[----:B------:R-:W-:Y:S05]  /*6050*/  @P6 IMAD.WIDE.U32 R2, R140, 0x60, R2 ;  /* 0x000000608c026825 */ /* 0x000fea00078e0002 */
[----:B------:R-:W-:Y:S01]  /*6060*/  @P6 IADD3 R0, R3, R0, RZ ;  /* 0x0000000003006210 */ /* 0x000fe20007ffe0ff */
[C---:B-1----:R-:W-:Y:S03]  /*6070*/  HMMA.16816.F32.BF16 R36, R160.reuse, R164, R36 ;  /* 0x000000a4a024723c */ /* 0x042fe60000041824 */
[C---:B------:R-:W-:Y:S01]  /*6080*/  @P6 SHF.L.U64.HI R140, R2.reuse, 0x1, R0 ;  /* 0x00000001028c6819 */ /* 0x040fe20000010200 */
[----:B------:R-:W-:Y:S04]  /*6090*/  @P6 IMAD.SHL.U32 R0, R2, 0x2, RZ ;  /* 0x0000000202006824 */ /* 0x000fe800078e00ff */
[C---:B------:R-:W-:Y:S01]  /*60a0*/  HMMA.16816.F32.BF16 R40, R160.reuse, R166, R40 ;  /* 0x000000a6a028723c */ /* 0x040fe20000041828 */
[----:B------:R-:W1:Y:S03]  /*60b0*/  LDSM.16.M88.4 R164, [R244] ;  /* 0x00000000f4a4783b */ /* 0x000e660000000200 */
[C---:B------:R-:W-:Y:S02]  /*60c0*/  @P6 IADD3 R2, P0, R0.reuse, c[0x0][0x1f8], RZ ;  /* 0x00007e0000026a10 */ /* 0x040fe40007f1e0ff */
[----:B------:R-:W-:Y:S02]  /*60d0*/  @P6 IADD3 R146, P5, R0, 0x80, RZ ;  /* 0x0000008000926810 */ /* 0x000fe40007fbe0ff */
[----:B------:R-:W-:Y:S04]  /*60e0*/  @P6 IADD3.X R3, R140, c[0x0][0x1fc], RZ, P0, !PT ;  /* 0x00007f008c036a10 */ /* 0x000fe800007fe4ff */
[----:B------:R-:W-:Y:S01]  /*60f0*/  @P6 IADD3 R146, P0, R146, c[0x0][0x1f8], RZ ;  /* 0x00007e0092926a10 */ /* 0x000fe20007f1e0ff */
[----:B------:R-:W-:Y:S01]  /*6100*/  @!PT LDS RZ, [RZ] ;  /* 0x00000000fffff984 */ /* 0x000fe20000000800 */
[----:B------:R-:W-:Y:S01]  /*6110*/  @!PT LDS RZ, [RZ] ;  /* 0x00000000fffff984 */ /* 0x000fe20000000800 */
[----:B------:R-:W-:Y:S01]  /*6120*/  @!PT LDS RZ, [RZ] ;  /* 0x00000000fffff984 */ /* 0x000fe20000000800 */
[----:B-----5:R3:W-:Y:S03]  /*6130*/  @P6 LDGSTS.E.BYPASS.LTC128B.128 [R142+0x100], [R2.64], !P4 ;  /* 0x00100000028e6fae */ /* 0x0207e6000e101d46 */
[--C-:B------:R-:W-:Y:S02]  /*6140*/  @P6 IADD3.X R147, RZ, c[0x0][0x1fc], R140.reuse, P0, P5 ;  /* 0x00007f00ff936a10 */ /* 0x100fe400007ea48c */
[----:B------:R-:W-:Y:S03]  /*6150*/  @P6 IADD3 R0, P5, R0, 0x100, RZ ;  /* 0x0000010000006810 */ /* 0x000fe60007fbe0ff */
[----:B------:R4:W-:Y:S01]  /*6160*/  @P6 LDGSTS.E.BYPASS.LTC128B.128 [R142+0x3100], [R146.64], !P3 ;  /* 0x03100000928e6fae */ /* 0x0009e2000d901d46 */
[C---:B-1----:R-:W-:Y:S03]  /*6170*/  HMMA.16816.F32.BF16 R44, R160.reuse, R164, R44 ;  /* 0x000000a4a02c723c */ /* 0x042fe6000004182c */
[----:B----4-:R-:W-:Y:S05]  /*6180*/  @P6 IADD3 R146, P0, R0, c[0x0][0x1f8], RZ ;  /* 0x00007e0000926a10 */ /* 0x010fea0007f1e0ff */
[----:B------:R-:W-:Y:S01]  /*6190*/  HMMA.16816.F32.BF16 R48, R160, R166, R48 ;  /* 0x000000a6a030723c */ /* 0x000fe20000041830 */
[----:B------:R-:W-:Y:S03]  /*61a0*/  @P6 IMAD.MOV.U32 R0, RZ, RZ, 0x6 ;  /* 0x00000006ff006424 */ /* 0x000fe600078e00ff */
[----:B------:R-:W-:Y:S02]  /*61b0*/  @P6 IADD3.X R147, RZ, c[0x0][0x1fc], R140, P0, P5 ;  /* 0x00007f00ff936a10 */ /* 0x000fe400007ea48c */
[----:B------:R-:W-:Y:S03]  /*61c0*/  @P6 MOV R140, c[0x0][0x208] ;  /* 0x00008200008c6a02 */ /* 0x000fe60000000f00 */
[----:B------:R1:W-:Y:S03]  /*61d0*/  @P6 LDGSTS.E.BYPASS.LTC128B.128 [R142+0x6100], [R146.64], !P2 ;  /* 0x06100000928e6fae */ /* 0x0003e6000d101d46 */
[C---:B------:R-:W-:Y:S02]  /*61e0*/  @P6 SHF.L.U64.HI R0, R140.reuse, R0, c[0x0][0x20c] ;  /* 0x000083008c006619 */ /* 0x040fe40000010200 */
[----:B------:R-:W-:Y:S04]  /*61f0*/  @P6 SHF.L.U32 R140, R140, 0x6, RZ ;  /* 0x000000068c8c6819 */ /* 0x000fe800000006ff */
[----:B---3--:R-:W-:Y:S05]  /*6200*/  @P6 IADD3 R2, P0, R2, R140, RZ ;  /* 0x0000008c02026210 */ /* 0x008fea0007f1e0ff */
[----:B------:R-:W-:Y:S01]  /*6210*/  @P6 IMAD.X R3, R3, 0x1, R0, P0 ;  /* 0x0000000103036824 */ /* 0x000fe200000e0600 */
[----:B------:R-:W-:Y:S04]  /*6220*/  @P6 IADD3 R140, P0, R140, R2, RZ ;  /* 0x000000028c8c6210 */ /* 0x000fe80007f1e0ff */
[----:B------:R3:W-:Y:S01]  /*6230*/  @P6 LDGSTS.E.BYPASS.LTC128B.128 [R142+0x1100], [R2.64], !P4 ;  /* 0x01100000028e6fae */ /* 0x0007e2000e101d46 */
[----:B------:R-:W-:Y:S07]  /*6240*/  @P6 IADD3.X R141, R0, R3, RZ, P0, !PT ;  /* 0x00000003008d6210 */ /* 0x000fee00007fe4ff */
[----:B------:R3:W-:Y:S08]  /*6250*/  @P6 LDGSTS.E.BYPASS.LTC128B.128 [R142+0x4100], [R2.64+0x80], !P3 ;  /* 0x04100080028e6fae */ /* 0x0007f0000d901d46 */
[----:B------:R3:W-:Y:S08]  /*6260*/  @P6 LDGSTS.E.BYPASS.LTC128B.128 [R142+0x7100], [R2.64+0x100], !P2 ;  /* 0x07100100028e6fae */ /* 0x0007f0000d101d46 */
[----:B------:R4:W-:Y:S08]  /*6270*/  @P6 LDGSTS.E.BYPASS.LTC128B.128 [R142+0x2100], [R140.64], !P4 ;  /* 0x021000008c8e6fae */ /* 0x0009f0000e101d46 */
[----:B------:R4:W-:Y:S08]  /*6280*/  @P6 LDGSTS.E.BYPASS.LTC128B.128 [R142+0x5100], [R140.64+0x80], !P3 ;  /* 0x051000808c8e6fae */ /* 0x0009f0000d901d46 */
[----:B------:R4:W-:Y:S01]  /*6290*/  @P6 LDGSTS.E.BYPASS.LTC128B.128 [R142+0x8100], [R140.64+0x100], !P2 ;  /* 0x081001008c8e6fae */ /* 0x0009e2000d101d46 */
[----:B---3--:R-:W-:Y:S07]  /*62a0*/  IMAD R3, R217, -0x60, RZ ;  /* 0xffffffa0d9037824 */ /* 0x008fee00078e02ff */
[----:B------:R-:W3:Y:S08]  /*62b0*/  LDSM.16.M88.4 R164, [R229] ;  /* 0x00000000e5a4783b */ /* 0x000ef00000000200 */
[----:B------:R-:W0:Y:S08]  /*62c0*/  LDGDEPBAR ;  /* 0x00000000000079af */ /* 0x000e300000000000 */
[----:B------:R1:W5:Y:S04]  /*62d0*/  LDL R2, [R1+0x14] ;  /* 0x0000140001027983 */ /* 0x0003680000100800 */
[----:B------:R-:W4:Y:S01]  /*62e0*/  LDL.LU R209, [R1+0xc] ;  /* 0x00000c0001d17983 */ /* 0x000f220000300800 */
[C---:B---3--:R-:W-:Y:S08]  /*62f0*/  HMMA.16816.F32.BF16 R4, R168.reuse, R164, R4 ;  /* 0x000000a4a804723c */ /* 0x048ff00000041804 */
[C---:B------:R-:W-:Y:S01]  /*6300*/  HMMA.16816.F32.BF16 R8, R168.reuse, R166, R8 ;  /* 0x000000a6a808723c */ /* 0x040fe20000041808 */
[----:B------:R-:W3:Y:S07]  /*6310*/  LDSM.16.M88.4 R164, [R229+0x800] ;  /* 0x00080000e5a4783b */ /* 0x000eee0000000200 */
[C---:B---3--:R-:W-:Y:S08]  /*6320*/  HMMA.16816.F32.BF16 R12, R168.reuse, R164, R12 ;  /* 0x000000a4a80c723c */ /* 0x048ff0000004180c */
[C---:B------:R-:W-:Y:S01]  /*6330*/  HMMA.16816.F32.BF16 R16, R168.reuse, R166, R16 ;  /* 0x000000a6a810723c */ /* 0x040fe20000041810 */
[----:B------:R-:W3:Y:S07]  /*6340*/  LDSM.16.M88.4 R164, [R229+0x1000] ;  /* 0x00100000e5a4783b */ /* 0x000eee0000000200 */
[C---:B---3--:R-:W-:Y:S08]  /*6350*/  HMMA.16816.F32.BF16 R20, R168.reuse, R164, R20 ;  /* 0x000000a4a814723c */ /* 0x048ff00000041814 */
[C---:B------:R-:W-:Y:S01]  /*6360*/  HMMA.16816.F32.BF16 R24, R168.reuse, R166, R24 ;  /* 0x000000a6a818723c */ /* 0x040fe20000041818 */
[----:B------:R-:W3:Y:S03]  /*6370*/  LDSM.16.M88.4 R164, [R229+0x1800] ;  /* 0x00180000e5a4783b */ /* 0x000ee60000000200 */
[----:B--2---:R-:W-:Y:S04]  /*6380*/  IADD3 R3, -R145, 0x1, R3 ;  /* 0x0000000191037810 */ /* 0x004fe80007ffe103 */
[----:B------:R-:W-:Y:S04]  /*6390*/  IADD3 R3, R3, c[0x0][0x1d0], RZ ;  /* 0x0000740003037a10 */ /* 0x000fe80007ffe0ff */
[----:B------:R-:W-:Y:S01]  /*63a0*/  IADD3 R3, R3, -c[0x0][0x168], RZ ;  /* 0x80005a0003037a10 */ /* 0x000fe20007ffe0ff */
[C---:B---3--:R-:W-:Y:S08]  /*63b0*/  HMMA.16816.F32.BF16 R28, R168.reuse, R164, R28 ;  /* 0x000000a4a81c723c */ /* 0x048ff0000004181c */
[C---:B------:R-:W-:Y:S01]  /*63c0*/  HMMA.16816.F32.BF16 R32, R168.reuse, R166, R32 ;  /* 0x000000a6a820723c */ /* 0x040fe20000041820 */
[----:B------:R-:W2:Y:S07]  /*63d0*/  LDSM.16.M88.4 R164, [R229+0x2000] ;  /* 0x00200000e5a4783b */ /* 0x000eae0000000200 */
[C---:B--2---:R-:W-:Y:S08]  /*63e0*/  HMMA.16816.F32.BF16 R36, R168.reuse, R164, R36 ;  /* 0x000000a4a824723c */ /* 0x044ff00000041824 */
[C---:B------:R-:W-:Y:S01]  /*63f0*/  HMMA.16816.F32.BF16 R40, R168.reuse, R166, R40 ;  /* 0x000000a6a828723c */ /* 0x040fe20000041828 */
[----:B------:R-:W2:Y:S07]  /*6400*/  LDSM.16.M88.4 R164, [R229+0x2800] ;  /* 0x00280000e5a4783b */ /* 0x000eae0000000200 */
[C---:B--2---:R-:W-:Y:S08]  /*6410*/  HMMA.16816.F32.BF16 R44, R168.reuse, R164, R44 ;  /* 0x000000a4a82c723c */ /* 0x044ff0000004182c */
[----:B------:R-:W-:Y:S01]  /*6420*/  HMMA.16816.F32.BF16 R48, R168, R166, R48 ;  /* 0x000000a6a830723c */ /* 0x000fe20000041830 */
[----:B------:R-:W2:Y:S03]  /*6430*/  LDSM.16.M88.4 R164, [R226] ;  /* 0x00000000e2a4783b */ /* 0x000ea60000000200 */
[----:B-----5:R-:W-:Y:S05]  /*6440*/  @P1 IMAD.MOV.U32 R2, RZ, RZ, R208 ;  /* 0x000000ffff021224 */ /* 0x020fea00078e00d0 */
[----:B------:R-:W3:Y:S01]  /*6450*/  SHFL.IDX PT, R0, R2, RZ, 0x1c1f ;  /* 0x001c1fff02007589 */ /* 0x000ee200000e0000 */
[C---:B--2---:R-:W-:Y:S08]  /*6460*/  HMMA.16816.F32.BF16 R4, R172.reuse, R164, R4 ;  /* 0x000000a4ac04723c */ /* 0x044ff00000041804 */
[C---:B------:R-:W-:Y:S01]  /*6470*/  HMMA.16816.F32.BF16 R8, R172.reuse, R166, R8 ;  /* 0x000000a6ac08723c */ /* 0x040fe20000041808 */
[----:B------:R-:W2:Y:S03]  /*6480*/  LDSM.16.M88.4 R164, [R226+0x800] ;  /* 0x00080000e2a4783b */ /* 0x000ea60000000200 */
[----:B---3--:R-:W-:Y:S04]  /*6490*/  IADD3 R0, R3, R0, RZ ;  /* 0x0000000003007210 */ /* 0x008fe80007ffe0ff */
[C---:B------:R-:W-:Y:S02]  /*64a0*/  ISETP.GT.AND P6, PT, R0.reuse, RZ, PT ;  /* 0x000000ff0000720c */ /* 0x040fe40003fc4270 */
[C---:B------:R-:W-:Y:S02]  /*64b0*/  ISETP.GT.AND P5, PT, R0.reuse, 0x1, PT ;  /* 0x000000010000780c */ /* 0x040fe40003fa4270 */
[----:B------:R-:W-:Y:S01]  /*64c0*/  ISETP.GT.AND P0, PT, R0, 0x8, PT ;  /* 0x000000080000780c */ /* 0x000fe20003f04270 */
[C---:B--2---:R-:W-:Y:S08]  /*64d0*/  HMMA.16816.F32.BF16 R12, R172.reuse, R164, R12 ;  /* 0x000000a4ac0c723c */ /* 0x044ff0000004180c */
[C---:B------:R-:W-:Y:S01]  /*64e0*/  HMMA.16816.F32.BF16 R16, R172.reuse, R166, R16 ;  /* 0x000000a6ac10723c */ /* 0x040fe20000041810 */
[----:B------:R-:W2:Y:S07]  /*64f0*/  LDSM.16.M88.4 R164, [R226+0x1000] ;  /* 0x00100000e2a4783b */ /* 0x000eae0000000200 */
        /* <DEDUP_REMOVED lines=10> */
[----:B------:R-:W-:Y:S01]  /*65a0*/  HMMA.16816.F32.BF16 R48, R172, R166, R48 ;  /* 0x000000a6ac30723c */ /* 0x000fe20000041830 */
        /* <DEDUP_REMOVED lines=18> */
[----:B------:R-:W2:Y:S07]  /*66d0*/  LDSM.16.M88.4 R164, [R243] ;  /* 0x00000000f3a4783b */ /* 0x000eae0000000200 */
[C---:B--2---:R-:W-:Y:S08]  /*66e0*/  HMMA.16816.F32.BF16 R4, R180.reuse, R164, R4 ;  /* 0x000000a4b404723c */ /* 0x044ff00000041804 */
[C---:B------:R-:W-:Y:S01]  /*66f0*/  HMMA.16816.F32.BF16 R8, R180.reuse, R166, R8 ;  /* 0x000000a6b408723c */ /* 0x040fe20000041808 */
        /* <DEDUP_REMOVED lines=108> */
[----:B------:R-:W2:Y:S11]  /*6dc0*/  LDSM.16.M88.4 R164, [R226+0x6800] ;  /* 0x00680000e2a4783b */ /* 0x000eb60000000200 */
[----:B------:R-:W-:Y:S04]  /*6dd0*/  @!UPT UIADD3 URZ, URZ, URZ, URZ ;  /* 0x0000003f3f3ff290 */ /* 0x000fe8000fffe03f */
[----:B------:R-:W-:Y:S02]  /*6de0*/  FSEL R4, R4, -INF , P6 ;  /* 0xff80000004047808 */ /* 0x000fe40003000000 */
[C---:B------:R-:W-:Y:S06]  /*6df0*/  ISETP.GT.AND P6, PT, R0.reuse, 0x9, PT ;  /* 0x000000090000780c */ /* 0x040fec0003fc4270 */
[----:B------:R-:W-:Y:S02]  /*6e00*/  FSEL R208, R9, -INF , P6 ;  /* 0xff80000009d07808 */ /* 0x000fe40003000000 */
[----:B------:R-:W-:Y:S01]  /*6e10*/  ISETP.GT.AND P6, PT, R0, 0x18, PT ;  /* 0x000000180000780c */ /* 0x000fe20003fc4270 */
[C---:B--2---:R-:W-:Y:S08]  /*6e20*/  HMMA.16816.F32.BF16 R12, R204.reuse, R164, R12 ;  /* 0x000000a4cc0c723c */ /* 0x044ff0000004180c */
[C---:B------:R-:W-:Y:S01]  /*6e30*/  HMMA.16816.F32.BF16 R16, R204.reuse, R166, R16 ;  /* 0x000000a6cc10723c */ /* 0x040fe20000041810 */
[----:B------:R-:W2:Y:S11]  /*6e40*/  LDSM.16.M88.4 R164, [R226+0x7000] ;  /* 0x00700000e2a4783b */ /* 0x000eb60000000200 */
[----:B------:R-:W-:Y:S11]  /*6e50*/  @!UPT UIADD3 URZ, URZ, URZ, URZ ;  /* 0x0000003f3f3ff290 */ /* 0x000ff6000fffe03f */
[----:B------:R-:W-:Y:S01]  /*6e60*/  @!UPT UIADD3 URZ, URZ, URZ, URZ ;  /* 0x0000003f3f3ff290 */ /* 0x000fe2000fffe03f */
[----:B------:R-:W-:Y:S02]  /*6e70*/  FSEL R216, R16, -INF , P6 ;  /* 0xff80000010d87808 */ /* 0x000fe40003000000 */
[C---:B------:R-:W-:Y:S01]  /*6e80*/  ISETP.GT.AND P6, PT, R0.reuse, 0x21, PT ;  /* 0x000000210000780c */ /* 0x040fe20003fc4270 */
[C---:B--2---:R-:W-:Y:S08]  /*6e90*/  HMMA.16816.F32.BF16 R20, R204.reuse, R164, R20 ;  /* 0x000000a4cc14723c */ /* 0x044ff00000041814 */
[C---:B------:R-:W-:Y:S01]  /*6ea0*/  HMMA.16816.F32.BF16 R24, R204.reuse, R166, R24 ;  /* 0x000000a6cc18723c */ /* 0x040fe20000041818 */
[----:B------:R-:W2:Y:S11]  /*6eb0*/  LDSM.16.M88.4 R164, [R226+0x7800] ;  /* 0x00780000e2a4783b */ /* 0x000eb60000000200 */
[----:B------:R-:W-:Y:S04]  /*6ec0*/  @!UPT UIADD3 URZ, URZ, URZ, URZ ;  /* 0x0000003f3f3ff290 */ /* 0x000fe8000fffe03f */
[----:B------:R-:W-:Y:S02]  /*6ed0*/  FSEL R21, R21, -INF , P6 ;  /* 0xff80000015157808 */ /* 0x000fe40003000000 */
[----:B------:R-:W-:Y:S01]  /*6ee0*/  ISETP.GT.AND P6, PT, R0, 0x30, PT ;  /* 0x000000300000780c */ /* 0x000fe20003fc4270 */
        /* <DEDUP_REMOVED lines=10> */
[----:B------:R-:W2:Y:S01]  /*6f90*/  LDSM.16.M88.4 R164, [R226+0x8800] ;  /* 0x00880000e2a4783b */ /* 0x000ea20000000200 */
[----:B------:R-:W-:Y:S07]  /*6fa0*/  DEPBAR.LE SB0, 0x0 ;  /* 0x000080000000791a */ /* 0x000fee0000000000 */
[----:B------:R-:W-:Y:S11]  /*6fb0*/  BAR.SYNC.DEFER_BLOCKING 0x0 ;  /* 0x0000000000007b1d */ /* 0x000ff60000010000 */
[----:B------:R-:W-:Y:S04]  /*6fc0*/  @!UPT UIADD3 URZ, URZ, URZ, URZ ;  /* 0x0000003f3f3ff290 */ /* 0x000fe8000fffe03f */
[----:B------:R-:W-:Y:S02]  /*6fd0*/  FSEL R40, R40, -INF , P6 ;  /* 0xff80000028287808 */ /* 0x000fe40003000000 */
[C---:B------:R-:W-:Y:S01]  /*6fe0*/  ISETP.GT.AND P6, PT, R0.reuse, 0x51, PT ;  /* 0x000000510000780c */ /* 0x040fe20003fc4270 */
[C---:B--2---:R-:W-:Y:S08]  /*6ff0*/  HMMA.16816.F32.BF16 R44, R204.reuse, R164, R44 ;  /* 0x000000a4cc2c723c */ /* 0x044ff0000004182c */
[----:B------:R-:W-:Y:S07]  /*7000*/  HMMA.16816.F32.BF16 R48, R204, R166, R48 ;  /* 0x000000a6cc30723c */ /* 0x000fee0000041830 */
[----:B------:R-:W-:Y:S02]  /*7010*/  FSEL R166, R5, -INF , P5 ;  /* 0xff80000005a67808 */ /* 0x000fe40002800000 */
[----:B------:R-:W-:Y:S01]  /*7020*/  ISETP.GT.AND P5, PT, R0, 0x10, PT ;  /* 0x000000100000780c */ /* 0x000fe20003fa4270 */
[----:B------:R2:W3:Y:S02]  /*7030*/  SHFL.IDX PT, R5, R2, 0x1, 0x1c1f ;  /* 0x003c1f0002057f89 */ /* 0x0004e400000e0000 */
[----:B------:R-:W-:Y:S01]  /*7040*/  FSEL R167, R8, -INF , P0 ;  /* 0xff80000008a77808 */ /* 0x000fe20000000000 */
[----:B------:R-:W-:Y:S01]  /*7050*/  IMAD.MOV.U32 R8, RZ, RZ, R142 ;  /* 0x000000ffff087224 */ /* 0x000fe200078e008e */
[----:B------:R-:W-:Y:S02]  /*7060*/  ISETP.GT.AND P0, PT, R0, 0x11, PT ;  /* 0x000000110000780c */ /* 0x000fe40003f04270 */
[----:B------:R-:W-:Y:S02]  /*7070*/  FSEL R214, R12, -INF , P5 ;  /* 0xff8000000cd67808 */ /* 0x000fe40002800000 */
[----:B------:R-:W-:Y:S02]  /*7080*/  FSEL R215, R13, -INF , P0 ;  /* 0xff8000000dd77808 */ /* 0x000fe40000000000 */
[C---:B------:R-:W-:Y:S02]  /*7090*/  ISETP.GT.AND P5, PT, R0.reuse, 0x19, PT ;  /* 0x000000190000780c */ /* 0x040fe40003fa4270 */
        /* <DEDUP_REMOVED lines=21> */
[----:B------:R-:W-:Y:S02]  /*71f0*/  FMNMX.FTZ R0, R4, R143, !PT ;  /* 0x0000008f04007209 */ /* 0x000fe40007810000 */
[----:B------:R-:W-:Y:S02]  /*7200*/  FSEL R45, R45, -INF , P6 ;  /* 0xff8000002d2d7808 */ /* 0x000fe40003000000 */
[----:B------:R-:W-:Y:S02]  /*7210*/  FMNMX.FTZ R0, R166, R0, !PT ;  /* 0x00000000a6007209 */ /* 0x000fe40007810000 */
[----:B------:R-:W-:Y:S02]  /*7220*/  FSEL R48, R48, -INF , P5 ;  /* 0xff80000030307808 */ /* 0x000fe40002800000 */
[----:B------:R-:W-:Y:S02]  /*7230*/  FMNMX.FTZ R0, R167, R0, !PT ;  /* 0x00000000a7007209 */ /* 0x000fe40007810000 */
[----:B------:R-:W-:Y:S02]  /*7240*/  FSEL R49, R49, -INF , P0 ;  /* 0xff80000031317808 */ /* 0x000fe40000000000 */
[----:B------:R-:W-:Y:S04]  /*7250*/  FMNMX.FTZ R0, R208, R0, !PT ;  /* 0x00000000d0007209 */ /* 0x000fe80007810000 */
        /* <DEDUP_REMOVED lines=14> */
[----:B--2---:R-:W-:Y:S02]  /*7340*/  FMNMX.FTZ R2, R40, R0, !PT ;  /* 0x0000000028027209 */ /* 0x004fe40007810000 */
[----:B---3--:R-:W-:Y:S02]  /*7350*/  IADD3 R0, R3, R5, RZ ;  /* 0x0000000503007210 */ /* 0x008fe40007ffe0ff */
[----:B------:R-:W-:Y:S02]  /*7360*/  FMNMX.FTZ R2, R41, R2, !PT ;  /* 0x0000000229027209 */ /* 0x000fe40007810000 */
[----:B------:R-:W-:Y:S02]  /*7370*/  ISETP.GT.AND P5, PT, R0, RZ, PT ;  /* 0x000000ff0000720c */ /* 0x000fe40003fa4270 */
[----:B------:R-:W-:Y:S02]  /*7380*/  FMNMX.FTZ R2, R44, R2, !PT ;  /* 0x000000022c027209 */ /* 0x000fe40007810000 */
[----:B------:R-:W-:Y:S02]  /*7390*/  ISETP.GT.AND P0, PT, R0, 0x1, PT ;  /* 0x000000010000780c */ /* 0x000fe40003f04270 */
[----:B------:R-:W-:Y:S02]  /*73a0*/  FMNMX.FTZ R2, R45, R2, !PT ;  /* 0x000000022d027209 */ /* 0x000fe40007810000 */
[----:B------:R-:W-:Y:S02]  /*73b0*/  FSEL R6, R6, -INF , P5 ;  /* 0xff80000006067808 */ /* 0x000fe40002800000 */
[----:B------:R-:W-:Y:S02]  /*73c0*/  FMNMX.FTZ R2, R48, R2, !PT ;  /* 0x0000000230027209 */ /* 0x000fe40007810000 */
[----:B-1----:R-:W-:Y:S02]  /*73d0*/  FSEL R147, R7, -INF , P0 ;  /* 0xff80000007937808 */ /* 0x002fe40000000000 */
[----:B------:R-:W-:Y:S02]  /*73e0*/  FMNMX.FTZ R2, R49, R2, !PT ;  /* 0x0000000231027209 */ /* 0x000fe40007810000 */
[C---:B------:R-:W-:Y:S02]  /*73f0*/  ISETP.GT.AND P5, PT, R0.reuse, 0x8, PT ;  /* 0x000000080000780c */ /* 0x040fe40003fa4270 */
[----:B------:R-:W-:Y:S01]  /*7400*/  ISETP.GT.AND P0, PT, R0, 0x9, PT ;  /* 0x000000090000780c */ /* 0x000fe20003f04270 */
[----:B------:R-:W1:Y:S01]  /*7410*/  SHFL.BFLY PT, R3, R2, 0x2, 0x1f ;  /* 0x0c401f0002037f89 */ /* 0x000e6200000e0000 */
[----:B------:R-:W-:Y:S02]  /*7420*/  FSEL R164, R10, -INF , P5 ;  /* 0xff8000000aa47808 */ /* 0x000fe40002800000 */
[----:B------:R-:W-:Y:S02]  /*7430*/  FSEL R165, R11, -INF , P0 ;  /* 0xff8000000ba57808 */ /* 0x000fe40000000000 */
[C---:B------:R-:W-:Y:S02]  /*7440*/  ISETP.GT.AND P5, PT, R0.reuse, 0x10, PT ;  /* 0x000000100000780c */ /* 0x040fe40003fa4270 */
[----:B------:R-:W-:Y:S02]  /*7450*/  ISETP.GT.AND P0, PT, R0, 0x11, PT ;  /* 0x000000110000780c */ /* 0x000fe40003f04270 */
[----:B------:R-:W-:Y:S02]  /*7460*/  FSEL R211, R14, -INF , P5 ;  /* 0xff8000000ed37808 */ /* 0x000fe40002800000 */
[----:B------:R-:W-:Y:S01]  /*7470*/  FSEL R210, R15, -INF , P0 ;  /* 0xff8000000fd27808 */ /* 0x000fe20000000000 */
[----:B------:R-:W-:Y:S01]  /*7480*/  IMAD.MOV.U32 R15, RZ, RZ, R49 ;  /* 0x000000ffff0f7224 */ /* 0x000fe200078e0031 */
[C---:B------:R-:W-:Y:S02]  /*7490*/  ISETP.GT.AND P5, PT, R0.reuse, 0x18, PT ;  /* 0x000000180000780c */ /* 0x040fe40003fa4270 */
[----:B------:R-:W-:Y:S02]  /*74a0*/  ISETP.GT.AND P0, PT, R0, 0x19, PT ;  /* 0x000000190000780c */ /* 0x000fe40003f04270 */
[----:B------:R-:W-:Y:S02]  /*74b0*/  FSEL R212, R18, -INF , P5 ;  /* 0xff80000012d47808 */ /* 0x000fe40002800000 */
[----:B------:R-:W-:Y:S01]  /*74c0*/  FSEL R213, R19, -INF , P0 ;  /* 0xff80000013d57808 */ /* 0x000fe20000000000 */
[----:B------:R-:W-:Y:S01]  /*74d0*/  IMAD.MOV.U32 R19, RZ, RZ, R25 ;  /* 0x000000ffff137224 */ /* 0x000fe200078e0019 */
[C---:B------:R-:W-:Y:S02]  /*74e0*/  ISETP.GT.AND P5, PT, R0.reuse, 0x20, PT ;  /* 0x000000200000780c */ /* 0x040fe40003fa4270 */
[----:B------:R-:W-:Y:S02]  /*74f0*/  ISETP.GT.AND P0, PT, R0, 0x21, PT ;  /* 0x000000210000780c */ /* 0x000fe40003f04270 */
[----:B-1----:R-:W-:Y:S02]  /*7500*/  FMNMX.FTZ R2, R2, R3, !PT ;  /* 0x0000000302027209 */ /* 0x002fe40007810000 */
[----:B------:R-:W-:Y:S02]  /*7510*/  FMNMX.FTZ R3, R6, R144, !PT ;  /* 0x0000009006037209 */ /* 0x000fe40007810000 */
[----:B------:R-:W-:Y:S01]  /*7520*/  FSEL R220, R22, -INF , P5 ;  /* 0xff80000016dc7808 */ /* 0x000fe20002800000 */
[----:B----4-:R-:W1:Y:S01]  /*7530*/  SHFL.BFLY PT, R141, R2, 0x1, 0x1f ;  /* 0x0c201f00028d7f89 */ /* 0x010e6200000e0000 */
[----:B------:R-:W-:Y:S01]  /*7540*/  FMNMX.FTZ R3, R147, R3, !PT ;  /* 0x0000000393037209 */ /* 0x000fe20007810000 */
[----:B------:R-:W-:Y:S01]  /*7550*/  IMAD.MOV.U32 R22, RZ, RZ, R33 ;  /* 0x000000ffff167224 */ /* 0x000fe200078e0021 */
[----:B------:R-:W-:Y:S02]  /*7560*/  FSEL R219, R23, -INF , P0 ;  /* 0xff80000017db7808 */ /* 0x000fe40000000000 */
[----:B------:R-:W-:Y:S02]  /*7570*/  FMNMX.FTZ R3, R164, R3, !PT ;  /* 0x00000003a4037209 */ /* 0x000fe40007810000 */
[C---:B------:R-:W-:Y:S02]  /*7580*/  ISETP.GT.AND P5, PT, R0.reuse, 0x28, PT ;  /* 0x000000280000780c */ /* 0x040fe40003fa4270 */
[----:B------:R-:W-:Y:S02]  /*7590*/  FMNMX.FTZ R3, R165, R3, !PT ;  /* 0x00000003a5037209 */ /* 0x000fe40007810000 */
[----:B------:R-:W-:Y:S02]  /*75a0*/  ISETP.GT.AND P0, PT, R0, 0x29, PT ;  /* 0x000000290000780c */ /* 0x000fe40003f04270 */
[----:B------:R-:W-:Y:S02]  /*75b0*/  FMNMX.FTZ R3, R211, R3, !PT ;  /* 0x00000003d3037209 */ /* 0x000fe40007810000 */
[----:B------:R-:W-:Y:S02]  /*75c0*/  FSEL R221, R26, -INF , P5 ;  /* 0xff8000001add7808 */ /* 0x000fe40002800000 */
[----:B------:R-:W-:Y:S02]  /*75d0*/  FMNMX.FTZ R3, R210, R3, !PT ;  /* 0x00000003d2037209 */ /* 0x000fe40007810000 */
[----:B------:R-:W-:Y:S02]  /*75e0*/  FSEL R222, R27, -INF , P0 ;  /* 0xff8000001bde7808 */ /* 0x000fe40000000000 */
[----:B------:R-:W-:Y:S02]  /*75f0*/  FMNMX.FTZ R3, R212, R3, !PT ;  /* 0x00000003d4037209 */ /* 0x000fe40007810000 */
[----:B------:R-:W-:Y:S02]  /*7600*/  ISETP.GT.AND P5, PT, R0, 0x30, PT ;  /* 0x000000300000780c */ /* 0x000fe40003fa4270 */
[----:B------:R-:W-:Y:S02]  /*7610*/  FMNMX.FTZ R3, R213, R3, !PT ;  /* 0x00000003d5037209 */ /* 0x000fe40007810000 */
[----:B------:R-:W-:Y:S01]  /*7620*/  FSEL R14, R30, -INF , P5 ;  /* 0xff8000001e0e7808 */ /* 0x000fe20002800000 */
[----:B------:R-:W-:Y:S01]  /*7630*/  IMAD.MOV.U32 R30, RZ, RZ, R45 ;  /* 0x000000ffff1e7224 */ /* 0x000fe200078e002d */
[----:B------:R-:W-:Y:S02]  /*7640*/  FMNMX.FTZ R3, R220, R3, !PT ;  /* 0x00000003dc037209 */ /* 0x000fe40007810000 */
[C---:B------:R-:W-:Y:S02]  /*7650*/  ISETP.GT.AND P0, PT, R0.reuse, 0x31, PT ;  /* 0x000000310000780c */ /* 0x040fe40003f04270 */
[----:B------:R-:W-:Y:S02]  /*7660*/  FMNMX.FTZ R3, R219, R3, !PT ;  /* 0x00000003db037209 */ /* 0x000fe40007810000 */
[----:B------:R-:W-:Y:S02]  /*7670*/  FSEL R10, R31, -INF , P0 ;  /* 0xff8000001f0a7808 */ /* 0x000fe40000000000 */
[----:B------:R-:W-:Y:S02]  /*7680*/  FMNMX.FTZ R3, R221, R3, !PT ;  /* 0x00000003dd037209 */ /* 0x000fe40007810000 */
[----:B------:R-:W-:Y:S02]  /*7690*/  ISETP.GT.AND P5, PT, R0, 0x38, PT ;  /* 0x000000380000780c */ /* 0x000fe40003fa4270 */
[----:B------:R-:W-:Y:S02]  /*76a0*/  FMNMX.FTZ R3, R222, R3, !PT ;  /* 0x00000003de037209 */ /* 0x000fe40007810000 */
[----:B------:R-:W-:Y:S02]  /*76b0*/  FSEL R34, R34, -INF , P5 ;  /* 0xff80000022227808 */ /* 0x000fe40002800000 */
[----:B------:R-:W-:Y:S02]  /*76c0*/  FMNMX.FTZ R3, R14, R3, !PT ;  /* 0x000000030e037209 */ /* 0x000fe40007810000 */
[----:B------:R-:W-:Y:S02]  /*76d0*/  ISETP.GT.AND P0, PT, R0, 0x39, PT ;  /* 0x000000390000780c */ /* 0x000fe40003f04270 */
[----:B------:R-:W-:Y:S02]  /*76e0*/  FMNMX.FTZ R3, R10, R3, !PT ;  /* 0x000000030a037209 */ /* 0x000fe40007810000 */
[----:B------:R-:W-:Y:S01]  /*76f0*/  FSEL R11, R35, -INF , P0 ;  /* 0xff800000230b7808 */ /* 0x000fe20000000000 */
[----:B------:R-:W-:Y:S01]  /*7700*/  IMAD.MOV.U32 R35, RZ, RZ, R41 ;  /* 0x000000ffff237224 */ /* 0x000fe200078e0029 */
[----:B------:R-:W-:Y:S02]  /*7710*/  ISETP.GT.AND P0, PT, R0, 0x40, PT ;  /* 0x000000400000780c */ /* 0x000fe40003f04270 */
[----:B------:R-:W-:Y:S02]  /*7720*/  FMNMX.FTZ R3, R34, R3, !PT ;  /* 0x0000000322037209 */ /* 0x000fe40007810000 */
[----:B------:R-:W-:Y:S02]  /*7730*/  FSEL R7, R38, -INF , P0 ;  /* 0xff80000026077808 */ /* 0x000fe40000000000 */
[C---:B------:R-:W-:Y:S02]  /*7740*/  ISETP.GT.AND P6, PT, R0.reuse, 0x41, PT ;  /* 0x000000410000780c */ /* 0x040fe40003fc4270 */
[----:B------:R-:W-:Y:S02]  /*7750*/  FMNMX.FTZ R3, R11, R3, !PT ;  /* 0x000000030b037209 */ /* 0x000fe40007810000 */
[----:B------:R-:W-:Y:S02]  /*7760*/  FSEL R39, R39, -INF , P6 ;  /* 0xff80000027277808 */ /* 0x000fe40003000000 */
[C---:B------:R-:W-:Y:S02]  /*7770*/  ISETP.GT.AND P0, PT, R0.reuse, 0x49, PT ;  /* 0x000000490000780c */ /* 0x040fe40003f04270 */
[----:B------:R-:W-:Y:S02]  /*7780*/  FMNMX.FTZ R3, R7, R3, !PT ;  /* 0x0000000307037209 */ /* 0x000fe40007810000 */
[----:B------:R-:W-:Y:S02]  /*7790*/  ISETP.GT.AND P5, PT, R0, 0x48, PT ;  /* 0x000000480000780c */ /* 0x000fe40003fa4270 */
[----:B------:R-:W-:Y:S02]  /*77a0*/  FSEL R43, R43, -INF , P0 ;  /* 0xff8000002b2b7808 */ /* 0x000fe40000000000 */
[----:B------:R-:W-:Y:S02]  /*77b0*/  FSEL R42, R42, -INF , P5 ;  /* 0xff8000002a2a7808 */ /* 0x000fe40002800000 */
[C---:B------:R-:W-:Y:S02]  /*77c0*/  ISETP.GT.AND P0, PT, R0.reuse, 0x50, PT ;  /* 0x000000500000780c */ /* 0x040fe40003f04270 */
[----:B------:R-:W-:Y:S02]  /*77d0*/  FMNMX.FTZ R3, R39, R3, !PT ;  /* 0x0000000327037209 */ /* 0x000fe40007810000 */
[----:B------:R-:W-:Y:S02]  /*77e0*/  ISETP.GT.AND P6, PT, R0, 0x51, PT ;  /* 0x000000510000780c */ /* 0x000fe40003fc4270 */
        /* <DEDUP_REMOVED lines=8> */
[----:B------:R-:W-:Y:S01]  /*7870*/  FSEL R142, R51, -INF , P0 ;  /* 0xff800000338e7808 */ /* 0x000fe20000000000 */
[----:B------:R-:W-:Y:S01]  /*7880*/  IMAD.MOV.U32 R51, RZ, RZ, R37 ;  /* 0x000000ffff337224 */ /* 0x000fe200078e0025 */
[----:B------:R-:W-:Y:S02]  /*7890*/  FMNMX.FTZ R0, R47, R0, !PT ;  /* 0x000000002f007209 */ /* 0x000fe40007810000 */
[----:B-1----:R-:W-:Y:S02]  /*78a0*/  FMNMX.FTZ R141, R2, R141, !PT ;  /* 0x0000008d028d7209 */ /* 0x002fe40007810000 */
[----:B------:R-:W-:Y:S02]  /*78b0*/  FMNMX.FTZ R0, R50, R0, !PT ;  /* 0x0000000032007209 */ /* 0x000fe40007810000 */
[C---:B------:R-:W-:Y:S02]  /*78c0*/  FSETP.NEU.FTZ.AND P0, PT, R141.reuse, -INF , PT ;  /* 0xff8000008d00780b */ /* 0x040fe40003f1d000 */
[----:B------:R-:W-:Y:S02]  /*78d0*/  FMNMX.FTZ R0, R142, R0, !PT ;  /* 0x000000008e007209 */ /* 0x000fe40007810000 */
[----:B------:R-:W-:Y:S02]  /*78e0*/  FSEL R3, R141, RZ, P0 ;  /* 0x000000ff8d037208 */ /* 0x000fe40000000000 */
[----:B------:R-:W-:Y:S01]  /*78f0*/  MOV R26, R8 ;  /* 0x00000008001a7202 */ /* 0x000fe20000000f00 */
[----:B------:R-:W1:Y:S01]  /*7900*/  SHFL.BFLY PT, R2, R0, 0x2, 0x1f ;  /* 0x0c401f0000027f89 */ /* 0x000e6200000e0000 */
[----:B------:R-:W-:Y:S02]  /*7910*/  MOV R18, R21 ;  /* 0x0000001500127202 */ /* 0x000fe40000000f00 */
[----:B------:R-:W-:Y:S02]  /*7920*/  MOV R23, R32 ;  /* 0x0000002000177202 */ /* 0x000fe40000000f00 */
[----:B------:R-:W-:Y:S02]  /*7930*/  MOV R27, R48 ;  /* 0x00000030001b7202 */ /* 0x000fe40000000f00 */
[----:B------:R-:W-:Y:S02]  /*7940*/  MOV R31, R44 ;  /* 0x0000002c001f7202 */ /* 0x000fe40000000f00 */
[----:B------:R-:W-:Y:S02]  /*7950*/  MOV R38, R40 ;  /* 0x0000002800267202 */ /* 0x000fe40000000f00 */
[----:B------:R-:W-:Y:S02]  /*7960*/  ISETP.GE.AND P6, PT, R217, 0x1, PT ;  /* 0x00000001d900780c */ /* 0x000fe40003fc6270 */
[----:B-1----:R-:W-:Y:S01]  /*7970*/  FMNMX.FTZ R0, R0, R2, !PT ;  /* 0x0000000200007209 */ /* 0x002fe20007810000 */
[----:B------:R-:W-:Y:S02]  /*7980*/  FADD.FTZ R2, -R3, R143 ;  /* 0x0000008f03027221 */ /* 0x000fe40000010100 */
[----:B------:R-:W-:Y:S02]  /*7990*/  FMUL.FTZ R143, R141, c[0x0][0x2d0] ;  /* 0x0000b4008d8f7a20 */ /* 0x000fe40000410000 */
[----:B------:R-:W1:Y:S03]  /*79a0*/  SHFL.BFLY PT, R3, R0, 0x1, 0x1f ;  /* 0x0c201f0000037f89 */ /* 0x000e6600000e0000 */
[----:B------:R-:W-:Y:S05]  /*79b0*/  FSEL R143, R143, RZ, P0 ;  /* 0x000000ff8f8f7208 */ /* 0x000fea0000000000 */
[----:B------:R-:W-:Y:S04]  /*79c0*/  FFMA.FTZ R4, R4, c[0x0][0x2d0], -R143 ;  /* 0x0000b40004047a23 */ /* 0x000fe8000001088f */
[----:B------:R-:W-:Y:S01]  /*79d0*/  MUFU.EX2 R146, R4 ;  /* 0x0000000400927308 */ /* 0x000fe20000000800 */
[----:B-1----:R-:W-:Y:S01]  /*79e0*/  FMNMX.FTZ R140, R0, R3, !PT ;  /* 0x00000003008c7209 */ /* 0x002fe20007810000 */
[----:B------:R-:W-:Y:S03]  /*79f0*/  FMUL.FTZ R0, R2, c[0x0][0x2d0] ;  /* 0x0000b40002007a20 */ /* 0x000fe60000410000 */
[C---:B------:R-:W-:Y:S05]  /*7a00*/  FSETP.NEU.FTZ.AND P0, PT, R140.reuse, -INF , PT ;  /* 0xff8000008c00780b */ /* 0x040fea0003f1d000 */
[----:B------:R1:W2:Y:S01]  /*7a10*/  MUFU.EX2 R2, R0 ;  /* 0x0000000000027308 */ /* 0x0002a20000000800 */
[C---:B------:R-:W-:Y:S05]  /*7a20*/  FSEL R3, R140.reuse, RZ, P0 ;  /* 0x000000ff8c037208 */ /* 0x040fea0000000000 */
[----:B-1----:R-:W-:Y:S01]  /*7a30*/  FADD.FTZ R0, -R3, R144 ;  /* 0x0000009003007221 */ /* 0x002fe20000010100 */
[----:B------:R-:W-:Y:S01]  /*7a40*/  MOV R3, R36 ;  /* 0x0000002400037202 */ /* 0x000fe20000000f00 */
[----:B------:R-:W-:Y:S02]  /*7a50*/  FMUL.FTZ R144, R140, c[0x0][0x2d0] ;  /* 0x0000b4008c907a20 */ /* 0x000fe40000410000 */
[----:B------:R-:W-:Y:S02]  /*7a60*/  FMUL.FTZ R0, R0, c[0x0][0x2d0] ;  /* 0x0000b40000007a20 */ /* 0x000fe40000410000 */
[----:B--2---:R-:W-:Y:S01]  /*7a70*/  FMUL.FTZ R8, R2, R152 ;  /* 0x0000009802087220 */ /* 0x004fe20000410000 */
[----:B------:R-:W-:Y:S01]  /*7a80*/  FSEL R144, R144, RZ, P0 ;  /* 0x000000ff90907208 */ /* 0x000fe20000000000 */
[----:B------:R-:W2:Y:S01]  /*7a90*/  LDL.LU R152, [R1+0x10] ;  /* 0x0000100001987983 */ /* 0x000ea20000300800 */
[C---:B------:R-:W-:Y:S01]  /*7aa0*/  FFMA.FTZ R209, R2.reuse, R209, R146 ;  /* 0x000000d102d17223 */ /* 0x040fe20000010092 */
[----:B------:R-:W1:Y:S01]  /*7ab0*/  MUFU.EX2 R0, R0 ;  /* 0x0000000000007308 */ /* 0x000e620000000800 */
[----:B------:R-:W-:Y:S01]  /*7ac0*/  FMUL.FTZ R4, R2, R148 ;  /* 0x0000009402047220 */ /* 0x000fe20000410000 */
[----:B------:R-:W-:Y:S01]  /*7ad0*/  MOV R148, R28 ;  /* 0x0000001c00947202 */ /* 0x000fe20000000f00 */
[----:B------:R-:W-:Y:S02]  /*7ae0*/  FFMA.FTZ R6, R6, c[0x0][0x2d0], -R144 ;  /* 0x0000b40006067a23 */ /* 0x000fe40000010890 */
[C---:B------:R-:W-:Y:S02]  /*7af0*/  FMUL.FTZ R5, R2.reuse, R149 ;  /* 0x0000009502057220 */ /* 0x040fe40000410000 */
[C---:B------:R-:W-:Y:S02]  /*7b00*/  FMUL.FTZ R9, R2.reuse, R153 ;  /* 0x0000009902097220 */ /* 0x040fe40000410000 */
[C---:B------:R-:W-:Y:S01]  /*7b10*/  FMUL.FTZ R12, R2.reuse, R100 ;  /* 0x00000064020c7220 */ /* 0x040fe20000410000 */
[----:B------:R3:W2:Y:S01]  /*7b20*/  MUFU.EX2 R145, R6 ;  /* 0x0000000600917308 */ /* 0x0006a20000000800 */
[C---:B------:R-:W-:Y:S02]  /*7b30*/  FMUL.FTZ R13, R2.reuse, R101 ;  /* 0x00000065020d7220 */ /* 0x040fe40000410000 */
[C---:B------:R-:W-:Y:S02]  /*7b40*/  FMUL.FTZ R16, R2.reuse, R104 ;  /* 0x0000006802107220 */ /* 0x040fe40000410000 */
[C---:B------:R-:W-:Y:S02]  /*7b50*/  FMUL.FTZ R17, R2.reuse, R105 ;  /* 0x0000006902117220 */ /* 0x040fe40000410000 */
[C---:B------:R-:W-:Y:S02]  /*7b60*/  FMUL.FTZ R20, R2.reuse, R108 ;  /* 0x0000006c02147220 */ /* 0x040fe40000410000 */
[C---:B------:R-:W-:Y:S01]  /*7b70*/  FMUL.FTZ R21, R2.reuse, R109 ;  /* 0x0000006d02157220 */ /* 0x040fe20000410000 */
[----:B------:R-:W-:Y:S01]  /*7b80*/  MOV R109, R19 ;  /* 0x00000013006d7202 */ /* 0x000fe20000000f00 */
[C---:B------:R-:W-:Y:S01]  /*7b90*/  FMUL.FTZ R25, R2.reuse, R113 ;  /* 0x0000007102197220 */ /* 0x040fe20000410000 */
[----:B------:R-:W-:Y:S01]  /*7ba0*/  MOV R113, R22 ;  /* 0x0000001600717202 */ /* 0x000fe20000000f00 */
[C---:B------:R-:W-:Y:S02]  /*7bb0*/  FMUL.FTZ R28, R2.reuse, R116 ;  /* 0x00000074021c7220 */ /* 0x040fe40000410000 */
[C---:B------:R-:W-:Y:S01]  /*7bc0*/  FMUL.FTZ R32, R2.reuse, R120 ;  /* 0x0000007802207220 */ /* 0x040fe20000410000 */
[----:B------:R-:W-:Y:S01]  /*7bd0*/  MOV R120, R42 ;  /* 0x0000002a00787202 */ /* 0x000fe20000000f00 */
[C---:B------:R-:W-:Y:S01]  /*7be0*/  FMUL.FTZ R33, R2.reuse, R121 ;  /* 0x0000007902217220 */ /* 0x040fe20000410000 */
[----:B------:R-:W-:Y:S01]  /*7bf0*/  MOV R121, R148 ;  /* 0x0000009400797202 */ /* 0x000fe20000000f00 */
[C---:B------:R-:W-:Y:S01]  /*7c00*/  FMUL.FTZ R36, R2.reuse, R124 ;  /* 0x0000007c02247220 */ /* 0x040fe20000410000 */
[----:B------:R-:W-:Y:S01]  /*7c10*/  MOV R148, R50 ;  /* 0x0000003200947202 */ /* 0x000fe20000000f00 */
[C---:B------:R-:W-:Y:S02]  /*7c20*/  FMUL.FTZ R37, R2.reuse, R125 ;  /* 0x0000007d02257220 */ /* 0x040fe40000410000 */
[C---:B------:R-:W-:Y:S01]  /*7c30*/  FMUL.FTZ R40, R2.reuse, R128 ;  /* 0x0000008002287220 */ /* 0x040fe20000410000 */
[----:B------:R-:W-:Y:S01]  /*7c40*/  MOV R128, R14 ;  /* 0x0000000e00807202 */ /* 0x000fe20000000f00 */
[C---:B------:R-:W-:Y:S02]  /*7c50*/  FMUL.FTZ R41, R2.reuse, R129 ;  /* 0x0000008102297220 */ /* 0x040fe40000410000 */
[C---:B------:R-:W-:Y:S01]  /*7c60*/  FMUL.FTZ R44, R2.reuse, R132 ;  /* 0x00000084022c7220 */ /* 0x040fe20000410000 */
[----:B------:R-:W-:Y:S01]  /*7c70*/  MOV R132, R27 ;  /* 0x0000001b00847202 */ /* 0x000fe20000000f00 */
[C---:B------:R-:W-:Y:S01]  /*7c80*/  FMUL.FTZ R45, R2.reuse, R133 ;  /* 0x00000085022d7220 */ /* 0x040fe20000410000 */
[----:B------:R-:W-:Y:S01]  /*7c90*/  MOV R133, R10 ;  /* 0x0000000a00857202 */ /* 0x000fe20000000f00 */
[C---:B------:R-:W-:Y:S02]  /*7ca0*/  FMUL.FTZ R48, R2.reuse, R136 ;  /* 0x0000008802307220 */ /* 0x040fe40000410000 */
        /* <DEDUP_REMOVED lines=24> */
[----:B------:R-:W-:Y:S02]  /*7e30*/  FMUL.FTZ R97, R2, R97 ;  /* 0x0000006102617220 */ /* 0x000fe40000410000 */
[----:B------:R-:W-:Y:S02]  /*7e40*/  IMAD.MOV.U32 R105, RZ, RZ, R18 ;  /* 0x000000ffff697224 */ /* 0x000fe400078e0012 */
[----:B-1----:R-:W-:Y:S02]  /*7e50*/  FMUL.FTZ R18, R0, R106 ;  /* 0x0000006a00127220 */ /* 0x002fe40000410000 */
[----:B---3--:R-:W-:Y:S01]  /*7e60*/  IMAD.MOV.U32 R6, RZ, RZ, R29 ;  /* 0x000000ffff067224 */ /* 0x008fe200078e001d */
[----:B------:R-:W3:Y:S01]  /*7e70*/  LDL R106, [R1+0x38] ;  /* 0x00003800016a7983 */ /* 0x000ee20000100800 */
[C---:B------:R-:W-:Y:S01]  /*7e80*/  FMUL.FTZ R29, R2.reuse, R117 ;  /* 0x00000075021d7220 */ /* 0x040fe20000410000 */
[----:B------:R-:W-:Y:S01]  /*7e90*/  MOV R117, R39 ;  /* 0x0000002700757202 */ /* 0x000fe20000000f00 */
[----:B------:R-:W-:Y:S02]  /*7ea0*/  IMAD.MOV.U32 R149, RZ, RZ, R24 ;  /* 0x000000ffff957224 */ /* 0x000fe400078e0018 */
[----:B------:R-:W-:Y:S02]  /*7eb0*/  FMUL.FTZ R24, R2, R112 ;  /* 0x0000007002187220 */ /* 0x000fe40000410000 */
[C---:B------:R-:W-:Y:S01]  /*7ec0*/  FMUL.FTZ R14, R0.reuse, R102 ;  /* 0x00000066000e7220 */ /* 0x040fe20000410000 */
[----:B------:R-:W-:Y:S01]  /*7ed0*/  MOV R102, R3 ;  /* 0x0000000300667202 */ /* 0x000fe20000000f00 */
[C---:B------:R-:W-:Y:S01]  /*7ee0*/  FMUL.FTZ R19, R0.reuse, R107 ;  /* 0x0000006b00137220 */ /* 0x040fe20000410000 */
[----:B------:R-:W3:Y:S01]  /*7ef0*/  LDL.64 R2, [R1+0x20] ;  /* 0x0000200001027983 */ /* 0x000ee20000100a00 */
[----:B------:R-:W-:Y:S01]  /*7f00*/  IADD3 R107, R217, -0x1, RZ ;  /* 0xffffffffd96b7810 */ /* 0x000fe20007ffe0ff */
[----:B------:R-:W-:Y:S02]  /*7f10*/  IMAD.MOV.U32 R137, RZ, RZ, R7 ;  /* 0x000000ffff897224 */ /* 0x000fe400078e0007 */
[----:B------:R-:W-:Y:S02]  /*7f20*/  IMAD.MOV.U32 R153, RZ, RZ, R43 ;  /* 0x000000ffff997224 */ /* 0x000fe400078e002b */
[C---:B------:R-:W-:Y:S02]  /*7f30*/  FMUL.FTZ R7, R0.reuse, R151 ;  /* 0x0000009700077220 */ /* 0x040fe40000410000 */
[C---:B------:R-:W-:Y:S01]  /*7f40*/  FMUL.FTZ R10, R0.reuse, R154 ;  /* 0x0000009a000a7220 */ /* 0x040fe20000410000 */
[----:B------:R-:W-:Y:S01]  /*7f50*/  MOV R154, R38 ;  /* 0x00000026009a7202 */ /* 0x000fe20000000f00 */
[----:B------:R-:W-:Y:S02]  /*7f60*/  IMAD.MOV.U32 R116, RZ, RZ, R23 ;  /* 0x000000ffff747224 */ /* 0x000fe400078e0017 */
[C---:B------:R-:W-:Y:S02]  /*7f70*/  FMUL.FTZ R23, R0.reuse, R111 ;  /* 0x0000006f00177220 */ /* 0x040fe40000410000 */
[----:B------:R-:W-:Y:S02]  /*7f80*/  IMAD.MOV.U32 R112, RZ, RZ, R34 ;  /* 0x000000ffff707224 */ /* 0x000fe400078e0022 */
[C---:B------:R-:W-:Y:S02]  /*7f90*/  FMUL.FTZ R22, R0.reuse, R110 ;  /* 0x0000006e00167220 */ /* 0x040fe40000410000 */
[C---:B------:R-:W-:Y:S02]  /*7fa0*/  FMUL.FTZ R27, R0.reuse, R115 ;  /* 0x00000073001b7220 */ /* 0x040fe40000410000 */
[C---:B------:R-:W-:Y:S02]  /*7fb0*/  FMUL.FTZ R34, R0.reuse, R122 ;  /* 0x0000007a00227220 */ /* 0x040fe40000410000 */
[C---:B------:R-:W-:Y:S02]  /*7fc0*/  FMUL.FTZ R38, R0.reuse, R126 ;  /* 0x0000007e00267220 */ /* 0x040fe40000410000 */
[C---:B------:R-:W-:Y:S02]  /*7fd0*/  FMUL.FTZ R39, R0.reuse, R127 ;  /* 0x0000007f00277220 */ /* 0x040fe40000410000 */
[C---:B------:R-:W-:Y:S02]  /*7fe0*/  FMUL.FTZ R42, R0.reuse, R130 ;  /* 0x00000082002a7220 */ /* 0x040fe40000410000 */
[C---:B------:R-:W-:Y:S02]  /*7ff0*/  FMUL.FTZ R43, R0.reuse, R131 ;  /* 0x00000083002b7220 */ /* 0x040fe40000410000 */
        /* <DEDUP_REMOVED lines=26> */
[----:B------:R-:W-:Y:S02]  /*81a0*/  IMAD.MOV.U32 R108, RZ, RZ, R149 ;  /* 0x000000ffff6c7224 */ /* 0x000fe400078e0095 */
[----:B------:R-:W-:Y:S02]  /*81b0*/  IMAD.MOV.U32 R149, RZ, RZ, R47 ;  /* 0x000000ffff957224 */ /* 0x000fe400078e002f */
[C---:B------:R-:W-:Y:S02]  /*81c0*/  FMUL.FTZ R47, R0.reuse, R135 ;  /* 0x00000087002f7220 */ /* 0x040fe40000410000 */
[----:B------:R-:W-:Y:S02]  /*81d0*/  IMAD.MOV.U32 R125, RZ, RZ, R6 ;  /* 0x000000ffff7d7224 */ /* 0x000fe400078e0006 */
[C---:B------:R-:W-:Y:S01]  /*81e0*/  FMUL.FTZ R6, R0.reuse, R150 ;  /* 0x0000009600067220 */ /* 0x040fe20000410000 */
[----:B------:R-:W-:Y:S01]  /*81f0*/  MOV R150, R31 ;  /* 0x0000001f00967202 */ /* 0x000fe20000000f00 */
[C---:B------:R-:W-:Y:S02]  /*8200*/  FMUL.FTZ R31, R0.reuse, R119 ;  /* 0x00000077001f7220 */ /* 0x040fe40000410000 */
[----:B------:R-:W-:Y:S02]  /*8210*/  IMAD.MOV.U32 R129, RZ, RZ, R11 ;  /* 0x000000ffff817224 */ /* 0x000fe400078e000b */
[C---:B------:R-:W-:Y:S02]  /*8220*/  FMUL.FTZ R11, R0.reuse, R155 ;  /* 0x0000009b000b7220 */ /* 0x040fe40000410000 */
[----:B------:R-:W-:Y:S02]  /*8230*/  IMAD.MOV.U32 R155, RZ, RZ, R51 ;  /* 0x000000ffff9b7224 */ /* 0x000fe400078e0033 */
[C---:B------:R-:W-:Y:S02]  /*8240*/  FMUL.FTZ R51, R0.reuse, R139 ;  /* 0x0000008b00337220 */ /* 0x040fe40000410000 */
[----:B------:R-:W-:Y:S01]  /*8250*/  IMAD.MOV.U32 R151, RZ, RZ, R35 ;  /* 0x000000ffff977224 */ /* 0x000fe200078e0023 */
[----:B------:R-:W-:Y:S01]  /*8260*/  MOV R127, R155 ;  /* 0x0000009b007f7202 */ /* 0x000fe20000000f00 */
        /* <DEDUP_REMOVED lines=10> */
[C---:B------:R-:W-:Y:S01]  /*8310*/  @P6 IMAD.WIDE.U32 R100, R107.reuse, c[0x0][0x1e0], RZ ;  /* 0x000078006b646a25 */ /* 0x040fe200078e00ff */
[----:B------:R-:W-:Y:S03]  /*8320*/  MOV R111, R103 ;  /* 0x00000067006f7202 */ /* 0x000fe60000000f00 */
[----:B------:R-:W-:Y:S02]  /*8330*/  IMAD.MOV.U32 R139, RZ, RZ, R105 ;  /* 0x000000ffff8b7224 */ /* 0x000fe400078e0069 */
[----:B------:R-:W-:Y:S02]  /*8340*/  IMAD.MOV.U32 R130, RZ, RZ, R154 ;  /* 0x000000ffff827224 */ /* 0x000fe400078e009a */
[----:B------:R-:W-:Y:S02]  /*8350*/  IMAD.MOV.U32 R154, RZ, RZ, R150 ;  /* 0x000000ffff9a7224 */ /* 0x000fe400078e0096 */
[----:B------:R-:W-:Y:S01]  /*8360*/  IMAD.MOV.U32 R150, RZ, RZ, R132 ;  /* 0x000000ffff967224 */ /* 0x000fe200078e0084 */
[----:B------:R-:W-:Y:S01]  /*8370*/  MOV R132, R117 ;  /* 0x0000007500847202 */ /* 0x000fe20000000f00 */
[----:B------:R-:W-:Y:S02]  /*8380*/  IMAD.MOV.U32 R135, RZ, RZ, R112 ;  /* 0x000000ffff877224 */ /* 0x000fe400078e0070 */
[----:B------:R-:W-:Y:S02]  /*8390*/  IMAD.MOV.U32 R131, RZ, RZ, R116 ;  /* 0x000000ffff837224 */ /* 0x000fe400078e0074 */
[----:B------:R-:W-:Y:S02]  /*83a0*/  IMAD.MOV.U32 R124, RZ, RZ, R120 ;  /* 0x000000ffff7c7224 */ /* 0x000fe400078e0078 */
[C---:B--2---:R-:W-:Y:S01]  /*83b0*/  FFMA.FTZ R104, R0.reuse, R152, R145 ;  /* 0x0000009800687223 */ /* 0x044fe20000010091 */
[----:B------:R-:W-:Y:S01]  /*83c0*/  MOV R152, R46 ;  /* 0x0000002e00987202 */ /* 0x000fe20000000f00 */
[----:B------:R-:W-:Y:S01]  /*83d0*/  FMUL.FTZ R46, R0, R134 ;  /* 0x00000086002e7220 */ /* 0x000fe20000410000 */
[----:B------:R-:W-:Y:S02]  /*83e0*/  @P6 SHF.R.S32.HI R0, RZ, 0x1f, R107 ;  /* 0x0000001fff006819 */ /* 0x000fe4000001146b */
[----:B------:R-:W-:Y:S03]  /*83f0*/  MOV R134, R113 ;  /* 0x0000007100867202 */ /* 0x000fe60000000f00 */
[----:B------:R-:W-:Y:S04]  /*8400*/  @P6 IMAD R0, R0, c[0x0][0x1e0], RZ ;  /* 0x0000780000006a24 */ /* 0x000fe800078e02ff */
[----:B------:R-:W-:Y:S01]  /*8410*/  @P6 IMAD R0, R107, c[0x0][0x1e4], R0 ;  /* 0x000079006b006a24 */ /* 0x000fe200078e0200 */
[----:B------:R-:W-:Y:S01]  /*8420*/  MOV R107, R133 ;  /* 0x00000085006b7202 */ /* 0x000fe20000000f00 */
[----:B------:R-:W-:Y:S01]  /*8430*/  IMAD.MOV.U32 R133, RZ, RZ, R129 ;  /* 0x000000ffff857224 */ /* 0x000fe200078e0081 */
[----:B------:R-:W-:Y:S01]  /*8440*/  MOV R129, R108 ;  /* 0x0000006c00817202 */ /* 0x000fe20000000f00 */
[----:B------:R-:W-:Y:S01]  /*8450*/  FFMA.FTZ R108, R167, c[0x0][0x2d0], -R143 ;  /* 0x0000b400a76c7a23 */ /* 0x000fe2000001088f */
[----:B------:R-:W-:Y:S02]  /*8460*/  @P6 IADD3 R0, R101, R0, RZ ;  /* 0x0000000065006210 */ /* 0x000fe40007ffe0ff */
[----:B------:R-:W-:Y:S03]  /*8470*/  MOV R122, R107 ;  /* 0x0000006b007a7202 */ /* 0x000fe60000000f00 */
[----:B------:R-:W-:Y:S01]  /*8480*/  @P6 IMAD R0, R0, 0x60, RZ ;  /* 0x0000006000006824 */ /* 0x000fe200078e02ff */
[----:B------:R-:W-:Y:S01]  /*8490*/  MUFU.EX2 R108, R108 ;  /* 0x0000006c006c7308 */ /* 0x000fe20000000800 */
[----:B---3--:R-:W-:Y:S02]  /*84a0*/  @P6 IMAD.MOV.U32 R3, RZ, RZ, R106 ;  /* 0x000000ffff036224 */ /* 0x008fe400078e006a */
[----:B------:R-:W-:Y:S02]  /*84b0*/  IMAD.MOV.U32 R106, RZ, RZ, R102 ;  /* 0x000000ffff6a7224 */ /* 0x000fe400078e0066 */
[----:B------:R-:W-:Y:S04]  /*84c0*/  @P6 IMAD.WIDE.U32 R2, R100, 0x60, R2 ;  /* 0x0000006064026825 */ /* 0x000fe800078e0002 */
[----:B------:R-:W-:Y:S02]  /*84d0*/  @P6 IMAD.IADD R0, R3, 0x1, R0 ;  /* 0x0000000103006824 */ /* 0x000fe400078e0200 */
[----:B------:R-:W-:Y:S03]  /*84e0*/  IMAD.MOV.U32 R126, RZ, RZ, R106 ;  /* 0x000000ffff7e7224 */ /* 0x000fe600078e006a */
[C---:B------:R-:W-:Y:S02]  /*84f0*/  @P6 SHF.L.U64.HI R100, R2.reuse, 0x1, R0 ;  /* 0x0000000102646819 */ /* 0x040fe40000010200 */
[----:B------:R-:W-:Y:S04]  /*8500*/  @P6 SHF.L.U32 R0, R2, 0x1, RZ ;  /* 0x0000000102006819 */ /* 0x000fe800000006ff */
[C---:B------:R-:W-:Y:S02]  /*8510*/  @P6 IADD3 R2, P0, R0.reuse, c[0x0][0x1c8], RZ ;  /* 0x0000720000026a10 */ /* 0x040fe40007f1e0ff */
[----:B------:R-:W-:Y:S02]  /*8520*/  @P6 IADD3 R102, P5, R0, 0x80, RZ ;  /* 0x0000008000666810 */ /* 0x000fe40007fbe0ff */
[----:B------:R-:W-:Y:S02]  /*8530*/  @P6 IADD3.X R3, R100, c[0x0][0x1cc], RZ, P0, !PT ;  /* 0x0000730064036a10 */ /* 0x000fe400007fe4ff */
[----:B------:R-:W-:Y:S03]  /*8540*/  @P6 IADD3 R102, P0, R102, c[0x0][0x1c8], RZ ;  /* 0x0000720066666a10 */ /* 0x000fe60007f1e0ff */
[----:B------:R1:W-:Y:S01]  /*8550*/  @P6 LDGSTS.E.BYPASS.LTC128B.128 [R111+0xc100], [R2.64], !P4 ;  /* 0x0c100000026f6fae */ /* 0x0003e2000e101d46 */
[--C-:B------:R-:W-:Y:S02]  /*8560*/  @P6 IADD3.X R103, RZ, c[0x0][0x1cc], R100.reuse, P0, P5 ;  /* 0x00007300ff676a10 */ /* 0x100fe400007ea464 */
[----:B------:R-:W-:Y:S05]  /*8570*/  @P6 IADD3 R0, P5, R0, 0x100, RZ ;  /* 0x0000010000006810 */ /* 0x000fea0007fbe0ff */
[----:B------:R2:W-:Y:S02]  /*8580*/  @P6 LDGSTS.E.BYPASS.LTC128B.128 [R111+0xf100], [R102.64], !P3 ;  /* 0x0f100000666f6fae */ /* 0x0005e4000d901d46 */
[----:B--2---:R-:W-:Y:S01]  /*8590*/  @P6 IADD3 R102, P0, R0, c[0x0][0x1c8], RZ ;  /* 0x0000720000666a10 */ /* 0x004fe20007f1e0ff */
[----:B------:R-:W-:Y:S02]  /*85a0*/  FFMA.FTZ R0, R166, c[0x0][0x2d0], -R143 ;  /* 0x0000b400a6007a23 */ /* 0x000fe4000001088f */
[----:B------:R-:W-:Y:S01]  /*85b0*/  IMAD.MOV.U32 R166, RZ, RZ, R135 ;  /* 0x000000ffffa67224 */ /* 0x000fe200078e0087 */
[----:B------:R-:W-:Y:S01]  /*85c0*/  @P6 IADD3.X R103, RZ, c[0x0][0x1cc], R100, P0, P5 ;  /* 0x00007300ff676a10 */ /* 0x000fe200007ea464 */
[----:B------:R-:W-:Y:S01]  /*85d0*/  IMAD.MOV.U32 R135, RZ, RZ, R127 ;  /* 0x000000ffff877224 */ /* 0x000fe200078e007f */
[----:B------:R-:W-:Y:S01]  /*85e0*/  @P6 MOV R100, 0x6 ;  /* 0x0000000600646802 */ /* 0x000fe20000000f00 */
[----:B------:R-:W2:Y:S01]  /*85f0*/  MUFU.EX2 R0, R0 ;  /* 0x0000000000007308 */ /* 0x000ea20000000800 */
[----:B------:R-:W-:Y:S01]  /*8600*/  IMAD.MOV.U32 R127, RZ, RZ, R128 ;  /* 0x000000ffff7f7224 */ /* 0x000fe200078e0080 */
[----:B------:R3:W-:Y:S01]  /*8610*/  @P6 LDGSTS.E.BYPASS.LTC128B.128 [R111+0x12100], [R102.64], !P2 ;  /* 0x12100000666f6fae */ /* 0x0007e2000d101d46 */
[----:B------:R-:W-:Y:S02]  /*8620*/  IMAD.MOV.U32 R128, RZ, RZ, R121 ;  /* 0x000000ffff807224 */ /* 0x000fe400078e0079 */
[----:B---3--:R-:W-:Y:S05]  /*8630*/  @P6 IMAD.MOV.U32 R102, RZ, RZ, c[0x0][0x1e0] ;  /* 0x00007800ff666624 */ /* 0x008fea00078e00ff */
[C---:B------:R-:W-:Y:S01]  /*8640*/  @P6 SHF.L.U64.HI R100, R102.reuse, R100, c[0x0][0x1e4] ;  /* 0x0000790066646619 */ /* 0x040fe20000010264 */
[----:B------:R-:W-:Y:S05]  /*8650*/  @P6 IMAD.SHL.U32 R102, R102, 0x40, RZ ;  /* 0x0000004066666824 */ /* 0x000fea00078e00ff */
[----:B-1----:R-:W-:Y:S04]  /*8660*/  @P6 IADD3 R2, P0, R2, R102, RZ ;  /* 0x0000006602026210 */ /* 0x002fe80007f1e0ff */
[----:B------:R-:W-:Y:S02]  /*8670*/  @P6 IADD3.X R3, R100, R3, RZ, P0, !PT ;  /* 0x0000000364036210 */ /* 0x000fe400007fe4ff */
[----:B------:R-:W-:Y:S03]  /*8680*/  @P6 IADD3 R102, P0, R102, R2, RZ ;  /* 0x0000000266666210 */ /* 0x000fe60007f1e0ff */
[----:B------:R1:W-:Y:S02]  /*8690*/  @P6 LDGSTS.E.BYPASS.LTC128B.128 [R111+0xd100], [R2.64], !P4 ;  /* 0x0d100000026f6fae */ /* 0x0003e4000e101d46 */
[----:B------:R-:W-:Y:S01]  /*86a0*/  @P6 IMAD.X R103, R100, 0x1, R3, P0 ;  /* 0x0000000164676824 */ /* 0x000fe200000e0603 */
[----:B--2---:R-:W-:Y:S05]  /*86b0*/  F2FP.BF16.PACK_AB R100, R0, R146 ;  /* 0x000000920064723e */ /* 0x004fea00000010ff */
[----:B------:R1:W-:Y:S08]  /*86c0*/  @P6 LDGSTS.E.BYPASS.LTC128B.128 [R111+0x10100], [R2.64+0x80], !P3 ;  /* 0x10100080026f6fae */ /* 0x0003f0000d901d46 */
[----:B------:R1:W-:Y:S08]  /*86d0*/  @P6 LDGSTS.E.BYPASS.LTC128B.128 [R111+0x13100], [R2.64+0x100], !P2 ;  /* 0x13100100026f6fae */ /* 0x0003f0000d101d46 */
[----:B------:R2:W-:Y:S08]  /*86e0*/  @P6 LDGSTS.E.BYPASS.LTC128B.128 [R111+0xe100], [R102.64], !P4 ;  /* 0x0e100000666f6fae */ /* 0x0005f0000e101d46 */
[----:B------:R2:W-:Y:S08]  /*86f0*/  @P6 LDGSTS.E.BYPASS.LTC128B.128 [R111+0x11100], [R102.64+0x80], !P3 ;  /* 0x11100080666f6fae */ /* 0x0005f0000d901d46 */
[----:B------:R2:W-:Y:S01]  /*8700*/  @P6 LDGSTS.E.BYPASS.LTC128B.128 [R111+0x14100], [R102.64+0x100], !P2 ;  /* 0x14100100666f6fae */ /* 0x0005e2000d101d46 */
[--C-:B-1----:R-:W-:Y:S01]  /*8710*/  FFMA.FTZ R2, R147, c[0x0][0x2d0], -R144.reuse ;  /* 0x0000b40093027a23 */ /* 0x102fe20000010890 */
[----:B------:R-:W-:Y:S01]  /*8720*/  MOV R147, R138 ;  /* 0x0000008a00937202 */ /* 0x000fe20000000f00 */
[----:B------:R-:W-:Y:S02]  /*8730*/  FFMA.FTZ R3, R208, c[0x0][0x2d0], -R143 ;  /* 0x0000b400d0037a23 */ /* 0x000fe4000001088f */
[----:B------:R-:W-:Y:S03]  /*8740*/  IMAD.MOV.U32 R138, RZ, RZ, R131 ;  /* 0x000000ffff8a7224 */ /* 0x000fe600078e0083 */
[----:B------:R-:W0:Y:S01]  /*8750*/  LDGDEPBAR ;  /* 0x00000000000079af */ /* 0x000e220000000000 */
[----:B------:R-:W1:Y:S01]  /*8760*/  MUFU.EX2 R2, R2 ;  /* 0x0000000200027308 */ /* 0x000e620000000800 */
[----:B------:R-:W-:Y:S02]  /*8770*/  MOV R131, R126 ;  /* 0x0000007e00837202 */ /* 0x000fe40000000f00 */
[----:B------:R-:W-:Y:S02]  /*8780*/  MOV R208, R138 ;  /* 0x0000008a00d07202 */ /* 0x000fe40000000f00 */
[----:B------:R-:W-:Y:S01]  /*8790*/  MOV R126, R133 ;  /* 0x00000085007e7202 */ /* 0x000fe20000000f00 */
[----:B------:R-:W-:Y:S01]  /*87a0*/  IMAD.MOV.U32 R138, RZ, RZ, R131 ;  /* 0x000000ffff8a7224 */ /* 0x000fe200078e0083 */
[----:B------:R-:W-:Y:S03]  /*87b0*/  MOV R133, R125 ;  /* 0x0000007d00857202 */ /* 0x000fe60000000f00 */
[----:B------:R3:W4:Y:S01]  /*87c0*/  MUFU.EX2 R110, R3 ;  /* 0x00000003006e7308 */ /* 0x0007220000000800 */
[----:B--2---:R-:W-:Y:S02]  /*87d0*/  FADD.FTZ R102, R0, R209 ;  /* 0x000000d100667221 */ /* 0x004fe40000010000 */
[----:B------:R-:W-:Y:S02]  /*87e0*/  FFMA.FTZ R0, R165, c[0x0][0x2d0], -R144 ;  /* 0x0000b400a5007a23 */ /* 0x000fe40000010890 */
[----:B------:R-:W-:Y:S02]  /*87f0*/  FADD.FTZ R111, R108, R102 ;  /* 0x000000666c6f7221 */ /* 0x000fe40000010000 */
[C---:B-1----:R-:W-:Y:S03]  /*8800*/  FADD.FTZ R117, R2.reuse, R104 ;  /* 0x0000006802757221 */ /* 0x042fe60000010000 */
[----:B------:R1:W-:Y:S01]  /*8810*/  MUFU.EX2 R109, R0 ;  /* 0x00000000006d7308 */ /* 0x0003e20000000800 */
[----:B------:R-:W2:Y:S01]  /*8820*/  LDSM.16.MT88.4 R104, [R224] ;  /* 0x00000000e068783b */ /* 0x000ea20000004200 */
[----:B------:R-:W-:Y:S01]  /*8830*/  F2FP.BF16.PACK_AB R101, R2, R145 ;  /* 0x000000910265723e */ /* 0x000fe200000010ff */
[--C-:B------:R-:W-:Y:S02]  /*8840*/  FFMA.FTZ R2, R215, c[0x0][0x2d0], -R143.reuse ;  /* 0x0000b400d7027a23 */ /* 0x100fe4000001088f */
[--C-:B---3--:R-:W-:Y:S01]  /*8850*/  FFMA.FTZ R3, R164, c[0x0][0x2d0], -R144.reuse ;  /* 0x0000b400a4037a23 */ /* 0x108fe20000010890 */
[----:B----4-:R-:W-:Y:S04]  /*8860*/  F2FP.BF16.PACK_AB R102, R110, R108 ;  /* 0x0000006c6e66723e */ /* 0x010fe800000010ff */
[----:B------:R3:W-:Y:S01]  /*8870*/  MUFU.EX2 R115, R2 ;  /* 0x0000000200737308 */ /* 0x0007e20000000800 */
[--C-:B------:R-:W-:Y:S09]  /*8880*/  FFMA.FTZ R108, R212, c[0x0][0x2d0], -R144.reuse ;  /* 0x0000b400d46c7a23 */ /* 0x100ff20000010890 */
[----:B------:R-:W4:Y:S01]  /*8890*/  MUFU.EX2 R3, R3 ;  /* 0x0000000300037308 */ /* 0x000f220000000800 */
[----:B-1----:R-:W-:Y:S09]  /*88a0*/  FFMA.FTZ R0, R214, c[0x0][0x2d0], -R143 ;  /* 0x0000b400d6007a23 */ /* 0x002ff2000001088f */
[----:B------:R-:W-:Y:S01]  /*88b0*/  MUFU.EX2 R116, R108 ;  /* 0x0000006c00747308 */ /* 0x000fe20000000800 */
[--C-:B---3--:R-:W-:Y:S09]  /*88c0*/  FFMA.FTZ R2, R211, c[0x0][0x2d0], -R144.reuse ;  /* 0x0000b400d3027a23 */ /* 0x108ff20000010890 */
[----:B------:R1:W-:Y:S01]  /*88d0*/  MUFU.EX2 R112, R2 ;  /* 0x0000000200707308 */ /* 0x0003e20000000800 */
[----:B----4-:R-:W-:Y:S01]  /*88e0*/  F2FP.BF16.PACK_AB R103, R109, R3 ;  /* 0x000000036d67723e */ /* 0x010fe200000010ff */
[----:B------:R-:W-:Y:S04]  /*88f0*/  FADD.FTZ R3, R3, R117 ;  /* 0x0000007503037221 */ /* 0x000fe80000010000 */
[----:B------:R-:W-:Y:S04]  /*8900*/  FADD.FTZ R118, R109, R3 ;  /* 0x000000036d767221 */ /* 0x000fe80000010000 */
[----:B------:R-:W3:Y:S01]  /*8910*/  MUFU.EX2 R0, R0 ;  /* 0x0000000000007308 */ /* 0x000ee20000000800 */
[C---:B--2---:R-:W-:Y:S05]  /*8920*/  HMMA.16816.F32.BF16 R4, R100.reuse, R104, R4 ;  /* 0x000000686404723c */ /* 0x044fea0000041804 */
[--C-:B------:R-:W-:Y:S03]  /*8930*/  FFMA.FTZ R3, R221, c[0x0][0x2d0], -R144.reuse ;  /* 0x0000b400dd037a23 */ /* 0x100fe60000010890 */
[C---:B------:R-:W-:Y:S01]  /*8940*/  HMMA.16816.F32.BF16 R8, R100.reuse, R106, R8 ;  /* 0x0000006a6408723c */ /* 0x040fe20000041808 */
[----:B------:R-:W2:Y:S03]  /*8950*/  LDSM.16.MT88.4 R104, [R228] ;  /* 0x00000000e468783b */ /* 0x000ea60000004200 */
[--C-:B-1----:R-:W-:Y:S04]  /*8960*/  FFMA.FTZ R2, R210, c[0x0][0x2d0], -R144.reuse ;  /* 0x0000b400d2027a23 */ /* 0x102fe80000010890 */
[----:B------:R1:W4:Y:S04]  /*8970*/  MUFU.EX2 R114, R2 ;  /* 0x0000000200727308 */ /* 0x0003280000000800 */
[--C-:B-1----:R-:W-:Y:S06]  /*8980*/  FFMA.FTZ R2, R216, c[0x0][0x2d0], -R143.reuse ;  /* 0x0000b400d8027a23 */ /* 0x102fec000001088f */
[----:B------:R1:W-:Y:S01]  /*8990*/  MUFU.EX2 R113, R2 ;  /* 0x0000000200717308 */ /* 0x0003e20000000800 */
[C---:B--2---:R-:W-:Y:S08]  /*89a0*/  HMMA.16816.F32.BF16 R12, R100.reuse, R104, R12 ;  /* 0x00000068640c723c */ /* 0x044ff0000004180c */
[C---:B------:R-:W-:Y:S01]  /*89b0*/  HMMA.16816.F32.BF16 R16, R100.reuse, R106, R16 ;  /* 0x0000006a6410723c */ /* 0x040fe20000041810 */
[----:B------:R-:W2:Y:S03]  /*89c0*/  LDSM.16.MT88.4 R104, [R227] ;  /* 0x00000000e368783b */ /* 0x000ea60000004200 */
[----:B-1----:R-:W-:Y:S04]  /*89d0*/  FFMA.FTZ R2, R218, c[0x0][0x2d0], -R143 ;  /* 0x0000b400da027a23 */ /* 0x002fe8000001088f */
[----:B------:R1:W5:Y:S04]  /*89e0*/  MUFU.EX2 R123, R2 ;  /* 0x00000002007b7308 */ /* 0x0003680000000800 */
[----:B-1----:R-:W-:Y:S01]  /*89f0*/  FFMA.FTZ R2, R213, c[0x0][0x2d0], -R144 ;  /* 0x0000b400d5027a23 */ /* 0x002fe20000010890 */
[C---:B--2---:R-:W-:Y:S05]  /*8a00*/  HMMA.16816.F32.BF16 R20, R100.reuse, R104, R20 ;  /* 0x000000686414723c */ /* 0x044fea0000041814 */
[----:B------:R1:W2:Y:S03]  /*8a10*/  MUFU.EX2 R120, R2 ;  /* 0x0000000200787308 */ /* 0x0002a60000000800 */
[C---:B------:R-:W-:Y:S01]  /*8a20*/  HMMA.16816.F32.BF16 R24, R100.reuse, R106, R24 ;  /* 0x0000006a6418723c */ /* 0x040fe20000041818 */
[----:B------:R-:W2:Y:S03]  /*8a30*/  LDSM.16.MT88.4 R104, [R249] ;  /* 0x00000000f968783b */ /* 0x000ea60000004200 */
[----:B-1----:R-:W-:Y:S05]  /*8a40*/  FADD.FTZ R2, R110, R111 ;  /* 0x0000006f6e027221 */ /* 0x002fea0000010000 */
[----:B------:R-:W-:Y:S03]  /*8a50*/  LDSM.16.MT88.4 R108, [R228+0x1000] ;  /* 0x00100000e46c783b */ /* 0x000fe60000004200 */
[----:B---3--:R-:W-:Y:S02]  /*8a60*/  FADD.FTZ R117, R0, R2 ;  /* 0x0000000200757221 */ /* 0x008fe40000010000 */
[----:B------:R-:W-:Y:S04]  /*8a70*/  FADD.FTZ R2, R112, R118 ;  /* 0x0000007670027221 */ /* 0x000fe80000010000 */
[----:B----4-:R-:W-:Y:S04]  /*8a80*/  FADD.FTZ R2, R114, R2 ;  /* 0x0000000272027221 */ /* 0x010fe80000010000 */
[----:B------:R-:W-:Y:S01]  /*8a90*/  FADD.FTZ R2, R116, R2 ;  /* 0x0000000274027221 */ /* 0x000fe20000010000 */
[C---:B--2---:R-:W-:Y:S08]  /*8aa0*/  HMMA.16816.F32.BF16 R28, R100.reuse, R104, R28 ;  /* 0x00000068641c723c */ /* 0x044ff0000004181c */
        /* <DEDUP_REMOVED lines=25> */
[----:B------:R-:W1:Y:S06]  /*8c40*/  LDSM.16.MT88.4 R104, [R224+0x800] ;  /* 0x00080000e068783b */ /* 0x000e6c0000004200 */
[----:B------:R-:W-:Y:S01]  /*8c50*/  F2FP.BF16.PACK_AB R100, R115, R0 ;  /* 0x000000007364723e */ /* 0x000fe200000010ff */
[--C-:B------:R-:W-:Y:S01]  /*8c60*/  FFMA.FTZ R0, R223, c[0x0][0x2d0], -R143.reuse ;  /* 0x0000b400df007a23 */ /* 0x100fe2000001088f */
[----:B------:R-:W-:Y:S03]  /*8c70*/  F2FP.BF16.PACK_AB R101, R114, R112 ;  /* 0x000000707265723e */ /* 0x000fe600000010ff */
[----:B-----5:R-:W-:Y:S01]  /*8c80*/  F2FP.BF16.PACK_AB R102, R123, R113 ;  /* 0x000000717b66723e */ /* 0x020fe200000010ff */
[----:B------:R2:W3:Y:S01]  /*8c90*/  MUFU.EX2 R119, R0 ;  /* 0x0000000000777308 */ /* 0x0004e20000000800 */
[C---:B------:R-:W-:Y:S01]  /*8ca0*/  F2FP.BF16.PACK_AB R103, R120.reuse, R116 ;  /* 0x000000747867723e */ /* 0x040fe200000010ff */
[----:B------:R-:W-:Y:S01]  /*8cb0*/  FADD.FTZ R120, R120, R2 ;  /* 0x0000000278787221 */ /* 0x000fe20000010000 */
[----:B------:R-:W-:Y:S01]  /*8cc0*/  IADD3 R223, R217, -0x1, RZ ;  /* 0xffffffffd9df7810 */ /* 0x000fe20007ffe0ff */
[----:B--2---:R-:W-:Y:S01]  /*8cd0*/  FFMA.FTZ R0, R139, c[0x0][0x2d0], -R143 ;  /* 0x0000b4008b007a23 */ /* 0x004fe2000001088f */
[----:B------:R-:W-:Y:S02]  /*8ce0*/  MOV R139, R134 ;  /* 0x00000086008b7202 */ /* 0x000fe40000000f00 */
[----:B------:R-:W-:Y:S01]  /*8cf0*/  MOV R134, R130 ;  /* 0x0000008200867202 */ /* 0x000fe20000000f00 */
[C---:B-1----:R-:W-:Y:S02]  /*8d00*/  HMMA.16816.F32.BF16 R4, R100.reuse, R104, R4 ;  /* 0x000000686404723c */ /* 0x042fe40000041804 */
[----:B------:R1:W2:Y:S01]  /*8d10*/  MUFU.EX2 R125, R0 ;  /* 0x00000000007d7308 */ /* 0x0002a20000000800 */
[----:B------:R-:W-:Y:S02]  /*8d20*/  IMAD.MOV.U32 R130, RZ, RZ, R122 ;  /* 0x000000ffff827224 */ /* 0x000fe400078e007a */
[----:B------:R-:W-:Y:S03]  /*8d30*/  IMAD.MOV.U32 R167, RZ, RZ, R139 ;  /* 0x000000ffffa77224 */ /* 0x000fe600078e008b */
[C---:B------:R-:W-:Y:S01]  /*8d40*/  HMMA.16816.F32.BF16 R8, R100.reuse, R106, R8 ;  /* 0x0000006a6408723c */ /* 0x040fe20000041808 */
[----:B------:R-:W4:Y:S03]  /*8d50*/  LDSM.16.MT88.4 R104, [R228+0x800] ;  /* 0x00080000e468783b */ /* 0x000f260000004200 */
[----:B------:R-:W-:Y:S01]  /*8d60*/  MOV R139, R130 ;  /* 0x00000082008b7202 */ /* 0x000fe20000000f00 */
[--C-:B-1----:R-:W-:Y:S04]  /*8d70*/  FFMA.FTZ R0, R220, c[0x0][0x2d0], -R144.reuse ;  /* 0x0000b400dc007a23 */ /* 0x102fe80000010890 */
[----:B------:R1:W-:Y:S01]  /*8d80*/  MUFU.EX2 R121, R0 ;  /* 0x0000000000797308 */ /* 0x0003e20000000800 */
[C---:B----4-:R-:W-:Y:S03]  /*8d90*/  HMMA.16816.F32.BF16 R12, R100.reuse, R104, R12 ;  /* 0x00000068640c723c */ /* 0x050fe6000004180c */
[--C-:B-1----:R-:W-:Y:S05]  /*8da0*/  FFMA.FTZ R0, R219, c[0x0][0x2d0], -R144.reuse ;  /* 0x0000b400db007a23 */ /* 0x102fea0000010890 */
[C---:B------:R-:W-:Y:S01]  /*8db0*/  HMMA.16816.F32.BF16 R16, R100.reuse, R106, R16 ;  /* 0x0000006a6410723c */ /* 0x040fe20000041810 */
[----:B------:R-:W1:Y:S01]  /*8dc0*/  LDSM.16.MT88.4 R104, [R227+0x800] ;  /* 0x00080000e368783b */ /* 0x000e620000004200 */
[----:B------:R4:W-:Y:S02]  /*8dd0*/  MUFU.EX2 R122, R0 ;  /* 0x00000000007a7308 */ /* 0x0009e40000000800 */
[--C-:B----4-:R-:W-:Y:S08]  /*8de0*/  FFMA.FTZ R0, R129, c[0x0][0x2d0], -R143.reuse ;  /* 0x0000b40081007a23 */ /* 0x110ff0000001088f */
[----:B------:R4:W5:Y:S01]  /*8df0*/  MUFU.EX2 R129, R0 ;  /* 0x0000000000817308 */ /* 0x0009620000000800 */
[C---:B-1----:R-:W-:Y:S08]  /*8e00*/  HMMA.16816.F32.BF16 R20, R100.reuse, R104, R20 ;  /* 0x000000686414723c */ /* 0x042ff00000041814 */
[C---:B------:R-:W-:Y:S01]  /*8e10*/  HMMA.16816.F32.BF16 R24, R100.reuse, R106, R24 ;  /* 0x0000006a6418723c */ /* 0x040fe20000041818 */
[----:B------:R-:W1:Y:S03]  /*8e20*/  LDSM.16.MT88.4 R104, [R230+0x800] ;  /* 0x00080000e668783b */ /* 0x000e660000004200 */
[----:B----4-:R-:W-:Y:S01]  /*8e30*/  FFMA.FTZ R0, R147, c[0x0][0x2d0], -R143 ;  /* 0x0000b40093007a23 */ /* 0x010fe2000001088f */
[----:B------:R-:W-:Y:S01]  /*8e40*/  MOV R147, R166 ;  /* 0x000000a600937202 */ /* 0x000fe20000000f00 */
[----:B------:R-:W-:Y:S01]  /*8e50*/  IMAD.MOV.U32 R166, RZ, RZ, R127 ;  /* 0x000000ffffa67224 */ /* 0x000fe200078e007f */
[----:B------:R-:W-:Y:S01]  /*8e60*/  MOV R127, R128 ;  /* 0x00000080007f7202 */ /* 0x000fe20000000f00 */
[----:B------:R4:W1:Y:S10]  /*8e70*/  MUFU.EX2 R131, R0 ;  /* 0x0000000000837308 */ /* 0x0008740000000800 */
[----:B------:R-:W-:Y:S01]  /*8e80*/  MUFU.EX2 R128, R3 ;  /* 0x0000000300807308 */ /* 0x000fe20000000800 */
[----:B----4-:R-:W-:Y:S02]  /*8e90*/  FFMA.FTZ R0, R222, c[0x0][0x2d0], -R144 ;  /* 0x0000b400de007a23 */ /* 0x010fe40000010890 */
[----:B------:R-:W4:Y:S07]  /*8ea0*/  LDL R222, [R1+0x18] ;  /* 0x0000180001de7983 */ /* 0x000f2e0000100800 */
[----:B------:R2:W-:Y:S01]  /*8eb0*/  MUFU.EX2 R130, R0 ;  /* 0x0000000000827308 */ /* 0x0005e20000000800 */
[C---:B-1----:R-:W-:Y:S08]  /*8ec0*/  HMMA.16816.F32.BF16 R28, R100.reuse, R104, R28 ;  /* 0x00000068641c723c */ /* 0x042ff0000004181c */
[C---:B------:R-:W-:Y:S01]  /*8ed0*/  HMMA.16816.F32.BF16 R32, R100.reuse, R106, R32 ;  /* 0x0000006a6420723c */ /* 0x040fe20000041820 */
[----:B------:R-:W1:Y:S03]  /*8ee0*/  LDSM.16.MT88.4 R104, [R224+0x3800] ;  /* 0x00380000e068783b */ /* 0x000e660000004200 */
[----:B--2---:R-:W-:Y:S04]  /*8ef0*/  FADD.FTZ R0, R115, R117 ;  /* 0x0000007573007221 */ /* 0x004fe80000010000 */
[----:B------:R-:W-:Y:S02]  /*8f00*/  FADD.FTZ R118, R113, R0 ;  /* 0x0000000071767221 */ /* 0x000fe40000010000 */
[----:B------:R-:W-:Y:S02]  /*8f10*/  LDSM.16.MT88.4 R112, [R228+0x1800] ;  /* 0x00180000e470783b */ /* 0x000fe40000004200 */
[--C-:B------:R-:W-:Y:S02]  /*8f20*/  FFMA.FTZ R0, R127, c[0x0][0x2d0], -R143.reuse ;  /* 0x0000b4007f007a23 */ /* 0x100fe4000001088f */
[----:B------:R-:W-:Y:S02]  /*8f30*/  FADD.FTZ R118, R123, R118 ;  /* 0x000000767b767221 */ /* 0x000fe40000010000 */
[----:B------:R2:W2:Y:S02]  /*8f40*/  MUFU.EX2 R127, R0 ;  /* 0x00000000007f7308 */ /* 0x0004a40000000800 */
[----:B---3--:R-:W-:Y:S04]  /*8f50*/  FADD.FTZ R2, R119, R118 ;  /* 0x0000007677027221 */ /* 0x008fe80000010000 */
[----:B------:R-:W-:Y:S04]  /*8f60*/  FADD.FTZ R2, R125, R2 ;  /* 0x000000027d027221 */ /* 0x000fe80000010000 */
[----:B-----5:R-:W-:Y:S04]  /*8f70*/  FADD.FTZ R2, R129, R2 ;  /* 0x0000000281027221 */ /* 0x020fe80000010000 */
[----:B------:R-:W-:Y:S01]  /*8f80*/  FADD.FTZ R2, R131, R2 ;  /* 0x0000000283027221 */ /* 0x000fe20000010000 */
[C---:B-1----:R-:W-:Y:S03]  /*8f90*/  HMMA.16816.F32.BF16 R36, R100.reuse, R104, R36 ;  /* 0x000000686424723c */ /* 0x042fe60000041824 */
[----:B--2---:R-:W-:Y:S05]  /*8fa0*/  FFMA.FTZ R0, R133, c[0x0][0x2d0], -R143 ;  /* 0x0000b40085007a23 */ /* 0x004fea000001088f */
[C---:B------:R-:W-:Y:S01]  /*8fb0*/  HMMA.16816.F32.BF16 R40, R100.reuse, R106, R40 ;  /* 0x0000006a6428723c */ /* 0x040fe20000041828 */
[----:B------:R-:W1:Y:S01]  /*8fc0*/  LDSM.16.MT88.4 R104, [R228+0x3800] ;  /* 0x00380000e468783b */ /* 0x000e620000004200 */
[----:B------:R2:W3:Y:S02]  /*8fd0*/  MUFU.EX2 R133, R0 ;  /* 0x0000000000857308 */ /* 0x0004e40000000800 */
[----:B------:R-:W-:Y:S02]  /*8fe0*/  FADD.FTZ R2, R127, R2 ;  /* 0x000000027f027221 */ /* 0x000fe40000010000 */
[----:B--2---:R-:W-:Y:S02]  /*8ff0*/  FFMA.FTZ R0, R166, c[0x0][0x2d0], -R144 ;  /* 0x0000b400a6007a23 */ /* 0x004fe40000010890 */
[----:B------:R-:W-:Y:S04]  /*9000*/  IMAD.MOV.U32 R166, RZ, RZ, R126 ;  /* 0x000000ffffa67224 */ /* 0x000fe800078e007e */
[----:B------:R2:W-:Y:S01]  /*9010*/  MUFU.EX2 R126, R0 ;  /* 0x00000000007e7308 */ /* 0x0005e20000000800 */
[----:B---3--:R-:W-:Y:S01]  /*9020*/  FADD.FTZ R2, R133, R2 ;  /* 0x0000000285027221 */ /* 0x008fe20000010000 */
[C---:B-1----:R-:W-:Y:S08]  /*9030*/  HMMA.16816.F32.BF16 R44, R100.reuse, R104, R44 ;  /* 0x00000068642c723c */ /* 0x042ff0000004182c */
[C---:B------:R-:W-:Y:S01]  /*9040*/  HMMA.16816.F32.BF16 R48, R100.reuse, R106, R48 ;  /* 0x0000006a6430723c */ /* 0x040fe20000041830 */
[----:B------:R-:W1:Y:S03]  /*9050*/  LDSM.16.MT88.4 R104, [R227+0x3800] ;  /* 0x00380000e368783b */ /* 0x000e660000004200 */
[----:B--2---:R-:W-:Y:S01]  /*9060*/  FFMA.FTZ R0, R139, c[0x0][0x2d0], -R144 ;  /* 0x0000b4008b007a23 */ /* 0x004fe20000010890 */
[----:B------:R-:W-:Y:S01]  /*9070*/  MOV R139, R138 ;  /* 0x0000008a008b7202 */ /* 0x000fe20000000f00 */
[----:B------:R-:W-:Y:S01]  /*9080*/  IMAD.MOV.U32 R138, RZ, RZ, R135 ;  /* 0x000000ffff8a7224 */ /* 0x000fe200078e0087 */
[----:B------:R-:W-:Y:S01]  /*9090*/  MOV R135, R134 ;  /* 0x0000008600877202 */ /* 0x000fe20000000f00 */
[----:B------:R-:W-:Y:S01]  /*90a0*/  IMAD.MOV.U32 R134, RZ, RZ, R155 ;  /* 0x000000ffff867224 */ /* 0x000fe200078e009b */
[----:B------:R-:W-:Y:S03]  /*90b0*/  MOV R155, R154 ;  /* 0x0000009a009b7202 */ /* 0x000fe60000000f00 */
[----:B------:R-:W-:Y:S01]  /*90c0*/  IMAD.MOV.U32 R154, RZ, RZ, R151 ;  /* 0x000000ffff9a7224 */ /* 0x000fe200078e0097 */
[----:B------:R-:W-:Y:S01]  /*90d0*/  MOV R151, R150 ;  /* 0x0000009600977202 */ /* 0x000fe20000000f00 */
[--C-:B------:R-:W-:Y:S02]  /*90e0*/  FFMA.FTZ R116, R135, c[0x0][0x2d0], -R143.reuse ;  /* 0x0000b40087747a23 */ /* 0x100fe4000001088f */
[--C-:B------:R-:W-:Y:S02]  /*90f0*/  FFMA.FTZ R117, R134, c[0x0][0x2d0], -R143.reuse ;  /* 0x0000b40086757a23 */ /* 0x100fe4000001088f */
[--C-:B------:R-:W-:Y:S01]  /*9100*/  FFMA.FTZ R3, R138, c[0x0][0x2d0], -R143.reuse ;  /* 0x0000b4008a037a23 */ /* 0x100fe2000001088f */
[----:B------:R-:W-:Y:S01]  /*9110*/  MUFU.EX2 R214, R116 ;  /* 0x0000007400d67308 */ /* 0x000fe20000000800 */
[----:B------:R-:W-:Y:S01]  /*9120*/  IMAD.MOV.U32 R150, RZ, RZ, R136 ;  /* 0x000000ffff967224 */ /* 0x000fe200078e0088 */
[----:B------:R-:W-:Y:S01]  /*9130*/  MOV R136, R132 ;  /* 0x0000008400887202 */ /* 0x000fe20000000f00 */
[--C-:B------:R-:W-:Y:S07]  /*9140*/  FFMA.FTZ R165, R151, c[0x0][0x2d0], -R143.reuse ;  /* 0x0000b40097a57a23 */ /* 0x100fee000001088f */
[----:B------:R-:W-:Y:S10]  /*9150*/  MUFU.EX2 R211, R117 ;  /* 0x0000007500d37308 */ /* 0x000ff40000000800 */
[----:B------:R2:W-:Y:S01]  /*9160*/  MUFU.EX2 R215, R3 ;  /* 0x0000000300d77308 */ /* 0x0005e20000000800 */
[C---:B-1----:R-:W-:Y:S08]  /*9170*/  HMMA.16816.F32.BF16 R52, R100.reuse, R104, R52 ;  /* 0x000000686434723c */ /* 0x042ff00000041834 */
[C---:B------:R-:W-:Y:S01]  /*9180*/  HMMA.16816.F32.BF16 R56, R100.reuse, R106, R56 ;  /* 0x0000006a6438723c */ /* 0x040fe20000041838 */
[----:B------:R-:W1:Y:S01]  /*9190*/  LDSM.16.MT88.4 R104, [R230+0x3800] ;  /* 0x00380000e668783b */ /* 0x000e620000004200 */
[----:B------:R3:W-:Y:S10]  /*91a0*/  MUFU.EX2 R132, R0 ;  /* 0x0000000000847308 */ /* 0x0007f40000000800 */
[----:B------:R-:W-:Y:S01]  /*91b0*/  MUFU.EX2 R165, R165 ;  /* 0x000000a500a57308 */ /* 0x000fe20000000800 */
[----:B--2---:R-:W-:Y:S09]  /*91c0*/  FFMA.FTZ R3, R152, c[0x0][0x2d0], -R144 ;  /* 0x0000b40098037a23 */ /* 0x004ff20000010890 */
[----:B------:R-:W-:Y:S01]  /*91d0*/  MUFU.EX2 R3, R3 ;  /* 0x0000000300037308 */ /* 0x000fe20000000800 */
[--C-:B---3--:R-:W-:Y:S02]  /*91e0*/  FFMA.FTZ R0, R208, c[0x0][0x2d0], -R143.reuse ;  /* 0x0000b400d0007a23 */ /* 0x108fe4000001088f */
[--C-:B------:R-:W-:Y:S07]  /*91f0*/  FFMA.FTZ R208, R154, c[0x0][0x2d0], -R143.reuse ;  /* 0x0000b4009ad07a23 */ /* 0x100fee000001088f */
[----:B------:R2:W3:Y:S01]  /*9200*/  MUFU.EX2 R221, R0 ;  /* 0x0000000000dd7308 */ /* 0x0004e20000000800 */
[C---:B-1----:R-:W-:Y:S09]  /*9210*/  HMMA.16816.F32.BF16 R60, R100.reuse, R104, R60 ;  /* 0x00000068643c723c */ /* 0x042ff2000004183c */
[----:B------:R-:W-:Y:S01]  /*9220*/  MUFU.EX2 R208, R208 ;  /* 0x000000d000d07308 */ /* 0x000fe20000000800 */
[C---:B------:R-:W-:Y:S01]  /*9230*/  HMMA.16816.F32.BF16 R64, R100.reuse, R106, R64 ;  /* 0x0000006a6440723c */ /* 0x040fe20000041840 */
[----:B------:R-:W1:Y:S02]  /*9240*/  LDSM.16.MT88.4 R104, [R224+0x6800] ;  /* 0x00680000e068783b */ /* 0x000e640000004200 */
[--C-:B--2---:R-:W-:Y:S02]  /*9250*/  FFMA.FTZ R0, R167, c[0x0][0x2d0], -R143.reuse ;  /* 0x0000b400a7007a23 */ /* 0x104fe4000001088f */
[--C-:B------:R-:W-:Y:S04]  /*9260*/  FFMA.FTZ R167, R155, c[0x0][0x2d0], -R143.reuse ;  /* 0x0000b4009ba77a23 */ /* 0x100fe8000001088f */
[----:B------:R2:W5:Y:S03]  /*9270*/  MUFU.EX2 R220, R0 ;  /* 0x0000000000dc7308 */ /* 0x0005660000000800 */
[----:B---3--:R-:W-:Y:S07]  /*9280*/  FADD.FTZ R2, R221, R2 ;  /* 0x00000002dd027221 */ /* 0x008fee0000010000 */
[----:B------:R-:W-:Y:S01]  /*9290*/  MUFU.EX2 R167, R167 ;  /* 0x000000a700a77308 */ /* 0x000fe20000000800 */
[----:B--2---:R-:W-:Y:S02]  /*92a0*/  FFMA.FTZ R0, R147, c[0x0][0x2d0], -R144 ;  /* 0x0000b40093007a23 */ /* 0x004fe40000010890 */
[----:B-----5:R-:W-:Y:S07]  /*92b0*/  FADD.FTZ R2, R220, R2 ;  /* 0x00000002dc027221 */ /* 0x020fee0000010000 */
[----:B------:R2:W-:Y:S01]  /*92c0*/  MUFU.EX2 R219, R0 ;  /* 0x0000000000db7308 */ /* 0x0005e20000000800 */
[C---:B-1----:R-:W-:Y:S08]  /*92d0*/  HMMA.16816.F32.BF16 R68, R100.reuse, R104, R68 ;  /* 0x000000686444723c */ /* 0x042ff00000041844 */
[C---:B------:R-:W-:Y:S01]  /*92e0*/  HMMA.16816.F32.BF16 R72, R100.reuse, R106, R72 ;  /* 0x0000006a6448723c */ /* 0x040fe20000041848 */
[----:B------:R-:W1:Y:S03]  /*92f0*/  LDSM.16.MT88.4 R104, [R228+0x6800] ;  /* 0x00680000e468783b */ /* 0x000e660000004200 */
[--C-:B--2---:R-:W-:Y:S02]  /*9300*/  FFMA.FTZ R0, R166, c[0x0][0x2d0], -R144.reuse ;  /* 0x0000b400a6007a23 */ /* 0x104fe40000010890 */
[--C-:B------:R-:W-:Y:S02]  /*9310*/  FFMA.FTZ R166, R149, c[0x0][0x2d0], -R144.reuse ;  /* 0x0000b40095a67a23 */ /* 0x100fe40000010890 */
[----:B------:R2:W-:Y:S10]  /*9320*/  MUFU.EX2 R218, R0 ;  /* 0x0000000000da7308 */ /* 0x0005f40000000800 */
[----:B------:R-:W3:Y:S01]  /*9330*/  MUFU.EX2 R166, R166 ;  /* 0x000000a600a67308 */ /* 0x000ee20000000800 */
[C---:B-1----:R-:W-:Y:S03]  /*9340*/  HMMA.16816.F32.BF16 R76, R100.reuse, R104, R76 ;  /* 0x00000068644c723c */ /* 0x042fe6000004184c */
[--C-:B--2---:R-:W-:Y:S01]  /*9350*/  FFMA.FTZ R0, R139, c[0x0][0x2d0], -R143.reuse ;  /* 0x0000b4008b007a23 */ /* 0x104fe2000001088f */
[----:B----4-:R-:W-:Y:S01]  /*9360*/  ISETP.GT.AND P0, PT, R217, R222, PT ;  /* 0x000000ded900720c */ /* 0x010fe20003f04270 */
[----:B------:R-:W-:Y:S04]  /*9370*/  FFMA.FTZ R143, R150, c[0x0][0x2d0], -R143 ;  /* 0x0000b400968f7a23 */ /* 0x000fe8000001088f */
[----:B------:R1:W2:Y:S01]  /*9380*/  MUFU.EX2 R216, R0 ;  /* 0x0000000000d87308 */ /* 0x0002a20000000800 */
[C---:B------:R-:W-:Y:S01]  /*9390*/  HMMA.16816.F32.BF16 R80, R100.reuse, R106, R80 ;  /* 0x0000006a6450723c */ /* 0x040fe20000041850 */
[----:B------:R-:W4:Y:S02]  /*93a0*/  LDSM.16.MT88.4 R104, [R227+0x6800] ;  /* 0x00680000e368783b */ /* 0x000f240000004200 */
[----:B---3--:R-:W-:Y:S01]  /*93b0*/  F2FP.BF16.PACK_AB R145, R166, R3 ;  /* 0x00000003a691723e */ /* 0x008fe200000010ff */
[----:B------:R-:W-:Y:S05]  /*93c0*/  IMAD.MOV.U32 R217, RZ, RZ, R223 ;  /* 0x000000ffffd97224 */ /* 0x000fea00078e00df */
[----:B------:R-:W3:Y:S03]  /*93d0*/  MUFU.EX2 R164, R143 ;  /* 0x0000008f00a47308 */ /* 0x000ee60000000800 */
[----:B-1----:R-:W-:Y:S02]  /*93e0*/  FFMA.FTZ R0, R137, c[0x0][0x2d0], -R144 ;  /* 0x0000b40089007a23 */ /* 0x002fe40000010890 */
[----:B--2---:R-:W-:Y:S05]  /*93f0*/  FADD.FTZ R2, R216, R2 ;  /* 0x00000002d8027221 */ /* 0x004fea0000010000 */
[----:B------:R1:W-:Y:S01]  /*9400*/  MUFU.EX2 R212, R0 ;  /* 0x0000000000d47308 */ /* 0x0003e20000000800 */
[----:B------:R-:W-:Y:S01]  /*9410*/  FADD.FTZ R2, R215, R2 ;  /* 0x00000002d7027221 */ /* 0x000fe20000010000 */
[----:B---3--:R-:W-:Y:S03]  /*9420*/  F2FP.BF16.PACK_AB R146, R164, R165 ;  /* 0x000000a5a492723e */ /* 0x008fe600000010ff */
[----:B------:R-:W-:Y:S04]  /*9430*/  FADD.FTZ R2, R214, R2 ;  /* 0x00000002d6027221 */ /* 0x000fe80000010000 */
[----:B------:R-:W-:Y:S01]  /*9440*/  FADD.FTZ R2, R211, R2 ;  /* 0x00000002d3027221 */ /* 0x000fe20000010000 */
[C---:B----4-:R-:W-:Y:S03]  /*9450*/  HMMA.16816.F32.BF16 R84, R100.reuse, R104, R84 ;  /* 0x000000686454723c */ /* 0x050fe60000041854 */
[----:B------:R-:W-:Y:S05]  /*9460*/  FADD.FTZ R2, R167, R2 ;  /* 0x00000002a7027221 */ /* 0x000fea0000010000 */
[C---:B------:R-:W-:Y:S01]  /*9470*/  HMMA.16816.F32.BF16 R88, R100.reuse, R106, R88 ;  /* 0x0000006a6458723c */ /* 0x040fe20000041858 */
[----:B------:R-:W2:Y:S03]  /*9480*/  LDSM.16.MT88.4 R104, [R230+0x6800] ;  /* 0x00680000e668783b */ /* 0x000ea60000004200 */
[--C-:B-1----:R-:W-:Y:S04]  /*9490*/  FFMA.FTZ R0, R136, c[0x0][0x2d0], -R144.reuse ;  /* 0x0000b40088007a23 */ /* 0x102fe80000010890 */
[----:B------:R1:W-:Y:S01]  /*94a0*/  MUFU.EX2 R213, R0 ;  /* 0x0000000000d57308 */ /* 0x0003e20000000800 */
[----:B------:R-:W-:Y:S03]  /*94b0*/  LDSM.16.MT88.4 R136, [R228+0x5800] ;  /* 0x00580000e488783b */ /* 0x000fe60000004200 */
[--C-:B-1----:R-:W-:Y:S02]  /*94c0*/  FFMA.FTZ R0, R124, c[0x0][0x2d0], -R144.reuse ;  /* 0x0000b4007c007a23 */ /* 0x102fe40000010890 */
[--C-:B------:R-:W-:Y:S04]  /*94d0*/  FFMA.FTZ R124, R148, c[0x0][0x2d0], -R144.reuse ;  /* 0x0000b400947c7a23 */ /* 0x100fe80000010890 */
[----:B------:R1:W-:Y:S01]  /*94e0*/  MUFU.EX2 R210, R0 ;  /* 0x0000000000d27308 */ /* 0x0003e20000000800 */
[C---:B--2---:R-:W-:Y:S09]  /*94f0*/  HMMA.16816.F32.BF16 R92, R100.reuse, R104, R92 ;  /* 0x00000068645c723c */ /* 0x044ff2000004185c */
[----:B------:R-:W-:Y:S01]  /*9500*/  MUFU.EX2 R143, R124 ;  /* 0x0000007c008f7308 */ /* 0x000fe20000000800 */
[----:B------:R-:W-:Y:S01]  /*9510*/  HMMA.16816.F32.BF16 R96, R100, R106, R96 ;  /* 0x0000006a6460723c */ /* 0x000fe20000041860 */
[----:B------:R-:W2:Y:S06]  /*9520*/  LDSM.16.MT88.4 R104, [R224+0x1000] ;  /* 0x00100000e068783b */ /* 0x000eac0000004200 */
[----:B------:R-:W-:Y:S02]  /*9530*/  F2FP.BF16.PACK_AB R100, R125, R119 ;  /* 0x000000777d64723e */ /* 0x000fe400000010ff */
[----:B------:R-:W-:Y:S01]  /*9540*/  F2FP.BF16.PACK_AB R101, R122, R121 ;  /* 0x000000797a65723e */ /* 0x000fe200000010ff */
[----:B------:R-:W-:Y:S02]  /*9550*/  LDSM.16.MT88.4 R116, [R227+0x2000] ;  /* 0x00200000e374783b */ /* 0x000fe40000004200 */
[----:B------:R-:W-:Y:S01]  /*9560*/  F2FP.BF16.PACK_AB R102, R131, R129 ;  /* 0x000000818366723e */ /* 0x000fe200000010ff */
[--C-:B-1----:R-:W-:Y:S01]  /*9570*/  FFMA.FTZ R0, R153, c[0x0][0x2d0], -R144.reuse ;  /* 0x0000b40099007a23 */ /* 0x102fe20000010890 */
[----:B------:R-:W-:Y:S01]  /*9580*/  F2FP.BF16.PACK_AB R103, R130, R128 ;  /* 0x000000808267723e */ /* 0x000fe200000010ff */
[----:B------:R-:W-:Y:S02]  /*9590*/  FFMA.FTZ R144, R142, c[0x0][0x2d0], -R144 ;  /* 0x0000b4008e907a23 */ /* 0x000fe40000010890 */
[----:B------:R1:W-:Y:S01]  /*95a0*/  MUFU.EX2 R209, R0 ;  /* 0x0000000000d17308 */ /* 0x0003e20000000800 */
[----:B------:R-:W-:Y:S09]  /*95b0*/  LDSM.16.MT88.4 R152, [R224+0x2800] ;  /* 0x00280000e098783b */ /* 0x000ff20000004200 */
[----:B------:R3:W4:Y:S01]  /*95c0*/  MUFU.EX2 R142, R144 ;  /* 0x00000090008e7308 */ /* 0x0007220000000800 */
[C---:B--2---:R-:W-:Y:S03]  /*95d0*/  HMMA.16816.F32.BF16 R4, R100.reuse, R104, R4 ;  /* 0x000000686404723c */ /* 0x044fe60000041804 */
[----:B-1----:R-:W-:Y:S04]  /*95e0*/  FADD.FTZ R0, R121, R120 ;  /* 0x0000007879007221 */ /* 0x002fe80000010000 */
[----:B------:R-:W-:Y:S01]  /*95f0*/  FADD.FTZ R0, R122, R0 ;  /* 0x000000007a007221 */ /* 0x000fe20000010000 */
[C---:B------:R-:W-:Y:S01]  /*9600*/  HMMA.16816.F32.BF16 R8, R100.reuse, R106, R8 ;  /* 0x0000006a6408723c */ /* 0x040fe20000041808 */
[----:B------:R-:W1:Y:S03]  /*9610*/  LDSM.16.MT88.4 R104, [R227+0x1000] ;  /* 0x00100000e368783b */ /* 0x000e660000004200 */
[----:B------:R-:W-:Y:S01]  /*9620*/  FADD.FTZ R0, R128, R0 ;  /* 0x0000000080007221 */ /* 0x000fe20000010000 */
[----:B---3--:R-:W-:Y:S02]  /*9630*/  F2FP.BF16.PACK_AB R144, R208, R167 ;  /* 0x000000a7d090723e */ /* 0x008fe400000010ff */
[----:B----4-:R-:W-:Y:S01]  /*9640*/  F2FP.BF16.PACK_AB R147, R142, R143 ;  /* 0x0000008f8e93723e */ /* 0x010fe200000010ff */
[C---:B------:R-:W-:Y:S01]  /*9650*/  HMMA.16816.F32.BF16 R12, R100.reuse, R108, R12 ;  /* 0x0000006c640c723c */ /* 0x040fe2000004180c */
[----:B------:R-:W-:Y:S03]  /*9660*/  LDSM.16.MT88.4 R120, [R228+0x5000] ;  /* 0x00500000e478783b */ /* 0x000fe60000004200 */
[----:B------:R-:W-:Y:S04]  /*9670*/  FADD.FTZ R0, R130, R0 ;  /* 0x0000000082007221 */ /* 0x000fe80000010000 */
[C---:B------:R-:W-:Y:S01]  /*9680*/  HMMA.16816.F32.BF16 R16, R100.reuse, R110, R16 ;  /* 0x0000006e6410723c */ /* 0x040fe20000041810 */
[----:B------:R-:W2:Y:S03]  /*9690*/  LDSM.16.MT88.4 R108, [R230+0x1000] ;  /* 0x00100000e66c783b */ /* 0x000ea60000004200 */
[----:B------:R-:W-:Y:S04]  /*96a0*/  FADD.FTZ R0, R126, R0 ;  /* 0x000000007e007221 */ /* 0x000fe80000010000 */
[----:B------:R-:W-:Y:S01]  /*96b0*/  FADD.FTZ R0, R132, R0 ;  /* 0x0000000084007221 */ /* 0x000fe20000010000 */
[----:B------:R-:W-:Y:S03]  /*96c0*/  LDSM.16.MT88.4 R128, [R224+0x5800] ;  /* 0x00580000e080783b */ /* 0x000fe60000004200 */
[----:B------:R-:W-:Y:S04]  /*96d0*/  FADD.FTZ R0, R219, R0 ;  /* 0x00000000db007221 */ /* 0x000fe80000010000 */
[----:B------:R-:W-:Y:S04]  /*96e0*/  FADD.FTZ R0, R218, R0 ;  /* 0x00000000da007221 */ /* 0x000fe80000010000 */
[----:B------:R-:W-:Y:S04]  /*96f0*/  FADD.FTZ R0, R212, R0 ;  /* 0x00000000d4007221 */ /* 0x000fe80000010000 */
[----:B------:R-:W-:Y:S01]  /*9700*/  FADD.FTZ R0, R213, R0 ;  /* 0x00000000d5007221 */ /* 0x000fe20000010000 */
[C---:B-1----:R-:W-:Y:S03]  /*9710*/  HMMA.16816.F32.BF16 R20, R100.reuse, R104, R20 ;  /* 0x000000686414723c */ /* 0x042fe60000041814 */
[----:B------:R-:W-:Y:S04]  /*9720*/  FADD.FTZ R0, R210, R0 ;  /* 0x00000000d2007221 */ /* 0x000fe80000010000 */
[----:B------:R-:W-:Y:S01]  /*9730*/  FADD.FTZ R0, R209, R0 ;  /* 0x00000000d1007221 */ /* 0x000fe20000010000 */
[C---:B------:R-:W-:Y:S01]  /*9740*/  HMMA.16816.F32.BF16 R24, R100.reuse, R106, R24 ;  /* 0x0000006a6418723c */ /* 0x040fe20000041818 */
[----:B------:R-:W1:Y:S03]  /*9750*/  LDSM.16.MT88.4 R104, [R224+0x4000] ;  /* 0x00400000e068783b */ /* 0x000e660000004200 */
[----:B------:R-:W-:Y:S02]  /*9760*/  FADD.FTZ R3, R3, R0 ;  /* 0x0000000003037221 */ /* 0x000fe40000010000 */
[----:B------:R-:W-:Y:S02]  /*9770*/  FADD.FTZ R0, R208, R2 ;  /* 0x00000002d0007221 */ /* 0x000fe40000010000 */
[C---:B--2---:R-:W-:Y:S04]  /*9780*/  HMMA.16816.F32.BF16 R28, R100.reuse, R108, R28 ;  /* 0x0000006c641c723c */ /* 0x044fe8000004181c */
[----:B------:R-:W-:Y:S02]  /*9790*/  FADD.FTZ R2, R165, R0 ;  /* 0x00000000a5027221 */ /* 0x000fe40000010000 */
[----:B------:R-:W-:Y:S02]  /*97a0*/  FADD.FTZ R3, R166, R3 ;  /* 0x00000003a6037221 */ /* 0x000fe40000010000 */
[C---:B------:R-:W-:Y:S01]  /*97b0*/  HMMA.16816.F32.BF16 R32, R100.reuse, R110, R32 ;  /* 0x0000006e6420723c */ /* 0x040fe20000041820 */
[----:B------:R-:W2:Y:S03]  /*97c0*/  LDSM.16.MT88.4 R108, [R228+0x4000] ;  /* 0x00400000e46c783b */ /* 0x000ea60000004200 */
[----:B------:R-:W-:Y:S02]  /*97d0*/  FADD.FTZ R2, R164, R2 ;  /* 0x00000002a4027221 */ /* 0x000fe40000010000 */
[----:B------:R-:W-:Y:S02]  /*97e0*/  FADD.FTZ R0, R143, R3 ;  /* 0x000000038f007221 */ /* 0x000fe40000010000 */
[----:B------:R-:W-:Y:S01]  /*97f0*/  IMAD.MOV.U32 R143, RZ, RZ, R141 ;  /* 0x000000ffff8f7224 */ /* 0x000fe200078e008d */
[----:B------:R-:W-:Y:S03]  /*9800*/  STL [R1+0xc], R2 ;  /* 0x00000c0201007387 */ /* 0x000fe60000100800 */
[----:B------:R-:W-:Y:S01]  /*9810*/  FADD.FTZ R0, R142, R0 ;  /* 0x000000008e007221 */ /* 0x000fe20000010000 */
[----:B------:R-:W-:Y:S04]  /*9820*/  STL [R1+0x8], R223 ;  /* 0x000008df01007387 */ /* 0x000fe80000100800 */
[----:B------:R-:W-:Y:S01]  /*9830*/  STL [R1+0x10], R0 ;  /* 0x0000100001007387 */ /* 0x000fe20000100800 */
[C---:B-1----:R-:W-:Y:S08]  /*9840*/  HMMA.16816.F32.BF16 R36, R100.reuse, R104, R36 ;  /* 0x000000686424723c */ /* 0x042ff00000041824 */
[C---:B------:R-:W-:Y:S01]  /*9850*/  HMMA.16816.F32.BF16 R40, R100.reuse, R106, R40 ;  /* 0x0000006a6428723c */ /* 0x040fe20000041828 */
[----:B------:R-:W1:Y:S07]  /*9860*/  LDSM.16.MT88.4 R104, [R227+0x4000] ;  /* 0x00400000e368783b */ /* 0x000e6e0000004200 */
[C---:B--2---:R-:W-:Y:S08]  /*9870*/  HMMA.16816.F32.BF16 R44, R100.reuse, R108, R44 ;  /* 0x0000006c642c723c */ /* 0x044ff0000004182c */
[C---:B------:R-:W-:Y:S01]  /*9880*/  HMMA.16816.F32.BF16 R48, R100.reuse, R110, R48 ;  /* 0x0000006e6430723c */ /* 0x040fe20000041830 */
[----:B------:R-:W2:Y:S07]  /*9890*/  LDSM.16.MT88.4 R108, [R230+0x4000] ;  /* 0x00400000e66c783b */ /* 0x000eae0000004200 */
        /* <DEDUP_REMOVED lines=16> */
[----:B------:R-:W-:Y:S01]  /*99a0*/  HMMA.16816.F32.BF16 R96, R100, R110, R96 ;  /* 0x0000006e6460723c */ /* 0x000fe20000041860 */
[----:B------:R-:W2:Y:S06]  /*99b0*/  LDSM.16.MT88.4 R108, [R227+0x1800] ;  /* 0x00180000e36c783b */ /* 0x000eac0000004200 */
[----:B------:R-:W-:Y:S02]  /*99c0*/  F2FP.BF16.PACK_AB R100, R133, R127 ;  /* 0x0000007f8564723e */ /* 0x000fe400000010ff */
[----:B------:R-:W-:Y:S03]  /*99d0*/  F2FP.BF16.PACK_AB R101, R132, R126 ;  /* 0x0000007e8465723e */ /* 0x000fe600000010ff */
[----:B------:R-:W-:Y:S02]  /*99e0*/  F2FP.BF16.PACK_AB R102, R220, R221 ;  /* 0x000000dddc66723e */ /* 0x000fe400000010ff */
[----:B------:R-:W-:Y:S07]  /*99f0*/  F2FP.BF16.PACK_AB R103, R218, R219 ;  /* 0x000000dbda67723e */ /* 0x000fee00000010ff */
[C---:B-1----:R-:W-:Y:S08]  /*9a00*/  HMMA.16816.F32.BF16 R4, R100.reuse, R104, R4 ;  /* 0x000000686404723c */ /* 0x042ff00000041804 */
[C---:B------:R-:W-:Y:S01]  /*9a10*/  HMMA.16816.F32.BF16 R8, R100.reuse, R106, R8 ;  /* 0x0000006a6408723c */ /* 0x040fe20000041808 */
[----:B------:R-:W1:Y:S07]  /*9a20*/  LDSM.16.MT88.4 R104, [R230+0x1800] ;  /* 0x00180000e668783b */ /* 0x000e6e0000004200 */
[C---:B------:R-:W-:Y:S08]  /*9a30*/  HMMA.16816.F32.BF16 R12, R100.reuse, R112, R12 ;  /* 0x00000070640c723c */ /* 0x040ff0000004180c */
[C---:B------:R-:W-:Y:S01]  /*9a40*/  HMMA.16816.F32.BF16 R16, R100.reuse, R114, R16 ;  /* 0x000000726410723c */ /* 0x040fe20000041810 */
[----:B------:R-:W3:Y:S07]  /*9a50*/  LDSM.16.MT88.4 R112, [R224+0x4800] ;  /* 0x00480000e070783b */ /* 0x000eee0000004200 */
[C---:B--2---:R-:W-:Y:S08]  /*9a60*/  HMMA.16816.F32.BF16 R20, R100.reuse, R108, R20 ;  /* 0x0000006c6414723c */ /* 0x044ff00000041814 */
[C---:B------:R-:W-:Y:S01]  /*9a70*/  HMMA.16816.F32.BF16 R24, R100.reuse, R110, R24 ;  /* 0x0000006e6418723c */ /* 0x040fe20000041818 */
[----:B------:R-:W2:Y:S07]  /*9a80*/  LDSM.16.MT88.4 R108, [R228+0x4800] ;  /* 0x00480000e46c783b */ /* 0x000eae0000004200 */
[C---:B-1----:R-:W-:Y:S08]  /*9a90*/  HMMA.16816.F32.BF16 R28, R100.reuse, R104, R28 ;  /* 0x00000068641c723c */ /* 0x042ff0000004181c */
[C---:B------:R-:W-:Y:S01]  /*9aa0*/  HMMA.16816.F32.BF16 R32, R100.reuse, R106, R32 ;  /* 0x0000006a6420723c */ /* 0x040fe20000041820 */
[----:B------:R-:W1:Y:S07]  /*9ab0*/  LDSM.16.MT88.4 R104, [R227+0x4800] ;  /* 0x00480000e368783b */ /* 0x000e6e0000004200 */
[C---:B---3--:R-:W-:Y:S08]  /*9ac0*/  HMMA.16816.F32.BF16 R36, R100.reuse, R112, R36 ;  /* 0x000000706424723c */ /* 0x048ff00000041824 */
        /* <DEDUP_REMOVED lines=30> */
[C---:B---3--:R-:W-:Y:S08]  /*9cb0*/  HMMA.16816.F32.BF16 R12, R100.reuse, R112, R12 ;  /* 0x00000070640c723c */ /* 0x048ff0000004180c */
[C---:B------:R-:W-:Y:S01]  /*9cc0*/  HMMA.16816.F32.BF16 R16, R100.reuse, R114, R16 ;  /* 0x000000726410723c */ /* 0x040fe20000041810 */
[----:B------:R-:W3:Y:S07]  /*9cd0*/  LDSM.16.MT88.4 R112, [R227+0x5000] ;  /* 0x00500000e370783b */ /* 0x000eee0000004200 */
[C---:B------:R-:W-:Y:S08]  /*9ce0*/  HMMA.16816.F32.BF16 R20, R100.reuse, R116, R20 ;  /* 0x000000746414723c */ /* 0x040ff00000041814 */
[C---:B------:R-:W-:Y:S01]  /*9cf0*/  HMMA.16816.F32.BF16 R24, R100.reuse, R118, R24 ;  /* 0x000000766418723c */ /* 0x040fe20000041818 */
[----:B------:R-:W4:Y:S07]  /*9d00*/  LDSM.16.MT88.4 R116, [R230+0x5000] ;  /* 0x00500000e674783b */ /* 0x000f2e0000004200 */
[C---:B--2---:R-:W-:Y:S08]  /*9d10*/  HMMA.16816.F32.BF16 R28, R100.reuse, R108, R28 ;  /* 0x0000006c641c723c */ /* 0x044ff0000004181c */
[C---:B------:R-:W-:Y:S01]  /*9d20*/  HMMA.16816.F32.BF16 R32, R100.reuse, R110, R32 ;  /* 0x0000006e6420723c */ /* 0x040fe20000041820 */
[----:B------:R-:W-:Y:S07]  /*9d30*/  LDSM.16.MT88.4 R108, [R228+0x8000] ;  /* 0x00800000e46c783b */ /* 0x000fee0000004200 */
[C---:B-1----:R-:W-:Y:S08]  /*9d40*/  HMMA.16816.F32.BF16 R36, R100.reuse, R104, R36 ;  /* 0x000000686424723c */ /* 0x042ff00000041824 */
        /* <DEDUP_REMOVED lines=8> */
[C---:B----4-:R-:W-:Y:S08]  /*9dd0*/  HMMA.16816.F32.BF16 R60, R100.reuse, R116, R60 ;  /* 0x00000074643c723c */ /* 0x050ff0000004183c */
[C---:B------:R-:W-:Y:S01]  /*9de0*/  HMMA.16816.F32.BF16 R64, R100.reuse, R118, R64 ;  /* 0x000000766440723c */ /* 0x040fe20000041840 */
[----:B------:R-:W-:Y:S07]  /*9df0*/  LDSM.16.MT88.4 R116, [R227+0x2800] ;  /* 0x00280000e374783b */ /* 0x000fee0000004200 */
[C---:B-1----:R-:W-:Y:S08]  /*9e00*/  HMMA.16816.F32.BF16 R68, R100.reuse, R104, R68 ;  /* 0x000000686444723c */ /* 0x042ff00000041844 */
[C---:B------:R-:W-:Y:S01]  /*9e10*/  HMMA.16816.F32.BF16 R72, R100.reuse, R106, R72 ;  /* 0x0000006a6448723c */ /* 0x040fe20000041848 */
[----:B------:R-:W1:Y:S07]  /*9e20*/  LDSM.16.MT88.4 R104, [R228+0x2800] ;  /* 0x00280000e468783b */ /* 0x000e6e0000004200 */
[C---:B------:R-:W-:Y:S08]  /*9e30*/  HMMA.16816.F32.BF16 R76, R100.reuse, R108, R76 ;  /* 0x0000006c644c723c */ /* 0x040ff0000004184c */
[C---:B------:R-:W-:Y:S08]  /*9e40*/  HMMA.16816.F32.BF16 R80, R100.reuse, R110, R80 ;  /* 0x0000006e6450723c */ /* 0x040ff00000041850 */
[C---:B--2---:R-:W-:Y:S08]  /*9e50*/  HMMA.16816.F32.BF16 R84, R100.reuse, R120, R84 ;  /* 0x000000786454723c */ /* 0x044ff00000041854 */
[C---:B------:R-:W-:Y:S01]  /*9e60*/  HMMA.16816.F32.BF16 R88, R100.reuse, R122, R88 ;  /* 0x0000007a6458723c */ /* 0x040fe20000041858 */
[----:B------:R-:W2:Y:S07]  /*9e70*/  LDSM.16.MT88.4 R120, [R230+0x2800] ;  /* 0x00280000e678783b */ /* 0x000eae0000004200 */
[C---:B---3--:R-:W-:Y:S08]  /*9e80*/  HMMA.16816.F32.BF16 R92, R100.reuse, R112, R92 ;  /* 0x00000070645c723c */ /* 0x048ff0000004185c */
[----:B------:R-:W-:Y:S08]  /*9e90*/  HMMA.16816.F32.BF16 R96, R100, R114, R96 ;  /* 0x000000726460723c */ /* 0x000ff00000041860 */
[C---:B------:R-:W-:Y:S01]  /*9ea0*/  HMMA.16816.F32.BF16 R148, R144.reuse, R152, R4 ;  /* 0x000000989094723c */ /* 0x040fe20000041804 */
[----:B------:R-:W3:Y:S07]  /*9eb0*/  LDSM.16.MT88.4 R4, [R227+0x5800] ;  /* 0x00580000e304783b */ /* 0x000eee0000004200 */
[C---:B------:R-:W-:Y:S01]  /*9ec0*/  HMMA.16816.F32.BF16 R152, R144.reuse, R154, R8 ;  /* 0x0000009a9098723c */ /* 0x040fe20000041808 */
[----:B------:R-:W4:Y:S07]  /*9ed0*/  LDSM.16.MT88.4 R8, [R230+0x5800] ;  /* 0x00580000e608783b */ /* 0x000f2e0000004200 */
[C---:B-1----:R-:W-:Y:S01]  /*9ee0*/  HMMA.16816.F32.BF16 R100, R144.reuse, R104, R12 ;  /* 0x000000689064723c */ /* 0x042fe2000004180c */
[----:B------:R-:W1:Y:S07]  /*9ef0*/  LDSM.16.MT88.4 R12, [R224+0x8800] ;  /* 0x00880000e00c783b */ /* 0x000e6e0000004200 */
[C---:B------:R-:W-:Y:S01]  /*9f00*/  HMMA.16816.F32.BF16 R104, R144.reuse, R106, R16 ;  /* 0x0000006a9068723c */ /* 0x040fe20000041810 */
[----:B------:R-:W5:Y:S07]  /*9f10*/  LDSM.16.MT88.4 R16, [R228+0x8800] ;  /* 0x00880000e410783b */ /* 0x000f6e0000004200 */
[C---:B------:R-:W-:Y:S01]  /*9f20*/  HMMA.16816.F32.BF16 R108, R144.reuse, R116, R20 ;  /* 0x00000074906c723c */ /* 0x040fe20000041814 */
[----:B------:R-:W1:Y:S07]  /*9f30*/  LDSM.16.MT88.4 R20, [R227+0x8800] ;  /* 0x00880000e314783b */ /* 0x000e6e0000004200 */
[C---:B------:R-:W-:Y:S01]  /*9f40*/  HMMA.16816.F32.BF16 R112, R144.reuse, R118, R24 ;  /* 0x000000769070723c */ /* 0x040fe20000041818 */
[----:B------:R-:W1:Y:S07]  /*9f50*/  LDSM.16.MT88.4 R24, [R230+0x8800] ;  /* 0x00880000e618783b */ /* 0x000e6e0000004200 */
[C---:B--2---:R-:W-:Y:S08]  /*9f60*/  HMMA.16816.F32.BF16 R116, R144.reuse, R120, R28 ;  /* 0x000000789074723c */ /* 0x044ff0000004181c */
[C---:B------:R-:W-:Y:S08]  /*9f70*/  HMMA.16816.F32.BF16 R120, R144.reuse, R122, R32 ;  /* 0x0000007a9078723c */ /* 0x040ff00000041820 */
[C---:B------:R-:W-:Y:S08]  /*9f80*/  HMMA.16816.F32.BF16 R124, R144.reuse, R128, R36 ;  /* 0x00000080907c723c */ /* 0x040ff00000041824 */
[C---:B------:R-:W-:Y:S08]  /*9f90*/  HMMA.16816.F32.BF16 R128, R144.reuse, R130, R40 ;  /* 0x000000829080723c */ /* 0x040ff00000041828 */
[C---:B------:R-:W-:Y:S08]  /*9fa0*/  HMMA.16816.F32.BF16 R132, R144.reuse, R136, R44 ;  /* 0x000000889084723c */ /* 0x040ff0000004182c */
[C---:B------:R-:W-:Y:S08]  /*9fb0*/  HMMA.16816.F32.BF16 R136, R144.reuse, R138, R48 ;  /* 0x0000008a9088723c */ /* 0x040ff00000041830 */
[C---:B---3--:R-:W-:Y:S08]  /*9fc0*/  HMMA.16816.F32.BF16 R52, R144.reuse, R4, R52 ;  /* 0x000000049034723c */ /* 0x048ff00000041834 */
[C---:B------:R-:W-:Y:S08]  /*9fd0*/  HMMA.16816.F32.BF16 R56, R144.reuse, R6, R56 ;  /* 0x000000069038723c */ /* 0x040ff00000041838 */
[C---:B----4-:R-:W-:Y:S08]  /*9fe0*/  HMMA.16816.F32.BF16 R60, R144.reuse, R8, R60 ;  /* 0x00000008903c723c */ /* 0x050ff0000004183c */
[C---:B------:R-:W-:Y:S08]  /*9ff0*/  HMMA.16816.F32.BF16 R64, R144.reuse, R10, R64 ;  /* 0x0000000a9040723c */ /* 0x040ff00000041840 */
[C---:B-1----:R-:W-:Y:S08]  /*a000*/  HMMA.16816.F32.BF16 R68, R144.reuse, R12, R68 ;  /* 0x0000000c9044723c */ /* 0x042ff00000041844 */
[C---:B------:R-:W-:Y:S08]  /*a010*/  HMMA.16816.F32.BF16 R72, R144.reuse, R14, R72 ;  /* 0x0000000e9048723c */ /* 0x040ff00000041848 */
[C---:B-----5:R-:W-:Y:S08]  /*a020*/  HMMA.16816.F32.BF16 R76, R144.reuse, R16, R76 ;  /* 0x00000010904c723c */ /* 0x060ff0000004184c */
[C---:B------:R-:W-:Y:S08]  /*a030*/  HMMA.16816.F32.BF16 R80, R144.reuse, R18, R80 ;  /* 0x000000129050723c */ /* 0x040ff00000041850 */
[C---:B------:R-:W-:Y:S08]  /*a040*/  HMMA.16816.F32.BF16 R84, R144.reuse, R20, R84 ;  /* 0x000000149054723c */ /* 0x040ff00000041854 */
[C---:B------:R-:W-:Y:S08]  /*a050*/  HMMA.16816.F32.BF16 R88, R144.reuse, R22, R88 ;  /* 0x000000169058723c */ /* 0x040ff00000041858 */
[C---:B------:R-:W-:Y:S08]  /*a060*/  HMMA.16816.F32.BF16 R92, R144.reuse, R24, R92 ;  /* 0x00000018905c723c */ /* 0x040ff0000004185c */
[----:B------:R-:W-:Y:S07]  /*a070*/  HMMA.16816.F32.BF16 R96, R144, R26, R96 ;  /* 0x0000001a9060723c */ /* 0x000fee0000041860 */
[----:B------:R-:W-:Y:S01]  /*a080*/  MOV R144, R140 ;  /* 0x0000008c00907202 */ /* 0x000fe20000000f00 */
[----:B------:R-:W-:-:S05]  /*a090*/  @P0 BRA `(.L_x_446) ;  /* 0xffffbcb000000947 */ /* 0x000fca000383ffff */
.L_x_445:
[----:B-1----:R-:W2:Y:S02]  /*a0a0*/  LDL R0, [R1+0x8] ;  /* 0x0000080001007983 */ /* 0x002ea40000100800 */
[----:B--2---:R-:W-:-:S13]  /*a0b0*/  ISETP.GE.AND P0, PT, R0, RZ, PT ;  /* 0x000000ff0000720c */ /* 0x004fda0003f06270 */
[----:B------:R-:W-:Y:S05]  /*a0c0*/  @!P0 BRA `(.L_x_447) ;  /* 0x000037c000008947 */ /* 0x000fea0003800000 */
[----:B------:R-:W-:Y:S02]  /*a0d0*/  MOV R143, R140 ;  /* 0x0000008c008f7202 */ /* 0x000fe40000000f00 */
[----:B------:R-:W-:Y:S02]  /*a0e0*/  MOV R142, R141 ;  /* 0x0000008d008e7202 */ /* 0x000fe40000000f00 */
.L_x_448:
[----:B-1----:R-:W2:Y:S01]  /*a0f0*/  LDL.64 R2, [R1+0x28] ;  /* 0x0000280001027983 */ /* 0x002ea20000100a00 */
[----:B------:R-:W-:Y:S04]  /*a100*/  DEPBAR.LE SB0, 0x0 ;  /* 0x000080000000791a */ /* 0x000fe80000000000 */
[----:B------:R-:W-:Y:S01]  /*a110*/  WARPSYNC 0xffffffff ;  /* 0xffffffff00007948 */ /* 0x000fe20003800000 */
[----:B------:R-:W2:Y:S01]  /*a120*/  LDL R22, [R1+0x3c] ;  /* 0x00003c0001167983 */ /* 0x000ea20000100800 */
[----:B------:R-:W-:Y:S03]  /*a130*/  MOV R141, 0x6 ;  /* 0x00000006008d7802 */ /* 0x000fe60000000f00 */
[----:B-----5:R1:W-:Y:S04]  /*a140*/  STL [R1+0x98], R251 ;  /* 0x000098fb01007387 */ /* 0x0203e80000100800 */
[----:B------:R-:W-:Y:S08]  /*a150*/  BAR.SYNC.DEFER_BLOCKING 0x0 ;  /* 0x0000000000007b1d */ /* 0x000ff00000010000 */
[----:B------:R-:W3:Y:S08]  /*a160*/  LDSM.16.M88.4 R8, [R225] ;  /* 0x00000000e108783b */ /* 0x000ef00000000200 */
[----:B-1----:R-:W4:Y:S04]  /*a170*/  LDL.LU R251, [R1+0x8] ;  /* 0x0000080001fb7983 */ /* 0x002f280000300800 */
[----:B------:R1:W-:Y:S04]  /*a180*/  STL [R1+0x94], R250 ;  /* 0x000094fa01007387 */ /* 0x0003e80000100800 */
[----:B------:R-:W1:Y:S08]  /*a190*/  LDSM.16.M88.4 R16, [R225+0x800] ;  /* 0x00080000e110783b */ /* 0x000e700000000200 */
[----:B------:R-:W2:Y:S08]  /*a1a0*/  LDSM.16.M88.4 R24, [R225+0x1000] ;  /* 0x00100000e118783b */ /* 0x000eb00000000200 */
[----:B------:R-:W2:Y:S01]  /*a1b0*/  LDSM.16.M88.4 R32, [R225+0x1800] ;  /* 0x00180000e120783b */ /* 0x000ea20000000200 */
[C---:B---3--:R-:W-:Y:S07]  /*a1c0*/  HMMA.16816.F32.BF16 R4, R156.reuse, R8, RZ ;  /* 0x000000089c04723c */ /* 0x048fee00000418ff */
[----:B-1----:R-:W3:Y:S04]  /*a1d0*/  LDL R250, [R1+0x4] ;  /* 0x0000040001fa7983 */ /* 0x002ee80000100800 */
[----:B------:R-:W1:Y:S01]  /*a1e0*/  LDSM.16.M88.4 R40, [R225+0x2000] ;  /* 0x00200000e128783b */ /* 0x000e620000000200 */
[C---:B------:R-:W-:Y:S07]  /*a1f0*/  HMMA.16816.F32.BF16 R8, R156.reuse, R10, RZ ;  /* 0x0000000a9c08723c */ /* 0x040fee00000418ff */
[----:B------:R-:W1:Y:S01]  /*a200*/  LDSM.16.M88.4 R48, [R225+0x2800] ;  /* 0x00280000e130783b */ /* 0x000e620000000200 */
[C---:B------:R-:W-:Y:S07]  /*a210*/  HMMA.16816.F32.BF16 R12, R156.reuse, R16, RZ ;  /* 0x000000109c0c723c */ /* 0x040fee00000418ff */
[----:B------:R-:W1:Y:S01]  /*a220*/  LDSM.16.M88.4 R144, [R231] ;  /* 0x00000000e790783b */ /* 0x000e620000000200 */
[C---:B------:R-:W-:Y:S07]  /*a230*/  HMMA.16816.F32.BF16 R16, R156.reuse, R18, RZ ;  /* 0x000000129c10723c */ /* 0x040fee00000418ff */
[----:B------:R-:W1:Y:S08]  /*a240*/  LDSM.16.M88.4 R164, [R248] ;  /* 0x00000000f8a4783b */ /* 0x000e700000000200 */
[----:B------:R-:W1:Y:S08]  /*a250*/  LDSM.16.M88.4 R208, [R247] ;  /* 0x00000000f7d0783b */ /* 0x000e700000000200 */
[----:B------:R-:W1:Y:S08]  /*a260*/  LDSM.16.M88.4 R212, [R246] ;  /* 0x00000000f6d4783b */ /* 0x000e700000000200 */
[----:B------:R-:W1:Y:S08]  /*a270*/  LDSM.16.M88.4 R216, [R245] ;  /* 0x00000000f5d8783b */ /* 0x000e700000000200 */
[----:B------:R-:W1:Y:S01]  /*a280*/  LDSM.16.M88.4 R220, [R244] ;  /* 0x00000000f4dc783b */ /* 0x000e620000000200 */
[----:B--2---:R-:W-:Y:S02]  /*a290*/  MOV R3, R22 ;  /* 0x0000001600037202 */ /* 0x004fe40000000f00 */
[----:B----4-:R-:W-:Y:S01]  /*a2a0*/  SHF.R.S32.HI R0, RZ, 0x1f, R251 ;  /* 0x0000001fff007819 */ /* 0x010fe200000114fb */
[C---:B------:R-:W-:Y:S04]  /*a2b0*/  IMAD.WIDE.U32 R20, R251.reuse, c[0x0][0x208], RZ ;  /* 0x00008200fb147a25 */ /* 0x040fe800078e00ff */
[----:B------:R-:W-:Y:S02]  /*a2c0*/  IMAD R0, R0, c[0x0][0x208], RZ ;  /* 0x0000820000007a24 */ /* 0x000fe400078e02ff */
[----:B------:R-:W-:Y:S04]  /*a2d0*/  IMAD.WIDE.U32 R2, R20, 0x60, R2 ;  /* 0x0000006014027825 */ /* 0x000fe800078e0002 */
[----:B------:R-:W-:Y:S05]  /*a2e0*/  IMAD R0, R251, c[0x0][0x20c], R0 ;  /* 0x00008300fb007a24 */ /* 0x000fea00078e0200 */
[----:B------:R-:W-:Y:S02]  /*a2f0*/  IADD3 R0, R21, R0, RZ ;  /* 0x0000000015007210 */ /* 0x000fe40007ffe0ff */
[C---:B------:R-:W-:Y:S03]  /*a300*/  HMMA.16816.F32.BF16 R20, R156.reuse, R24, RZ ;  /* 0x000000189c14723c */ /* 0x040fe600000418ff */
[----:B------:R-:W-:Y:S05]  /*a310*/  IMAD R0, R0, 0x60, RZ ;  /* 0x0000006000007824 */ /* 0x000fea00078e02ff */
[C---:B------:R-:W-:Y:S01]  /*a320*/  HMMA.16816.F32.BF16 R24, R156.reuse, R26, RZ ;  /* 0x0000001a9c18723c */ /* 0x040fe200000418ff */
[----:B------:R-:W-:Y:S03]  /*a330*/  IADD3 R44, R3, R0, RZ ;  /* 0x00000000032c7210 */ /* 0x000fe60007ffe0ff */
[C---:B------:R-:W-:Y:S02]  /*a340*/  SHF.L.U32 R0, R2.reuse, 0x1, RZ ;  /* 0x0000000102007819 */ /* 0x040fe400000006ff */
[----:B------:R-:W-:Y:S02]  /*a350*/  SHF.L.U64.HI R44, R2, 0x1, R44 ;  /* 0x00000001022c7819 */ /* 0x000fe4000001022c */
        /* <DEDUP_REMOVED lines=9> */
[----:B---3--:R2:W-:Y:S01]  /*a3f0*/  LDGSTS.E.BYPASS.LTC128B.128 [R250+0x100], [R2.64], !P4 ;  /* 0x0010000002fa7fae */ /* 0x0085e2000e101d46 */
[----:B------:R-:W-:Y:S02]  /*a400*/  IADD3 R0, P0, R0, 0x100, RZ ;  /* 0x0000010000007810 */ /* 0x000fe40007f1e0ff */
[--C-:B------:R-:W-:Y:S02]  /*a410*/  IADD3.X R37, RZ, c[0x0][0x1fc], R44.reuse, P1, P5 ;  /* 0x00007f00ff257a10 */ /* 0x100fe40000fea42c */
[----:B------:R-:W-:Y:S03]  /*a420*/  IADD3 R46, P1, R0, c[0x0][0x1f8], RZ ;  /* 0x00007e00002e7a10 */ /* 0x000fe60007f3e0ff */
[----:B------:R1:W-:Y:S01]  /*a430*/  LDGSTS.E.BYPASS.LTC128B.128 [R250+0x3100], [R36.64], !P3 ;  /* 0x0310000024fa7fae */ /* 0x0003e2000d901d46 */
[----:B------:R-:W-:Y:S02]  /*a440*/  IADD3.X R47, RZ, c[0x0][0x1fc], R44, P1, P0 ;  /* 0x00007f00ff2f7a10 */ /* 0x000fe40000fe042c */
[----:B------:R-:W-:Y:S04]  /*a450*/  MOV R0, c[0x0][0x208] ;  /* 0x0000820000007a02 */ /* 0x000fe80000000f00 */
[C---:B------:R-:W-:Y:S01]  /*a460*/  SHF.L.U32 R140, R0.reuse, 0x6, RZ ;  /* 0x00000006008c7819 */ /* 0x040fe200000006ff */
[----:B------:R3:W-:Y:S01]  /*a470*/  LDGSTS.E.BYPASS.LTC128B.128 [R250+0x6100], [R46.64], !P2 ;  /* 0x061000002efa7fae */ /* 0x0007e2000d101d46 */
[----:B------:R-:W-:Y:S02]  /*a480*/  SHF.L.U64.HI R0, R0, R141, c[0x0][0x20c] ;  /* 0x0000830000007619 */ /* 0x000fe4000001028d */
[----:B--2---:R-:W-:Y:S04]  /*a490*/  IADD3 R2, P1, R2, R140, RZ ;  /* 0x0000008c02027210 */ /* 0x004fe80007f3e0ff */
[----:B------:R-:W-:Y:S02]  /*a4a0*/  IADD3.X R3, R3, R0, RZ, P1, !PT ;  /* 0x0000000003037210 */ /* 0x000fe40000ffe4ff */
[----:B------:R-:W-:Y:S01]  /*a4b0*/  IADD3 R140, P0, R140, R2, RZ ;  /* 0x000000028c8c7210 */ /* 0x000fe20007f1e0ff */
[C---:B-1----:R-:W-:Y:S02]  /*a4c0*/  HMMA.16816.F32.BF16 R36, R156.reuse, R40, RZ ;  /* 0x000000289c24723c */ /* 0x042fe400000418ff */
[----:B------:R1:W-:Y:S01]  /*a4d0*/  LDGSTS.E.BYPASS.LTC128B.128 [R250+0x1100], [R2.64], !P4 ;  /* 0x0110000002fa7fae */ /* 0x0003e2000e101d46 */
[----:B------:R-:W-:Y:S02]  /*a4e0*/  IADD3.X R141, R0, R3, RZ, P0, !PT ;  /* 0x00000003008d7210 */ /* 0x000fe400007fe4ff */
[C---:B------:R-:W-:Y:S02]  /*a4f0*/  ISETP.GT.AND P0, PT, R251.reuse, RZ, PT ;  /* 0x000000fffb00720c */ /* 0x040fe40003f04270 */
[----:B------:R-:W-:Y:S01]  /*a500*/  IADD3 R251, R251, -0x1, RZ ;  /* 0xfffffffffbfb7810 */ /* 0x000fe20007ffe0ff */
[C---:B------:R-:W-:Y:S02]  /*a510*/  HMMA.16816.F32.BF16 R40, R156.reuse, R42, RZ ;  /* 0x0000002a9c28723c */ /* 0x040fe400000418ff */
[----:B------:R1:W-:Y:S06]  /*a520*/  LDGSTS.E.BYPASS.LTC128B.128 [R250+0x4100], [R2.64+0x80], !P3 ;  /* 0x0410008002fa7fae */ /* 0x0003ec000d901d46 */
[C---:B---3--:R-:W-:Y:S02]  /*a530*/  HMMA.16816.F32.BF16 R44, R156.reuse, R48, RZ ;  /* 0x000000309c2c723c */ /* 0x048fe400000418ff */
[----:B------:R1:W-:Y:S06]  /*a540*/  LDGSTS.E.BYPASS.LTC128B.128 [R250+0x7100], [R2.64+0x100], !P2 ;  /* 0x0710010002fa7fae */ /* 0x0003ec000d101d46 */
[----:B------:R-:W-:Y:S02]  /*a550*/  HMMA.16816.F32.BF16 R48, R156, R50, RZ ;  /* 0x000000329c30723c */ /* 0x000fe400000418ff */
[----:B------:R2:W-:Y:S06]  /*a560*/  LDGSTS.E.BYPASS.LTC128B.128 [R250+0x2100], [R140.64], !P4 ;  /* 0x021000008cfa7fae */ /* 0x0005ec000e101d46 */
[C---:B------:R-:W-:Y:S02]  /*a570*/  HMMA.16816.F32.BF16 R4, R160.reuse, R144, R4 ;  /* 0x00000090a004723c */ /* 0x040fe40000041804 */
[----:B------:R2:W-:Y:S06]  /*a580*/  LDGSTS.E.BYPASS.LTC128B.128 [R250+0x5100], [R140.64+0x80], !P3 ;  /* 0x051000808cfa7fae */ /* 0x0005ec000d901d46 */
[C---:B------:R-:W-:Y:S02]  /*a590*/  HMMA.16816.F32.BF16 R8, R160.reuse, R146, R8 ;  /* 0x00000092a008723c */ /* 0x040fe40000041808 */
[----:B------:R2:W-:Y:S06]  /*a5a0*/  LDGSTS.E.BYPASS.LTC128B.128 [R250+0x8100], [R140.64+0x100], !P2 ;  /* 0x081001008cfa7fae */ /* 0x0005ec000d101d46 */
[C---:B------:R-:W-:Y:S02]  /*a5b0*/  HMMA.16816.F32.BF16 R12, R160.reuse, R164, R12 ;  /* 0x000000a4a00c723c */ /* 0x040fe4000004180c */
[----:B------:R-:W3:Y:S06]  /*a5c0*/  LDSM.16.M88.4 R144, [R229] ;  /* 0x00000000e590783b */ /* 0x000eec0000000200 */
[C---:B------:R-:W-:Y:S02]  /*a5d0*/  HMMA.16816.F32.BF16 R16, R160.reuse, R166, R16 ;  /* 0x000000a6a010723c */ /* 0x040fe40000041810 */
[----:B------:R-:W0:Y:S06]  /*a5e0*/  LDGDEPBAR ;  /* 0x00000000000079af */ /* 0x000e2c0000000000 */
[C---:B------:R-:W-:Y:S02]  /*a5f0*/  HMMA.16816.F32.BF16 R20, R160.reuse, R208, R20 ;  /* 0x000000d0a014723c */ /* 0x040fe40000041814 */
[----:B------:R-:W4:Y:S06]  /*a600*/  LDSM.16.M88.4 R164, [R229+0x800] ;  /* 0x00080000e5a4783b */ /* 0x000f2c0000000200 */
[C---:B------:R-:W-:Y:S02]  /*a610*/  HMMA.16816.F32.BF16 R24, R160.reuse, R210, R24 ;  /* 0x000000d2a018723c */ /* 0x040fe40000041818 */
[----:B------:R-:W1:Y:S06]  /*a620*/  LDSM.16.M88.4 R208, [R229+0x1000] ;  /* 0x00100000e5d0783b */ /* 0x000e6c0000000200 */
        /* <DEDUP_REMOVED lines=8> */
[----:B------:R-:W-:Y:S07]  /*a6b0*/  LDSM.16.M88.4 R220, [R241] ;  /* 0x00000000f1dc783b */ /* 0x000fee0000000200 */
[C---:B---3--:R-:W-:Y:S08]  /*a6c0*/  HMMA.16816.F32.BF16 R4, R168.reuse, R144, R4 ;  /* 0x00000090a804723c */ /* 0x048ff00000041804 */
[C---:B------:R-:W-:Y:S01]  /*a6d0*/  HMMA.16816.F32.BF16 R8, R168.reuse, R146, R8 ;  /* 0x00000092a808723c */ /* 0x040fe20000041808 */
[----:B------:R-:W3:Y:S07]  /*a6e0*/  LDSM.16.M88.4 R144, [R229+0x2800] ;  /* 0x00280000e590783b */ /* 0x000eee0000000200 */
[C---:B----4-:R-:W-:Y:S08]  /*a6f0*/  HMMA.16816.F32.BF16 R12, R168.reuse, R164, R12 ;  /* 0x000000a4a80c723c */ /* 0x050ff0000004180c */
[C---:B------:R-:W-:Y:S01]  /*a700*/  HMMA.16816.F32.BF16 R16, R168.reuse, R166, R16 ;  /* 0x000000a6a810723c */ /* 0x040fe20000041810 */
[----:B------:R-:W4:Y:S07]  /*a710*/  LDSM.16.M88.4 R164, [R226] ;  /* 0x00000000e2a4783b */ /* 0x000f2e0000000200 */
[C---:B-1----:R-:W-:Y:S08]  /*a720*/  HMMA.16816.F32.BF16 R20, R168.reuse, R208, R20 ;  /* 0x000000d0a814723c */ /* 0x042ff00000041814 */
[C---:B------:R-:W-:Y:S01]  /*a730*/  HMMA.16816.F32.BF16 R24, R168.reuse, R210, R24 ;  /* 0x000000d2a818723c */ /* 0x040fe20000041818 */
[----:B------:R-:W1:Y:S07]  /*a740*/  LDSM.16.M88.4 R208, [R226+0x800] ;  /* 0x00080000e2d0783b */ /* 0x000e6e0000000200 */
[C---:B------:R-:W-:Y:S08]  /*a750*/  HMMA.16816.F32.BF16 R28, R168.reuse, R212, R28 ;  /* 0x000000d4a81c723c */ /* 0x040ff0000004181c */
[C---:B------:R-:W-:Y:S01]  /*a760*/  HMMA.16816.F32.BF16 R32, R168.reuse, R214, R32 ;  /* 0x000000d6a820723c */ /* 0x040fe20000041820 */
[----:B------:R-:W1:Y:S07]  /*a770*/  LDSM.16.M88.4 R212, [R226+0x1000] ;  /* 0x00100000e2d4783b */ /* 0x000e6e0000000200 */
[C---:B------:R-:W-:Y:S08]  /*a780*/  HMMA.16816.F32.BF16 R36, R168.reuse, R216, R36 ;  /* 0x000000d8a824723c */ /* 0x040ff00000041824 */
[C---:B------:R-:W-:Y:S01]  /*a790*/  HMMA.16816.F32.BF16 R40, R168.reuse, R218, R40 ;  /* 0x000000daa828723c */ /* 0x040fe20000041828 */
[----:B------:R-:W2:Y:S07]  /*a7a0*/  LDSM.16.M88.4 R216, [R226+0x1800] ;  /* 0x00180000e2d8783b */ /* 0x000eae0000000200 */
[C---:B---3--:R-:W-:Y:S08]  /*a7b0*/  HMMA.16816.F32.BF16 R44, R168.reuse, R144, R44 ;  /* 0x00000090a82c723c */ /* 0x048ff0000004182c */
[----:B------:R-:W-:Y:S01]  /*a7c0*/  HMMA.16816.F32.BF16 R48, R168, R146, R48 ;  /* 0x00000092a830723c */ /* 0x000fe20000041830 */
[----:B------:R-:W3:Y:S07]  /*a7d0*/  LDSM.16.M88.4 R144, [R226+0x2000] ;  /* 0x00200000e290783b */ /* 0x000eee0000000200 */
[C---:B----4-:R-:W-:Y:S08]  /*a7e0*/  HMMA.16816.F32.BF16 R4, R172.reuse, R164, R4 ;  /* 0x000000a4ac04723c */ /* 0x050ff00000041804 */
[C---:B------:R-:W-:Y:S01]  /*a7f0*/  HMMA.16816.F32.BF16 R8, R172.reuse, R166, R8 ;  /* 0x000000a6ac08723c */ /* 0x040fe20000041808 */
[----:B------:R-:W4:Y:S07]  /*a800*/  LDSM.16.M88.4 R164, [R226+0x2800] ;  /* 0x00280000e2a4783b */ /* 0x000f2e0000000200 */
[C---:B-1----:R-:W-:Y:S08]  /*a810*/  HMMA.16816.F32.BF16 R12, R172.reuse, R208, R12 ;  /* 0x000000d0ac0c723c */ /* 0x042ff0000004180c */
[C---:B------:R-:W-:Y:S01]  /*a820*/  HMMA.16816.F32.BF16 R16, R172.reuse, R210, R16 ;  /* 0x000000d2ac10723c */ /* 0x040fe20000041810 */
[----:B------:R-:W1:Y:S07]  /*a830*/  LDSM.16.M88.4 R208, [R225+0x3000] ;  /* 0x00300000e1d0783b */ /* 0x000e6e0000000200 */
[C---:B------:R-:W-:Y:S08]  /*a840*/  HMMA.16816.F32.BF16 R20, R172.reuse, R212, R20 ;  /* 0x000000d4ac14723c */ /* 0x040ff00000041814 */
[C---:B------:R-:W-:Y:S01]  /*a850*/  HMMA.16816.F32.BF16 R24, R172.reuse, R214, R24 ;  /* 0x000000d6ac18723c */ /* 0x040fe20000041818 */
[----:B------:R-:W1:Y:S07]  /*a860*/  LDSM.16.M88.4 R212, [R225+0x3800] ;  /* 0x00380000e1d4783b */ /* 0x000e6e0000000200 */
[C---:B--2---:R-:W-:Y:S08]  /*a870*/  HMMA.16816.F32.BF16 R28, R172.reuse, R216, R28 ;  /* 0x000000d8ac1c723c */ /* 0x044ff0000004181c */
[C---:B------:R-:W-:Y:S01]  /*a880*/  HMMA.16816.F32.BF16 R32, R172.reuse, R218, R32 ;  /* 0x000000daac20723c */ /* 0x040fe20000041820 */
[----:B------:R-:W2:Y:S07]  /*a890*/  LDSM.16.M88.4 R216, [R225+0x4000] ;  /* 0x00400000e1d8783b */ /* 0x000eae0000000200 */
[C---:B---3--:R-:W-:Y:S08]  /*a8a0*/  HMMA.16816.F32.BF16 R36, R172.reuse, R144, R36 ;  /* 0x00000090ac24723c */ /* 0x048ff00000041824 */
[C---:B------:R-:W-:Y:S01]  /*a8b0*/  HMMA.16816.F32.BF16 R40, R172.reuse, R146, R40 ;  /* 0x00000092ac28723c */ /* 0x040fe20000041828 */
[----:B------:R-:W3:Y:S07]  /*a8c0*/  LDSM.16.M88.4 R144, [R225+0x4800] ;  /* 0x00480000e190783b */ /* 0x000eee0000000200 */
[C---:B----4-:R-:W-:Y:S08]  /*a8d0*/  HMMA.16816.F32.BF16 R44, R172.reuse, R164, R44 ;  /* 0x000000a4ac2c723c */ /* 0x050ff0000004182c */
[----:B------:R-:W-:Y:S01]  /*a8e0*/  HMMA.16816.F32.BF16 R48, R172, R166, R48 ;  /* 0x000000a6ac30723c */ /* 0x000fe20000041830 */
[----:B------:R-:W4:Y:S07]  /*a8f0*/  LDSM.16.M88.4 R164, [R225+0x5000] ;  /* 0x00500000e1a4783b */ /* 0x000f2e0000000200 */
[C---:B-1----:R-:W-:Y:S08]  /*a900*/  HMMA.16816.F32.BF16 R4, R176.reuse, R208, R4 ;  /* 0x000000d0b004723c */ /* 0x042ff00000041804 */
[C---:B------:R-:W-:Y:S01]  /*a910*/  HMMA.16816.F32.BF16 R8, R176.reuse, R210, R8 ;  /* 0x000000d2b008723c */ /* 0x040fe20000041808 */
[----:B------:R-:W1:Y:S07]  /*a920*/  LDSM.16.M88.4 R208, [R225+0x5800] ;  /* 0x00580000e1d0783b */ /* 0x000e6e0000000200 */
[C---:B------:R-:W-:Y:S08]  /*a930*/  HMMA.16816.F32.BF16 R12, R176.reuse, R212, R12 ;  /* 0x000000d4b00c723c */ /* 0x040ff0000004180c */
[C---:B------:R-:W-:Y:S01]  /*a940*/  HMMA.16816.F32.BF16 R16, R176.reuse, R214, R16 ;  /* 0x000000d6b010723c */ /* 0x040fe20000041810 */
[----:B------:R-:W1:Y:S07]  /*a950*/  LDSM.16.M88.4 R212, [R243] ;  /* 0x00000000f3d4783b */ /* 0x000e6e0000000200 */
[C---:B--2---:R-:W-:Y:S08]  /*a960*/  HMMA.16816.F32.BF16 R20, R176.reuse, R216, R20 ;  /* 0x000000d8b014723c */ /* 0x044ff00000041814 */
[C---:B------:R-:W-:Y:S01]  /*a970*/  HMMA.16816.F32.BF16 R24, R176.reuse, R218, R24 ;  /* 0x000000dab018723c */ /* 0x040fe20000041818 */
[----:B------:R-:W2:Y:S07]  /*a980*/  LDSM.16.M88.4 R216, [R242] ;  /* 0x00000000f2d8783b */ /* 0x000eae0000000200 */
[C---:B---3--:R-:W-:Y:S08]  /*a990*/  HMMA.16816.F32.BF16 R28, R176.reuse, R144, R28 ;  /* 0x00000090b01c723c */ /* 0x048ff0000004181c */
[C---:B------:R-:W-:Y:S01]  /*a9a0*/  HMMA.16816.F32.BF16 R32, R176.reuse, R146, R32 ;  /* 0x00000092b020723c */ /* 0x040fe20000041820 */
[----:B------:R-:W3:Y:S07]  /*a9b0*/  LDSM.16.M88.4 R144, [R240] ;  /* 0x00000000f090783b */ /* 0x000eee0000000200 */
[C---:B----4-:R-:W-:Y:S08]  /*a9c0*/  HMMA.16816.F32.BF16 R36, R176.reuse, R164, R36 ;  /* 0x000000a4b024723c */ /* 0x050ff00000041824 */
[C---:B------:R-:W-:Y:S01]  /*a9d0*/  HMMA.16816.F32.BF16 R40, R176.reuse, R166, R40 ;  /* 0x000000a6b028723c */ /* 0x040fe20000041828 */
[----:B------:R-:W4:Y:S07]  /*a9e0*/  LDSM.16.M88.4 R164, [R239] ;  /* 0x00000000efa4783b */ /* 0x000f2e0000000200 */
[C---:B-1----:R-:W-:Y:S08]  /*a9f0*/  HMMA.16816.F32.BF16 R44, R176.reuse, R208, R44 ;  /* 0x000000d0b02c723c */ /* 0x042ff0000004182c */
[----:B------:R-:W-:Y:S01]  /*aa00*/  HMMA.16816.F32.BF16 R48, R176, R210, R48 ;  /* 0x000000d2b030723c */ /* 0x000fe20000041830 */
[----:B------:R-:W1:Y:S07]  /*aa10*/  LDSM.16.M88.4 R208, [R238] ;  /* 0x00000000eed0783b */ /* 0x000e6e0000000200 */
[C---:B------:R-:W-:Y:S08]  /*aa20*/  HMMA.16816.F32.BF16 R4, R180.reuse, R212, R4 ;  /* 0x000000d4b404723c */ /* 0x040ff00000041804 */
[C---:B------:R-:W-:Y:S01]  /*aa30*/  HMMA.16816.F32.BF16 R8, R180.reuse, R214, R8 ;  /* 0x000000d6b408723c */ /* 0x040fe20000041808 */
[----:B------:R-:W1:Y:S07]  /*aa40*/  LDSM.16.M88.4 R212, [R229+0x3000] ;  /* 0x00300000e5d4783b */ /* 0x000e6e0000000200 */
[C---:B--2---:R-:W-:Y:S08]  /*aa50*/  HMMA.16816.F32.BF16 R12, R180.reuse, R216, R12 ;  /* 0x000000d8b40c723c */ /* 0x044ff0000004180c */
[C---:B------:R-:W-:Y:S01]  /*aa60*/  HMMA.16816.F32.BF16 R16, R180.reuse, R218, R16 ;  /* 0x000000dab410723c */ /* 0x040fe20000041810 */
[----:B------:R-:W2:Y:S07]  /*aa70*/  LDSM.16.M88.4 R216, [R229+0x3800] ;  /* 0x00380000e5d8783b */ /* 0x000eae0000000200 */
        /* <DEDUP_REMOVED lines=9> */
[C---:B-1----:R-:W-:Y:S08]  /*ab10*/  HMMA.16816.F32.BF16 R44, R180.reuse, R208, R44 ;  /* 0x000000d0b42c723c */ /* 0x042ff0000004182c */
[----:B------:R-:W-:Y:S01]  /*ab20*/  HMMA.16816.F32.BF16 R48, R180, R210, R48 ;  /* 0x000000d2b430723c */ /* 0x000fe20000041830 */
        /* <DEDUP_REMOVED lines=17> */
[----:B------:R-:W-:Y:S01]  /*ac40*/  HMMA.16816.F32.BF16 R48, R184, R222, R48 ;  /* 0x000000deb830723c */ /* 0x000fe20000041830 */
[----:B------:R-:W-:Y:S07]  /*ac50*/  LDSM.16.M88.4 R220, [R225+0x6000] ;  /* 0x00600000e1dc783b */ /* 0x000fee0000000200 */
        /* <DEDUP_REMOVED lines=17> */
[----:B------:R-:W1:Y:S07]  /*ad70*/  LDSM.16.M88.4 R212, [R225+0x8800] ;  /* 0x00880000e1d4783b */ /* 0x000e6e0000000200 */
[C---:B------:R-:W-:Y:S08]  /*ad80*/  HMMA.16816.F32.BF16 R4, R192.reuse, R220, R4 ;  /* 0x000000dcc004723c */ /* 0x040ff00000041804 */
[C---:B------:R-:W-:Y:S01]  /*ad90*/  HMMA.16816.F32.BF16 R8, R192.reuse, R222, R8 ;  /* 0x000000dec008723c */ /* 0x040fe20000041808 */
[----:B------:R-:W-:Y:S07]  /*ada0*/  LDSM.16.M88.4 R220, [R235] ;  /* 0x00000000ebdc783b */ /* 0x000fee0000000200 */
        /* <DEDUP_REMOVED lines=10> */
[C---:B------:R-:W-:Y:S01]  /*ae50*/  HMMA.16816.F32.BF16 R40, R192.reuse, R210, R40 ;  /* 0x000000d2c028723c */ /* 0x040fe20000041828 */
[----:B------:R-:W1:Y:S07]  /*ae60*/  LDSM.16.M88.4 R208, [R233] ;  /* 0x00000000e9d0783b */ /* 0x000e6e0000000200 */
[C---:B------:R-:W-:Y:S08]  /*ae70*/  HMMA.16816.F32.BF16 R44, R192.reuse, R212, R44 ;  /* 0x000000d4c02c723c */ /* 0x040ff0000004182c */
[----:B------:R-:W-:Y:S01]  /*ae80*/  HMMA.16816.F32.BF16 R48, R192, R214, R48 ;  /* 0x000000d6c030723c */ /* 0x000fe20000041830 */
[----:B------:R-:W1:Y:S07]  /*ae90*/  LDSM.16.M88.4 R212, [R232] ;  /* 0x00000000e8d4783b */ /* 0x000e6e0000000200 */
[C---:B--2---:R-:W-:Y:S08]  /*aea0*/  HMMA.16816.F32.BF16 R4, R196.reuse, R216, R4 ;  /* 0x000000d8c404723c */ /* 0x044ff00000041804 */
[C---:B------:R-:W-:Y:S01]  /*aeb0*/  HMMA.16816.F32.BF16 R8, R196.reuse, R218, R8 ;  /* 0x000000dac408723c */ /* 0x040fe20000041808 */
[----:B------:R-:W-:Y:S07]  /*aec0*/  LDSM.16.M88.4 R216, [R229+0x6800] ;  /* 0x00680000e5d8783b */ /* 0x000fee0000000200 */
[C---:B---3--:R-:W-:Y:S08]  /*aed0*/  HMMA.16816.F32.BF16 R12, R196.reuse, R144, R12 ;  /* 0x00000090c40c723c */ /* 0x048ff0000004180c */
[C---:B------:R-:W-:Y:S01]  /*aee0*/  HMMA.16816.F32.BF16 R16, R196.reuse, R146, R16 ;  /* 0x00000092c410723c */ /* 0x040fe20000041810 */
[----:B------:R-:W2:Y:S07]  /*aef0*/  LDSM.16.M88.4 R144, [R229+0x6000] ;  /* 0x00600000e590783b */ /* 0x000eae0000000200 */
[C---:B------:R-:W-:Y:S08]  /*af00*/  HMMA.16816.F32.BF16 R20, R196.reuse, R220, R20 ;  /* 0x000000dcc414723c */ /* 0x040ff00000041814 */
[C---:B------:R-:W-:Y:S01]  /*af10*/  HMMA.16816.F32.BF16 R24, R196.reuse, R222, R24 ;  /* 0x000000dec418723c */ /* 0x040fe20000041818 */
[----:B------:R-:W-:Y:S07]  /*af20*/  LDSM.16.M88.4 R220, [R226+0x6000] ;  /* 0x00600000e2dc783b */ /* 0x000fee0000000200 */
[C---:B----4-:R-:W-:Y:S08]  /*af30*/  HMMA.16816.F32.BF16 R28, R196.reuse, R164, R28 ;  /* 0x000000a4c41c723c */ /* 0x050ff0000004181c */
[C---:B------:R-:W-:Y:S01]  /*af40*/  HMMA.16816.F32.BF16 R32, R196.reuse, R166, R32 ;  /* 0x000000a6c420723c */ /* 0x040fe20000041820 */
[----:B------:R-:W3:Y:S07]  /*af50*/  LDSM.16.M88.4 R164, [R229+0x7000] ;  /* 0x00700000e5a4783b */ /* 0x000eee0000000200 */
[C---:B-1----:R-:W-:Y:S08]  /*af60*/  HMMA.16816.F32.BF16 R36, R196.reuse, R208, R36 ;  /* 0x000000d0c424723c */ /* 0x042ff00000041824 */
[C---:B------:R-:W-:Y:S01]  /*af70*/  HMMA.16816.F32.BF16 R40, R196.reuse, R210, R40 ;  /* 0x000000d2c428723c */ /* 0x040fe20000041828 */
[----:B------:R-:W1:Y:S07]  /*af80*/  LDSM.16.M88.4 R208, [R229+0x7800] ;  /* 0x00780000e5d0783b */ /* 0x000e6e0000000200 */
[C---:B------:R-:W-:Y:S08]  /*af90*/  HMMA.16816.F32.BF16 R44, R196.reuse, R212, R44 ;  /* 0x000000d4c42c723c */ /* 0x040ff0000004182c */
[----:B------:R-:W-:Y:S01]  /*afa0*/  HMMA.16816.F32.BF16 R48, R196, R214, R48 ;  /* 0x000000d6c430723c */ /* 0x000fe20000041830 */
[----:B------:R-:W4:Y:S07]  /*afb0*/  LDSM.16.M88.4 R212, [R229+0x8000] ;  /* 0x00800000e5d4783b */ /* 0x000f2e0000000200 */
[C---:B--2---:R-:W-:Y:S08]  /*afc0*/  HMMA.16816.F32.BF16 R4, R200.reuse, R144, R4 ;  /* 0x00000090c804723c */ /* 0x044ff00000041804 */
[C---:B------:R-:W-:Y:S01]  /*afd0*/  HMMA.16816.F32.BF16 R8, R200.reuse, R146, R8 ;  /* 0x00000092c808723c */ /* 0x040fe20000041808 */
[----:B------:R-:W2:Y:S07]  /*afe0*/  LDSM.16.M88.4 R144, [R229+0x8800] ;  /* 0x00880000e590783b */ /* 0x000eae0000000200 */
        /* <DEDUP_REMOVED lines=8> */
[----:B------:R-:W-:Y:S07]  /*b070*/  LDSM.16.M88.4 R208, [R226+0x8000] ;  /* 0x00800000e2d0783b */ /* 0x000fee0000000200 */
[C---:B----4-:R-:W-:Y:S01]  /*b080*/  HMMA.16816.F32.BF16 R36, R200.reuse, R212, R36 ;  /* 0x000000d4c824723c */ /* 0x050fe20000041824 */
[----:B------:R-:W4:Y:S07]  /*b090*/  LDL R213, [R1+0x38] ;  /* 0x0000380001d57983 */ /* 0x000f2e0000100800 */
[C---:B------:R-:W-:Y:S08]  /*b0a0*/  HMMA.16816.F32.BF16 R40, R200.reuse, R214, R40 ;  /* 0x000000d6c828723c */ /* 0x040ff00000041828 */
[C---:B--2---:R-:W-:Y:S08]  /*b0b0*/  HMMA.16816.F32.BF16 R44, R200.reuse, R144, R44 ;  /* 0x00000090c82c723c */ /* 0x044ff0000004182c */
[----:B------:R-:W-:Y:S01]  /*b0c0*/  HMMA.16816.F32.BF16 R48, R200, R146, R48 ;  /* 0x00000092c830723c */ /* 0x000fe20000041830 */
[----:B------:R-:W1:Y:S07]  /*b0d0*/  LDSM.16.M88.4 R144, [R226+0x7800] ;  /* 0x00780000e290783b */ /* 0x000e6e0000000200 */
[C---:B------:R-:W-:Y:S01]  /*b0e0*/  HMMA.16816.F32.BF16 R4, R204.reuse, R220, R4 ;  /* 0x000000dccc04723c */ /* 0x040fe20000041804 */
[----:B------:R-:W2:Y:S06]  /*b0f0*/  LDL.64 R220, [R1+0x20] ;  /* 0x0000200001dc7983 */ /* 0x000eac0000100a00 */
[----:B------:R-:W-:Y:S01]  /*b100*/  STL [R1+0x8], R251 ;  /* 0x000008fb01007387 */ /* 0x000fe20000100800 */
[C---:B------:R-:W-:Y:S08]  /*b110*/  HMMA.16816.F32.BF16 R8, R204.reuse, R222, R8 ;  /* 0x000000decc08723c */ /* 0x040ff00000041808 */
[C---:B------:R-:W-:Y:S08]  /*b120*/  HMMA.16816.F32.BF16 R12, R204.reuse, R216, R12 ;  /* 0x000000d8cc0c723c */ /* 0x040ff0000004180c */
[C---:B------:R-:W-:Y:S04]  /*b130*/  HMMA.16816.F32.BF16 R16, R204.reuse, R218, R16 ;  /* 0x000000dacc10723c */ /* 0x040fe80000041810 */
[----:B------:R-:W-:Y:S02]  /*b140*/  FMNMX.FTZ R0, R4, R142, !PT ;  /* 0x0000008e04007209 */ /* 0x000fe40007810000 */
[----:B------:R-:W-:Y:S02]  /*b150*/  FMNMX.FTZ R2, R6, R143, !PT ;  /* 0x0000008f06027209 */ /* 0x000fe40007810000 */
[C---:B---3--:R-:W-:Y:S04]  /*b160*/  HMMA.16816.F32.BF16 R20, R204.reuse, R164, R20 ;  /* 0x000000a4cc14723c */ /* 0x048fe80000041814 */
[----:B------:R-:W-:Y:S02]  /*b170*/  FMNMX.FTZ R0, R5, R0, !PT ;  /* 0x0000000005007209 */ /* 0x000fe40007810000 */
[----:B------:R-:W-:Y:S02]  /*b180*/  FMNMX.FTZ R2, R7, R2, !PT ;  /* 0x0000000207027209 */ /* 0x000fe40007810000 */
[C---:B------:R-:W-:Y:S01]  /*b190*/  HMMA.16816.F32.BF16 R24, R204.reuse, R166, R24 ;  /* 0x000000a6cc18723c */ /* 0x040fe20000041818 */
[----:B------:R-:W3:Y:S01]  /*b1a0*/  LDSM.16.M88.4 R164, [R226+0x8800] ;  /* 0x00880000e2a4783b */ /* 0x000ee20000000200 */
[----:B------:R-:W-:Y:S04]  /*b1b0*/  DEPBAR.LE SB0, 0x0 ;  /* 0x000080000000791a */ /* 0x000fe80000000000 */
[----:B------:R-:W-:Y:S02]  /*b1c0*/  FMNMX.FTZ R0, R8, R0, !PT ;  /* 0x0000000008007209 */ /* 0x000fe40007810000 */
[C---:B-1----:R-:W-:Y:S01]  /*b1d0*/  HMMA.16816.F32.BF16 R28, R204.reuse, R144, R28 ;  /* 0x00000090cc1c723c */ /* 0x042fe2000004181c */
[----:B------:R-:W-:Y:S04]  /*b1e0*/  BAR.SYNC.DEFER_BLOCKING 0x0 ;  /* 0x0000000000007b1d */ /* 0x000fe80000010000 */
[----:B------:R-:W-:Y:S02]  /*b1f0*/  FMNMX.FTZ R0, R9, R0, !PT ;  /* 0x0000000009007209 */ /* 0x000fe40007810000 */
[----:B------:R-:W-:Y:S01]  /*b200*/  FMNMX.FTZ R2, R10, R2, !PT ;  /* 0x000000020a027209 */ /* 0x000fe20007810000 */
[C---:B------:R-:W-:Y:S04]  /*b210*/  HMMA.16816.F32.BF16 R32, R204.reuse, R146, R32 ;  /* 0x00000092cc20723c */ /* 0x040fe80000041820 */
[----:B------:R-:W-:Y:S01]  /*b220*/  FMNMX.FTZ R0, R12, R0, !PT ;  /* 0x000000000c007209 */ /* 0x000fe20007810000 */
[----:B------:R-:W-:Y:S01]  /*b230*/  @P0 IMAD.WIDE.U32 R144, R251, c[0x0][0x1e0], RZ ;  /* 0x00007800fb900a25 */ /* 0x000fe200078e00ff */
[----:B------:R-:W-:Y:S02]  /*b240*/  FMNMX.FTZ R2, R11, R2, !PT ;  /* 0x000000020b027209 */ /* 0x000fe40007810000 */
[C---:B------:R-:W-:Y:S04]  /*b250*/  HMMA.16816.F32.BF16 R36, R204.reuse, R208, R36 ;  /* 0x000000d0cc24723c */ /* 0x040fe80000041824 */
[----:B------:R-:W-:Y:S02]  /*b260*/  FMNMX.FTZ R0, R13, R0, !PT ;  /* 0x000000000d007209 */ /* 0x000fe40007810000 */
[----:B------:R-:W-:Y:S02]  /*b270*/  FMNMX.FTZ R2, R14, R2, !PT ;  /* 0x000000020e027209 */ /* 0x000fe40007810000 */
[C---:B------:R-:W-:Y:S04]  /*b280*/  HMMA.16816.F32.BF16 R40, R204.reuse, R210, R40 ;  /* 0x000000d2cc28723c */ /* 0x040fe80000041828 */
[----:B------:R-:W-:Y:S02]  /*b290*/  FMNMX.FTZ R0, R16, R0, !PT ;  /* 0x0000000010007209 */ /* 0x000fe40007810000 */
[----:B------:R-:W-:Y:S02]  /*b2a0*/  FMNMX.FTZ R2, R15, R2, !PT ;  /* 0x000000020f027209 */ /* 0x000fe40007810000 */
[----:B------:R-:W-:Y:S01]  /*b2b0*/  FMNMX.FTZ R0, R17, R0, !PT ;  /* 0x0000000011007209 */ /* 0x000fe20007810000 */
[C---:B---3--:R-:W-:Y:S03]  /*b2c0*/  HMMA.16816.F32.BF16 R44, R204.reuse, R164, R44 ;  /* 0x000000a4cc2c723c */ /* 0x048fe6000004182c */
[----:B------:R-:W-:Y:S02]  /*b2d0*/  FMNMX.FTZ R0, R20, R0, !PT ;  /* 0x0000000014007209 */ /* 0x000fe40007810000 */
[----:B------:R-:W-:Y:S02]  /*b2e0*/  FMNMX.FTZ R2, R18, R2, !PT ;  /* 0x0000000212027209 */ /* 0x000fe40007810000 */
[----:B------:R-:W-:Y:S01]  /*b2f0*/  FMNMX.FTZ R0, R21, R0, !PT ;  /* 0x0000000015007209 */ /* 0x000fe20007810000 */
        /* <DEDUP_REMOVED lines=29> */
[----:B------:R-:W-:Y:S04]  /*b4d0*/  FMNMX.FTZ R2, R46, R2, !PT ;  /* 0x000000022e027209 */ /* 0x000fe80007810000 */
[----:B------:R-:W-:Y:S04]  /*b4e0*/  FMNMX.FTZ R0, R47, R2, !PT ;  /* 0x000000022f007209 */ /* 0x000fe80007810000 */
[----:B------:R-:W-:Y:S04]  /*b4f0*/  FMNMX.FTZ R0, R50, R0, !PT ;  /* 0x0000000032007209 */ /* 0x000fe80007810000 */
[----:B------:R-:W-:Y:S05]  /*b500*/  FMNMX.FTZ R0, R51, R0, !PT ;  /* 0x0000000033007209 */ /* 0x000fea0007810000 */
[----:B------:R-:W3:Y:S01]  /*b510*/  SHFL.BFLY PT, R2, R0, 0x2, 0x1f ;  /* 0x0c401f0000027f89 */ /* 0x000ee200000e0000 */
[----:B-1----:R-:W-:Y:S07]  /*b520*/  FMNMX.FTZ R141, R141, R3, !PT ;  /* 0x000000038d8d7209 */ /* 0x002fee0007810000 */
[----:B------:R-:W1:Y:S01]  /*b530*/  SHFL.BFLY PT, R140, R141, 0x1, 0x1f ;  /* 0x0c201f008d8c7f89 */ /* 0x000e6200000e0000 */
[----:B---3--:R-:W-:Y:S07]  /*b540*/  FMNMX.FTZ R0, R0, R2, !PT ;  /* 0x0000000200007209 */ /* 0x008fee0007810000 */
[----:B------:R-:W3:Y:S01]  /*b550*/  SHFL.BFLY PT, R3, R0, 0x1, 0x1f ;  /* 0x0c201f0000037f89 */ /* 0x000ee200000e0000 */
[----:B-1----:R-:W-:Y:S05]  /*b560*/  FMNMX.FTZ R141, R141, R140, !PT ;  /* 0x0000008c8d8d7209 */ /* 0x002fea0007810000 */
[C---:B------:R-:W-:Y:S02]  /*b570*/  FMUL.FTZ R212, R141.reuse, c[0x0][0x2d0] ;  /* 0x0000b4008dd47a20 */ /* 0x040fe40000410000 */
[----:B------:R-:W-:Y:S02]  /*b580*/  FADD.FTZ R2, -R141, R142 ;  /* 0x0000008e8d027221 */ /* 0x000fe40000010100 */
[--C-:B------:R-:W-:Y:S02]  /*b590*/  FFMA.FTZ R5, R5, c[0x0][0x2d0], -R212.reuse ;  /* 0x0000b40005057a23 */ /* 0x100fe400000108d4 */
[--C-:B------:R-:W-:Y:S02]  /*b5a0*/  FFMA.FTZ R4, R4, c[0x0][0x2d0], -R212.reuse ;  /* 0x0000b40004047a23 */ /* 0x100fe400000108d4 */
[----:B------:R1:W-:Y:S01]  /*b5b0*/  MUFU.EX2 R219, R5 ;  /* 0x0000000500db7308 */ /* 0x0003e20000000800 */
[--C-:B------:R-:W-:Y:S02]  /*b5c0*/  FFMA.FTZ R9, R9, c[0x0][0x2d0], -R212.reuse ;  /* 0x0000b40009097a23 */ /* 0x100fe400000108d4 */
[--C-:B------:R-:W-:Y:S01]  /*b5d0*/  FFMA.FTZ R12, R12, c[0x0][0x2d0], -R212.reuse ;  /* 0x0000b4000c0c7a23 */ /* 0x100fe200000108d4 */
[----:B---3--:R-:W-:Y:S01]  /*b5e0*/  FMNMX.FTZ R140, R0, R3, !PT ;  /* 0x00000003008c7209 */ /* 0x008fe20007810000 */
[----:B------:R-:W-:Y:S01]  /*b5f0*/  FMUL.FTZ R0, R2, c[0x0][0x2d0] ;  /* 0x0000b40002007a20 */ /* 0x000fe20000410000 */
[----:B------:R-:W-:Y:S01]  /*b600*/  @P0 SHF.R.S32.HI R3, RZ, 0x1f, R251 ;  /* 0x0000001fff030819 */ /* 0x000fe200000114fb */
[--C-:B------:R-:W-:Y:S03]  /*b610*/  FFMA.FTZ R13, R13, c[0x0][0x2d0], -R212.reuse ;  /* 0x0000b4000d0d7a23 */ /* 0x100fe600000108d4 */
[----:B------:R3:W3:Y:S01]  /*b620*/  MUFU.EX2 R2, R0 ;  /* 0x0000000000027308 */ /* 0x0006e20000000800 */
[--C-:B------:R-:W-:Y:S02]  /*b630*/  FFMA.FTZ R16, R16, c[0x0][0x2d0], -R212.reuse ;  /* 0x0000b40010107a23 */ /* 0x100fe400000108d4 */
[----:B------:R-:W-:Y:S02]  /*b640*/  @P0 IMAD R3, R3, c[0x0][0x1e0], RZ ;  /* 0x0000780003030a24 */ /* 0x000fe400078e02ff */
[--C-:B------:R-:W-:Y:S02]  /*b650*/  FFMA.FTZ R17, R17, c[0x0][0x2d0], -R212.reuse ;  /* 0x0000b40011117a23 */ /* 0x100fe400000108d4 */
[----:B------:R-:W-:Y:S02]  /*b660*/  @P0 IMAD R3, R251, c[0x0][0x1e4], R3 ;  /* 0x00007900fb030a24 */ /* 0x000fe400078e0203 */
[----:B------:R2:W5:Y:S01]  /*b670*/  LDL.LU R251, [R1+0x98] ;  /* 0x0000980001fb7983 */ /* 0x0005620000300800 */
[----:B------:R-:W-:Y:S01]  /*b680*/  MUFU.EX2 R214, R4 ;  /* 0x0000000400d67308 */ /* 0x000fe20000000800 */
[--C-:B------:R-:W-:Y:S01]  /*b690*/  FFMA.FTZ R20, R20, c[0x0][0x2d0], -R212.reuse ;  /* 0x0000b40014147a23 */ /* 0x100fe200000108d4 */
[----:B------:R-:W-:Y:S01]  /*b6a0*/  @P0 IADD3 R3, R145, R3, RZ ;  /* 0x0000000391030210 */ /* 0x000fe20007ffe0ff */
[--C-:B------:R-:W-:Y:S02]  /*b6b0*/  FFMA.FTZ R21, R21, c[0x0][0x2d0], -R212.reuse ;  /* 0x0000b40015157a23 */ /* 0x100fe400000108d4 */
[--C-:B-1----:R-:W-:Y:S01]  /*b6c0*/  FFMA.FTZ R5, R8, c[0x0][0x2d0], -R212.reuse ;  /* 0x0000b40008057a23 */ /* 0x102fe200000108d4 */
[----:B------:R-:W-:Y:S01]  /*b6d0*/  @P0 MOV R8, c[0x0][0x1e0] ;  /* 0x0000780000080a02 */ /* 0x000fe20000000f00 */
[----:B------:R-:W-:Y:S02]  /*b6e0*/  @P0 IMAD R3, R3, 0x60, RZ ;  /* 0x0000006003030824 */ /* 0x000fe400078e02ff */
[--C-:B------:R-:W-:Y:S01]  /*b6f0*/  FFMA.FTZ R24, R24, c[0x0][0x2d0], -R212.reuse ;  /* 0x0000b40018187a23 */ /* 0x100fe200000108d4 */
[----:B------:R-:W-:Y:S01]  /*b700*/  MUFU.EX2 R223, R5 ;  /* 0x0000000500df7308 */ /* 0x000fe20000000800 */
[--C-:B------:R-:W-:Y:S02]  /*b710*/  FFMA.FTZ R25, R25, c[0x0][0x2d0], -R212.reuse ;  /* 0x0000b40019197a23 */ /* 0x100fe400000108d4 */
[----:B------:R-:W-:Y:S02]  /*b720*/  FFMA.FTZ R28, R28, c[0x0][0x2d0], -R212 ;  /* 0x0000b4001c1c7a23 */ /* 0x000fe400000108d4 */
[----:B---3--:R-:W-:Y:S02]  /*b730*/  FADD.FTZ R0, -R140, R143 ;  /* 0x0000008f8c007221 */ /* 0x008fe40000010100 */
[----:B------:R-:W-:Y:S02]  /*b740*/  FMUL.FTZ R100, R2, R100 ;  /* 0x0000006402647220 */ /* 0x000fe40000410000 */
[----:B------:R-:W-:Y:S01]  /*b750*/  FMUL.FTZ R0, R0, c[0x0][0x2d0] ;  /* 0x0000b40000007a20 */ /* 0x000fe20000410000 */
[----:B------:R-:W-:Y:S01]  /*b760*/  MUFU.EX2 R222, R9 ;  /* 0x0000000900de7308 */ /* 0x000fe20000000800 */
[C---:B------:R-:W-:Y:S02]  /*b770*/  FMUL.FTZ R101, R2.reuse, R101 ;  /* 0x0000006502657220 */ /* 0x040fe40000410000 */
[C---:B------:R-:W-:Y:S02]  /*b780*/  FMUL.FTZ R104, R2.reuse, R104 ;  /* 0x0000006802687220 */ /* 0x040fe40000410000 */
[C---:B------:R-:W-:Y:S02]  /*b790*/  FMUL.FTZ R105, R2.reuse, R105 ;  /* 0x0000006902697220 */ /* 0x040fe40000410000 */
[C---:B------:R-:W-:Y:S02]  /*b7a0*/  FMUL.FTZ R108, R2.reuse, R108 ;  /* 0x0000006c026c7220 */ /* 0x040fe40000410000 */
[C---:B------:R-:W-:Y:S01]  /*b7b0*/  FMUL.FTZ R109, R2.reuse, R109 ;  /* 0x0000006d026d7220 */ /* 0x040fe20000410000 */
[----:B------:R-:W1:Y:S01]  /*b7c0*/  MUFU.EX2 R0, R0 ;  /* 0x0000000000007308 */ /* 0x000e620000000800 */
[C---:B------:R-:W-:Y:S01]  /*b7d0*/  FMUL.FTZ R112, R2.reuse, R112 ;  /* 0x0000007002707220 */ /* 0x040fe20000410000 */
[----:B----4-:R-:W-:Y:S01]  /*b7e0*/  @P0 MOV R143, R213 ;  /* 0x000000d5008f0202 */ /* 0x010fe20000000f00 */
[C---:B------:R-:W-:Y:S01]  /*b7f0*/  FMUL.FTZ R113, R2.reuse, R113 ;  /* 0x0000007102717220 */ /* 0x040fe20000410000 */
[----:B------:R-:W-:Y:S01]  /*b800*/  MOV R213, 0x6 ;  /* 0x0000000600d57802 */ /* 0x000fe20000000f00 */
[C---:B------:R-:W-:Y:S02]  /*b810*/  FMUL.FTZ R116, R2.reuse, R116 ;  /* 0x0000007402747220 */ /* 0x040fe40000410000 */
[----:B------:R-:W-:Y:S01]  /*b820*/  FMUL.FTZ R117, R2, R117 ;  /* 0x0000007502757220 */ /* 0x000fe20000410000 */
[----:B------:R-:W-:Y:S01]  /*b830*/  @P0 SHF.L.U64.HI R146, R8, R213, c[0x0][0x1e4] ;  /* 0x0000790008920619 */ /* 0x000fe200000102d5 */
[C---:B------:R-:W-:Y:S02]  /*b840*/  FMUL.FTZ R120, R2.reuse, R120 ;  /* 0x0000007802787220 */ /* 0x040fe40000410000 */
[C---:B------:R-:W-:Y:S02]  /*b850*/  FMUL.FTZ R121, R2.reuse, R121 ;  /* 0x0000007902797220 */ /* 0x040fe40000410000 */
[C---:B------:R-:W-:Y:S02]  /*b860*/  FMUL.FTZ R124, R2.reuse, R124 ;  /* 0x0000007c027c7220 */ /* 0x040fe40000410000 */
[C---:B------:R-:W-:Y:S02]  /*b870*/  FMUL.FTZ R125, R2.reuse, R125 ;  /* 0x0000007d027d7220 */ /* 0x040fe40000410000 */
[C---:B------:R-:W-:Y:S02]  /*b880*/  FMUL.FTZ R128, R2.reuse, R128 ;  /* 0x0000008002807220 */ /* 0x040fe40000410000 */
[C---:B------:R-:W-:Y:S02]  /*b890*/  FMUL.FTZ R129, R2.reuse, R129 ;  /* 0x0000008102817220 */ /* 0x040fe40000410000 */
[----:B------:R-:W-:Y:S02]  /*b8a0*/  FMUL.FTZ R132, R2, R132 ;  /* 0x0000008402847220 */ /* 0x000fe40000410000 */
[C---:B-1----:R-:W-:Y:S02]  /*b8b0*/  FMUL.FTZ R102, R0.reuse, R102 ;  /* 0x0000006600667220 */ /* 0x042fe40000410000 */
[C---:B------:R-:W-:Y:S02]  /*b8c0*/  FMUL.FTZ R103, R0.reuse, R103 ;  /* 0x0000006700677220 */ /* 0x040fe40000410000 */
[C---:B------:R-:W-:Y:S02]  /*b8d0*/  FMUL.FTZ R106, R0.reuse, R106 ;  /* 0x0000006a006a7220 */ /* 0x040fe40000410000 */
[C---:B------:R-:W-:Y:S02]  /*b8e0*/  FMUL.FTZ R107, R0.reuse, R107 ;  /* 0x0000006b006b7220 */ /* 0x040fe40000410000 */
[C---:B------:R-:W-:Y:S02]  /*b8f0*/  FMUL.FTZ R110, R0.reuse, R110 ;  /* 0x0000006e006e7220 */ /* 0x040fe40000410000 */
[C---:B------:R-:W-:Y:S01]  /*b900*/  FMUL.FTZ R111, R0.reuse, R111 ;  /* 0x0000006f006f7220 */ /* 0x040fe20000410000 */
[----:B--2---:R-:W-:Y:S01]  /*b910*/  @P0 MOV R142, R220 ;  /* 0x000000dc008e0202 */ /* 0x004fe20000000f00 */
[C---:B------:R-:W-:Y:S01]  /*b920*/  FMUL.FTZ R114, R0.reuse, R114 ;  /* 0x0000007200727220 */ /* 0x040fe20000410000 */
[----:B------:R-:W-:Y:S01]  /*b930*/  MUFU.EX2 R221, R16 ;  /* 0x0000001000dd7308 */ /* 0x000fe20000000800 */
[----:B------:R-:W-:Y:S02]  /*b940*/  FMUL.FTZ R115, R0, R115 ;  /* 0x0000007300737220 */ /* 0x000fe40000410000 */
[----:B------:R-:W-:Y:S04]  /*b950*/  @P0 IMAD.WIDE.U32 R142, R144, 0x60, R142 ;  /* 0x00000060908e0825 */ /* 0x000fe800078e008e */
[C---:B------:R-:W-:Y:S01]  /*b960*/  FMUL.FTZ R118, R0.reuse, R118 ;  /* 0x0000007600767220 */ /* 0x040fe20000410000 */
[----:B------:R-:W-:Y:S01]  /*b970*/  @P0 IADD3 R4, R143, R3, RZ ;  /* 0x000000038f040210 */ /* 0x000fe20007ffe0ff */
[----:B------:R-:W-:Y:S01]  /*b980*/  FMUL.FTZ R119, R0, R119 ;  /* 0x0000007700777220 */ /* 0x000fe20000410000 */
[----:B------:R-:W-:Y:S01]  /*b990*/  @P0 SHF.L.U32 R3, R142, 0x1, RZ ;  /* 0x000000018e030819 */ /* 0x000fe200000006ff */
[----:B------:R-:W-:Y:S01]  /*b9a0*/  FMUL.FTZ R122, R0, R122 ;  /* 0x0000007a007a7220 */ /* 0x000fe20000410000 */
[----:B------:R-:W-:Y:S01]  /*b9b0*/  @P0 SHF.L.U64.HI R142, R142, 0x1, R4 ;  /* 0x000000018e8e0819 */ /* 0x000fe20000010204 */
[C---:B------:R-:W-:Y:S01]  /*b9c0*/  FMUL.FTZ R123, R0.reuse, R123 ;  /* 0x0000007b007b7220 */ /* 0x040fe20000410000 */
[C---:B------:R-:W-:Y:S01]  /*b9d0*/  @P0 IADD3 R4, P6, R3.reuse, c[0x0][0x1c8], RZ ;  /* 0x0000720003040a10 */ /* 0x040fe20007fde0ff */
[C---:B------:R-:W-:Y:S01]  /*b9e0*/  FMUL.FTZ R126, R0.reuse, R126 ;  /* 0x0000007e007e7220 */ /* 0x040fe20000410000 */
[C---:B------:R-:W-:Y:S01]  /*b9f0*/  @P0 IADD3 R144, P5, R3.reuse, 0x80, RZ ;  /* 0x0000008003900810 */ /* 0x040fe20007fbe0ff */
[----:B------:R-:W-:Y:S01]  /*ba00*/  FMUL.FTZ R127, R0, R127 ;  /* 0x0000007f007f7220 */ /* 0x000fe20000410000 */
[----:B------:R-:W-:Y:S01]  /*ba10*/  @P0 IADD3.X R5, R142, c[0x0][0x1cc], RZ, P6, !PT ;  /* 0x000073008e050a10 */ /* 0x000fe200037fe4ff */
[----:B------:R-:W-:Y:S01]  /*ba20*/  FMUL.FTZ R130, R0, R130 ;  /* 0x0000008200827220 */ /* 0x000fe20000410000 */
[----:B------:R-:W-:Y:S01]  /*ba30*/  @P0 IADD3 R144, P1, R144, c[0x0][0x1c8], RZ ;  /* 0x0000720090900a10 */ /* 0x000fe20007f3e0ff */
[----:B------:R-:W-:Y:S01]  /*ba40*/  FMUL.FTZ R131, R0, R131 ;  /* 0x0000008300837220 */ /* 0x000fe20000410000 */
[----:B------:R-:W-:Y:S01]  /*ba50*/  @P0 IADD3 R3, P6, R3, 0x100, RZ ;  /* 0x0000010003030810 */ /* 0x000fe20007fde0ff */
[----:B------:R1:W-:Y:S01]  /*ba60*/  @P0 LDGSTS.E.BYPASS.LTC128B.128 [R250+0xc100], [R4.64], !P4 ;  /* 0x0c10000004fa0fae */ /* 0x0003e2000e101d46 */
[--C-:B------:R-:W-:Y:S01]  /*ba70*/  @P0 IADD3.X R145, RZ, c[0x0][0x1cc], R142.reuse, P1, P5 ;  /* 0x00007300ff910a10 */ /* 0x100fe20000fea48e */
[----:B------:R-:W-:Y:S01]  /*ba80*/  FMUL.FTZ R133, R2, R133 ;  /* 0x0000008502857220 */ /* 0x000fe20000410000 */
[----:B------:R-:W-:Y:S01]  /*ba90*/  @P0 SHF.L.U32 R143, R8, 0x6, RZ ;  /* 0x00000006088f0819 */ /* 0x000fe200000006ff */
[----:B------:R-:W-:Y:S01]  /*baa0*/  FMUL.FTZ R134, R0, R134 ;  /* 0x0000008600867220 */ /* 0x000fe20000410000 */
[----:B------:R-:W-:Y:S01]  /*bab0*/  @P0 IADD3 R8, P5, R3, c[0x0][0x1c8], RZ ;  /* 0x0000720003080a10 */ /* 0x000fe20007fbe0ff */
[----:B------:R-:W-:Y:S01]  /*bac0*/  FMUL.FTZ R3, R140, c[0x0][0x2d0] ;  /* 0x0000b4008c037a20 */ /* 0x000fe20000410000 */
[----:B------:R-:W-:Y:S01]  /*bad0*/  MUFU.EX2 R220, R17 ;  /* 0x0000001100dc7308 */ /* 0x000fe20000000800 */
[----:B------:R2:W-:Y:S01]  /*bae0*/  @P0 LDGSTS.E.BYPASS.LTC128B.128 [R250+0xf100], [R144.64], !P3 ;  /* 0x0f10000090fa0fae */ /* 0x0005e2000d901d46 */
[----:B------:R-:W-:Y:S01]  /*baf0*/  @P0 IADD3.X R9, RZ, c[0x0][0x1cc], R142, P5, P6 ;  /* 0x00007300ff090a10 */ /* 0x000fe20002fec48e */
[--C-:B------:R-:W-:Y:S02]  /*bb00*/  FFMA.FTZ R6, R6, c[0x0][0x2d0], -R3.reuse ;  /* 0x0000b40006067a23 */ /* 0x100fe40000010803 */
[--C-:B------:R-:W-:Y:S02]  /*bb10*/  FFMA.FTZ R142, R7, c[0x0][0x2d0], -R3.reuse ;  /* 0x0000b400078e7a23 */ /* 0x100fe40000010803 */
[--C-:B------:R-:W-:Y:S02]  /*bb20*/  FFMA.FTZ R10, R10, c[0x0][0x2d0], -R3.reuse ;  /* 0x0000b4000a0a7a23 */ /* 0x100fe40000010803 */
[----:B------:R3:W-:Y:S01]  /*bb30*/  @P0 LDGSTS.E.BYPASS.LTC128B.128 [R250+0x12100], [R8.64], !P2 ;  /* 0x1210000008fa0fae */ /* 0x0007e2000d101d46 */
[----:B------:R4:W-:Y:S01]  /*bb40*/  MUFU.EX2 R218, R6 ;  /* 0x0000000600da7308 */ /* 0x0009e20000000800 */
[--C-:B------:R-:W-:Y:S02]  /*bb50*/  FFMA.FTZ R11, R11, c[0x0][0x2d0], -R3.reuse ;  /* 0x0000b4000b0b7a23 */ /* 0x100fe40000010803 */
[----:B------:R-:W-:Y:S02]  /*bb60*/  FMUL.FTZ R135, R0, R135 ;  /* 0x0000008700877220 */ /* 0x000fe40000410000 */
[C---:B------:R-:W-:Y:S02]  /*bb70*/  FMUL.FTZ R136, R2.reuse, R136 ;  /* 0x0000008802887220 */ /* 0x040fe40000410000 */
[----:B------:R-:W-:Y:S02]  /*bb80*/  FMUL.FTZ R137, R2, R137 ;  /* 0x0000008902897220 */ /* 0x000fe40000410000 */
[----:B------:R-:W-:Y:S01]  /*bb90*/  FMUL.FTZ R138, R0, R138 ;  /* 0x0000008a008a7220 */ /* 0x000fe20000410000 */
[----:B-1----:R-:W-:Y:S01]  /*bba0*/  @P0 IADD3 R4, P1, R4, R143, RZ ;  /* 0x0000008f04040210 */ /* 0x002fe20007f3e0ff */
[----:B------:R-:W1:Y:S01]  /*bbb0*/  MUFU.EX2 R217, R142 ;  /* 0x0000008e00d97308 */ /* 0x000e620000000800 */
[----:B------:R-:W-:Y:S02]  /*bbc0*/  FMUL.FTZ R139, R0, R139 ;  /* 0x0000008b008b7220 */ /* 0x000fe40000410000 */
[----:B------:R-:W-:Y:S01]  /*bbd0*/  @P0 IADD3.X R5, R5, R146, RZ, P1, !PT ;  /* 0x0000009205050210 */ /* 0x000fe20000ffe4ff */
[C---:B------:R-:W-:Y:S02]  /*bbe0*/  FMUL.FTZ R52, R2.reuse, R52 ;  /* 0x0000003402347220 */ /* 0x040fe40000410000 */
[----:B------:R-:W-:Y:S01]  /*bbf0*/  FMUL.FTZ R53, R2, R53 ;  /* 0x0000003502357220 */ /* 0x000fe20000410000 */
[----:B--2---:R-:W-:Y:S01]  /*bc00*/  F2FP.BF16.PACK_AB R144, R219, R214 ;  /* 0x000000d6db90723e */ /* 0x004fe200000010ff */
[----:B------:R2:W-:Y:S01]  /*bc10*/  @P0 LDGSTS.E.BYPASS.LTC128B.128 [R250+0xd100], [R4.64], !P4 ;  /* 0x0d10000004fa0fae */ /* 0x0005e2000e101d46 */
[C---:B------:R-:W-:Y:S01]  /*bc20*/  FMUL.FTZ R54, R0.reuse, R54 ;  /* 0x0000003600367220 */ /* 0x040fe20000410000 */
[----:B------:R2:W-:Y:S01]  /*bc30*/  MUFU.EX2 R216, R10 ;  /* 0x0000000a00d87308 */ /* 0x0005e20000000800 */
[----:B------:R-:W-:Y:S01]  /*bc40*/  FMUL.FTZ R55, R0, R55 ;  /* 0x0000003700377220 */ /* 0x000fe20000410000 */
[----:B----4-:R-:W-:Y:S01]  /*bc50*/  @P0 IADD3 R6, P5, R143, R4, RZ ;  /* 0x000000048f060210 */ /* 0x010fe20007fbe0ff */
[----:B------:R-:W-:Y:S03]  /*bc60*/  FMUL.FTZ R56, R2, R56 ;  /* 0x0000003802387220 */ /* 0x000fe60000410000 */
[----:B------:R4:W-:Y:S01]  /*bc70*/  @P0 LDGSTS.E.BYPASS.LTC128B.128 [R250+0x10100], [R4.64+0x80], !P3 ;  /* 0x1010008004fa0fae */ /* 0x0009e2000d901d46 */
[----:B------:R-:W-:Y:S01]  /*bc80*/  @P0 IADD3.X R7, R146, R5, RZ, P5, !PT ;  /* 0x0000000592070210 */ /* 0x000fe20002ffe4ff */
[----:B---3--:R-:W-:Y:S01]  /*bc90*/  FMUL.FTZ R8, R2, R152 ;  /* 0x0000009802087220 */ /* 0x008fe20000410000 */
[----:B------:R-:W-:Y:S01]  /*bca0*/  F2FP.BF16.PACK_AB R146, R222, R223 ;  /* 0x000000dfde92723e */ /* 0x000fe200000010ff */
[----:B------:R-:W3:Y:S01]  /*bcb0*/  MUFU.EX2 R215, R11 ;  /* 0x0000000b00d77308 */ /* 0x000ee20000000800 */
[C---:B------:R-:W-:Y:S02]  /*bcc0*/  FMUL.FTZ R9, R2.reuse, R153 ;  /* 0x0000009902097220 */ /* 0x040fe40000410000 */
[----:B------:R-:W-:Y:S01]  /*bcd0*/  FMUL.FTZ R57, R2, R57 ;  /* 0x0000003902397220 */ /* 0x000fe20000410000 */
[----:B------:R4:W-:Y:S01]  /*bce0*/  @P0 LDGSTS.E.BYPASS.LTC128B.128 [R250+0x13100], [R4.64+0x100], !P2 ;  /* 0x1310010004fa0fae */ /* 0x0009e2000d101d46 */
[----:B-1----:R-:W-:Y:S01]  /*bcf0*/  F2FP.BF16.PACK_AB R145, R217, R218 ;  /* 0x000000dad991723e */ /* 0x002fe200000010ff */
[C---:B------:R-:W-:Y:S02]  /*bd00*/  FMUL.FTZ R58, R0.reuse, R58 ;  /* 0x0000003a003a7220 */ /* 0x040fe40000410000 */
[----:B------:R-:W-:Y:S02]  /*bd10*/  FMUL.FTZ R59, R0, R59 ;  /* 0x0000003b003b7220 */ /* 0x000fe40000410000 */
[C---:B------:R-:W-:Y:S01]  /*bd20*/  FMUL.FTZ R60, R2.reuse, R60 ;  /* 0x0000003c023c7220 */ /* 0x040fe20000410000 */
[----:B------:R-:W-:Y:S01]  /*bd30*/  MUFU.EX2 R143, R12 ;  /* 0x0000000c008f7308 */ /* 0x000fe20000000800 */
[----:B------:R1:W-:Y:S01]  /*bd40*/  @P0 LDGSTS.E.BYPASS.LTC128B.128 [R250+0xe100], [R6.64], !P4 ;  /* 0x0e10000006fa0fae */ /* 0x0003e2000e101d46 */
[----:B------:R-:W-:Y:S02]  /*bd50*/  FMUL.FTZ R61, R2, R61 ;  /* 0x0000003d023d7220 */ /* 0x000fe40000410000 */
[C---:B--2---:R-:W-:Y:S02]  /*bd60*/  FMUL.FTZ R10, R0.reuse, R154 ;  /* 0x0000009a000a7220 */ /* 0x044fe40000410000 */
[C---:B------:R-:W-:Y:S02]  /*bd70*/  FMUL.FTZ R62, R0.reuse, R62 ;  /* 0x0000003e003e7220 */ /* 0x040fe40000410000 */
[----:B------:R-:W-:Y:S01]  /*bd80*/  FMUL.FTZ R63, R0, R63 ;  /* 0x0000003f003f7220 */ /* 0x000fe20000410000 */
[----:B------:R1:W-:Y:S01]  /*bd90*/  @P0 LDGSTS.E.BYPASS.LTC128B.128 [R250+0x11100], [R6.64+0x80], !P3 ;  /* 0x1110008006fa0fae */ /* 0x0003e2000d901d46 */
[--C-:B------:R-:W-:Y:S02]  /*bda0*/  FFMA.FTZ R14, R14, c[0x0][0x2d0], -R3.reuse ;  /* 0x0000b4000e0e7a23 */ /* 0x100fe40000010803 */
[--C-:B------:R-:W-:Y:S01]  /*bdb0*/  FFMA.FTZ R15, R15, c[0x0][0x2d0], -R3.reuse ;  /* 0x0000b4000f0f7a23 */ /* 0x100fe20000010803 */
[----:B---3--:R-:W-:Y:S01]  /*bdc0*/  F2FP.BF16.PACK_AB R147, R215, R216 ;  /* 0x000000d8d793723e */ /* 0x008fe200000010ff */
[----:B------:R-:W-:Y:S01]  /*bdd0*/  FMUL.FTZ R11, R0, R155 ;  /* 0x0000009b000b7220 */ /* 0x000fe20000410000 */
[----:B------:R-:W-:Y:S01]  /*bde0*/  MUFU.EX2 R213, R14 ;  /* 0x0000000e00d57308 */ /* 0x000fe20000000800 */
[C---:B------:R-:W-:Y:S01]  /*bdf0*/  FMUL.FTZ R64, R2.reuse, R64 ;  /* 0x0000004002407220 */ /* 0x040fe20000410000 */
[----:B------:R1:W-:Y:S01]  /*be00*/  @P0 LDGSTS.E.BYPASS.LTC128B.128 [R250+0x14100], [R6.64+0x100], !P2 ;  /* 0x1410010006fa0fae */ /* 0x0003e2000d101d46 */
[C---:B------:R-:W-:Y:S02]  /*be10*/  FMUL.FTZ R65, R2.reuse, R65 ;  /* 0x0000004102417220 */ /* 0x040fe40000410000 */
[C---:B----4-:R-:W-:Y:S02]  /*be20*/  FMUL.FTZ R4, R2.reuse, R148 ;  /* 0x0000009402047220 */ /* 0x050fe40000410000 */
[----:B------:R-:W-:Y:S02]  /*be30*/  FMUL.FTZ R5, R2, R149 ;  /* 0x0000009502057220 */ /* 0x000fe40000410000 */
[C---:B------:R-:W-:Y:S01]  /*be40*/  FMUL.FTZ R66, R0.reuse, R66 ;  /* 0x0000004200427220 */ /* 0x040fe20000410000 */
[----:B------:R-:W2:Y:S01]  /*be50*/  LDSM.16.MT88.4 R164, [R224] ;  /* 0x00000000e0a4783b */ /* 0x000ea20000004200 */
[----:B------:R-:W-:Y:S02]  /*be60*/  FMUL.FTZ R67, R0, R67 ;  /* 0x0000004300437220 */ /* 0x000fe40000410000 */
[C---:B------:R-:W-:Y:S02]  /*be70*/  FMUL.FTZ R68, R2.reuse, R68 ;  /* 0x0000004402447220 */ /* 0x040fe40000410000 */
[----:B------:R-:W-:Y:S02]  /*be80*/  FMUL.FTZ R69, R2, R69 ;  /* 0x0000004502457220 */ /* 0x000fe40000410000 */
[C---:B------:R-:W-:Y:S01]  /*be90*/  FMUL.FTZ R70, R0.reuse, R70 ;  /* 0x0000004600467220 */ /* 0x040fe20000410000 */
[----:B------:R-:W3:Y:S01]  /*bea0*/  LDSM.16.MT88.4 R208, [R228] ;  /* 0x00000000e4d0783b */ /* 0x000ee20000004200 */
[----:B------:R-:W-:Y:S02]  /*beb0*/  FMUL.FTZ R71, R0, R71 ;  /* 0x0000004700477220 */ /* 0x000fe40000410000 */
[C---:B------:R-:W-:Y:S02]  /*bec0*/  FMUL.FTZ R72, R2.reuse, R72 ;  /* 0x0000004802487220 */ /* 0x040fe40000410000 */
[----:B------:R-:W-:Y:S02]  /*bed0*/  FMUL.FTZ R73, R2, R73 ;  /* 0x0000004902497220 */ /* 0x000fe40000410000 */
[C---:B------:R-:W-:Y:S01]  /*bee0*/  FMUL.FTZ R74, R0.reuse, R74 ;  /* 0x0000004a004a7220 */ /* 0x040fe20000410000 */
[----:B------:R-:W-:Y:S01]  /*bef0*/  LDSM.16.MT88.4 R152, [R249] ;  /* 0x00000000f998783b */ /* 0x000fe20000004200 */
[C---:B------:R-:W-:Y:S02]  /*bf00*/  FMUL.FTZ R75, R0.reuse, R75 ;  /* 0x0000004b004b7220 */ /* 0x040fe40000410000 */
[C---:B-1----:R-:W-:Y:S02]  /*bf10*/  FMUL.FTZ R6, R0.reuse, R150 ;  /* 0x0000009600067220 */ /* 0x042fe40000410000 */
[----:B------:R-:W-:Y:S02]  /*bf20*/  FMUL.FTZ R7, R0, R151 ;  /* 0x0000009700077220 */ /* 0x000fe40000410000 */
[--C-:B------:R-:W-:Y:S01]  /*bf30*/  FFMA.FTZ R18, R18, c[0x0][0x2d0], -R3.reuse ;  /* 0x0000b40012127a23 */ /* 0x100fe20000010803 */
[----:B------:R-:W1:Y:S01]  /*bf40*/  LDSM.16.MT88.4 R148, [R227] ;  /* 0x00000000e394783b */ /* 0x000e620000004200 */
[--C-:B------:R-:W-:Y:S02]  /*bf50*/  FFMA.FTZ R142, R19, c[0x0][0x2d0], -R3.reuse ;  /* 0x0000b400138e7a23 */ /* 0x100fe40000010803 */
[--C-:B------:R-:W-:Y:S02]  /*bf60*/  FFMA.FTZ R22, R22, c[0x0][0x2d0], -R3.reuse ;  /* 0x0000b40016167a23 */ /* 0x100fe40000010803 */
[--C-:B------:R-:W-:Y:S02]  /*bf70*/  FFMA.FTZ R23, R23, c[0x0][0x2d0], -R3.reuse ;  /* 0x0000b40017177a23 */ /* 0x100fe40000010803 */
[--C-:B------:R-:W-:Y:S01]  /*bf80*/  FFMA.FTZ R26, R26, c[0x0][0x2d0], -R3.reuse ;  /* 0x0000b4001a1a7a23 */ /* 0x100fe20000010803 */
[----:B------:R-:W0:Y:S01]  /*bf90*/  LDGDEPBAR ;  /* 0x00000000000079af */ /* 0x000e220000000000 */
[--C-:B------:R-:W-:Y:S02]  /*bfa0*/  FFMA.FTZ R27, R27, c[0x0][0x2d0], -R3.reuse ;  /* 0x0000b4001b1b7a23 */ /* 0x100fe40000010803 */
[--C-:B------:R-:W-:Y:S02]  /*bfb0*/  FFMA.FTZ R34, R34, c[0x0][0x2d0], -R3.reuse ;  /* 0x0000b40022227a23 */ /* 0x100fe40000010803 */
[--C-:B------:R-:W-:Y:S02]  /*bfc0*/  FFMA.FTZ R29, R29, c[0x0][0x2d0], -R212.reuse ;  /* 0x0000b4001d1d7a23 */ /* 0x100fe400000108d4 */
[--C-:B------:R-:W-:Y:S01]  /*bfd0*/  FFMA.FTZ R30, R30, c[0x0][0x2d0], -R3.reuse ;  /* 0x0000b4001e1e7a23 */ /* 0x100fe20000010803 */
[C---:B--2---:R-:W-:Y:S01]  /*bfe0*/  HMMA.16816.F32.BF16 R4, R144.reuse, R164, R4 ;  /* 0x000000a49004723c */ /* 0x044fe20000041804 */
[----:B------:R2:W5:Y:S04]  /*bff0*/  LDL.LU R250, [R1+0x94] ;  /* 0x0000940001fa7983 */ /* 0x0005680000300800 */
[--C-:B------:R-:W-:Y:S02]  /*c000*/  FFMA.FTZ R31, R31, c[0x0][0x2d0], -R3.reuse ;  /* 0x0000b4001f1f7a23 */ /* 0x100fe40000010803 */
[C---:B------:R-:W-:Y:S01]  /*c010*/  FMUL.FTZ R76, R2.reuse, R76 ;  /* 0x0000004c024c7220 */ /* 0x040fe20000410000 */
[C---:B------:R-:W-:Y:S01]  /*c020*/  HMMA.16816.F32.BF16 R8, R144.reuse, R166, R8 ;  /* 0x000000a69008723c */ /* 0x040fe20000041808 */
[----:B------:R-:W4:Y:S03]  /*c030*/  LDSM.16.MT88.4 R164, [R224+0x3000] ;  /* 0x00300000e0a4783b */ /* 0x000f260000004200 */
[----:B------:R-:W-:Y:S02]  /*c040*/  FMUL.FTZ R77, R2, R77 ;  /* 0x0000004d024d7220 */ /* 0x000fe40000410000 */
[C---:B------:R-:W-:Y:S02]  /*c050*/  FMUL.FTZ R78, R0.reuse, R78 ;  /* 0x0000004e004e7220 */ /* 0x040fe40000410000 */
[C---:B---3--:R-:W-:Y:S01]  /*c060*/  HMMA.16816.F32.BF16 R100, R144.reuse, R208, R100 ;  /* 0x000000d09064723c */ /* 0x048fe20000041864 */
[----:B------:R-:W3:Y:S03]  /*c070*/  MUFU.EX2 R208, R13 ;  /* 0x0000000d00d07308 */ /* 0x000ee60000000800 */
[----:B------:R-:W-:Y:S02]  /*c080*/  FMUL.FTZ R79, R0, R79 ;  /* 0x0000004f004f7220 */ /* 0x000fe40000410000 */
[C---:B------:R-:W-:Y:S02]  /*c090*/  FMUL.FTZ R80, R2.reuse, R80 ;  /* 0x0000005002507220 */ /* 0x040fe40000410000 */
[C---:B------:R-:W-:Y:S03]  /*c0a0*/  HMMA.16816.F32.BF16 R104, R144.reuse, R210, R104 ;  /* 0x000000d29068723c */ /* 0x040fe60000041868 */
[----:B------:R2:W2:Y:S01]  /*c0b0*/  MUFU.EX2 R211, R15 ;  /* 0x0000000f00d37308 */ /* 0x0004a20000000800 */
[----:B------:R-:W-:Y:S02]  /*c0c0*/  FMUL.FTZ R81, R2, R81 ;  /* 0x0000005102517220 */ /* 0x000fe40000410000 */
[C---:B------:R-:W-:Y:S02]  /*c0d0*/  FMUL.FTZ R82, R0.reuse, R82 ;  /* 0x0000005200527220 */ /* 0x040fe40000410000 */
[C---:B-1----:R-:W-:Y:S04]  /*c0e0*/  HMMA.16816.F32.BF16 R108, R144.reuse, R148, R108 ;  /* 0x00000094906c723c */ /* 0x042fe8000004186c */
[----:B------:R-:W-:Y:S01]  /*c0f0*/  FMUL.FTZ R83, R0, R83 ;  /* 0x0000005300537220 */ /* 0x000fe20000410000 */
[----:B------:R1:W-:Y:S01]  /*c100*/  MUFU.EX2 R210, R18 ;  /* 0x0000001200d27308 */ /* 0x0003e20000000800 */
[C---:B------:R-:W-:Y:S02]  /*c110*/  FMUL.FTZ R84, R2.reuse, R84 ;  /* 0x0000005402547220 */ /* 0x040fe40000410000 */
[C---:B------:R-:W-:Y:S01]  /*c120*/  HMMA.16816.F32.BF16 R112, R144.reuse, R150, R112 ;  /* 0x000000969070723c */ /* 0x040fe20000041870 */
[----:B------:R-:W3:Y:S03]  /*c130*/  LDSM.16.MT88.4 R148, [R228+0x3000] ;  /* 0x00300000e494783b */ /* 0x000ee60000004200 */
[----:B------:R-:W-:Y:S02]  /*c140*/  FMUL.FTZ R85, R2, R85 ;  /* 0x0000005502557220 */ /* 0x000fe40000410000 */
[C---:B------:R-:W-:Y:S01]  /*c150*/  FMUL.FTZ R86, R0.reuse, R86 ;  /* 0x0000005600567220 */ /* 0x040fe20000410000 */
[----:B------:R3:W3:Y:S01]  /*c160*/  MUFU.EX2 R209, R142 ;  /* 0x0000008e00d17308 */ /* 0x0006e20000000800 */
[C---:B------:R-:W-:Y:S01]  /*c170*/  HMMA.16816.F32.BF16 R116, R144.reuse, R152, R116 ;  /* 0x000000989074723c */ /* 0x040fe20000041874 */
[----:B--2---:R-:W-:Y:S03]  /*c180*/  LDSM.16.MT88.4 R12, [R230+0x6000] ;  /* 0x00600000e60c783b */ /* 0x004fe60000004200 */
[----:B------:R-:W-:Y:S02]  /*c190*/  FMUL.FTZ R87, R0, R87 ;  /* 0x0000005700577220 */ /* 0x000fe40000410000 */
[C---:B------:R-:W-:Y:S02]  /*c1a0*/  FMUL.FTZ R88, R2.reuse, R88 ;  /* 0x0000005802587220 */ /* 0x040fe40000410000 */
[C---:B------:R-:W-:Y:S01]  /*c1b0*/  HMMA.16816.F32.BF16 R120, R144.reuse, R154, R120 ;  /* 0x0000009a9078723c */ /* 0x040fe20000041878 */
[----:B------:R-:W2:Y:S03]  /*c1c0*/  LDSM.16.MT88.4 R152, [R227+0x3000] ;  /* 0x00300000e398783b */ /* 0x000ea60000004200 */
[----:B------:R-:W-:Y:S02]  /*c1d0*/  FMUL.FTZ R89, R2, R89 ;  /* 0x0000005902597220 */ /* 0x000fe40000410000 */
[C---:B------:R-:W-:Y:S02]  /*c1e0*/  FMUL.FTZ R90, R0.reuse, R90 ;  /* 0x0000005a005a7220 */ /* 0x040fe40000410000 */
[C---:B----4-:R-:W-:Y:S01]  /*c1f0*/  HMMA.16816.F32.BF16 R124, R144.reuse, R164, R124 ;  /* 0x000000a4907c723c */ /* 0x050fe2000004187c */
[----:B-1----:R-:W-:Y:S03]  /*c200*/  LDSM.16.MT88.4 R16, [R228+0x800] ;  /* 0x00080000e410783b */ /* 0x002fe60000004200 */
[----:B------:R-:W-:Y:S02]  /*c210*/  FMUL.FTZ R91, R0, R91 ;  /* 0x0000005b005b7220 */ /* 0x000fe40000410000 */
[C---:B------:R-:W-:Y:S01]  /*c220*/  FMUL.FTZ R92, R2.reuse, R92 ;  /* 0x0000005c025c7220 */ /* 0x040fe20000410000 */
[----:B---3--:R-:W-:Y:S01]  /*c230*/  MOV R142, R208 ;  /* 0x000000d0008e7202 */ /* 0x008fe20000000f00 */
[C---:B------:R-:W-:Y:S01]  /*c240*/  HMMA.16816.F32.BF16 R128, R144.reuse, R166, R128 ;  /* 0x000000a69080723c */ /* 0x040fe20000041880 */
[----:B------:R-:W-:Y:S01]  /*c250*/  MUFU.EX2 R208, R22 ;  /* 0x0000001600d07308 */ /* 0x000fe20000000800 */
[----:B------:R-:W1:Y:S02]  /*c260*/  LDSM.16.MT88.4 R164, [R230+0x3000] ;  /* 0x00300000e6a4783b */ /* 0x000e640000004200 */
[----:B------:R-:W-:Y:S02]  /*c270*/  FMUL.FTZ R93, R2, R93 ;  /* 0x0000005d025d7220 */ /* 0x000fe40000410000 */
[C---:B------:R-:W-:Y:S02]  /*c280*/  FMUL.FTZ R94, R0.reuse, R94 ;  /* 0x0000005e005e7220 */ /* 0x040fe40000410000 */
[----:B------:R-:W-:Y:S01]  /*c290*/  FMUL.FTZ R95, R0, R95 ;  /* 0x0000005f005f7220 */ /* 0x000fe20000410000 */
[C---:B------:R-:W-:Y:S03]  /*c2a0*/  HMMA.16816.F32.BF16 R132, R144.reuse, R148, R132 ;  /* 0x000000949084723c */ /* 0x040fe60000041884 */
[C---:B------:R-:W-:Y:S02]  /*c2b0*/  FMUL.FTZ R96, R2.reuse, R96 ;  /* 0x0000006002607220 */ /* 0x040fe40000410000 */
[----:B------:R-:W-:Y:S02]  /*c2c0*/  FMUL.FTZ R97, R2, R97 ;  /* 0x0000006102617220 */ /* 0x000fe40000410000 */
[C---:B------:R-:W-:Y:S01]  /*c2d0*/  FMUL.FTZ R98, R0.reuse, R98 ;  /* 0x0000006200627220 */ /* 0x040fe20000410000 */
[C---:B------:R-:W-:Y:S01]  /*c2e0*/  HMMA.16816.F32.BF16 R136, R144.reuse, R150, R136 ;  /* 0x000000969088723c */ /* 0x040fe20000041888 */
[----:B------:R-:W3:Y:S03]  /*c2f0*/  LDSM.16.MT88.4 R148, [R224+0x6000] ;  /* 0x00600000e094783b */ /* 0x000ee60000004200 */
[----:B------:R-:W-:Y:S02]  /*c300*/  FMUL.FTZ R99, R0, R99 ;  /* 0x0000006300637220 */ /* 0x000fe40000410000 */
[--C-:B------:R-:W-:Y:S02]  /*c310*/  FFMA.FTZ R32, R32, c[0x0][0x2d0], -R212.reuse ;  /* 0x0000b40020207a23 */ /* 0x100fe400000108d4 */
[--C-:B------:R-:W-:Y:S01]  /*c320*/  FFMA.FTZ R33, R33, c[0x0][0x2d0], -R212.reuse ;  /* 0x0000b40021217a23 */ /* 0x100fe200000108d4 */
[C---:B--2---:R-:W-:Y:S03]  /*c330*/  HMMA.16816.F32.BF16 R52, R144.reuse, R152, R52 ;  /* 0x000000989034723c */ /* 0x044fe60000041834 */
[--C-:B------:R-:W-:Y:S02]  /*c340*/  FFMA.FTZ R35, R35, c[0x0][0x2d0], -R3.reuse ;  /* 0x0000b40023237a23 */ /* 0x100fe40000010803 */
[--C-:B------:R-:W-:Y:S02]  /*c350*/  FFMA.FTZ R40, R40, c[0x0][0x2d0], -R212.reuse ;  /* 0x0000b40028287a23 */ /* 0x100fe400000108d4 */
[--C-:B------:R-:W-:Y:S01]  /*c360*/  FFMA.FTZ R41, R41, c[0x0][0x2d0], -R212.reuse ;  /* 0x0000b40029297a23 */ /* 0x100fe200000108d4 */
[C---:B------:R-:W-:Y:S01]  /*c370*/  HMMA.16816.F32.BF16 R56, R144.reuse, R154, R56 ;  /* 0x0000009a9038723c */ /* 0x040fe20000041838 */
[----:B------:R-:W2:Y:S02]  /*c380*/  LDSM.16.MT88.4 R152, [R228+0x6000] ;  /* 0x00600000e498783b */ /* 0x000ea40000004200 */
[----:B------:R-:W-:Y:S01]  /*c390*/  MUFU.EX2 R40, R40 ;  /* 0x0000002800287308 */ /* 0x000fe20000000800 */
[--C-:B------:R-:W-:Y:S02]  /*c3a0*/  FFMA.FTZ R42, R42, c[0x0][0x2d0], -R3.reuse ;  /* 0x0000b4002a2a7a23 */ /* 0x100fe40000010803 */
[--C-:B------:R-:W-:Y:S02]  /*c3b0*/  FFMA.FTZ R43, R43, c[0x0][0x2d0], -R3.reuse ;  /* 0x0000b4002b2b7a23 */ /* 0x100fe40000010803 */
[C---:B-1----:R-:W-:Y:S04]  /*c3c0*/  HMMA.16816.F32.BF16 R60, R144.reuse, R164, R60 ;  /* 0x000000a4903c723c */ /* 0x042fe8000004183c */
[--C-:B------:R-:W-:Y:S01]  /*c3d0*/  FFMA.FTZ R36, R36, c[0x0][0x2d0], -R212.reuse ;  /* 0x0000b40024247a23 */ /* 0x100fe200000108d4 */
[----:B------:R-:W-:Y:S01]  /*c3e0*/  MUFU.EX2 R41, R41 ;  /* 0x0000002900297308 */ /* 0x000fe20000000800 */
[--C-:B------:R-:W-:Y:S02]  /*c3f0*/  FFMA.FTZ R37, R37, c[0x0][0x2d0], -R212.reuse ;  /* 0x0000b40025257a23 */ /* 0x100fe400000108d4 */
[C---:B------:R-:W-:Y:S01]  /*c400*/  HMMA.16816.F32.BF16 R64, R144.reuse, R166, R64 ;  /* 0x000000a69040723c */ /* 0x040fe20000041840 */
[----:B------:R-:W1:Y:S03]  /*c410*/  LDSM.16.MT88.4 R164, [R227+0x6000] ;  /* 0x00600000e3a4783b */ /* 0x000e660000004200 */
[--C-:B------:R-:W-:Y:S02]  /*c420*/  FFMA.FTZ R38, R38, c[0x0][0x2d0], -R3.reuse ;  /* 0x0000b40026267a23 */ /* 0x100fe40000010803 */
[--C-:B------:R-:W-:Y:S01]  /*c430*/  FFMA.FTZ R39, R39, c[0x0][0x2d0], -R3.reuse ;  /* 0x0000b40027277a23 */ /* 0x100fe20000010803 */
[----:B------:R-:W-:Y:S01]  /*c440*/  MUFU.EX2 R42, R42 ;  /* 0x0000002a002a7308 */ /* 0x000fe20000000800 */
[C---:B---3--:R-:W-:Y:S04]  /*c450*/  HMMA.16816.F32.BF16 R68, R144.reuse, R148, R68 ;  /* 0x000000949044723c */ /* 0x048fe80000041844 */
[--C-:B------:R-:W-:Y:S02]  /*c460*/  FFMA.FTZ R44, R44, c[0x0][0x2d0], -R212.reuse ;  /* 0x0000b4002c2c7a23 */ /* 0x100fe400000108d4 */
[--C-:B------:R-:W-:Y:S02]  /*c470*/  FFMA.FTZ R45, R45, c[0x0][0x2d0], -R212.reuse ;  /* 0x0000b4002d2d7a23 */ /* 0x100fe400000108d4 */
[C---:B------:R-:W-:Y:S01]  /*c480*/  HMMA.16816.F32.BF16 R72, R144.reuse, R150, R72 ;  /* 0x000000969048723c */ /* 0x040fe20000041848 */
[----:B------:R-:W3:Y:S01]  /*c490*/  LDSM.16.MT88.4 R148, [R224+0x800] ;  /* 0x00080000e094783b */ /* 0x000ee20000004200 */
[----:B------:R-:W-:Y:S02]  /*c4a0*/  MUFU.EX2 R43, R43 ;  /* 0x0000002b002b7308 */ /* 0x000fe40000000800 */
[--C-:B------:R-:W-:Y:S02]  /*c4b0*/  FFMA.FTZ R48, R48, c[0x0][0x2d0], -R212.reuse ;  /* 0x0000b40030307a23 */ /* 0x100fe400000108d4 */
[----:B------:R-:W-:Y:S02]  /*c4c0*/  FFMA.FTZ R212, R49, c[0x0][0x2d0], -R212 ;  /* 0x0000b40031d47a23 */ /* 0x000fe400000108d4 */
[C---:B--2---:R-:W-:Y:S04]  /*c4d0*/  HMMA.16816.F32.BF16 R76, R144.reuse, R152, R76 ;  /* 0x00000098904c723c */ /* 0x044fe8000004184c */
[----:B------:R-:W-:Y:S04]  /*c4e0*/  MUFU.EX2 R212, R212 ;  /* 0x000000d400d47308 */ /* 0x000fe80000000800 */
[C---:B------:R-:W-:Y:S01]  /*c4f0*/  HMMA.16816.F32.BF16 R80, R144.reuse, R154, R80 ;  /* 0x0000009a9050723c */ /* 0x040fe20000041850 */
[----:B------:R-:W2:Y:S05]  /*c500*/  LDSM.16.MT88.4 R152, [R227+0x800] ;  /* 0x00080000e398783b */ /* 0x000eaa0000004200 */
[----:B------:R-:W-:Y:S02]  /*c510*/  MUFU.EX2 R44, R44 ;  /* 0x0000002c002c7308 */ /* 0x000fe40000000800 */
[C---:B-1----:R-:W-:Y:S07]  /*c520*/  HMMA.16816.F32.BF16 R84, R144.reuse, R164, R84 ;  /* 0x000000a49054723c */ /* 0x042fee0000041854 */
[----:B------:R-:W-:Y:S01]  /*c530*/  MOV R164, R219 ;  /* 0x000000db00a47202 */ /* 0x000fe20000000f00 */
[C---:B------:R-:W-:Y:S01]  /*c540*/  HMMA.16816.F32.BF16 R88, R144.reuse, R166, R88 ;  /* 0x000000a69058723c */ /* 0x040fe20000041858 */
[----:B------:R-:W1:Y:S03]  /*c550*/  MUFU.EX2 R166, R20 ;  /* 0x0000001400a67308 */ /* 0x000e660000000800 */
[----:B------:R-:W-:Y:S04]  /*c560*/  MOV R165, R223 ;  /* 0x000000df00a57202 */ /* 0x000fe80000000f00 */
[C---:B------:R-:W-:Y:S03]  /*c570*/  HMMA.16816.F32.BF16 R92, R144.reuse, R12, R92 ;  /* 0x0000000c905c723c */ /* 0x040fe6000004185c */
[----:B------:R-:W-:Y:S04]  /*c580*/  MUFU.EX2 R219, R21 ;  /* 0x0000001500db7308 */ /* 0x000fe80000000800 */
[----:B------:R-:W-:Y:S01]  /*c590*/  F2FP.BF16.PACK_AB R12, R142, R143 ;  /* 0x0000008f8e0c723e */ /* 0x000fe200000010ff */
[----:B------:R-:W-:Y:S01]  /*c5a0*/  HMMA.16816.F32.BF16 R96, R144, R14, R96 ;  /* 0x0000000e9060723c */ /* 0x000fe20000041860 */
[----:B------:R-:W4:Y:S03]  /*c5b0*/  LDSM.16.MT88.4 R144, [R230+0x800] ;  /* 0x00080000e690783b */ /* 0x000f260000004200 */
[----:B------:R-:W-:Y:S01]  /*c5c0*/  F2FP.BF16.PACK_AB R13, R211, R213 ;  /* 0x000000d5d30d723e */ /* 0x000fe200000010ff */
[----:B------:R1:W-:Y:S02]  /*c5d0*/  MUFU.EX2 R167, R23 ;  /* 0x0000001700a77308 */ /* 0x0003e40000000800 */
[-C--:B------:R-:W-:Y:S02]  /*c5e0*/  F2FP.BF16.PACK_AB R14, R220, R221.reuse ;  /* 0x000000dddc0e723e */ /* 0x080fe400000010ff */
[----:B------:R-:W-:Y:S06]  /*c5f0*/  F2FP.BF16.PACK_AB R15, R209, R210 ;  /* 0x000000d2d10f723e */ /* 0x000fec00000010ff */
[----:B------:R-:W-:Y:S01]  /*c600*/  MUFU.EX2 R223, R25 ;  /* 0x0000001900df7308 */ /* 0x000fe20000000800 */
[C---:B---3--:R-:W-:Y:S08]  /*c610*/  HMMA.16816.F32.BF16 R4, R12.reuse, R148, R4 ;  /* 0x000000940c04723c */ /* 0x048ff00000041804 */
[C---:B------:R-:W-:Y:S01]  /*c620*/  HMMA.16816.F32.BF16 R8, R12.reuse, R150, R8 ;  /* 0x000000960c08723c */ /* 0x040fe20000041808 */
[----:B------:R-:W3:Y:S01]  /*c630*/  LDSM.16.MT88.4 R148, [R224+0x3800] ;  /* 0x00380000e094783b */ /* 0x000ee20000004200 */
[----:B------:R-:W-:Y:S06]  /*c640*/  MUFU.EX2 R45, R45 ;  /* 0x0000002d002d7308 */ /* 0x000fec0000000800 */
[C---:B------:R-:W-:Y:S01]  /*c650*/  HMMA.16816.F32.BF16 R100, R12.reuse, R16, R100 ;  /* 0x000000100c64723c */ /* 0x040fe20000041864 */
[----:B-1----:R-:W-:Y:S03]  /*c660*/  LDSM.16.MT88.4 R20, [R228+0x1000] ;  /* 0x00100000e414783b */ /* 0x002fe60000004200 */
[----:B------:R-:W-:Y:S04]  /*c670*/  MUFU.EX2 R48, R48 ;  /* 0x0000003000307308 */ /* 0x000fe80000000800 */
[C---:B------:R-:W-:Y:S01]  /*c680*/  HMMA.16816.F32.BF16 R104, R12.reuse, R18, R104 ;  /* 0x000000120c68723c */ /* 0x040fe20000041868 */
[----:B------:R-:W1:Y:S07]  /*c690*/  LDSM.16.MT88.4 R16, [R228+0x3800] ;  /* 0x00380000e410783b */ /* 0x000e6e0000004200 */
[C---:B--2---:R-:W-:Y:S08]  /*c6a0*/  HMMA.16816.F32.BF16 R108, R12.reuse, R152, R108 ;  /* 0x000000980c6c723c */ /* 0x044ff0000004186c */
[C---:B------:R-:W-:Y:S01]  /*c6b0*/  HMMA.16816.F32.BF16 R112, R12.reuse, R154, R112 ;  /* 0x0000009a0c70723c */ /* 0x040fe20000041870 */
[----:B------:R-:W2:Y:S07]  /*c6c0*/  LDSM.16.MT88.4 R152, [R227+0x3800] ;  /* 0x00380000e398783b */ /* 0x000eae0000004200 */
[C---:B----4-:R-:W-:Y:S08]  /*c6d0*/  HMMA.16816.F32.BF16 R116, R12.reuse, R144, R116 ;  /* 0x000000900c74723c */ /* 0x050ff00000041874 */
[C---:B------:R-:W-:Y:S01]  /*c6e0*/  HMMA.16816.F32.BF16 R120, R12.reuse, R146, R120 ;  /* 0x000000920c78723c */ /* 0x040fe20000041878 */
[----:B------:R-:W4:Y:S07]  /*c6f0*/  LDSM.16.MT88.4 R144, [R230+0x3800] ;  /* 0x00380000e690783b */ /* 0x000f2e0000004200 */
        /* <DEDUP_REMOVED lines=12> */
[C---:B---3--:R-:W-:Y:S01]  /*c7c0*/  HMMA.16816.F32.BF16 R68, R12.reuse, R148, R68 ;  /* 0x000000940c44723c */ /* 0x048fe20000041844 */
[----:B------:R-:W3:Y:S06]  /*c7d0*/  MUFU.EX2 R148, R24 ;  /* 0x0000001800947308 */ /* 0x000eec0000000800 */
[----:B------:R-:W-:Y:S01]  /*c7e0*/  MOV R149, R221 ;  /* 0x000000dd00957202 */ /* 0x000fe20000000f00 */
[C---:B------:R-:W-:Y:S03]  /*c7f0*/  HMMA.16816.F32.BF16 R72, R12.reuse, R150, R72 ;  /* 0x000000960c48723c */ /* 0x040fe60000041848 */
[----:B------:R-:W-:Y:S04]  /*c800*/  MUFU.EX2 R221, R29 ;  /* 0x0000001d00dd7308 */ /* 0x000fe80000000800 */
[----:B------:R-:W-:Y:S01]  /*c810*/  MOV R151, R166 ;  /* 0x000000a600977202 */ /* 0x000fe20000000f00 */
[C---:B-1----:R-:W-:Y:S05]  /*c820*/  HMMA.16816.F32.BF16 R76, R12.reuse, R16, R76 ;  /* 0x000000100c4c723c */ /* 0x042fea000004184c */
[----:B------:R-:W-:Y:S03]  /*c830*/  MUFU.EX2 R166, R26 ;  /* 0x0000001a00a67308 */ /* 0x000fe60000000800 */
[C---:B------:R-:W-:Y:S01]  /*c840*/  HMMA.16816.F32.BF16 R80, R12.reuse, R18, R80 ;  /* 0x000000120c50723c */ /* 0x040fe20000041850 */
[----:B------:R-:W1:Y:S07]  /*c850*/  LDSM.16.MT88.4 R16, [R224+0x1000] ;  /* 0x00100000e010783b */ /* 0x000e6e0000004200 */
[C---:B--2---:R-:W-:Y:S07]  /*c860*/  HMMA.16816.F32.BF16 R84, R12.reuse, R152, R84 ;  /* 0x000000980c54723c */ /* 0x044fee0000041854 */
[----:B------:R-:W-:Y:S01]  /*c870*/  MOV R152, R165 ;  /* 0x000000a500987202 */ /* 0x000fe20000000f00 */
[C---:B------:R-:W-:Y:S01]  /*c880*/  HMMA.16816.F32.BF16 R88, R12.reuse, R154, R88 ;  /* 0x0000009a0c58723c */ /* 0x040fe20000041858 */
[----:B------:R2:W1:Y:S03]  /*c890*/  MUFU.EX2 R165, R27 ;  /* 0x0000001b00a57308 */ /* 0x0004660000000800 */
[----:B------:R-:W-:Y:S03]  /*c8a0*/  MOV R153, R164 ;  /* 0x000000a400997202 */ /* 0x000fe60000000f00 */
[----:B---3--:R-:W-:Y:S01]  /*c8b0*/  MOV R154, R148 ;  /* 0x00000094009a7202 */ /* 0x008fe20000000f00 */
[C---:B----4-:R-:W-:Y:S03]  /*c8c0*/  HMMA.16816.F32.BF16 R92, R12.reuse, R144, R92 ;  /* 0x000000900c5c723c */ /* 0x050fe6000004185c */
[----:B------:R-:W-:Y:S01]  /*c8d0*/  MUFU.EX2 R164, R30 ;  /* 0x0000001e00a47308 */ /* 0x000fe20000000800 */
[----:B------:R-:W-:Y:S02]  /*c8e0*/  MOV R155, R222 ;  /* 0x000000de009b7202 */ /* 0x000fe40000000f00 */
[----:B------:R-:W-:Y:S02]  /*c8f0*/  MOV R49, R154 ;  /* 0x0000009a00317202 */ /* 0x000fe40000000f00 */
[----:B------:R-:W-:Y:S01]  /*c900*/  HMMA.16816.F32.BF16 R96, R12, R146, R96 ;  /* 0x000000920c60723c */ /* 0x000fe20000041860 */
[----:B------:R-:W-:Y:S03]  /*c910*/  LDSM.16.MT88.4 R144, [R230+0x1000] ;  /* 0x00100000e690783b */ /* 0x000fe60000004200 */
[----:B------:R-:W-:Y:S01]  /*c920*/  MOV R148, R220 ;  /* 0x000000dc00947202 */ /* 0x000fe20000000f00 */
[----:B------:R-:W3:Y:S02]  /*c930*/  MUFU.EX2 R222, R28 ;  /* 0x0000001c00de7308 */ /* 0x000ee40000000800 */
[----:B------:R-:W-:Y:S02]  /*c940*/  F2FP.BF16.PACK_AB R14, R223, R154 ;  /* 0x0000009adf0e723e */ /* 0x000fe400000010ff */
[----:B--2---:R-:W2:Y:S03]  /*c950*/  LDSM.16.MT88.4 R24, [R227+0x1000] ;  /* 0x00100000e318783b */ /* 0x004ea60000004200 */
[----:B------:R-:W-:Y:S02]  /*c960*/  F2FP.BF16.PACK_AB R12, R219, R151 ;  /* 0x00000097db0c723e */ /* 0x000fe400000010ff */
[----:B------:R-:W-:Y:S01]  /*c970*/  F2FP.BF16.PACK_AB R13, R167, R208 ;  /* 0x000000d0a70d723e */ /* 0x000fe200000010ff */
[----:B------:R4:W-:Y:S01]  /*c980*/  MUFU.EX2 R220, R32 ;  /* 0x0000002000dc7308 */ /* 0x0009e20000000800 */
[----:B-1----:R-:W-:Y:S02]  /*c990*/  F2FP.BF16.PACK_AB R15, R165, R166 ;  /* 0x000000a6a50f723e */ /* 0x002fe400000010ff */
[----:B------:R-:W-:Y:S02]  /*c9a0*/  MOV R150, R148 ;  /* 0x0000009400967202 */ /* 0x000fe40000000f00 */
[----:B------:R-:W-:Y:S03]  /*c9b0*/  MOV R148, R142 ;  /* 0x0000008e00947202 */ /* 0x000fe60000000f00 */
[C---:B------:R-:W-:Y:S02]  /*c9c0*/  HMMA.16816.F32.BF16 R4, R12.reuse, R16, R4 ;  /* 0x000000100c04723c */ /* 0x040fe40000041804 */
[----:B------:R1:W-:Y:S06]  /*c9d0*/  MUFU.EX2 R142, R39 ;  /* 0x00000027008e7308 */ /* 0x0003ec0000000800 */
[C---:B------:R-:W-:Y:S01]  /*c9e0*/  HMMA.16816.F32.BF16 R8, R12.reuse, R18, R8 ;  /* 0x000000120c08723c */ /* 0x040fe20000041808 */
[----:B------:R-:W3:Y:S07]  /*c9f0*/  LDSM.16.MT88.4 R16, [R224+0x4000] ;  /* 0x00400000e010783b */ /* 0x000eee0000004200 */
[C---:B------:R-:W-:Y:S04]  /*ca00*/  HMMA.16816.F32.BF16 R100, R12.reuse, R20, R100 ;  /* 0x000000140c64723c */ /* 0x040fe80000041864 */
[----:B----4-:R-:W-:Y:S02]  /*ca10*/  MOV R32, R219 ;  /* 0x000000db00207202 */ /* 0x010fe40000000f00 */
[----:B------:R4:W-:Y:S02]  /*ca20*/  MUFU.EX2 R219, R33 ;  /* 0x0000002100db7308 */ /* 0x0009e40000000800 */
[C---:B------:R-:W-:Y:S01]  /*ca30*/  HMMA.16816.F32.BF16 R104, R12.reuse, R22, R104 ;  /* 0x000000160c68723c */ /* 0x040fe20000041868 */
[----:B------:R-:W3:Y:S03]  /*ca40*/  LDSM.16.MT88.4 R20, [R228+0x4000] ;  /* 0x00400000e414783b */ /* 0x000ee60000004200 */
[--C-:B-1----:R-:W-:Y:S04]  /*ca50*/  FFMA.FTZ R39, R47, c[0x0][0x2d0], -R3.reuse ;  /* 0x0000b4002f277a23 */ /* 0x102fe80000010803 */
[C---:B--2---:R-:W-:Y:S02]  /*ca60*/  HMMA.16816.F32.BF16 R108, R12.reuse, R24, R108 ;  /* 0x000000180c6c723c */ /* 0x044fe4000004186c */
[----:B------:R-:W-:Y:S06]  /*ca70*/  MUFU.EX2 R39, R39 ;  /* 0x0000002700277308 */ /* 0x000fec0000000800 */
[C---:B------:R-:W-:Y:S01]  /*ca80*/  HMMA.16816.F32.BF16 R112, R12.reuse, R26, R112 ;  /* 0x0000001a0c70723c */ /* 0x040fe20000041870 */
[----:B------:R-:W1:Y:S03]  /*ca90*/  LDSM.16.MT88.4 R24, [R227+0x4000] ;  /* 0x00400000e318783b */ /* 0x000e660000004200 */
[----:B----4-:R-:W-:Y:S04]  /*caa0*/  MOV R33, R151 ;  /* 0x0000009700217202 */ /* 0x010fe80000000f00 */
[C---:B------:R-:W-:Y:S04]  /*cab0*/  HMMA.16816.F32.BF16 R116, R12.reuse, R144, R116 ;  /* 0x000000900c74723c */ /* 0x040fe80000041874 */
[----:B------:R-:W-:Y:S02]  /*cac0*/  MOV R47, R33 ;  /* 0x00000021002f7202 */ /* 0x000fe40000000f00 */
[----:B------:R-:W-:Y:S02]  /*cad0*/  MOV R151, R149 ;  /* 0x0000009500977202 */ /* 0x000fe40000000f00 */
[C---:B------:R-:W-:Y:S01]  /*cae0*/  HMMA.16816.F32.BF16 R120, R12.reuse, R146, R120 ;  /* 0x000000920c78723c */ /* 0x040fe20000041878 */
[----:B------:R-:W2:Y:S03]  /*caf0*/  LDSM.16.MT88.4 R144, [R230+0x4000] ;  /* 0x00400000e690783b */ /* 0x000ea60000004200 */
[----:B------:R-:W-:Y:S02]  /*cb00*/  MOV R149, R143 ;  /* 0x0000008f00957202 */ /* 0x000fe40000000f00 */
[----:B------:R4:W-:Y:S02]  /*cb10*/  MUFU.EX2 R143, R38 ;  /* 0x00000026008f7308 */ /* 0x0009e40000000800 */
[C---:B---3--:R-:W-:Y:S08]  /*cb20*/  HMMA.16816.F32.BF16 R124, R12.reuse, R16, R124 ;  /* 0x000000100c7c723c */ /* 0x048ff0000004187c */
[C---:B------:R-:W-:Y:S01]  /*cb30*/  HMMA.16816.F32.BF16 R128, R12.reuse, R18, R128 ;  /* 0x000000120c80723c */ /* 0x040fe20000041880 */
[----:B------:R-:W3:Y:S07]  /*cb40*/  LDSM.16.MT88.4 R16, [R224+0x7000] ;  /* 0x00700000e010783b */ /* 0x000eee0000004200 */
[C---:B------:R-:W-:Y:S04]  /*cb50*/  HMMA.16816.F32.BF16 R132, R12.reuse, R20, R132 ;  /* 0x000000140c84723c */ /* 0x040fe80000041884 */
[--C-:B----4-:R-:W-:Y:S01]  /*cb60*/  FFMA.FTZ R38, R46, c[0x0][0x2d0], -R3.reuse ;  /* 0x0000b4002e267a23 */ /* 0x110fe20000010803 */
[----:B------:R-:W-:Y:S03]  /*cb70*/  MOV R46, R32 ;  /* 0x00000020002e7202 */ /* 0x000fe60000000f00 */
[C---:B------:R-:W-:Y:S01]  /*cb80*/  HMMA.16816.F32.BF16 R136, R12.reuse, R22, R136 ;  /* 0x000000160c88723c */ /* 0x040fe20000041888 */
[----:B------:R-:W4:Y:S01]  /*cb90*/  LDSM.16.MT88.4 R20, [R228+0x7000] ;  /* 0x00700000e414783b */ /* 0x000f220000004200 */
[----:B------:R-:W-:Y:S06]  /*cba0*/  MUFU.EX2 R38, R38 ;  /* 0x0000002600267308 */ /* 0x000fec0000000800 */
[C---:B-1----:R-:W-:Y:S08]  /*cbb0*/  HMMA.16816.F32.BF16 R52, R12.reuse, R24, R52 ;  /* 0x000000180c34723c */ /* 0x042ff00000041834 */
[C---:B------:R-:W-:Y:S01]  /*cbc0*/  HMMA.16816.F32.BF16 R56, R12.reuse, R26, R56 ;  /* 0x0000001a0c38723c */ /* 0x040fe20000041838 */
[----:B------:R-:W1:Y:S07]  /*cbd0*/  LDSM.16.MT88.4 R24, [R227+0x7000] ;  /* 0x00700000e318783b */ /* 0x000e6e0000004200 */
[C---:B--2---:R-:W-:Y:S01]  /*cbe0*/  HMMA.16816.F32.BF16 R60, R12.reuse, R144, R60 ;  /* 0x000000900c3c723c */ /* 0x044fe2000004183c */
[----:B------:R2:W-:Y:S07]  /*cbf0*/  MUFU.EX2 R145, R34 ;  /* 0x0000002200917308 */ /* 0x0005ee0000000800 */
[C---:B------:R-:W-:Y:S03]  /*cc00*/  HMMA.16816.F32.BF16 R64, R12.reuse, R146, R64 ;  /* 0x000000920c40723c */ /* 0x040fe60000041840 */
[----:B------:R1:W1:Y:S05]  /*cc10*/  MUFU.EX2 R146, R31 ;  /* 0x0000001f00927308 */ /* 0x00026a0000000800 */
[C---:B---3--:R-:W-:Y:S05]  /*cc20*/  HMMA.16816.F32.BF16 R68, R12.reuse, R16, R68 ;  /* 0x000000100c44723c */ /* 0x048fea0000041844 */
[----:B------:R3:W3:Y:S03]  /*cc30*/  MUFU.EX2 R144, R35 ;  /* 0x0000002300907308 */ /* 0x0006e60000000800 */
[C---:B------:R-:W-:Y:S01]  /*cc40*/  HMMA.16816.F32.BF16 R72, R12.reuse, R18, R72 ;  /* 0x000000120c48723c */ /* 0x040fe20000041848 */
[----:B--2---:R-:W2:Y:S04]  /*cc50*/  LDL.LU R34, [R1+0xc] ;  /* 0x00000c0001227983 */ /* 0x004ea80000300800 */
[----:B------:R-:W-:Y:S02]  /*cc60*/  LDSM.16.MT88.4 R16, [R224+0x1800] ;  /* 0x00180000e010783b */ /* 0x000fe40000004200 */
[----:B------:R3:W-:Y:S01]  /*cc70*/  MUFU.EX2 R147, R37 ;  /* 0x0000002500937308 */ /* 0x0007e20000000800 */
[C---:B----4-:R-:W-:Y:S05]  /*cc80*/  HMMA.16816.F32.BF16 R76, R12.reuse, R20, R76 ;  /* 0x000000140c4c723c */ /* 0x050fea000004184c */
[----:B-1----:R-:W1:Y:S03]  /*cc90*/  LDSM.16.MT88.4 R28, [R230+0x7000] ;  /* 0x00700000e61c783b */ /* 0x002e660000004200 */
[C---:B------:R-:W-:Y:S05]  /*cca0*/  HMMA.16816.F32.BF16 R80, R12.reuse, R22, R80 ;  /* 0x000000160c50723c */ /* 0x040fea0000041850 */
[----:B------:R-:W4:Y:S01]  /*ccb0*/  LDSM.16.MT88.4 R20, [R228+0x1800] ;  /* 0x00180000e414783b */ /* 0x000f220000004200 */
[----:B---3--:R-:W-:Y:S02]  /*ccc0*/  MOV R35, R214 ;  /* 0x000000d600237202 */ /* 0x008fe40000000f00 */
[C---:B------:R-:W-:Y:S01]  /*ccd0*/  HMMA.16816.F32.BF16 R84, R12.reuse, R24, R84 ;  /* 0x000000180c54723c */ /* 0x040fe20000041854 */
[----:B------:R-:W3:Y:S03]  /*cce0*/  MUFU.EX2 R214, R36 ;  /* 0x0000002400d67308 */ /* 0x000ee60000000800 */
[--C-:B------:R-:W-:Y:S04]  /*ccf0*/  FFMA.FTZ R37, R50, c[0x0][0x2d0], -R3.reuse ;  /* 0x0000b40032257a23 */ /* 0x100fe80000010803 */
[C---:B------:R-:W-:Y:S01]  /*cd00*/  HMMA.16816.F32.BF16 R88, R12.reuse, R26, R88 ;  /* 0x0000001a0c58723c */ /* 0x040fe20000041858 */
[----:B------:R-:W3:Y:S03]  /*cd10*/  LDSM.16.MT88.4 R24, [R227+0x1800] ;  /* 0x00180000e318783b */ /* 0x000ee60000004200 */
[----:B------:R-:W-:Y:S01]  /*cd20*/  MOV R50, R155 ;  /* 0x0000009b00327202 */ /* 0x000fe20000000f00 */
[----:B------:R-:W-:Y:S01]  /*cd30*/  FFMA.FTZ R3, R51, c[0x0][0x2d0], -R3 ;  /* 0x0000b40033037a23 */ /* 0x000fe20000010803 */
[----:B------:R-:W-:Y:S01]  /*cd40*/  MOV R51, R152 ;  /* 0x0000009800337202 */ /* 0x000fe20000000f00 */
[----:B------:R-:W-:Y:S10]  /*cd50*/  MUFU.EX2 R37, R37 ;  /* 0x0000002500257308 */ /* 0x000ff40000000800 */
[----:B------:R3:W2:Y:S01]  /*cd60*/  MUFU.EX2 R36, R3 ;  /* 0x0000000300247308 */ /* 0x0006a20000000800 */
[C---:B-1----:R-:W-:Y:S08]  /*cd70*/  HMMA.16816.F32.BF16 R92, R12.reuse, R28, R92 ;  /* 0x0000001c0c5c723c */ /* 0x042ff0000004185c */
[----:B------:R-:W-:Y:S01]  /*cd80*/  HMMA.16816.F32.BF16 R96, R12, R30, R96 ;  /* 0x0000001e0c60723c */ /* 0x000fe20000041860 */
[----:B------:R-:W1:Y:S06]  /*cd90*/  LDSM.16.MT88.4 R28, [R230+0x1800] ;  /* 0x00180000e61c783b */ /* 0x000e6c0000004200 */
[----:B------:R-:W-:Y:S02]  /*cda0*/  F2FP.BF16.PACK_AB R12, R221, R222 ;  /* 0x000000dedd0c723e */ /* 0x000fe400000010ff */
[----:B------:R-:W-:Y:S03]  /*cdb0*/  F2FP.BF16.PACK_AB R13, R146, R164 ;  /* 0x000000a4920d723e */ /* 0x000fe600000010ff */
[----:B------:R-:W-:Y:S02]  /*cdc0*/  F2FP.BF16.PACK_AB R14, R219, R220 ;  /* 0x000000dcdb0e723e */ /* 0x000fe400000010ff */
[----:B------:R-:W-:Y:S02]  /*cdd0*/  F2FP.BF16.PACK_AB R15, R144, R145 ;  /* 0x00000091900f723e */ /* 0x000fe400000010ff */
[----:B---3--:R-:W-:Y:S05]  /*cde0*/  MOV R3, R148 ;  /* 0x0000009400037202 */ /* 0x008fea0000000f00 */
[C---:B------:R-:W-:Y:S08]  /*cdf0*/  HMMA.16816.F32.BF16 R4, R12.reuse, R16, R4 ;  /* 0x000000100c04723c */ /* 0x040ff00000041804 */
[C---:B------:R-:W-:Y:S01]  /*ce00*/  HMMA.16816.F32.BF16 R8, R12.reuse, R18, R8 ;  /* 0x000000120c08723c */ /* 0x040fe20000041808 */
[----:B------:R-:W3:Y:S07]  /*ce10*/  LDSM.16.MT88.4 R16, [R224+0x4800] ;  /* 0x00480000e010783b */ /* 0x000eee0000004200 */
[C---:B----4-:R-:W-:Y:S08]  /*ce20*/  HMMA.16816.F32.BF16 R100, R12.reuse, R20, R100 ;  /* 0x000000140c64723c */ /* 0x050ff00000041864 */
[C---:B------:R-:W-:Y:S01]  /*ce30*/  HMMA.16816.F32.BF16 R104, R12.reuse, R22, R104 ;  /* 0x000000160c68723c */ /* 0x040fe20000041868 */
[----:B------:R-:W4:Y:S07]  /*ce40*/  LDSM.16.MT88.4 R20, [R228+0x4800] ;  /* 0x00480000e414783b */ /* 0x000f2e0000004200 */
[C---:B------:R-:W-:Y:S08]  /*ce50*/  HMMA.16816.F32.BF16 R108, R12.reuse, R24, R108 ;  /* 0x000000180c6c723c */ /* 0x040ff0000004186c */
[C---:B------:R-:W-:Y:S01]  /*ce60*/  HMMA.16816.F32.BF16 R112, R12.reuse, R26, R112 ;  /* 0x0000001a0c70723c */ /* 0x040fe20000041870 */
[----:B------:R-:W4:Y:S07]  /*ce70*/  LDSM.16.MT88.4 R24, [R227+0x4800] ;  /* 0x00480000e318783b */ /* 0x000f2e0000004200 */
[C---:B-1----:R-:W-:Y:S08]  /*ce80*/  HMMA.16816.F32.BF16 R116, R12.reuse, R28, R116 ;  /* 0x0000001c0c74723c */ /* 0x042ff00000041874 */
[C---:B------:R-:W-:Y:S01]  /*ce90*/  HMMA.16816.F32.BF16 R120, R12.reuse, R30, R120 ;  /* 0x0000001e0c78723c */ /* 0x040fe20000041878 */
[----:B------:R-:W1:Y:S07]  /*cea0*/  LDSM.16.MT88.4 R28, [R230+0x4800] ;  /* 0x00480000e61c783b */ /* 0x000e6e0000004200 */
[C---:B---3--:R-:W-:Y:S08]  /*ceb0*/  HMMA.16816.F32.BF16 R124, R12.reuse, R16, R124 ;  /* 0x000000100c7c723c */ /* 0x048ff0000004187c */
        /* <DEDUP_REMOVED lines=19> */
[----:B------:R-:W2:Y:S07]  /*cff0*/  LDSM.16.MT88.4 R24, [R227+0x2000] ;  /* 0x00200000e318783b */ /* 0x000eae0000004200 */
[C---:B-1----:R-:W-:Y:S08]  /*d000*/  HMMA.16816.F32.BF16 R92, R12.reuse, R28, R92 ;  /* 0x0000001c0c5c723c */ /* 0x042ff0000004185c */
[----:B------:R-:W-:Y:S01]  /*d010*/  HMMA.16816.F32.BF16 R96, R12, R30, R96 ;  /* 0x0000001e0c60723c */ /* 0x000fe20000041860 */
[----:B------:R-:W1:Y:S06]  /*d020*/  LDSM.16.MT88.4 R28, [R230+0x2000] ;  /* 0x00200000e61c783b */ /* 0x000e6c0000004200 */
[----:B------:R-:W-:Y:S02]  /*d030*/  F2FP.BF16.PACK_AB R12, R147, R214 ;  /* 0x000000d6930c723e */ /* 0x000fe400000010ff */
[----:B------:R-:W-:Y:S03]  /*d040*/  F2FP.BF16.PACK_AB R13, R142, R143 ;  /* 0x0000008f8e0d723e */ /* 0x000fe600000010ff */
[----:B------:R-:W-:Y:S02]  /*d050*/  F2FP.BF16.PACK_AB R14, R41, R40 ;  /* 0x00000028290e723e */ /* 0x000fe400000010ff */
[----:B------:R-:W-:Y:S07]  /*d060*/  F2FP.BF16.PACK_AB R15, R43, R42 ;  /* 0x0000002a2b0f723e */ /* 0x000fee00000010ff */
[C---:B---3--:R-:W-:Y:S08]  /*d070*/  HMMA.16816.F32.BF16 R4, R12.reuse, R16, R4 ;  /* 0x000000100c04723c */ /* 0x048ff00000041804 */
[C---:B------:R-:W-:Y:S01]  /*d080*/  HMMA.16816.F32.BF16 R8, R12.reuse, R18, R8 ;  /* 0x000000120c08723c */ /* 0x040fe20000041808 */
[----:B------:R-:W3:Y:S03]  /*d090*/  LDSM.16.MT88.4 R16, [R224+0x5000] ;  /* 0x00500000e010783b */ /* 0x000ee60000004200 */
[----:B--2---:R-:W-:Y:S04]  /*d0a0*/  FFMA.FTZ R2, R2, R34, R35 ;  /* 0x0000002202027223 */ /* 0x004fe80000010023 */
[C---:B----4-:R-:W-:Y:S01]  /*d0b0*/  HMMA.16816.F32.BF16 R100, R12.reuse, R20, R100 ;  /* 0x000000140c64723c */ /* 0x050fe20000041864 */
[----:B------:R-:W2:Y:S07]  /*d0c0*/  LDSM.16.MT88.4 R32, [R228+0x5000] ;  /* 0x00500000e420783b */ /* 0x000eae0000004200 */
[C---:B------:R-:W-:Y:S01]  /*d0d0*/  HMMA.16816.F32.BF16 R104, R12.reuse, R22, R104 ;  /* 0x000000160c68723c */ /* 0x040fe20000041868 */
[----:B------:R-:W4:Y:S07]  /*d0e0*/  LDSM.16.MT88.4 R20, [R227+0x5000] ;  /* 0x00500000e314783b */ /* 0x000f2e0000004200 */
[C---:B------:R-:W-:Y:S08]  /*d0f0*/  HMMA.16816.F32.BF16 R108, R12.reuse, R24, R108 ;  /* 0x000000180c6c723c */ /* 0x040ff0000004186c */
[C---:B------:R-:W-:Y:S01]  /*d100*/  HMMA.16816.F32.BF16 R112, R12.reuse, R26, R112 ;  /* 0x0000001a0c70723c */ /* 0x040fe20000041870 */
[----:B------:R-:W4:Y:S07]  /*d110*/  LDSM.16.MT88.4 R24, [R230+0x5000] ;  /* 0x00500000e618783b */ /* 0x000f2e0000004200 */
[C---:B-1----:R-:W-:Y:S08]  /*d120*/  HMMA.16816.F32.BF16 R116, R12.reuse, R28, R116 ;  /* 0x0000001c0c74723c */ /* 0x042ff00000041874 */
[C---:B------:R-:W-:Y:S01]  /*d130*/  HMMA.16816.F32.BF16 R120, R12.reuse, R30, R120 ;  /* 0x0000001e0c78723c */ /* 0x040fe20000041878 */
[----:B------:R-:W-:Y:S07]  /*d140*/  LDSM.16.MT88.4 R28, [R228+0x8000] ;  /* 0x00800000e41c783b */ /* 0x000fee0000004200 */
[C---:B---3--:R-:W-:Y:S08]  /*d150*/  HMMA.16816.F32.BF16 R124, R12.reuse, R16, R124 ;  /* 0x000000100c7c723c */ /* 0x048ff0000004187c */
[C---:B------:R-:W-:Y:S01]  /*d160*/  HMMA.16816.F32.BF16 R128, R12.reuse, R18, R128 ;  /* 0x000000120c80723c */ /* 0x040fe20000041880 */
[----:B------:R-:W1:Y:S07]  /*d170*/  LDSM.16.MT88.4 R16, [R224+0x8000] ;  /* 0x00800000e010783b */ /* 0x000e6e0000004200 */
[C---:B--2---:R-:W-:Y:S08]  /*d180*/  HMMA.16816.F32.BF16 R132, R12.reuse, R32, R132 ;  /* 0x000000200c84723c */ /* 0x044ff00000041884 */
[C---:B------:R-:W-:Y:S01]  /*d190*/  HMMA.16816.F32.BF16 R136, R12.reuse, R34, R136 ;  /* 0x000000220c88723c */ /* 0x040fe20000041888 */
[----:B------:R-:W2:Y:S07]  /*d1a0*/  LDSM.16.MT88.4 R32, [R227+0x8000] ;  /* 0x00800000e320783b */ /* 0x000eae0000004200 */
[C---:B----4-:R-:W-:Y:S08]  /*d1b0*/  HMMA.16816.F32.BF16 R52, R12.reuse, R20, R52 ;  /* 0x000000140c34723c */ /* 0x050ff00000041834 */
[C---:B------:R-:W-:Y:S01]  /*d1c0*/  HMMA.16816.F32.BF16 R56, R12.reuse, R22, R56 ;  /* 0x000000160c38723c */ /* 0x040fe20000041838 */
[----:B------:R-:W3:Y:S07]  /*d1d0*/  LDSM.16.MT88.4 R20, [R230+0x8000] ;  /* 0x00800000e614783b */ /* 0x000eee0000004200 */
[C---:B------:R-:W-:Y:S01]  /*d1e0*/  HMMA.16816.F32.BF16 R60, R12.reuse, R24, R60 ;  /* 0x000000180c3c723c */ /* 0x040fe2000004183c */
[----:B------:R-:W4:Y:S07]  /*d1f0*/  LDL.LU R25, [R1+0x10] ;  /* 0x0000100001197983 */ /* 0x000f2e0000300800 */
[C---:B------:R-:W-:Y:S08]  /*d200*/  HMMA.16816.F32.BF16 R64, R12.reuse, R26, R64 ;  /* 0x0000001a0c40723c */ /* 0x040ff00000041840 */
[C---:B-1----:R-:W-:Y:S08]  /*d210*/  HMMA.16816.F32.BF16 R68, R12.reuse, R16, R68 ;  /* 0x000000100c44723c */ /* 0x042ff00000041844 */
[C---:B------:R-:W-:Y:S01]  /*d220*/  HMMA.16816.F32.BF16 R72, R12.reuse, R18, R72 ;  /* 0x000000120c48723c */ /* 0x040fe20000041848 */
[----:B------:R-:W-:Y:S07]  /*d230*/  LDSM.16.MT88.4 R16, [R228+0x2800] ;  /* 0x00280000e410783b */ /* 0x000fee0000004200 */
[C---:B------:R-:W-:Y:S07]  /*d240*/  HMMA.16816.F32.BF16 R76, R12.reuse, R28, R76 ;  /* 0x0000001c0c4c723c */ /* 0x040fee000004184c */
[----:B------:R-:W-:Y:S01]  /*d250*/  MOV R29, R153 ;  /* 0x00000099001d7202 */ /* 0x000fe20000000f00 */
[C---:B------:R-:W-:Y:S01]  /*d260*/  HMMA.16816.F32.BF16 R80, R12.reuse, R30, R80 ;  /* 0x0000001e0c50723c */ /* 0x040fe20000041850 */
[----:B------:R-:W1:Y:S03]  /*d270*/  LDSM.16.MT88.4 R152, [R224+0x2800] ;  /* 0x00280000e098783b */ /* 0x000e660000004200 */
[----:B------:R-:W-:Y:S04]  /*d280*/  FADD.FTZ R2, R29, R2 ;  /* 0x000000021d027221 */ /* 0x000fe80000010000 */
[C---:B--2---:R-:W-:Y:S01]  /*d290*/  HMMA.16816.F32.BF16 R84, R12.reuse, R32, R84 ;  /* 0x000000200c54723c */ /* 0x044fe20000041854 */
[----:B------:R-:W-:Y:S03]  /*d2a0*/  LDSM.16.MT88.4 R28, [R227+0x5800] ;  /* 0x00580000e31c783b */ /* 0x000fe60000004200 */
[----:B------:R-:W-:Y:S01]  /*d2b0*/  FADD.FTZ R2, R51, R2 ;  /* 0x0000000233027221 */ /* 0x000fe20000010000 */
[----:B------:R-:W-:Y:S03]  /*d2c0*/  MOV R51, R151 ;  /* 0x0000009700337202 */ /* 0x000fe60000000f00 */
[C---:B------:R-:W-:Y:S01]  /*d2d0*/  HMMA.16816.F32.BF16 R88, R12.reuse, R34, R88 ;  /* 0x000000220c58723c */ /* 0x040fe20000041858 */
[----:B------:R-:W-:Y:S03]  /*d2e0*/  LDSM.16.MT88.4 R32, [R230+0x5800] ;  /* 0x00580000e620783b */ /* 0x000fe60000004200 */
[----:B------:R-:W-:Y:S01]  /*d2f0*/  FADD.FTZ R2, R50, R2 ;  /* 0x0000000232027221 */ /* 0x000fe20000010000 */
[----:B------:R-:W-:Y:S03]  /*d300*/  MOV R50, R150 ;  /* 0x0000009600327202 */ /* 0x000fe60000000f00 */
[C---:B---3--:R-:W-:Y:S08]  /*d310*/  HMMA.16816.F32.BF16 R92, R12.reuse, R20, R92 ;  /* 0x000000140c5c723c */ /* 0x048ff0000004185c */
[----:B------:R-:W-:Y:S01]  /*d320*/  HMMA.16816.F32.BF16 R96, R12, R22, R96 ;  /* 0x000000160c60723c */ /* 0x000fe20000041860 */
[----:B------:R-:W-:Y:S06]  /*d330*/  LDSM.16.MT88.4 R20, [R230+0x2800] ;  /* 0x00280000e614783b */ /* 0x000fec0000004200 */
[----:B------:R-:W-:Y:S02]  /*d340*/  F2FP.BF16.PACK_AB R12, R45, R44 ;  /* 0x0000002c2d0c723e */ /* 0x000fe400000010ff */
[----:B------:R-:W-:Y:S03]  /*d350*/  F2FP.BF16.PACK_AB R13, R39, R38 ;  /* 0x00000026270d723e */ /* 0x000fe600000010ff */
[----:B------:R-:W-:Y:S02]  /*d360*/  F2FP.BF16.PACK_AB R14, R212, R48 ;  /* 0x00000030d40e723e */ /* 0x000fe400000010ff */
[----:B------:R-:W-:Y:S01]  /*d370*/  F2FP.BF16.PACK_AB R15, R36, R37 ;  /* 0x00000025240f723e */ /* 0x000fe200000010ff */
[----:B----4-:R-:W-:Y:S01]  /*d380*/  FFMA.FTZ R0, R0, R25, R218 ;  /* 0x0000001900007223 */ /* 0x010fe200000100da */
[----:B------:R-:W-:Y:S01]  /*d390*/  MOV R218, R149 ;  /* 0x0000009500da7202 */ /* 0x000fe20000000f00 */
[----:B------:R-:W2:Y:S04]  /*d3a0*/  LDSM.16.MT88.4 R24, [R227+0x2800] ;  /* 0x00280000e318783b */ /* 0x000ea80000004200 */
[C---:B-1----:R-:W-:Y:S03]  /*d3b0*/  HMMA.16816.F32.BF16 R148, R12.reuse, R152, R4 ;  /* 0x000000980c94723c */ /* 0x042fe60000041804 */
[----:B------:R-:W-:Y:S02]  /*d3c0*/  FADD.FTZ R2, R218, R2 ;  /* 0x00000002da027221 */ /* 0x000fe40000010000 */
[----:B------:R-:W-:Y:S01]  /*d3d0*/  FADD.FTZ R0, R217, R0 ;  /* 0x00000000d9007221 */ /* 0x000fe20000010000 */
[----:B------:R-:W1:Y:S02]  /*d3e0*/  LDSM.16.MT88.4 R4, [R224+0x5800] ;  /* 0x00580000e004783b */ /* 0x000e640000004200 */
[C---:B------:R-:W-:Y:S04]  /*d3f0*/  HMMA.16816.F32.BF16 R152, R12.reuse, R154, R8 ;  /* 0x0000009a0c98723c */ /* 0x040fe80000041808 */
[----:B------:R-:W-:Y:S02]  /*d400*/  FADD.FTZ R2, R3, R2 ;  /* 0x0000000203027221 */ /* 0x000fe40000010000 */
[----:B------:R-:W-:Y:S01]  /*d410*/  FADD.FTZ R0, R216, R0 ;  /* 0x00000000d8007221 */ /* 0x000fe20000010000 */
[----:B------:R-:W3:Y:S01]  /*d420*/  LDSM.16.MT88.4 R8, [R228+0x5800] ;  /* 0x00580000e408783b */ /* 0x000ee20000004200 */
[C---:B------:R-:W-:Y:S04]  /*d430*/  HMMA.16816.F32.BF16 R100, R12.reuse, R16, R100 ;  /* 0x000000100c64723c */ /* 0x040fe80000041864 */
[----:B------:R-:W-:Y:S02]  /*d440*/  FADD.FTZ R2, R51, R2 ;  /* 0x0000000233027221 */ /* 0x000fe40000010000 */
[----:B------:R-:W-:Y:S02]  /*d450*/  FADD.FTZ R0, R215, R0 ;  /* 0x00000000d7007221 */ /* 0x000fe40000010000 */
[C---:B------:R-:W-:Y:S01]  /*d460*/  HMMA.16816.F32.BF16 R104, R12.reuse, R18, R104 ;  /* 0x000000120c68723c */ /* 0x040fe20000041868 */
[----:B------:R-:W4:Y:S03]  /*d470*/  LDSM.16.MT88.4 R16, [R224+0x8800] ;  /* 0x00880000e010783b */ /* 0x000f260000004200 */
[----:B------:R-:W-:Y:S02]  /*d480*/  FADD.FTZ R2, R50, R2 ;  /* 0x0000000232027221 */ /* 0x000fe40000010000 */
[----:B------:R-:W-:Y:S02]  /*d490*/  FADD.FTZ R0, R213, R0 ;  /* 0x00000000d5007221 */ /* 0x000fe40000010000 */
[----:B------:R-:W-:Y:S04]  /*d4a0*/  FADD.FTZ R2, R47, R2 ;  /* 0x000000022f027221 */ /* 0x000fe80000010000 */
[----:B------:R-:W-:Y:S02]  /*d4b0*/  FADD.FTZ R2, R46, R2 ;  /* 0x000000022e027221 */ /* 0x000fe40000010000 */
[----:B------:R-:W-:Y:S01]  /*d4c0*/  FADD.FTZ R0, R211, R0 ;  /* 0x00000000d3007221 */ /* 0x000fe20000010000 */
[C---:B--2---:R-:W-:Y:S03]  /*d4d0*/  HMMA.16816.F32.BF16 R108, R12.reuse, R24, R108 ;  /* 0x000000180c6c723c */ /* 0x044fe6000004186c */
[----:B------:R-:W-:Y:S02]  /*d4e0*/  FADD.FTZ R2, R49, R2 ;  /* 0x0000000231027221 */ /* 0x000fe40000010000 */
[----:B------:R-:W-:Y:S02]  /*d4f0*/  FADD.FTZ R0, R210, R0 ;  /* 0x00000000d2007221 */ /* 0x000fe40000010000 */
[----:B------:R-:W-:Y:S01]  /*d500*/  FADD.FTZ R2, R223, R2 ;  /* 0x00000002df027221 */ /* 0x000fe20000010000 */
[C---:B------:R-:W-:Y:S04]  /*d510*/  HMMA.16816.F32.BF16 R112, R12.reuse, R26, R112 ;  /* 0x0000001a0c70723c */ /* 0x040fe80000041870 */
[----:B------:R-:W-:Y:S02]  /*d520*/  FADD.FTZ R2, R222, R2 ;  /* 0x00000002de027221 */ /* 0x000fe40000010000 */
[----:B------:R-:W-:Y:S02]  /*d530*/  FADD.FTZ R0, R209, R0 ;  /* 0x00000000d1007221 */ /* 0x000fe40000010000 */
[C---:B------:R-:W-:Y:S04]  /*d540*/  HMMA.16816.F32.BF16 R116, R12.reuse, R20, R116 ;  /* 0x000000140c74723c */ /* 0x040fe80000041874 */
[----:B------:R-:W-:Y:S02]  /*d550*/  FADD.FTZ R2, R221, R2 ;  /* 0x00000002dd027221 */ /* 0x000fe40000010000 */
[----:B------:R-:W-:Y:S02]  /*d560*/  FADD.FTZ R0, R208, R0 ;  /* 0x00000000d0007221 */ /* 0x000fe40000010000 */
[C---:B------:R-:W-:Y:S01]  /*d570*/  HMMA.16816.F32.BF16 R120, R12.reuse, R22, R120 ;  /* 0x000000160c78723c */ /* 0x040fe20000041878 */
[----:B------:R-:W2:Y:S03]  /*d580*/  LDSM.16.MT88.4 R20, [R228+0x8800] ;  /* 0x00880000e414783b */ /* 0x000ea60000004200 */
[----:B------:R-:W-:Y:S02]  /*d590*/  FADD.FTZ R2, R220, R2 ;  /* 0x00000002dc027221 */ /* 0x000fe40000010000 */
[----:B------:R-:W-:Y:S02]  /*d5a0*/  FADD.FTZ R0, R167, R0 ;  /* 0x00000000a7007221 */ /* 0x000fe40000010000 */
[C---:B-1----:R-:W-:Y:S04]  /*d5b0*/  HMMA.16816.F32.BF16 R124, R12.reuse, R4, R124 ;  /* 0x000000040c7c723c */ /* 0x042fe8000004187c */
[----:B------:R-:W-:Y:S02]  /*d5c0*/  FADD.FTZ R2, R219, R2 ;  /* 0x00000002db027221 */ /* 0x000fe40000010000 */
[----:B------:R-:W-:Y:S02]  /*d5d0*/  FADD.FTZ R0, R166, R0 ;  /* 0x00000000a6007221 */ /* 0x000fe40000010000 */
[C---:B------:R-:W-:Y:S01]  /*d5e0*/  HMMA.16816.F32.BF16 R128, R12.reuse, R6, R128 ;  /* 0x000000060c80723c */ /* 0x040fe20000041880 */
[----:B------:R-:W1:Y:S03]  /*d5f0*/  LDSM.16.MT88.4 R4, [R227+0x8800] ;  /* 0x00880000e304783b */ /* 0x000e660000004200 */
[----:B------:R-:W-:Y:S02]  /*d600*/  FADD.FTZ R2, R214, R2 ;  /* 0x00000002d6027221 */ /* 0x000fe40000010000 */
[----:B------:R-:W-:Y:S02]  /*d610*/  FADD.FTZ R0, R165, R0 ;  /* 0x00000000a5007221 */ /* 0x000fe40000010000 */
[C---:B---3--:R-:W-:Y:S04]  /*d620*/  HMMA.16816.F32.BF16 R132, R12.reuse, R8, R132 ;  /* 0x000000080c84723c */ /* 0x048fe80000041884 */
        /* <DEDUP_REMOVED lines=9> */
[C---:B------:R-:W-:Y:S04]  /*d6c0*/  HMMA.16816.F32.BF16 R56, R12.reuse, R30, R56 ;  /* 0x0000001e0c38723c */ /* 0x040fe80000041838 */
[----:B------:R-:W-:Y:S04]  /*d6d0*/  FADD.FTZ R0, R144, R0 ;  /* 0x0000000090007221 */ /* 0x000fe80000010000 */
[C---:B------:R-:W-:Y:S04]  /*d6e0*/  HMMA.16816.F32.BF16 R60, R12.reuse, R32, R60 ;  /* 0x000000200c3c723c */ /* 0x040fe8000004183c */
[----:B------:R-:W-:Y:S01]  /*d6f0*/  FADD.FTZ R0, R143, R0 ;  /* 0x000000008f007221 */ /* 0x000fe20000010000 */
[----:B------:R-:W-:Y:S03]  /*d700*/  MOV R143, R140 ;  /* 0x0000008c008f7202 */ /* 0x000fe60000000f00 */
[C---:B------:R-:W-:Y:S04]  /*d710*/  HMMA.16816.F32.BF16 R64, R12.reuse, R34, R64 ;  /* 0x000000220c40723c */ /* 0x040fe80000041840 */
[----:B------:R-:W-:Y:S01]  /*d720*/  FADD.FTZ R0, R142, R0 ;  /* 0x000000008e007221 */ /* 0x000fe20000010000 */
[----:B------:R-:W-:Y:S03]  /*d730*/  MOV R142, R141 ;  /* 0x0000008d008e7202 */ /* 0x000fe60000000f00 */
[C---:B----4-:R-:W-:Y:S04]  /*d740*/  HMMA.16816.F32.BF16 R68, R12.reuse, R16, R68 ;  /* 0x000000100c44723c */ /* 0x050fe80000041844 */
[----:B------:R-:W-:Y:S04]  /*d750*/  FADD.FTZ R0, R42, R0 ;  /* 0x000000002a007221 */ /* 0x000fe80000010000 */
[C---:B------:R-:W-:Y:S04]  /*d760*/  HMMA.16816.F32.BF16 R72, R12.reuse, R18, R72 ;  /* 0x000000120c48723c */ /* 0x040fe80000041848 */
[----:B------:R-:W-:Y:S02]  /*d770*/  FADD.FTZ R3, R43, R0 ;  /* 0x000000002b037221 */ /* 0x000fe40000010000 */
[----:B------:R-:W-:Y:S02]  /*d780*/  FADD.FTZ R0, R44, R2 ;  /* 0x000000022c007221 */ /* 0x000fe40000010000 */
[C---:B--2---:R-:W-:Y:S04]  /*d790*/  HMMA.16816.F32.BF16 R76, R12.reuse, R20, R76 ;  /* 0x000000140c4c723c */ /* 0x044fe8000004184c */
[----:B------:R-:W-:Y:S02]  /*d7a0*/  FADD.FTZ R0, R45, R0 ;  /* 0x000000002d007221 */ /* 0x000fe40000010000 */
[----:B------:R-:W-:Y:S02]  /*d7b0*/  FADD.FTZ R3, R38, R3 ;  /* 0x0000000326037221 */ /* 0x000fe40000010000 */
[C---:B------:R-:W-:Y:S04]  /*d7c0*/  HMMA.16816.F32.BF16 R80, R12.reuse, R22, R80 ;  /* 0x000000160c50723c */ /* 0x040fe80000041850 */
[----:B------:R-:W-:Y:S02]  /*d7d0*/  FADD.FTZ R2, R48, R0 ;  /* 0x0000000030027221 */ /* 0x000fe40000010000 */
[----:B------:R-:W-:Y:S02]  /*d7e0*/  FADD.FTZ R3, R39, R3 ;  /* 0x0000000327037221 */ /* 0x000fe40000010000 */
[C---:B-1----:R-:W-:Y:S04]  /*d7f0*/  HMMA.16816.F32.BF16 R84, R12.reuse, R4, R84 ;  /* 0x000000040c54723c */ /* 0x042fe80000041854 */
[----:B------:R-:W-:Y:S02]  /*d800*/  FADD.FTZ R2, R212, R2 ;  /* 0x00000002d4027221 */ /* 0x000fe40000010000 */
[----:B------:R-:W-:Y:S02]  /*d810*/  FADD.FTZ R0, R37, R3 ;  /* 0x0000000325007221 */ /* 0x000fe40000010000 */
[C---:B------:R-:W-:Y:S01]  /*d820*/  HMMA.16816.F32.BF16 R88, R12.reuse, R6, R88 ;  /* 0x000000060c58723c */ /* 0x040fe20000041858 */
[----:B------:R1:W-:Y:S03]  /*d830*/  STL [R1+0xc], R2 ;  /* 0x00000c0201007387 */ /* 0x0003e60000100800 */
[----:B------:R-:W-:Y:S04]  /*d840*/  FADD.FTZ R0, R36, R0 ;  /* 0x0000000024007221 */ /* 0x000fe80000010000 */
[C---:B---3--:R-:W-:Y:S01]  /*d850*/  HMMA.16816.F32.BF16 R92, R12.reuse, R8, R92 ;  /* 0x000000080c5c723c */ /* 0x048fe2000004185c */
[----:B------:R1:W-:Y:S07]  /*d860*/  STL [R1+0x10], R0 ;  /* 0x0000100001007387 */ /* 0x0003ee0000100800 */
[----:B------:R-:W-:Y:S01]  /*d870*/  HMMA.16816.F32.BF16 R96, R12, R10, R96 ;  /* 0x0000000a0c60723c */ /* 0x000fe20000041860 */
[----:B------:R-:W-:-:S07]  /*d880*/  @P0 BRA `(.L_x_448) ;  /* 0xffffc86000000947 */ /* 0x000fce000383ffff */
.L_x_447:
[----:B------:R-:W-:Y:S07]  /*d890*/  @!UPT UIADD3 URZ, URZ, URZ, URZ ;  /* 0x0000003f3f3ff290 */ /* 0x000fee000fffe03f */
[----:B------:R-:W-:Y:S02]  /*d8a0*/  MOV R7, 0x1f ;  /* 0x0000001f00077802 */ /* 0x000fe40000000f00 */
[----:B------:R-:W-:Y:S01]  /*d8b0*/  MOV R6, 0xffffffff ;  /* 0xffffffff00067802 */ /* 0x000fe20000000f00 */
[----:B------:R-:W-:Y:S06]  /*d8c0*/  BRA.DIV ~URZ, `(.L_x_449) ;  /* 0x000028227f007947 */ /* 0x000fec000b800000 */
[----:B-1----:R-:W2:Y:S04]  /*d8d0*/  LDL R0, [R1+0xc] ;  /* 0x00000c0001007983 */ /* 0x002ea80000100800 */
[----:B--2---:R1:W2:Y:S02]  /*d8e0*/  SHFL.BFLY PT, R4, R0, 0x2, 0x1f ;  /* 0x0c401f0000047f89 */ /* 0x0042a400000e0000 */
.L_x_481:
[----:B-1----:R-:W3:Y:S02]  /*d8f0*/  LDL.LU R0, [R1+0xc] ;  /* 0x00000c0001007983 */ /* 0x002ee40000300800 */
[----:B--23--:R-:W-:Y:S01]  /*d900*/  FADD.FTZ R4, R4, R0 ;  /* 0x0000000004047221 */ /* 0x00cfe20000010000 */
[----:B------:R-:W-:Y:S05]  /*d910*/  BRA.DIV ~URZ, `(.L_x_450) ;  /* 0x000028327f007947 */ /* 0x000fea000b800000 */
[----:B------:R-:W2:Y:S04]  /*d920*/  LDL.LU R5, [R1+0x10] ;  /* 0x0000100001057983 */ /* 0x000ea80000300800 */
[----:B------:R-:W1:Y:S02]  /*d930*/  SHFL.BFLY PT, R2, R4, 0x1, 0x1f ;  /* 0x0c201f0004027f89 */ /* 0x000e6400000e0000 */
[----:B-1----:R-:W-:-:S02]  /*d940*/  FADD.FTZ R4, R4, R2 ;  /* 0x0000000204047221 */ /* 0x002fc40000010000 */
[----:B--2---:R-:W1:Y:S02]  /*d950*/  SHFL.BFLY PT, R0, R5, 0x2, 0x1f ;  /* 0x0c401f0005007f89 */ /* 0x004e6400000e0000 */
[----:B-1----:R-:W-:-:S05]  /*d960*/  FADD.FTZ R0, R0, R5 ;  /* 0x0000000500007221 */ /* 0x002fca0000010000 */
[----:B------:R1:W2:Y:S02]  /*d970*/  SHFL.BFLY PT, R3, R0, 0x1, 0x1f ;  /* 0x0c201f0000037f89 */ /* 0x0002a400000e0000 */
.L_x_482:
[----:B------:R-:W-:Y:S01]  /*d980*/  FSETP.NE.FTZ.AND P1, PT, R4, RZ, PT ;  /* 0x000000ff0400720b */ /* 0x000fe20003f35000 */
[----:B--2---:R-:W-:Y:S01]  /*d990*/  FADD.FTZ R3, R3, R0 ;  /* 0x0000000003037221 */ /* 0x004fe20000010000 */
[----:B------:R-:W-:Y:S02]  /*d9a0*/  MOV R2, RZ ;  /* 0x000000ff00027202 */ /* 0x000fe40000000f00 */
[----:B-1----:R-:W-:Y:S02]  /*d9b0*/  MOV R0, RZ ;  /* 0x000000ff00007202 */ /* 0x002fe40000000f00 */
[----:B------:R-:W-:Y:S02]  /*d9c0*/  FSETP.NE.FTZ.AND P0, PT, R3, RZ, PT ;  /* 0x000000ff0300720b */ /* 0x000fe40003f15000 */
[----:B------:R-:W-:Y:S02]  /*d9d0*/  MOV R51, 0x1 ;  /* 0x0000000100337802 */ /* 0x000fe40000000f00 */
[----:B------:R-:W-:-:S02]  /*d9e0*/  MOV R50, 0xff800000 ;  /* 0xff80000000327802 */ /* 0x000fc40000000f00 */
[----:B------:R-:W-:Y:S01]  /*d9f0*/  MOV R49, 0xff800000 ;  /* 0xff80000000317802 */ /* 0x000fe20000000f00 */
[----:B------:R-:W1:Y:S01]  /*da00*/  @P1 MUFU.RCP R2, R4 ;  /* 0x0000000400021308 */ /* 0x000e620000001000 */
[----:B------:R-:W-:-:S05]  /*da10*/  @P1 MOV R5, 0x3f317218 ;  /* 0x3f31721800051802 */ /* 0x000fca0000000f00 */
[----:B------:R-:W-:Y:S02]  /*da20*/  @P1 FMUL.FTZ R5, R5, c[0x0][0x2d0] ;  /* 0x0000b40005051a20 */ /* 0x000fe40000410000 */
[----:B------:R-:W2:Y:S01]  /*da30*/  @P1 MUFU.LG2 R4, R4 ;  /* 0x0000000400041308 */ /* 0x000ea20000000c00 */
[----:B-1----:R-:W-:-:S07]  /*da40*/  FMUL.FTZ R148, R2, R148 ;  /* 0x0000009402947220 */ /* 0x002fce0000410000 */
[----:B------:R-:W1:Y:S01]  /*da50*/  @P0 MUFU.RCP R0, R3 ;  /* 0x0000000300000308 */ /* 0x000e620000001000 */
[C---:B------:R-:W-:Y:S02]  /*da60*/  FMUL.FTZ R48, R2.reuse, R149 ;  /* 0x0000009502307220 */ /* 0x040fe40000410000 */
[C---:B------:R-:W-:Y:S02]  /*da70*/  FMUL.FTZ R152, R2.reuse, R152 ;  /* 0x0000009802987220 */ /* 0x040fe40000410000 */
[----:B------:R-:W-:Y:S02]  /*da80*/  FMUL.FTZ R46, R2, R153 ;  /* 0x00000099022e7220 */ /* 0x000fe40000410000 */
[----:B--2---:R-:W-:Y:S02]  /*da90*/  @P1 FMUL.FTZ R7, R4, 0.69314718246459960938 ;  /* 0x3f31721804071820 */ /* 0x004fe40000410000 */
        /* <DEDUP_REMOVED lines=44> */
[----:B------:R2:W3:Y:S01]  /*dd60*/  @P0 MUFU.LG2 R2, R3 ;  /* 0x0000000300020308 */ /* 0x0004e20000000c00 */
[----:B------:R-:W-:Y:S02]  /*dd70*/  @P1 FFMA.FTZ R50, R5, R141, R7 ;  /* 0x0000008d05321223 */ /* 0x000fe40000010007 */
[C---:B-1----:R-:W-:Y:S02]  /*dd80*/  FMUL.FTZ R150, R0.reuse, R150 ;  /* 0x0000009600967220 */ /* 0x042fe40000410000 */
[C---:B------:R-:W-:Y:S02]  /*dd90*/  FMUL.FTZ R47, R0.reuse, R151 ;  /* 0x00000097002f7220 */ /* 0x040fe40000410000 */
[C---:B------:R-:W-:Y:S02]  /*dda0*/  FMUL.FTZ R154, R0.reuse, R154 ;  /* 0x0000009a009a7220 */ /* 0x040fe40000410000 */
[C---:B------:R-:W-:Y:S02]  /*ddb0*/  FMUL.FTZ R45, R0.reuse, R155 ;  /* 0x0000009b002d7220 */ /* 0x040fe40000410000 */
[----:B------:R-:W-:-:S02]  /*ddc0*/  FMUL.FTZ R102, R0, R102 ;  /* 0x0000006600667220 */ /* 0x000fc40000410000 */
[C---:B------:R-:W-:Y:S02]  /*ddd0*/  FMUL.FTZ R43, R0.reuse, R103 ;  /* 0x00000067002b7220 */ /* 0x040fe40000410000 */
[----:B------:R-:W-:Y:S01]  /*dde0*/  FMUL.FTZ R106, R0, R106 ;  /* 0x0000006a006a7220 */ /* 0x000fe20000410000 */
[----:B--2---:R-:W-:Y:S01]  /*ddf0*/  @P0 MOV R3, 0x3f317218 ;  /* 0x3f31721800030802 */ /* 0x004fe20000000f00 */
[----:B---3--:R-:W-:Y:S02]  /*de00*/  @P0 FMUL.FTZ R2, R2, 0.69314718246459960938 ;  /* 0x3f31721802020820 */ /* 0x008fe40000410000 */
[C---:B------:R-:W-:Y:S02]  /*de10*/  FMUL.FTZ R41, R0.reuse, R107 ;  /* 0x0000006b00297220 */ /* 0x040fe40000410000 */
[----:B------:R-:W-:Y:S02]  /*de20*/  @P0 FMUL.FTZ R3, R3, c[0x0][0x2d0] ;  /* 0x0000b40003030a20 */ /* 0x000fe40000410000 */
        /* <DEDUP_REMOVED lines=40> */
[----:B------:R-:W-:Y:S01]  /*e0b0*/  PRMT R0, R51, 0x7610, R0 ;  /* 0x0000761033007816 */ /* 0x000fe20000000000 */
[----:B------:R-:W-:Y:S02]  /*e0c0*/  @P0 FFMA.FTZ R49, R3, R140, R2 ;  /* 0x0000008c03310223 */ /* 0x000fe40000010002 */
.L_x_442:
[----:B-1----:R1:W5:Y:S01]  /*e0d0*/  LDL R55, [R1+0x60] ;  /* 0x0000600001377983 */ /* 0x0023620000100800 */
[----:B------:R-:W-:Y:S03]  /*e0e0*/  BSSY B0, `(.L_x_451) ;  /* 0x0000012000007945 */ /* 0x000fe60003800000 */
[----:B------:R-:W2:Y:S02]  /*e0f0*/  S2R R53, SR_TID.X ;  /* 0x0000000000357919 */ /* 0x000ea40000002100 */
[----:B--2---:R-:W-:-:S13]  /*e100*/  LOP3.LUT P6, RZ, R53, 0xff, RZ, 0xc0, !PT ;  /* 0x000000ff35ff7812 */ /* 0x004fda00078cc0ff */
[----:B------:R-:W-:Y:S05]  /*e110*/  @P6 BRA `(.L_x_452) ;  /* 0x000000e000006947 */ /* 0x000fea0003800000 */
[----:B-1----:R-:W1:Y:S01]  /*e120*/  S2R R51, SR_LANEID ;  /* 0x0000000000337919 */ /* 0x002e620000000000 */
[----:B------:R-:W-:Y:S01]  /*e130*/  VOTEU.ANY UR4, UPT, PT ;  /* 0x0000000000047886 */ /* 0x000fe200038e0100 */
[----:B------:R-:W-:Y:S01]  /*e140*/  IMAD.MOV.U32 R140, RZ, RZ, c[0x0][0x580] ;  /* 0x00016000ff8c7624 */ /* 0x000fe200078e00ff */
[----:B------:R-:W1:Y:S01]  /*e150*/  FLO.U32 R3, UR4 ;  /* 0x0000000400037d00 */ /* 0x000e6200080e0000 */
[----:B------:R-:W-:-:S07]  /*e160*/  IMAD.MOV.U32 R141, RZ, RZ, c[0x0][0x584] ;  /* 0x00016100ff8d7624 */ /* 0x000fce00078e00ff */
[----:B------:R-:W2:Y:S01]  /*e170*/  POPC R2, UR4 ;  /* 0x0000000400027d09 */ /* 0x000ea20008000000 */
[----:B-1----:R-:W-:-:S13]  /*e180*/  ISETP.EQ.U32.AND P0, PT, R3, R51, PT ;  /* 0x000000330300720c */ /* 0x002fda0003f02070 */
[----:B--2---:R-:W2:Y:S04]  /*e190*/  @P0 ATOMG.E.ADD.STRONG.GPU PT, R2, [R140.64], R2 ;  /* 0x000000028c0209a8 */ /* 0x004ea800081ee1c6 */
[----:B------:R-:W1:Y:S04]  /*e1a0*/  S2R R51, SR_LTMASK ;  /* 0x0000000000337919 */ /* 0x000e680000003900 */
[----:B--2---:R1:W2:Y:S02]  /*e1b0*/  SHFL.IDX PT, R3, R2, R3, 0x1f ;  /* 0x00001f0302037589 */ /* 0x0042a400000e0000 */
[----:B-1----:R-:W-:-:S06]  /*e1c0*/  LOP3.LUT R2, R51, UR4, RZ, 0xc0, !PT ;  /* 0x0000000433027c12 */ /* 0x002fcc000f8ec0ff */
[----:B------:R-:W2:Y:S02]  /*e1d0*/  POPC R2, R2 ;  /* 0x0000000200027309 */ /* 0x000ea40000000000 */
[----:B--2--5:R-:W-:-:S05]  /*e1e0*/  IADD3 R55, R3, c[0x0][0xc], R2 ;  /* 0x0000030003377a10 */ /* 0x024fca0007ffe002 */
[----:B------:R1:W-:Y:S02]  /*e1f0*/  STL [R1+0x60], R55 ;  /* 0x0000603701007387 */ /* 0x0003e40000100800 */
.L_x_452:
[----:B-1----:R-:W-:Y:S05]  /*e200*/  BSYNC B0 ;  /* 0x0000000000007941 */ /* 0x002fea0003800000 */
.L_x_451:
[----:B------:R-:W-:Y:S01]  /*e210*/  PRMT R0, R0, 0x9910, RZ ;  /* 0x0000991000007816 */ /* 0x000fe200000000ff */
[----:B------:R-:W-:Y:S01]  /*e220*/  BSSY B1, `(.L_x_453) ;  /* 0x00001d8000017945 */ /* 0x000fe20003800000 */
[----:B-----5:R-:W-:Y:S02]  /*e230*/  IMAD.MOV.U32 R61, RZ, RZ, R55 ;  /* 0x000000ffff3d7224 */ /* 0x020fe400078e0037 */
[----:B------:R-:W-:Y:S01]  /*e240*/  ISETP.NE.AND P0, PT, R0, RZ, PT ;  /* 0x000000ff0000720c */ /* 0x000fe20003f05270 */
[----:B------:R-:W-:-:S12]  /*e250*/  IMAD.MOV.U32 R63, RZ, RZ, -0x1 ;  /* 0xffffffffff3f7424 */ /* 0x000fd800078e00ff */
[----:B------:R-:W-:Y:S05]  /*e260*/  @!P0 BRA `(.L_x_454) ;  /* 0x0000124000008947 */ /* 0x000fea0003800000 */
[----:B------:R-:W2:Y:S04]  /*e270*/  LDL R71, [R1+0x64] ;  /* 0x0000640001477983 */ /* 0x000ea80000100800 */
[----:B------:R-:W3:Y:S04]  /*e280*/  LDL R69, [R1+0x68] ;  /* 0x0000680001457983 */ /* 0x000ee80000100800 */
[----:B------:R-:W4:Y:S04]  /*e290*/  LDL R67, [R1+0x70] ;  /* 0x0000700001437983 */ /* 0x000f280000100800 */
[----:B------:R-:W5:Y:S04]  /*e2a0*/  LDL R65, [R1+0x6c] ;  /* 0x00006c0001417983 */ /* 0x000f680000100800 */
[----:B------:R-:W4:Y:S04]  /*e2b0*/  LDL R59, [R1+0x80] ;  /* 0x00008000013b7983 */ /* 0x000f280000100800 */
[----:B------:R-:W5:Y:S04]  /*e2c0*/  LDL R57, [R1+0x78] ;  /* 0x0000780001397983 */ /* 0x000f680000100800 */
[----:B------:R-:W5:Y:S04]  /*e2d0*/  LDL R55, [R1+0x7c] ;  /* 0x00007c0001377983 */ /* 0x000f680000100800 */
[----:B------:R-:W5:Y:S01]  /*e2e0*/  LDL R51, [R1+0x74] ;  /* 0x0000740001337983 */ /* 0x000f620000100800 */
[----:B------:R-:W-:Y:S01]  /*e2f0*/  WARPSYNC 0xffffffff ;  /* 0xffffffff00007948 */ /* 0x000fe20003800000 */
[----:B------:R-:W-:-:S02]  /*e300*/  F2FP.BF16.PACK_AB R48, R48, R148 ;  /* 0x000000943030723e */ /* 0x000fc400000010ff */
[----:B------:R-:W-:Y:S01]  /*e310*/  BAR.SYNC.DEFER_BLOCKING 0x1, 0x100 ;  /* 0x0044000000007b1d */ /* 0x000fe20000010000 */
        /* <DEDUP_REMOVED lines=46> */
[----:B------:R-:W-:Y:S01]  /*e600*/  F2FP.BF16.PACK_AB R0, R99, R98 ;  /* 0x000000626300723e */ /* 0x000fe200000010ff */
[----:B--2---:R1:W-:Y:S04]  /*e610*/  STS [R71], R48 ;  /* 0x0000003047007388 */ /* 0x0043e80000000800 */
[----:B------:R1:W-:Y:S04]  /*e620*/  STS [R71+0x400], R47 ;  /* 0x0004002f47007388 */ /* 0x0003e80000000800 */
[----:B---3--:R1:W-:Y:S04]  /*e630*/  STS [R69], R46 ;  /* 0x0000002e45007388 */ /* 0x0083e80000000800 */
[----:B------:R1:W-:Y:S04]  /*e640*/  STS [R69+0x400], R45 ;  /* 0x0004002d45007388 */ /* 0x0003e80000000800 */
[----:B----4-:R1:W-:Y:S04]  /*e650*/  STS [R67], R44 ;  /* 0x0000002c43007388 */ /* 0x0103e80000000800 */
[----:B------:R1:W-:Y:S04]  /*e660*/  STS [R67+0x400], R43 ;  /* 0x0004002b43007388 */ /* 0x0003e80000000800 */
[----:B-----5:R1:W-:Y:S04]  /*e670*/  STS [R65], R42 ;  /* 0x0000002a41007388 */ /* 0x0203e80000000800 */
[----:B------:R1:W-:Y:S04]  /*e680*/  STS [R65+0x400], R41 ;  /* 0x0004002941007388 */ /* 0x0003e80000000800 */
[----:B------:R1:W-:Y:S04]  /*e690*/  STS [R59], R40 ;  /* 0x000000283b007388 */ /* 0x0003e80000000800 */
[----:B------:R1:W-:Y:S04]  /*e6a0*/  STS [R59+0x400], R39 ;  /* 0x000400273b007388 */ /* 0x0003e80000000800 */
[----:B------:R1:W-:Y:S04]  /*e6b0*/  STS [R57], R38 ;  /* 0x0000002639007388 */ /* 0x0003e80000000800 */
[----:B------:R1:W-:Y:S04]  /*e6c0*/  STS [R57+0x400], R37 ;  /* 0x0004002539007388 */ /* 0x0003e80000000800 */
[----:B------:R1:W-:Y:S04]  /*e6d0*/  STS [R55], R36 ;  /* 0x0000002437007388 */ /* 0x0003e80000000800 */
[----:B------:R1:W-:Y:S04]  /*e6e0*/  STS [R55+0x400], R35 ;  /* 0x0004002337007388 */ /* 0x0003e80000000800 */
[----:B------:R1:W-:Y:S04]  /*e6f0*/  STS [R51], R34 ;  /* 0x0000002233007388 */ /* 0x0003e80000000800 */
        /* <DEDUP_REMOVED lines=33> */
[----:B------:R-:W-:Y:S06]  /*e910*/  BAR.SYNC.DEFER_BLOCKING 0x1, 0x100 ;  /* 0x0044000000007b1d */ /* 0x000fec0000010000 */
[----:B------:R-:W-:Y:S05]  /*e920*/  BRA.CONV ~URZ, `(.L_x_455) ;  /* 0x000000737f007947 */ /* 0x000fea000b800000 */
[----:B-1----:R-:W-:Y:S01]  /*e930*/  SHF.R.S32.HI R7, RZ, 0x1f, R53 ;  /* 0x0000001fff077819 */ /* 0x002fe20000011435 */
[----:B------:R-:W-:Y:S01]  /*e940*/  IMAD.MOV.U32 R6, RZ, RZ, RZ ;  /* 0x000000ffff067224 */ /* 0x000fe200078e00ff */
[----:B------:R-:W-:Y:S01]  /*e950*/  MOV R8, 0xe9a0 ;  /* 0x0000e9a000087802 */ /* 0x000fe20000000f00 */
[----:B------:R-:W-:Y:S01]  /*e960*/  IMAD.MOV.U32 R4, RZ, RZ, 0x1f ;  /* 0x0000001fff047424 */ /* 0x000fe200078e00ff */
[----:B------:R-:W-:-:S04]  /*e970*/  LEA.HI R7, R7, R53, RZ, 0x7 ;  /* 0x0000003507077211 */ /* 0x000fc800078f38ff */
[----:B------:R-:W-:Y:S02]  /*e980*/  SHF.R.S32.HI R7, RZ, 0x7, R7 ;  /* 0x00000007ff077819 */ /* 0x000fe40000011407 */
[----:B------:R-:W-:Y:S05]  /*e990*/  CALL.REL.NOINC `($__internal_1_$__cuda_sm70_shflsync_idx_p) ;  /* 0x00001c9000007944 */ /* 0x000fea0003c00000 */
.L_x_455:
[----:B-1----:R-:W2:Y:S04]  /*e9a0*/  LDL R2, [R1+0x84] ;  /* 0x0000840001027983 */ /* 0x002ea80000100800 */
[----:B------:R-:W3:Y:S04]  /*e9b0*/  LDL R13, [R1+0x88] ;  /* 0x00008800010d7983 */ /* 0x000ee80000100800 */
[----:B------:R-:W4:Y:S04]  /*e9c0*/  LDL.LU R11, [R1+0x48] ;  /* 0x00004800010b7983 */ /* 0x000f280000300800 */
[----:B------:R-:W2:Y:S04]  /*e9d0*/  LDL.LU R12, [R1+0x4c] ;  /* 0x00004c00010c7983 */ /* 0x000ea80000300800 */
[----:B------:R-:W2:Y:S01]  /*e9e0*/  LDL.LU R15, [R1+0x54] ;  /* 0x00005400010f7983 */ /* 0x000ea20000300800 */
[----:B------:R-:W-:-:S03]  /*e9f0*/  IMAD.MOV.U32 R0, RZ, RZ, 0x1 ;  /* 0x00000001ff007424 */ /* 0x000fc600078e00ff */
[----:B------:R-:W3:Y:S02]  /*ea00*/  LDL R14, [R1+0x90] ;  /* 0x00009000010e7983 */ /* 0x000ee40000100800 */
[----:B------:R-:W-:Y:S02]  /*ea10*/  ISETP.NE.AND P1, PT, R0, c[0x0][0x4e8], PT ;  /* 0x00013a0000007a0c */ /* 0x000fe40003f25270 */
[----:B------:R1:W5:Y:S04]  /*ea20*/  LDL.64 R66, [R1+0x30] ;  /* 0x0000300001427983 */ /* 0x0003680000100a00 */
[----:B------:R1:W5:Y:S04]  /*ea30*/  LDL R65, [R1+0x5c] ;  /* 0x00005c0001417983 */ /* 0x0003680000100800 */
[----:B------:R1:W5:Y:S04]  /*ea40*/  LDL R64, [R1+0x40] ;  /* 0x0000400001407983 */ /* 0x0003680000100800 */
[----:B------:R1:W5:Y:S04]  /*ea50*/  LDL R62, [R1+0x58] ;  /* 0x00005800013e7983 */ /* 0x0003680000100800 */
[----:B------:R1:W5:Y:S04]  /*ea60*/  LDL R60, [R1+0x44] ;  /* 0x00004400013c7983 */ /* 0x0003680000100800 */
[----:B------:R-:W1:Y:S01]  /*ea70*/  S2R R17, SR_TID.X ;  /* 0x0000000000117919 */ /* 0x000e620000002100 */
[----:B----4-:R-:W-:-:S05]  /*ea80*/  SHF.R.S32.HI R5, RZ, 0x1f, R11 ;  /* 0x0000001fff057819 */ /* 0x010fca000001140b */
[----:B------:R-:W-:Y:S01]  /*ea90*/  IMAD R6, R5, c[0x0][0x490], RZ ;  /* 0x0001240005067a24 */ /* 0x000fe200078e02ff */
[----:B--2---:R-:W-:Y:S01]  /*eaa0*/  IADD3 R4, R2, R15, RZ ;  /* 0x0000000f02047210 */ /* 0x004fe20007ffe0ff */
[----:B------:R-:W-:-:S04]  /*eab0*/  IMAD.WIDE.U32 R2, R11, c[0x0][0x490], RZ ;  /* 0x000124000b027a25 */ /* 0x000fc800078e00ff */
[----:B------:R-:W-:-:S04]  /*eac0*/  @P1 IMAD.HI.U32 R7, R4, c[0x0][0x4ec], RZ ;  /* 0x00013b0004071a27 */ /* 0x000fc800078e00ff */
[----:B------:R-:W-:Y:S02]  /*ead0*/  IMAD R6, R11, c[0x0][0x494], R6 ;  /* 0x000125000b067a24 */ /* 0x000fe400078e0206 */
[----:B------:R-:W-:Y:S01]  /*eae0*/  IMAD.MOV.U32 R0, RZ, RZ, R4 ;  /* 0x000000ffff007224 */ /* 0x000fe200078e0004 */
[----:B------:R-:W-:Y:S02]  /*eaf0*/  @P1 SHF.R.U32.HI R0, RZ, c[0x0][0x4f0], R7 ;  /* 0x00013c00ff001a19 */ /* 0x000fe40000011607 */
[----:B------:R-:W-:-:S03]  /*eb00*/  IADD3 R3, R3, R6, RZ ;  /* 0x0000000603037210 */ /* 0x000fc60007ffe0ff */
[----:B------:R-:W-:Y:S02]  /*eb10*/  IMAD.MOV R8, RZ, RZ, -R0 ;  /* 0x000000ffff087224 */ /* 0x000fe400078e0a00 */
[----:B------:R-:W-:-:S04]  /*eb20*/  IMAD.WIDE.U32 R6, R12, c[0x0][0x498], R2 ;  /* 0x000126000c067a25 */ /* 0x000fc800078e0002 */
[----:B------:R-:W-:Y:S01]  /*eb30*/  IMAD R2, R8, c[0x0][0x4e8], R4 ;  /* 0x00013a0008027a24 */ /* 0x000fe200078e0204 */
[----:B------:R-:W-:Y:S02]  /*eb40*/  IADD3 R4, P0, R0, R6, RZ ;  /* 0x0000000600047210 */ /* 0x000fe40007f1e0ff */
[----:B---3--:R-:W-:Y:S02]  /*eb50*/  IADD3 R6, R13, R15, RZ ;  /* 0x0000000f0d067210 */ /* 0x008fe40007ffe0ff */
[----:B------:R-:W2:Y:S01]  /*eb60*/  LDL R13, [R1+0x4] ;  /* 0x00000400010d7983 */ /* 0x000ea20000100800 */
[----:B------:R-:W-:-:S05]  /*eb70*/  SHF.R.S32.HI R10, RZ, 0x1f, R12 ;  /* 0x0000001fff0a7819 */ /* 0x000fca000001140c */
[----:B------:R-:W-:Y:S01]  /*eb80*/  IMAD R9, R10, c[0x0][0x498], RZ ;  /* 0x000126000a097a24 */ /* 0x000fe200078e02ff */
[----:B------:R-:W-:-:S03]  /*eb90*/  SHF.R.S32.HI R8, RZ, 0x1f, R0 ;  /* 0x0000001fff087819 */ /* 0x000fc60000011400 */
[----:B------:R-:W-:Y:S01]  /*eba0*/  IMAD R3, R12, c[0x0][0x49c], R9 ;  /* 0x000127000c037a24 */ /* 0x000fe200078e0209 */
[----:B------:R-:W-:Y:S01]  /*ebb0*/  SHF.R.S32.HI R9, RZ, 0x1f, R2 ;  /* 0x0000001fff097819 */ /* 0x000fe20000011402 */
[----:B------:R-:W-:-:S03]  /*ebc0*/  IMAD R0, R5, c[0x0][0x3e8], RZ ;  /* 0x0000fa0005007a24 */ /* 0x000fc600078e02ff */
[----:B------:R-:W-:Y:S01]  /*ebd0*/  IADD3.X R5, R8, R7, R3, P0, !PT ;  /* 0x0000000708057210 */ /* 0x000fe200007fe403 */
[----:B------:R-:W-:Y:S02]  /*ebe0*/  IMAD R3, R9, c[0x0][0x488], RZ ;  /* 0x0001220009037a24 */ /* 0x000fe400078e02ff */
[C---:B------:R-:W-:Y:S02]  /*ebf0*/  IMAD R7, R11.reuse, c[0x0][0x3ec], R0 ;  /* 0x0000fb000b077a24 */ /* 0x040fe400078e0200 */
[----:B------:R-:W-:Y:S01]  /*ec00*/  IMAD.WIDE.U32 R8, R11, c[0x0][0x3e8], RZ ;  /* 0x0000fa000b087a25 */ /* 0x000fe200078e00ff */
[----:B-1----:R-:W-:-:S03]  /*ec10*/  SHF.R.S32.HI R16, RZ, 0x1f, R17 ;  /* 0x0000001fff107819 */ /* 0x002fc60000011411 */
[C---:B------:R-:W-:Y:S02]  /*ec20*/  IMAD R11, R2.reuse, c[0x0][0x48c], R3 ;  /* 0x00012300020b7a24 */ /* 0x040fe400078e0203 */
[----:B------:R-:W-:Y:S01]  /*ec30*/  IMAD.WIDE.U32 R4, R2, c[0x0][0x488], R4 ;  /* 0x0001220002047a25 */ /* 0x000fe200078e0004 */
[----:B------:R-:W-:-:S03]  /*ec40*/  IADD3 R3, R9, R7, RZ ;  /* 0x0000000709037210 */ /* 0x000fc60007ffe0ff */
[----:B------:R-:W-:Y:S01]  /*ec50*/  @P1 IMAD.HI.U32 R2, R6, c[0x0][0x4ec], RZ ;  /* 0x00013b0006021a27 */ /* 0x000fe200078e00ff */
[----:B------:R-:W-:Y:S02]  /*ec60*/  LEA R9, P0, R4, c[0x0][0x450], 0x2 ;  /* 0x0001140004097a11 */ /* 0x000fe400078010ff */
[----:B------:R-:W-:Y:S01]  /*ec70*/  LEA.HI R16, R16, R17, RZ, 0x5 ;  /* 0x0000001110107211 */ /* 0x000fe200078f28ff */
[----:B------:R-:W-:Y:S02]  /*ec80*/  IMAD.IADD R5, R5, 0x1, R11 ;  /* 0x0000000105057824 */ /* 0x000fe400078e020b */
[----:B------:R-:W-:Y:S01]  /*ec90*/  IMAD.MOV.U32 R0, RZ, RZ, R6 ;  /* 0x000000ffff007224 */ /* 0x000fe200078e0006 */
[----:B------:R-:W-:Y:S01]  /*eca0*/  @P1 SHF.R.U32.HI R0, RZ, c[0x0][0x4f0], R2 ;  /* 0x00013c00ff001a19 */ /* 0x000fe20000011602 */
[----:B------:R-:W-:Y:S01]  /*ecb0*/  IMAD R10, R10, c[0x0][0x3f0], RZ ;  /* 0x0000fc000a0a7a24 */ /* 0x000fe200078e02ff */
[----:B------:R-:W-:Y:S02]  /*ecc0*/  MOV R2, R8 ;  /* 0x0000000800027202 */ /* 0x000fe40000000f00 */
[----:B------:R-:W-:-:S02]  /*ecd0*/  LEA.HI.X R4, R4, c[0x0][0x454], R5, 0x2, P0 ;  /* 0x0001150004047a11 */ /* 0x000fc400000f1405 */
[----:B------:R-:W-:Y:S01]  /*ece0*/  LOP3.LUT R16, R16, 0xffffffe0, RZ, 0xc0, !PT ;  /* 0xffffffe010107812 */ /* 0x000fe200078ec0ff */
[C---:B------:R-:W-:Y:S01]  /*ecf0*/  IMAD R5, R12.reuse, c[0x0][0x3f4], R10 ;  /* 0x0000fd000c057a24 */ /* 0x040fe200078e020a */
[----:B------:R-:W-:Y:S01]  /*ed00*/  SHFL.IDX PT, R8, R9, 0x1, 0x1c1f ;  /* 0x003c1f0009087f89 */ /* 0x000fe200000e0000 */
[----:B------:R-:W-:Y:S01]  /*ed10*/  IMAD.WIDE.U32 R2, R12, c[0x0][0x3f0], R2 ;  /* 0x0000fc000c027a25 */ /* 0x000fe200078e0002 */
[----:B------:R-:W-:Y:S02]  /*ed20*/  IADD3 R16, -R16, R17, RZ ;  /* 0x0000001110107210 */ /* 0x000fe40007ffe1ff */
[----:B------:R-:W-:Y:S01]  /*ed30*/  SHFL.IDX PT, R10, R9, RZ, 0x1c1f ;  /* 0x001c1fff090a7589 */ /* 0x000fe200000e0000 */
[----:B------:R-:W-:-:S03]  /*ed40*/  ULDC UR5, c[0x0][0x4e8] ;  /* 0x00013a0000057ab9 */ /* 0x000fc60000000800 */
[----:B------:R-:W1:Y:S01]  /*ed50*/  SHFL.IDX PT, R11, R4, RZ, 0x1c1f ;  /* 0x001c1fff040b7589 */ /* 0x000e6200000e0000 */
[----:B------:R-:W-:Y:S01]  /*ed60*/  ULDC UR4, c[0x0][0x388] ;  /* 0x0000e20000047ab9 */ /* 0x000fe20000000800 */
[--C-:B------:R-:W-:Y:S02]  /*ed70*/  IMAD.MOV R7, RZ, RZ, -R0.reuse ;  /* 0x000000ffff077224 */ /* 0x100fe400078e0a00 */
[----:B------:R3:W4:Y:S01]  /*ed80*/  SHFL.IDX PT, R9, R4, 0x1, 0x1c1f ;  /* 0x003c1f0004097f89 */ /* 0x00072200000e0000 */
[----:B------:R-:W-:Y:S01]  /*ed90*/  IMAD.IADD R3, R3, 0x1, R5 ;  /* 0x0000000103037824 */ /* 0x000fe200078e0205 */
[----:B------:R-:W-:Y:S01]  /*eda0*/  LOP3.LUT P0, RZ, R16, 0x3, RZ, 0xc0, !PT ;  /* 0x0000000310ff7812 */ /* 0x000fe2000780c0ff */
[----:B------:R-:W-:Y:S01]  /*edb0*/  UIMAD UR4, UR5, UR4, URZ ;  /* 0x00000004050472a4 */ /* 0x000fe2000f8e023f */
[----:B------:R-:W-:Y:S01]  /*edc0*/  IADD3 R5, R14, R15, RZ ;  /* 0x0000000f0e057210 */ /* 0x000fe20007ffe0ff */
[----:B------:R-:W1:Y:S01]  /*edd0*/  S2R R16, SR_TID.X ;  /* 0x0000000000107919 */ /* 0x000e620000002100 */
[----:B------:R-:W-:-:S03]  /*ede0*/  SHF.R.S32.HI R12, RZ, 0x1f, R0 ;  /* 0x0000001fff0c7819 */ /* 0x000fc60000011400 */
[----:B------:R-:W-:Y:S01]  /*edf0*/  ISETP.GE.OR P1, PT, R5, UR4, P0 ;  /* 0x0000000405007c0c */ /* 0x000fe20008726670 */
[----:B---3--:R-:W-:Y:S01]  /*ee00*/  IMAD R4, R7, c[0x0][0x4e8], R6 ;  /* 0x00013a0007047a24 */ /* 0x008fe200078e0206 */
[----:B------:R-:W-:-:S04]  /*ee10*/  IADD3 R7, R5, 0x8, RZ ;  /* 0x0000000805077810 */ /* 0x000fc80007ffe0ff */
[----:B------:R-:W-:Y:S01]  /*ee20*/  ISETP.GE.OR P0, PT, R7, UR4, P0 ;  /* 0x0000000407007c0c */ /* 0x000fe20008706670 */
[----:B------:R-:W-:Y:S02]  /*ee30*/  IMAD R6, R12, c[0x0][0x3e0], RZ ;  /* 0x0000f8000c067a24 */ /* 0x000fe400078e02ff */
[----:B------:R-:W-:-:S04]  /*ee40*/  IMAD.WIDE.U32 R2, R0, c[0x0][0x3e0], R2 ;  /* 0x0000f80000027a25 */ /* 0x000fc800078e0002 */
[----:B-1----:R1:W-:Y:S01]  /*ee50*/  @!P1 ST.E [R10.64], R50 ;  /* 0x000000320a009985 */ /* 0x0023e2000c101906 */
[----:B------:R-:W-:Y:S01]  /*ee60*/  IMAD R5, R0, c[0x0][0x3e4], R6 ;  /* 0x0000f90000057a24 */ /* 0x000fe200078e0206 */
[----:B------:R-:W-:-:S03]  /*ee70*/  SHF.R.S32.HI R0, RZ, 0x1f, R4 ;  /* 0x0000001fff007819 */ /* 0x000fc60000011404 */
[----:B------:R-:W-:Y:S01]  /*ee80*/  IMAD.IADD R3, R3, 0x1, R5 ;  /* 0x0000000103037824 */ /* 0x000fe200078e0205 */
[----:B----4-:R1:W-:Y:S01]  /*ee90*/  @!P0 ST.E [R8.64], R49 ;  /* 0x0000003108008985 */ /* 0x0103e2000c101906 */
[----:B------:R-:W-:Y:S01]  /*eea0*/  IMAD R0, R0, c[0x0][0x3d8], RZ ;  /* 0x0000f60000007a24 */ /* 0x000fe200078e02ff */
[----:B------:R-:W-:Y:S01]  /*eeb0*/  SHF.R.S32.HI R14, RZ, 0x1f, R16 ;  /* 0x0000001fff0e7819 */ /* 0x000fe20000011410 */
[----:B------:R-:W-:-:S04]  /*eec0*/  IMAD.WIDE.U32 R2, R4, c[0x0][0x3d8], R2 ;  /* 0x0000f60004027a25 */ /* 0x000fc800078e0002 */
[----:B------:R-:W-:Y:S01]  /*eed0*/  IMAD R0, R4, c[0x0][0x3dc], R0 ;  /* 0x0000f70004007a24 */ /* 0x000fe200078e0200 */
[----:B------:R-:W-:-:S04]  /*eee0*/  LEA.HI R14, R14, R16, RZ, 0x3 ;  /* 0x000000100e0e7211 */ /* 0x000fc800078f18ff */
[----:B------:R-:W-:Y:S02]  /*eef0*/  IADD3 R0, R3, R0, RZ ;  /* 0x0000000003007210 */ /* 0x000fe40007ffe0ff */
[C---:B------:R-:W-:Y:S02]  /*ef00*/  LEA R3, P0, R2.reuse, c[0x0][0x380], 0x1 ;  /* 0x0000e00002037a11 */ /* 0x040fe400078008ff */
[----:B------:R-:W-:Y:S02]  /*ef10*/  SHF.R.S32.HI R14, RZ, 0x3, R14 ;  /* 0x00000003ff0e7819 */ /* 0x000fe4000001140e */
[----:B------:R-:W-:-:S03]  /*ef20*/  LEA.HI.X R2, R2, c[0x0][0x384], R0, 0x1, P0 ;  /* 0x0000e10002027a11 */ /* 0x000fc600000f0c00 */
[----:B------:R-:W-:-:S05]  /*ef30*/  IMAD.IADD R0, R14, 0x1, R15 ;  /* 0x000000010e007824 */ /* 0x000fca00078e020f */
[----:B------:R-:W-:Y:S01]  /*ef40*/  ISETP.GE.AND P0, PT, R0, UR4, PT ;  /* 0x0000000400007c0c */ /* 0x000fe2000bf06270 */
[----:B------:R1:W3:Y:S01]  /*ef50*/  SHFL.IDX PT, R4, R3, RZ, 0x181f ;  /* 0x00181fff03047589 */ /* 0x0002e200000e0000 */
[----:B------:R-:W-:Y:S03]  /*ef60*/  BSSY B0, `(.L_x_456) ;  /* 0x000001b000007945 */ /* 0x000fe60003800000 */
[----:B------:R1:W4:Y:S04]  /*ef70*/  SHFL.IDX PT, R5, R2, RZ, 0x181f ;  /* 0x00181fff02057589 */ /* 0x00032800000e0000 */
[----:B--2---:R1:W2:Y:S04]  /*ef80*/  LDS.128 R32, [R13+0x1080] ;  /* 0x001080000d207984 */ /* 0x0042a80000000c00 */
        /* <DEDUP_REMOVED lines=10> */
[----:B-----5:R-:W-:-:S02]  /*f030*/  ISETP.GE.AND P5, PT, R66, c[0x0][0x3c8], PT ;  /* 0x0000f20042007a0c */ /* 0x020fc40003fa6270 */
[----:B------:R-:W-:Y:S01]  /*f040*/  ISETP.GE.AND P4, PT, R64, c[0x0][0x3c8], PT ;  /* 0x0000f20040007a0c */ /* 0x000fe20003f86270 */
[----:B------:R-:W4:Y:S01]  /*f050*/  LDS.128 R16, [R13+0x4080] ;  /* 0x004080000d107984 */ /* 0x000f220000000c00 */
[----:B------:R-:W-:-:S03]  /*f060*/  ISETP.GE.AND P3, PT, R60, c[0x0][0x3c8], PT ;  /* 0x0000f2003c007a0c */ /* 0x000fc60003f66270 */
[----:B-1----:R-:W1:Y:S06]  /*f070*/  LDS.128 R12, [R13+0x8080] ;  /* 0x008080000d0c7984 */ /* 0x002e6c0000000c00 */
[-C--:B------:R-:W-:Y:S02]  /*f080*/  @!P5 LEA R8, P2, R66, R4.reuse, 0x1 ;  /* 0x000000044208d211 */ /* 0x080fe400078408ff */
[-C--:B------:R-:W-:Y:S02]  /*f090*/  @!P4 LEA R6, P1, R64, R4.reuse, 0x1 ;  /* 0x000000044006c211 */ /* 0x080fe400078208ff */
[----:B------:R-:W-:-:S02]  /*f0a0*/  @!P3 LEA R4, P0, R60, R4, 0x1 ;  /* 0x000000043c04b211 */ /* 0x000fc400078008ff */
[-C--:B------:R-:W-:Y:S02]  /*f0b0*/  @!P5 LEA.HI.X R9, R66, R5.reuse, R67, 0x1, P2 ;  /* 0x000000054209d211 */ /* 0x080fe400010f0c43 */
[-C--:B------:R-:W-:Y:S02]  /*f0c0*/  @!P4 LEA.HI.X R7, R64, R5.reuse, R65, 0x1, P1 ;  /* 0x000000054007c211 */ /* 0x080fe400008f0c41 */
[----:B------:R-:W-:Y:S01]  /*f0d0*/  @!P3 LEA.HI.X R5, R60, R5, R62, 0x1, P0 ;  /* 0x000000053c05b211 */ /* 0x000fe200000f0c3e */
[----:B---3--:R3:W-:Y:S04]  /*f0e0*/  @!P5 ST.E.128 [R8.64], R20 ;  /* 0x000000140800d985 */ /* 0x0087e8000c101d06 */
[----:B----4-:R3:W-:Y:S04]  /*f0f0*/  @!P4 ST.E.128 [R6.64], R16 ;  /* 0x000000100600c985 */ /* 0x0107e8000c101d06 */
[----:B-1----:R3:W-:Y:S02]  /*f100*/  @!P3 ST.E.128 [R4.64], R12 ;  /* 0x0000000c0400b985 */ /* 0x0027e4000c101d06 */
.L_x_457:
[----:B---34-:R-:W-:Y:S05]  /*f110*/  BSYNC B0 ;  /* 0x0000000000007941 */ /* 0x018fea0003800000 */
.L_x_456:
[----:B------:R-:W-:Y:S01]  /*f120*/  IADD3 R6, R0, 0x20, RZ ;  /* 0x0000002000067810 */ /* 0x000fe20007ffe0ff */
[----:B------:R3:W4:Y:S01]  /*f130*/  SHFL.IDX PT, R5, R2, 0x1, 0x181f ;  /* 0x00381f0002057f89 */ /* 0x00072200000e0000 */
[----:B------:R-:W-:Y:S02]  /*f140*/  BSSY B0, `(.L_x_458) ;  /* 0x0000010000007945 */ /* 0x000fe40003800000 */
[----:B------:R-:W-:Y:S01]  /*f150*/  ISETP.GE.AND P0, PT, R6, UR4, PT ;  /* 0x0000000406007c0c */ /* 0x000fe2000bf06270 */
[----:B------:R3:W2:-:S12]  /*f160*/  SHFL.IDX PT, R4, R3, 0x1, 0x181f ;  /* 0x00381f0003047f89 */ /* 0x00069800000e0000 */
[----:B------:R-:W-:Y:S05]  /*f170*/  @P0 BRA `(.L_x_459) ;  /* 0x000000c000000947 */ /* 0x000fea0003800000 */
[----:B-----5:R-:W-:Y:S02]  /*f180*/  ISETP.GE.AND P2, PT, R66, c[0x0][0x3c8], PT ;  /* 0x0000f20042007a0c */ /* 0x020fe40003f46270 */
[----:B------:R-:W-:Y:S02]  /*f190*/  ISETP.GE.AND P1, PT, R64, c[0x0][0x3c8], PT ;  /* 0x0000f20040007a0c */ /* 0x000fe40003f26270 */
[----:B------:R-:W-:-:S09]  /*f1a0*/  ISETP.GE.AND P0, PT, R60, c[0x0][0x3c8], PT ;  /* 0x0000f2003c007a0c */ /* 0x000fd20003f06270 */
[-C--:B-12---:R-:W-:Y:S02]  /*f1b0*/  @!P2 LEA R8, P5, R66, R4.reuse, 0x1 ;  /* 0x000000044208a211 */ /* 0x086fe400078a08ff */
[-C--:B------:R-:W-:Y:S02]  /*f1c0*/  @!P1 LEA R6, P4, R64, R4.reuse, 0x1 ;  /* 0x0000000440069211 */ /* 0x080fe400078808ff */
[----:B------:R-:W-:Y:S02]  /*f1d0*/  @!P0 LEA R4, P3, R60, R4, 0x1 ;  /* 0x000000043c048211 */ /* 0x000fe400078608ff */
[-C--:B----4-:R-:W-:Y:S02]  /*f1e0*/  @!P2 LEA.HI.X R9, R66, R5.reuse, R67, 0x1, P5 ;  /* 0x000000054209a211 */ /* 0x090fe400028f0c43 */
[-C--:B------:R-:W-:Y:S02]  /*f1f0*/  @!P1 LEA.HI.X R7, R64, R5.reuse, R65, 0x1, P4 ;  /* 0x0000000540079211 */ /* 0x080fe400020f0c41 */
[----:B------:R-:W-:Y:S01]  /*f200*/  @!P0 LEA.HI.X R5, R60, R5, R62, 0x1, P3 ;  /* 0x000000053c058211 */ /* 0x000fe200018f0c3e */
[----:B------:R1:W-:Y:S04]  /*f210*/  @!P2 ST.E.128 [R8.64], R32 ;  /* 0x000000200800a985 */ /* 0x0003e8000c101d06 */
[----:B------:R1:W-:Y:S04]  /*f220*/  @!P1 ST.E.128 [R6.64], R28 ;  /* 0x0000001c06009985 */ /* 0x0003e8000c101d06 */
[----:B------:R1:W-:Y:S02]  /*f230*/  @!P0 ST.E.128 [R4.64], R24 ;  /* 0x0000001804008985 */ /* 0x0003e4000c101d06 */
.L_x_459:
[----:B------:R-:W-:Y:S05]  /*f240*/  BSYNC B0 ;  /* 0x0000000000007941 */ /* 0x000fea0003800000 */
.L_x_458:
[----:B-1----:R-:W-:Y:S01]  /*f250*/  IADD3 R6, R0, 0x40, RZ ;  /* 0x0000004000067810 */ /* 0x002fe20007ffe0ff */
[----:B----4-:R1:W4:Y:S01]  /*f260*/  SHFL.IDX PT, R5, R2, 0x2, 0x181f ;  /* 0x00581f0002057f89 */ /* 0x01032200000e0000 */
[----:B------:R-:W-:Y:S02]  /*f270*/  BSSY B0, `(.L_x_460) ;  /* 0x0000010000007945 */ /* 0x000fe40003800000 */
[----:B------:R-:W-:Y:S01]  /*f280*/  ISETP.GE.AND P0, PT, R6, UR4, PT ;  /* 0x0000000406007c0c */ /* 0x000fe2000bf06270 */
[----:B--2---:R1:W2:-:S12]  /*f290*/  SHFL.IDX PT, R4, R3, 0x2, 0x181f ;  /* 0x00581f0003047f89 */ /* 0x00429800000e0000 */
[----:B------:R-:W-:Y:S05]  /*f2a0*/  @P0 BRA `(.L_x_461) ;  /* 0x000000c000000947 */ /* 0x000fea0003800000 */
[----:B-----5:R-:W-:Y:S02]  /*f2b0*/  ISETP.GE.AND P2, PT, R66, c[0x0][0x3c8], PT ;  /* 0x0000f20042007a0c */ /* 0x020fe40003f46270 */
[----:B------:R-:W-:Y:S02]  /*f2c0*/  ISETP.GE.AND P1, PT, R64, c[0x0][0x3c8], PT ;  /* 0x0000f20040007a0c */ /* 0x000fe40003f26270 */
[----:B------:R-:W-:-:S09]  /*f2d0*/  ISETP.GE.AND P0, PT, R60, c[0x0][0x3c8], PT ;  /* 0x0000f2003c007a0c */ /* 0x000fd20003f06270 */
[-C--:B--2---:R-:W-:Y:S02]  /*f2e0*/  @!P2 LEA R8, P5, R66, R4.reuse, 0x1 ;  /* 0x000000044208a211 */ /* 0x084fe400078a08ff */
        /* <DEDUP_REMOVED lines=8> */
.L_x_461:
[----:B------:R-:W-:Y:S05]  /*f370*/  BSYNC B0 ;  /* 0x0000000000007941 */ /* 0x000fea0003800000 */
.L_x_460:
[----:B------:R-:W-:Y:S01]  /*f380*/  IADD3 R0, R0, 0x60, RZ ;  /* 0x0000006000007810 */ /* 0x000fe20007ffe0ff */
[----:B-1-3--:R-:W1:Y:S03]  /*f390*/  SHFL.IDX PT, R2, R2, 0x3, 0x181f ;  /* 0x00781f0002027f89 */ /* 0x00ae6600000e0000 */
[----:B------:R-:W-:Y:S01]  /*f3a0*/  ISETP.GE.AND P0, PT, R0, UR4, PT ;  /* 0x0000000400007c0c */ /* 0x000fe2000bf06270 */
[----:B------:R-:W3:-:S12]  /*f3b0*/  SHFL.IDX PT, R3, R3, 0x3, 0x181f ;  /* 0x00781f0003037f89 */ /* 0x000ed800000e0000 */
[----:B------:R-:W-:Y:S05]  /*f3c0*/  @P0 BRA `(.L_x_462) ;  /* 0x00000bd000000947 */ /* 0x000fea0003800000 */
[----:B-----5:R-:W-:Y:S02]  /*f3d0*/  ISETP.GE.AND P1, PT, R66, c[0x0][0x3c8], PT ;  /* 0x0000f20042007a0c */ /* 0x020fe40003f26270 */
[----:B------:R-:W-:-:S11]  /*f3e0*/  ISETP.GE.AND P0, PT, R64, c[0x0][0x3c8], PT ;  /* 0x0000f20040007a0c */ /* 0x000fd60003f06270 */
[-C--:B--23--:R-:W-:Y:S02]  /*f3f0*/  @!P1 LEA R6, P3, R66, R3.reuse, 0x1 ;  /* 0x0000000342069211 */ /* 0x08cfe400078608ff */
[----:B------:R-:W-:Y:S02]  /*f400*/  @!P0 LEA R4, P2, R64, R3, 0x1 ;  /* 0x0000000340048211 */ /* 0x000fe400078408ff */
[-C--:B-1----:R-:W-:Y:S02]  /*f410*/  @!P1 LEA.HI.X R7, R66, R2.reuse, R67, 0x1, P3 ;  /* 0x0000000242079211 */ /* 0x082fe400018f0c43 */
[----:B----4-:R-:W-:-:S03]  /*f420*/  @!P0 LEA.HI.X R5, R64, R2, R65, 0x1, P2 ;  /* 0x0000000240058211 */ /* 0x010fc600010f0c41 */
[----:B------:R1:W-:Y:S04]  /*f430*/  @!P1 ST.E.128 [R6.64], R52 ;  /* 0x0000003406009985 */ /* 0x0003e8000c101d06 */
[----:B------:R1:W-:Y:S01]  /*f440*/  @!P0 ST.E.128 [R4.64], R48 ;  /* 0x0000003004008985 */ /* 0x0003e2000c101d06 */
[----:B------:R-:W-:-:S13]  /*f450*/  ISETP.GE.AND P0, PT, R60, c[0x0][0x3c8], PT ;  /* 0x0000f2003c007a0c */ /* 0x000fda0003f06270 */
[----:B------:R-:W-:Y:S05]  /*f460*/  @P0 BRA `(.L_x_462) ;  /* 0x00000b3000000947 */ /* 0x000fea0003800000 */
[----:B-1----:R-:W-:-:S04]  /*f470*/  LEA R4, P0, R60, R3, 0x1 ;  /* 0x000000033c047211 */ /* 0x002fc800078008ff */
[----:B------:R-:W-:-:S05]  /*f480*/  LEA.HI.X R5, R60, R2, R62, 0x1, P0 ;  /* 0x000000023c057211 */ /* 0x000fca00000f0c3e */
[----:B------:R1:W-:Y:S01]  /*f490*/  ST.E.128 [R4.64], R56 ;  /* 0x0000003804007985 */ /* 0x0003e2000c101d06 */
[----:B------:R-:W-:Y:S05]  /*f4a0*/  BRA `(.L_x_462) ;  /* 0x00000af000007947 */ /* 0x000fea0003800000 */
.L_x_454:
[----:B------:R-:W2:Y:S04]  /*f4b0*/  LDL R0, [R1+0x54] ;  /* 0x0000540001007983 */ /* 0x000ea80000100800 */
[----:B------:R-:W3:Y:S04]  /*f4c0*/  LDL R14, [R1+0x48] ;  /* 0x00004800010e7983 */ /* 0x000ee80000100800 */
[----:B------:R-:W4:Y:S01]  /*f4d0*/  LDL R13, [R1+0x4c] ;  /* 0x00004c00010d7983 */ /* 0x000f220000100800 */
[----:B------:R-:W-:Y:S03]  /*f4e0*/  BSSY B0, `(.L_x_463) ;  /* 0x0000025000007945 */ /* 0x000fe60003800000 */
[----:B------:R-:W1:Y:S02]  /*f4f0*/  S2R R12, SR_TID.X ;  /* 0x00000000000c7919 */ /* 0x000e640000002100 */
[----:B-1----:R-:W-:Y:S01]  /*f500*/  ISETP.GE.AND P0, PT, R12, 0x80, PT ;  /* 0x000000800c00780c */ /* 0x002fe20003f06270 */
[----:B--2---:R-:W-:Y:S01]  /*f510*/  IMAD.MOV.U32 R11, RZ, RZ, R0 ;  /* 0x000000ffff0b7224 */ /* 0x004fe200078e0000 */
[----:B---3--:R-:W-:-:S02]  /*f520*/  SHF.R.S32.HI R7, RZ, 0x1f, R14 ;  /* 0x0000001fff077819 */ /* 0x008fc4000001140e */
[----:B----4-:R-:W-:-:S09]  /*f530*/  SHF.R.S32.HI R8, RZ, 0x1f, R13 ;  /* 0x0000001fff087819 */ /* 0x010fd2000001140d */
[----:B------:R-:W-:Y:S05]  /*f540*/  @P0 BRA `(.L_x_464) ;  /* 0x000001e000000947 */ /* 0x000fea0003800000 */
[----:B------:R-:W-:Y:S02]  /*f550*/  MOV R2, c[0x0][0x4e8] ;  /* 0x00013a0000027a02 */ /* 0x000fe40000000f00 */
[----:B------:R-:W-:-:S03]  /*f560*/  IADD3 R6, R11, R12, RZ ;  /* 0x0000000c0b067210 */ /* 0x000fc60007ffe0ff */
[----:B------:R-:W-:-:S05]  /*f570*/  IMAD R0, R2, c[0x0][0x388], RZ ;  /* 0x0000e20002007a24 */ /* 0x000fca00078e02ff */
[----:B------:R-:W-:-:S13]  /*f580*/  ISETP.GE.AND P0, PT, R6, R0, PT ;  /* 0x000000000600720c */ /* 0x000fda0003f06270 */
[----:B------:R-:W-:Y:S05]  /*f590*/  @P0 BRA `(.L_x_464) ;  /* 0x0000019000000947 */ /* 0x000fea0003800000 */
[----:B------:R-:W-:Y:S01]  /*f5a0*/  ISETP.NE.AND P0, PT, R2, 0x1, PT ;  /* 0x000000010200780c */ /* 0x000fe20003f05270 */
[----:B------:R-:W-:Y:S01]  /*f5b0*/  IMAD R4, R7, c[0x0][0x490], RZ ;  /* 0x0001240007047a24 */ /* 0x000fe200078e02ff */
[----:B------:R-:W-:Y:S01]  /*f5c0*/  MOV R0, R6 ;  /* 0x0000000600007202 */ /* 0x000fe20000000f00 */
[----:B------:R-:W-:-:S04]  /*f5d0*/  IMAD.WIDE.U32 R2, R14, c[0x0][0x490], RZ ;  /* 0x000124000e027a25 */ /* 0x000fc800078e00ff */
[----:B------:R-:W-:Y:S02]  /*f5e0*/  IMAD R4, R14, c[0x0][0x494], R4 ;  /* 0x000125000e047a24 */ /* 0x000fe400078e0204 */
[----:B------:R-:W-:-:S03]  /*f5f0*/  IMAD R10, R8, c[0x0][0x498], RZ ;  /* 0x00012600080a7a24 */ /* 0x000fc600078e02ff */
[----:B------:R-:W-:Y:S01]  /*f600*/  IADD3 R3, R3, R4, RZ ;  /* 0x0000000403037210 */ /* 0x000fe20007ffe0ff */
[----:B------:R-:W-:-:S05]  /*f610*/  @P0 IMAD.HI.U32 R5, R6, c[0x0][0x4ec], RZ ;  /* 0x00013b0006050a27 */ /* 0x000fca00078e00ff */
[----:B------:R-:W-:Y:S01]  /*f620*/  @P0 SHF.R.U32.HI R0, RZ, c[0x0][0x4f0], R5 ;  /* 0x00013c00ff000a19 */ /* 0x000fe20000011605 */
[----:B------:R-:W-:-:S03]  /*f630*/  IMAD.WIDE.U32 R4, R13, c[0x0][0x498], R2 ;  /* 0x000126000d047a25 */ /* 0x000fc600078e0002 */
[C---:B------:R-:W-:Y:S01]  /*f640*/  IADD3 R9, -R0.reuse, RZ, RZ ;  /* 0x000000ff00097210 */ /* 0x040fe20007ffe1ff */
[----:B------:R-:W-:Y:S01]  /*f650*/  IMAD R3, R13, c[0x0][0x49c], R10 ;  /* 0x000127000d037a24 */ /* 0x000fe200078e020a */
[----:B------:R-:W-:-:S03]  /*f660*/  IADD3 R4, P0, R0, R4, RZ ;  /* 0x0000000400047210 */ /* 0x000fc60007f1e0ff */
[----:B------:R-:W-:Y:S01]  /*f670*/  IMAD R2, R9, c[0x0][0x4e8], R6 ;  /* 0x00013a0009027a24 */ /* 0x000fe200078e0206 */
[----:B------:R-:W-:-:S04]  /*f680*/  SHF.R.S32.HI R6, RZ, 0x1f, R0 ;  /* 0x0000001fff067819 */ /* 0x000fc80000011400 */
[----:B------:R-:W-:Y:S02]  /*f690*/  SHF.R.S32.HI R0, RZ, 0x1f, R2 ;  /* 0x0000001fff007819 */ /* 0x000fe40000011402 */
[----:B------:R-:W-:-:S03]  /*f6a0*/  IADD3.X R5, R6, R5, R3, P0, !PT ;  /* 0x0000000506057210 */ /* 0x000fc600007fe403 */
[----:B------:R-:W-:-:S04]  /*f6b0*/  IMAD R0, R0, c[0x0][0x488], RZ ;  /* 0x0001220000007a24 */ /* 0x000fc800078e02ff */
[C---:B------:R-:W-:Y:S02]  /*f6c0*/  IMAD R0, R2.reuse, c[0x0][0x48c], R0 ;  /* 0x0001230002007a24 */ /* 0x040fe400078e0200 */
[----:B------:R-:W-:-:S05]  /*f6d0*/  IMAD.WIDE.U32 R2, R2, c[0x0][0x488], R4 ;  /* 0x0001220002027a25 */ /* 0x000fca00078e0004 */
[----:B------:R-:W-:Y:S02]  /*f6e0*/  IADD3 R0, R3, R0, RZ ;  /* 0x0000000003007210 */ /* 0x000fe40007ffe0ff */
[----:B------:R-:W-:-:S04]  /*f6f0*/  LEA R4, P0, R2, c[0x0][0x450], 0x2 ;  /* 0x0001140002047a11 */ /* 0x000fc800078010ff */
[----:B------:R-:W-:Y:S02]  /*f700*/  LEA.HI.X R5, R2, c[0x0][0x454], R0, 0x2, P0 ;  /* 0x0001150002057a11 */ /* 0x000fe400000f1400 */
[----:B------:R-:W-:-:S05]  /*f710*/  MOV R0, 0xff800000 ;  /* 0xff80000000007802 */ /* 0x000fca0000000f00 */
[----:B------:R1:W-:Y:S02]  /*f720*/  STG.E [R4.64], R0 ;  /* 0x0000000004007986 */ /* 0x0003e4000c101906 */
.L_x_464:
[----:B------:R-:W-:Y:S05]  /*f730*/  BSYNC B0 ;  /* 0x0000000000007941 */ /* 0x000fea0003800000 */
.L_x_463:
[----:B------:R-:W2:Y:S01]  /*f740*/  LDL R2, [R1+0x88] ;  /* 0x0000880001027983 */ /* 0x000ea20000100800 */
[----:B-1----:R-:W-:Y:S01]  /*f750*/  MOV R0, c[0x0][0x4e8] ;  /* 0x00013a0000007a02 */ /* 0x002fe20000000f00 */
[----:B------:R-:W-:Y:S01]  /*f760*/  IMAD R7, R7, c[0x0][0x3e8], RZ ;  /* 0x0000fa0007077a24 */ /* 0x000fe200078e02ff */
[----:B------:R-:W-:Y:S01]  /*f770*/  SHF.R.S32.HI R9, RZ, 0x1f, R12 ;  /* 0x0000001fff097819 */ /* 0x000fe2000001140c */
[----:B------:R-:W-:Y:S01]  /*f780*/  IMAD R8, R8, c[0x0][0x3f0], RZ ;  /* 0x0000fc0008087a24 */ /* 0x000fe200078e02ff */
[----:B------:R-:W-:Y:S01]  /*f790*/  ISETP.NE.AND P0, PT, R0, 0x1, PT ;  /* 0x000000010000780c */ /* 0x000fe20003f05270 */
[----:B------:R-:W-:Y:S01]  /*f7a0*/  IMAD R7, R14, c[0x0][0x3ec], R7 ;  /* 0x0000fb000e077a24 */ /* 0x000fe200078e0207 */
[----:B------:R-:W-:Y:S01]  /*f7b0*/  LEA.HI R9, R9, R12, RZ, 0x3 ;  /* 0x0000000c09097211 */ /* 0x000fe200078f18ff */
[----:B------:R-:W-:-:S03]  /*f7c0*/  IMAD R8, R13, c[0x0][0x3f4], R8 ;  /* 0x0000fd000d087a24 */ /* 0x000fc600078e0208 */
[----:B------:R-:W-:Y:S02]  /*f7d0*/  SHF.R.S32.HI R9, RZ, 0x3, R9 ;  /* 0x00000003ff097819 */ /* 0x000fe40000011409 */
[----:B--2---:R-:W-:Y:S01]  /*f7e0*/  IADD3 R4, R2, R11, RZ ;  /* 0x0000000b02047210 */ /* 0x004fe20007ffe0ff */
[----:B------:R-:W-:-:S03]  /*f7f0*/  IMAD.WIDE.U32 R2, R14, c[0x0][0x3e8], RZ ;  /* 0x0000fa000e027a25 */ /* 0x000fc600078e00ff */
[----:B------:R-:W-:Y:S01]  /*f800*/  MOV R0, R4 ;  /* 0x0000000400007202 */ /* 0x000fe20000000f00 */
[----:B------:R-:W-:-:S04]  /*f810*/  @P0 IMAD.HI.U32 R5, R4, c[0x0][0x4ec], RZ ;  /* 0x00013b0004050a27 */ /* 0x000fc800078e00ff */
[----:B------:R-:W-:Y:S01]  /*f820*/  IMAD.IADD R3, R3, 0x1, R7 ;  /* 0x0000000103037824 */ /* 0x000fe200078e0207 */
[----:B------:R-:W-:-:S03]  /*f830*/  @P0 SHF.R.U32.HI R0, RZ, c[0x0][0x4f0], R5 ;  /* 0x00013c00ff000a19 */ /* 0x000fc60000011605 */
[----:B------:R-:W-:Y:S01]  /*f840*/  IMAD.WIDE.U32 R2, R13, c[0x0][0x3f0], R2 ;  /* 0x0000fc000d027a25 */ /* 0x000fe200078e0002 */
[----:B------:R-:W-:Y:S02]  /*f850*/  SHF.R.S32.HI R5, RZ, 0x1f, R0 ;  /* 0x0000001fff057819 */ /* 0x000fe40000011400 */
[----:B------:R-:W-:Y:S02]  /*f860*/  IADD3 R6, -R0, RZ, RZ ;  /* 0x000000ff00067210 */ /* 0x000fe40007ffe1ff */
[----:B------:R-:W-:Y:S01]  /*f870*/  IADD3 R3, R3, R8, RZ ;  /* 0x0000000803037210 */ /* 0x000fe20007ffe0ff */
[----:B------:R-:W-:Y:S02]  /*f880*/  IMAD R5, R5, c[0x0][0x3e0], RZ ;  /* 0x0000f80005057a24 */ /* 0x000fe400078e02ff */
[----:B------:R-:W-:Y:S02]  /*f890*/  IMAD R6, R6, c[0x0][0x4e8], R4 ;  /* 0x00013a0006067a24 */ /* 0x000fe400078e0204 */
[----:B------:R-:W-:-:S02]  /*f8a0*/  IMAD R4, R0, c[0x0][0x3e4], R5 ;  /* 0x0000f90000047a24 */ /* 0x000fc400078e0205 */
[----:B------:R-:W-:Y:S01]  /*f8b0*/  IMAD.WIDE.U32 R2, R0, c[0x0][0x3e0], R2 ;  /* 0x0000f80000027a25 */ /* 0x000fe200078e0002 */
[----:B------:R-:W-:-:S03]  /*f8c0*/  SHF.R.S32.HI R0, RZ, 0x1f, R6 ;  /* 0x0000001fff007819 */ /* 0x000fc60000011406 */
[----:B------:R-:W-:Y:S02]  /*f8d0*/  IMAD.IADD R3, R3, 0x1, R4 ;  /* 0x0000000103037824 */ /* 0x000fe400078e0204 */
[----:B------:R-:W-:Y:S02]  /*f8e0*/  IMAD R0, R0, c[0x0][0x3d8], RZ ;  /* 0x0000f60000007a24 */ /* 0x000fe400078e02ff */
[----:B------:R-:W-:-:S04]  /*f8f0*/  IMAD.WIDE.U32 R4, R6, c[0x0][0x3d8], R2 ;  /* 0x0000f60006047a25 */ /* 0x000fc800078e0002 */
[----:B------:R-:W-:Y:S01]  /*f900*/  IMAD R6, R6, c[0x0][0x3dc], R0 ;  /* 0x0000f70006067a24 */ /* 0x000fe200078e0200 */
[----:B------:R-:W-:Y:S02]  /*f910*/  LEA R3, P0, R4, c[0x0][0x380], 0x1 ;  /* 0x0000e00004037a11 */ /* 0x000fe400078008ff */
[----:B------:R-:W-:Y:S02]  /*f920*/  IADD3 R0, R9, R11, RZ ;  /* 0x0000000b09007210 */ /* 0x000fe40007ffe0ff */
[----:B------:R-:W-:-:S04]  /*f930*/  IADD3 R2, R5, R6, RZ ;  /* 0x0000000605027210 */ /* 0x000fc80007ffe0ff */
[----:B------:R-:W-:Y:S01]  /*f940*/  LEA.HI.X R2, R4, c[0x0][0x384], R2, 0x1, P0 ;  /* 0x0000e10004027a11 */ /* 0x000fe200000f0c02 */
[----:B------:R-:W-:Y:S05]  /*f950*/  BRA.DIV ~URZ, `(.L_x_465) ;  /* 0x000008f27f007947 */ /* 0x000fea000b800000 */
[----:B------:R1:W2:Y:S02]  /*f960*/  SHFL.IDX PT, R5, R2, RZ, 0x181f ;  /* 0x00181fff02057589 */ /* 0x0002a400000e0000 */
.L_x_483:
[----:B------:R-:W-:Y:S05]  /*f970*/  BRA.DIV ~URZ, `(.L_x_466) ;  /* 0x000009427f007947 */ /* 0x000fea000b800000 */
[----:B------:R3:W4:Y:S02]  /*f980*/  SHFL.IDX PT, R4, R3, RZ, 0x181f ;  /* 0x00181fff03047589 */ /* 0x00072400000e0000 */
.L_x_484:
[----:B------:R-:W-:Y:S01]  /*f990*/  MOV R10, c[0x0][0x4e8] ;  /* 0x00013a00000a7a02 */ /* 0x000fe20000000f00 */
[----:B------:R-:W-:Y:S04]  /*f9a0*/  BSSY B0, `(.L_x_467) ;  /* 0x0000015000007945 */ /* 0x000fe80003800000 */
[----:B------:R-:W-:-:S05]  /*f9b0*/  IMAD R10, R10, c[0x0][0x388], RZ ;  /* 0x0000e2000a0a7a24 */ /* 0x000fca00078e02ff */
[----:B------:R-:W-:-:S13]  /*f9c0*/  ISETP.GE.AND P0, PT, R0, R10, PT ;  /* 0x0000000a0000720c */ /* 0x000fda0003f06270 */
[----:B------:R-:W-:Y:S05]  /*f9d0*/  @P0 BRA `(.L_x_468) ;  /* 0x0000011000000947 */ /* 0x000fea0003800000 */
[----:B------:R-:W5:Y:S04]  /*f9e0*/  LDL.64 R16, [R1+0x30] ;  /* 0x0000300001107983 */ /* 0x000f680000100a00 */
[----:B---3--:R-:W3:Y:S04]  /*f9f0*/  LDL R13, [R1+0x40] ;  /* 0x00004000010d7983 */ /* 0x008ee80000100800 */
[----:B----4-:R-:W4:Y:S04]  /*fa00*/  LDL R11, [R1+0x44] ;  /* 0x00004400010b7983 */ /* 0x010f280000100800 */
[----:B--2---:R-:W2:Y:S04]  /*fa10*/  LDL R14, [R1+0x5c] ;  /* 0x00005c00010e7983 */ /* 0x004ea80000100800 */
[----:B------:R-:W2:Y:S01]  /*fa20*/  LDL R12, [R1+0x58] ;  /* 0x00005800010c7983 */ /* 0x000ea20000100800 */
[----:B-----5:R-:W-:-:S02]  /*fa30*/  ISETP.GE.AND P2, PT, R16, c[0x0][0x3c8], PT ;  /* 0x0000f20010007a0c */ /* 0x020fc40003f46270 */
[----:B---3--:R-:W-:Y:S02]  /*fa40*/  ISETP.GE.AND P1, PT, R13, c[0x0][0x3c8], PT ;  /* 0x0000f2000d007a0c */ /* 0x008fe40003f26270 */
[----:B----4-:R-:W-:-:S09]  /*fa50*/  ISETP.GE.AND P0, PT, R11, c[0x0][0x3c8], PT ;  /* 0x0000f2000b007a0c */ /* 0x010fd20003f06270 */
[CC--:B------:R-:W-:Y:S02]  /*fa60*/  @!P2 LEA R8, P5, R16.reuse, R4.reuse, 0x1 ;  /* 0x000000041008a211 */ /* 0x0c0fe400078a08ff */
[-C--:B------:R-:W-:Y:S02]  /*fa70*/  @!P1 LEA R6, P4, R13, R4.reuse, 0x1 ;  /* 0x000000040d069211 */ /* 0x080fe400078808ff */
[-C--:B------:R-:W-:Y:S02]  /*fa80*/  @!P2 LEA.HI.X R9, R16, R5.reuse, R17, 0x1, P5 ;  /* 0x000000051009a211 */ /* 0x080fe400028f0c11 */
[----:B------:R-:W-:Y:S02]  /*fa90*/  @!P0 LEA R4, P3, R11, R4, 0x1 ;  /* 0x000000040b048211 */ /* 0x000fe400078608ff */
[-C--:B--2---:R-:W-:Y:S02]  /*faa0*/  @!P1 LEA.HI.X R7, R13, R5.reuse, R14, 0x1, P4 ;  /* 0x000000050d079211 */ /* 0x084fe400020f0c0e */
[----:B------:R-:W-:Y:S01]  /*fab0*/  @!P0 LEA.HI.X R5, R11, R5, R12, 0x1, P3 ;  /* 0x000000050b058211 */ /* 0x000fe200018f0c0c */
[----:B------:R2:W-:Y:S04]  /*fac0*/  @!P2 ST.E.128 [R8.64], RZ ;  /* 0x000000ff0800a985 */ /* 0x0005e8000c101d06 */
[----:B------:R2:W-:Y:S04]  /*fad0*/  @!P1 ST.E.128 [R6.64], RZ ;  /* 0x000000ff06009985 */ /* 0x0005e8000c101d06 */
[----:B------:R2:W-:Y:S02]  /*fae0*/  @!P0 ST.E.128 [R4.64], RZ ;  /* 0x000000ff04008985 */ /* 0x0005e4000c101d06 */
.L_x_468:
[----:B------:R-:W-:Y:S05]  /*faf0*/  BSYNC B0 ;  /* 0x0000000000007941 */ /* 0x000fea0003800000 */
.L_x_467:
[----:B------:R-:W-:Y:S05]  /*fb00*/  BRA.DIV ~URZ, `(.L_x_469) ;  /* 0x000008127f007947 */ /* 0x000fea000b800000 */
[----:B--2---:R2:W1:Y:S04]  /*fb10*/  SHFL.IDX PT, R5, R2, 0x1, 0x181f ;  /* 0x00381f0002057f89 */ /* 0x00446800000e0000 */
[----:B----4-:R2:W4:Y:S02]  /*fb20*/  SHFL.IDX PT, R4, R3, 0x1, 0x181f ;  /* 0x00381f0003047f89 */ /* 0x01052400000e0000 */
.L_x_485:
[----:B------:R-:W-:Y:S01]  /*fb30*/  IADD3 R6, R0, 0x20, RZ ;  /* 0x0000002000067810 */ /* 0x000fe20007ffe0ff */
[----:B------:R-:W-:Y:S03]  /*fb40*/  BSSY B0, `(.L_x_470) ;  /* 0x0000014000007945 */ /* 0x000fe60003800000 */
[----:B------:R-:W-:-:S13]  /*fb50*/  ISETP.GE.AND P0, PT, R6, R10, PT ;  /* 0x0000000a0600720c */ /* 0x000fda0003f06270 */
[----:B------:R-:W-:Y:S05]  /*fb60*/  @P0 BRA `(.L_x_471) ;  /* 0x0000011000000947 */ /* 0x000fea0003800000 */
[----:B------:R-:W5:Y:S04]  /*fb70*/  LDL.64 R16, [R1+0x30] ;  /* 0x0000300001107983 */ /* 0x000f680000100a00 */
[----:B--2---:R-:W2:Y:S04]  /*fb80*/  LDL R13, [R1+0x40] ;  /* 0x00004000010d7983 */ /* 0x004ea80000100800 */
[----:B---3--:R-:W3:Y:S04]  /*fb90*/  LDL R11, [R1+0x44] ;  /* 0x00004400010b7983 */ /* 0x008ee80000100800 */
[----:B----4-:R-:W4:Y:S04]  /*fba0*/  LDL R14, [R1+0x5c] ;  /* 0x00005c00010e7983 */ /* 0x010f280000100800 */
[----:B------:R-:W4:Y:S01]  /*fbb0*/  LDL R12, [R1+0x58] ;  /* 0x00005800010c7983 */ /* 0x000f220000100800 */
[----:B-----5:R-:W-:-:S02]  /*fbc0*/  ISETP.GE.AND P2, PT, R16, c[0x0][0x3c8], PT ;  /* 0x0000f20010007a0c */ /* 0x020fc40003f46270 */
[----:B--2---:R-:W-:Y:S02]  /*fbd0*/  ISETP.GE.AND P1, PT, R13, c[0x0][0x3c8], PT ;  /* 0x0000f2000d007a0c */ /* 0x004fe40003f26270 */
[----:B---3--:R-:W-:-:S09]  /*fbe0*/  ISETP.GE.AND P0, PT, R11, c[0x0][0x3c8], PT ;  /* 0x0000f2000b007a0c */ /* 0x008fd20003f06270 */
[CC--:B------:R-:W-:Y:S02]  /*fbf0*/  @!P2 LEA R8, P5, R16.reuse, R4.reuse, 0x1 ;  /* 0x000000041008a211 */ /* 0x0c0fe400078a08ff */
[-C--:B------:R-:W-:Y:S02]  /*fc00*/  @!P1 LEA R6, P4, R13, R4.reuse, 0x1 ;  /* 0x000000040d069211 */ /* 0x080fe400078808ff */
[-C--:B-1----:R-:W-:Y:S02]  /*fc10*/  @!P2 LEA.HI.X R9, R16, R5.reuse, R17, 0x1, P5 ;  /* 0x000000051009a211 */ /* 0x082fe400028f0c11 */
[----:B------:R-:W-:Y:S02]  /*fc20*/  @!P0 LEA R4, P3, R11, R4, 0x1 ;  /* 0x000000040b048211 */ /* 0x000fe400078608ff */
[-C--:B----4-:R-:W-:Y:S02]  /*fc30*/  @!P1 LEA.HI.X R7, R13, R5.reuse, R14, 0x1, P4 ;  /* 0x000000050d079211 */ /* 0x090fe400020f0c0e */
[----:B------:R-:W-:Y:S01]  /*fc40*/  @!P0 LEA.HI.X R5, R11, R5, R12, 0x1, P3 ;  /* 0x000000050b058211 */ /* 0x000fe200018f0c0c */
[----:B------:R1:W-:Y:S04]  /*fc50*/  @!P2 ST.E.128 [R8.64], RZ ;  /* 0x000000ff0800a985 */ /* 0x0003e8000c101d06 */
[----:B------:R1:W-:Y:S04]  /*fc60*/  @!P1 ST.E.128 [R6.64], RZ ;  /* 0x000000ff06009985 */ /* 0x0003e8000c101d06 */
[----:B------:R1:W-:Y:S02]  /*fc70*/  @!P0 ST.E.128 [R4.64], RZ ;  /* 0x000000ff04008985 */ /* 0x0003e4000c101d06 */
.L_x_471:
[----:B------:R-:W-:Y:S05]  /*fc80*/  BSYNC B0 ;  /* 0x0000000000007941 */ /* 0x000fea0003800000 */
.L_x_470:
[----:B------:R-:W-:Y:S05]  /*fc90*/  BRA.DIV ~URZ, `(.L_x_472) ;  /* 0x000007427f007947 */ /* 0x000fea000b800000 */
[----:B-1----:R1:W2:Y:S02]  /*fca0*/  SHFL.IDX PT, R5, R2, 0x2, 0x181f ;  /* 0x00581f0002057f89 */ /* 0x0022a400000e0000 */
.L_x_486:
[----:B------:R-:W-:Y:S05]  /*fcb0*/  BRA.DIV ~URZ, `(.L_x_473) ;  /* 0x000007927f007947 */ /* 0x000fea000b800000 */
[----:B----4-:R4:W1:Y:S02]  /*fcc0*/  SHFL.IDX PT, R4, R3, 0x2, 0x181f ;  /* 0x00581f0003047f89 */ /* 0x01086400000e0000 */
.L_x_487:
[----:B------:R-:W-:Y:S01]  /*fcd0*/  IADD3 R6, R0, 0x40, RZ ;  /* 0x0000004000067810 */ /* 0x000fe20007ffe0ff */
[----:B------:R-:W-:Y:S03]  /*fce0*/  BSSY B0, `(.L_x_474) ;  /* 0x0000014000007945 */ /* 0x000fe60003800000 */
        /* <DEDUP_REMOVED lines=10> */
[CC--:B-1----:R-:W-:Y:S02]  /*fd90*/  @!P2 LEA R8, P5, R16.reuse, R4.reuse, 0x1 ;  /* 0x000000041008a211 */ /* 0x0c2fe400078a08ff */
        /* <DEDUP_REMOVED lines=8> */
.L_x_475:
[----:B------:R-:W-:Y:S05]  /*fe20*/  BSYNC B0 ;  /* 0x0000000000007941 */ /* 0x000fea0003800000 */
.L_x_474:
[----:B------:R-:W-:Y:S05]  /*fe30*/  BRA.DIV ~URZ, `(.L_x_476) ;  /* 0x000006727f007947 */ /* 0x000fea000b800000 */
[----:B-12---:R-:W1:Y:S04]  /*fe40*/  SHFL.IDX PT, R2, R2, 0x3, 0x181f ;  /* 0x00781f0002027f89 */ /* 0x006e6800000e0000 */
[----:B---34-:R-:W2:Y:S02]  /*fe50*/  SHFL.IDX PT, R3, R3, 0x3, 0x181f ;  /* 0x00781f0003037f89 */ /* 0x018ea400000e0000 */
.L_x_488:
[----:B------:R-:W-:-:S04]  /*fe60*/  IADD3 R0, R0, 0x60, RZ ;  /* 0x0000006000007810 */ /* 0x000fc80007ffe0ff */
[----:B------:R-:W-:-:S13]  /*fe70*/  ISETP.GE.AND P0, PT, R0, R10, PT ;  /* 0x0000000a0000720c */ /* 0x000fda0003f06270 */
[----:B------:R-:W-:Y:S05]  /*fe80*/  @P0 BRA `(.L_x_462) ;  /* 0x0000011000000947 */ /* 0x000fea0003800000 */
[----:B------:R-:W3:Y:S04]  /*fe90*/  LDL.64 R16, [R1+0x30] ;  /* 0x0000300001107983 */ /* 0x000ee80000100a00 */
[----:B------:R-:W4:Y:S04]  /*fea0*/  LDL R13, [R1+0x40] ;  /* 0x00004000010d7983 */ /* 0x000f280000100800 */
[----:B------:R-:W5:Y:S04]  /*feb0*/  LDL R11, [R1+0x44] ;  /* 0x00004400010b7983 */ /* 0x000f680000100800 */
[----:B--2---:R-:W2:Y:S04]  /*fec0*/  LDL R14, [R1+0x5c] ;  /* 0x00005c00010e7983 */ /* 0x004ea80000100800 */
[----:B------:R-:W2:Y:S01]  /*fed0*/  LDL R12, [R1+0x58] ;  /* 0x00005800010c7983 */ /* 0x000ea20000100800 */
[----:B---3--:R-:W-:-:S02]  /*fee0*/  ISETP.GE.AND P2, PT, R16, c[0x0][0x3c8], PT ;  /* 0x0000f20010007a0c */ /* 0x008fc40003f46270 */
[----:B----4-:R-:W-:Y:S02]  /*fef0*/  ISETP.GE.AND P1, PT, R13, c[0x0][0x3c8], PT ;  /* 0x0000f2000d007a0c */ /* 0x010fe40003f26270 */
[----:B-----5:R-:W-:-:S09]  /*ff00*/  ISETP.GE.AND P0, PT, R11, c[0x0][0x3c8], PT ;  /* 0x0000f2000b007a0c */ /* 0x020fd20003f06270 */
[CC--:B------:R-:W-:Y:S02]  /*ff10*/  @!P2 LEA R8, P5, R16.reuse, R3.reuse, 0x1 ;  /* 0x000000031008a211 */ /* 0x0c0fe400078a08ff */
[-C--:B------:R-:W-:Y:S02]  /*ff20*/  @!P1 LEA R6, P4, R13, R3.reuse, 0x1 ;  /* 0x000000030d069211 */ /* 0x080fe400078808ff */
[-C--:B-1----:R-:W-:Y:S02]  /*ff30*/  @!P2 LEA.HI.X R9, R16, R2.reuse, R17, 0x1, P5 ;  /* 0x000000021009a211 */ /* 0x082fe400028f0c11 */
[----:B------:R-:W-:Y:S02]  /*ff40*/  @!P0 LEA R4, P3, R11, R3, 0x1 ;  /* 0x000000030b048211 */ /* 0x000fe400078608ff */
[-C--:B--2---:R-:W-:Y:S02]  /*ff50*/  @!P1 LEA.HI.X R7, R13, R2.reuse, R14, 0x1, P4 ;  /* 0x000000020d079211 */ /* 0x084fe400020f0c0e */
[----:B------:R-:W-:Y:S01]  /*ff60*/  @!P0 LEA.HI.X R5, R11, R2, R12, 0x1, P3 ;  /* 0x000000020b058211 */ /* 0x000fe200018f0c0c */
[----:B------:R1:W-:Y:S04]  /*ff70*/  @!P2 ST.E.128 [R8.64], RZ ;  /* 0x000000ff0800a985 */ /* 0x0003e8000c101d06 */
[----:B------:R1:W-:Y:S04]  /*ff80*/  @!P1 ST.E.128 [R6.64], RZ ;  /* 0x000000ff06009985 */ /* 0x0003e8000c101d06 */
[----:B------:R1:W-:Y:S02]  /*ff90*/  @!P0 ST.E.128 [R4.64], RZ ;  /* 0x000000ff04008985 */ /* 0x0003e4000c101d06 */
.L_x_462:
[----:B------:R-:W-:Y:S05]  /*ffa0*/  BSYNC B1 ;  /* 0x0000000000017941 */ /* 0x000fea0003800000 */
.L_x_453:
[----:B----4-:R-:W4:Y:S02]  /*ffb0*/  LDL R0, [R1+0x8c] ;  /* 0x00008c0001007983 */ /* 0x010f240000100800 */
[----:B----4-:R-:W-:-:S13]  /*ffc0*/  ISETP.NE.AND P0, PT, R0, RZ, PT ;  /* 0x000000ff0000720c */ /* 0x010fda0003f05270 */
[----:B------:R-:W-:Y:S01]  /*ffd0*/  @P0 WARPSYNC 0xffffffff ;  /* 0xffffffff00000948 */ /* 0x000fe20003800000 */
[----:B------:R-:W-:Y:S06]  /*ffe0*/  @P0 BAR.SYNC.DEFER_BLOCKING 0x5, 0x100 ;  /* 0x0144000000000b1d */ /* 0x000fec0000010000 */
[----:B------:R-:W4:Y:S04]  /*fff0*/  @P0 LDS R0, [0x15100] ;  /* 0x01510000ff000984 */ /* 0x000f280000000800 */
[----:B----4-:R4:W-:Y:S04]  /*10000*/  @P0 STL [R1+0x60], R0 ;  /* 0x0000600001000387 */ /* 0x0109e80000100800 */
[----:B------:R-:W-:Y:S06]  /*10010*/  @P0 BAR.ARV 0x4, 0x100 ;  /* 0x0104000000000b1d */ /* 0x000fec0000002000 */
[----:B------:R-:W-:Y:S05]  /*10020*/  @P0 BRA `(.L_x_477) ;  /* 0x0000007000000947 */ /* 0x000fea0003800000 */
[----:B------:R-:W-:Y:S05]  /*10030*/  BRA.DIV ~URZ, `(.L_x_478) ;  /* 0x000005427f007947 */ /* 0x000fea000b800000 */
[----:B----4-:R4:W3:Y:S02]  /*10040*/  SHFL.IDX PT, R0, R61, RZ, 0x1f ;  /* 0x00001fff3d007589 */ /* 0x0108e400000e0000 */
.L_x_489:
[----:B------:R-:W-:Y:S01]  /*10050*/  WARPSYNC 0xffffffff ;  /* 0xffffffff00007948 */ /* 0x000fe20003800000 */
[----:B------:R-:W-:Y:S06]  /*10060*/  BAR.SYNC.DEFER_BLOCKING 0x4, 0x100 ;  /* 0x0104000000007b1d */ /* 0x000fec0000010000 */
[----:B---3--:R3:W-:Y:S04]  /*10070*/  STL [R1+0x60], R0 ;  /* 0x0000600001007387 */ /* 0x0087e80000100800 */
[----:B------:R3:W-:Y:S04]  /*10080*/  @!P6 STS [0x15100], R61 ;  /* 0x0151003dff00e388 */ /* 0x0007e80000000800 */
[----:B------:R-:W-:Y:S06]  /*10090*/  BAR.ARV 0x5, 0x100 ;  /* 0x0144000000007b1d */ /* 0x000fec0000002000 */
.L_x_477:
[----:B---34-:R-:W3:Y:S02]  /*100a0*/  LDL R0, [R1+0x60] ;  /* 0x0000600001007983 */ /* 0x018ee40000100800 */
[----:B---3--:R-:W-:-:S13]  /*100b0*/  ISETP.GE.AND P0, PT, R0, c[0x0][0x538], PT ;  /* 0x00014e0000007a0c */ /* 0x008fda0003f06270 */
[----:B-12--5:R-:W-:Y:S01]  /*100c0*/  @P0 CALL.REL.NOINC `(.L_x_479) ;  /* 0x0000001000000944 */ /* 0x026fe20003c00000 */
[----:B------:R-:W-:Y:S05]  /*100d0*/  BRA `(.L_x_480) ;  /* 0xffff09a000007947 */ /* 0x000fea000383ffff */
.L_x_479:
[----:B------:R-:W-:Y:S05]  /*100e0*/  EXIT ;  /* 0x000000000000794d */ /* 0x000fea0003800000 */
.L_x_449:
[----:B-1----:R1:W5:Y:S01]  /*100f0*/  LDL R0, [R1+0xc] ;  /* 0x00000c0001007983 */ /* 0x0023620000100800 */
[----:B------:R-:W-:Y:S02]  /*10100*/  MOV R3, 0x2 ;  /* 0x0000000200037802 */ /* 0x000fe40000000f00 */
[----:B------:R-:W-:Y:S02]  /*10110*/  MOV R2, 0x10130 ;  /* 0x0001013000027802 */ /* 0x000fe40000000f00 */
[----:B-1---5:R-:W-:Y:S05]  /*10120*/  CALL.REL.NOINC `($__internal_0_$__cuda_sm70_shflsync_bfly_p) ;  /* 0x000004c000007944 */ /* 0x022fea0003c00000 */
[----:B------:R-:W-:Y:S01]  /*10130*/  MOV R4, R5 ;  /* 0x0000000500047202 */ /* 0x000fe20000000f00 */
[----:B------:R-:W-:Y:S05]  /*10140*/  BRA `(.L_x_481) ;  /* 0xffffd7a000007947 */ /* 0x000fea000383ffff */
.L_x_450:
[----:B------:R-:W-:Y:S01]  /*10150*/  IMAD.MOV.U32 R0, RZ, RZ, R4 ;  /* 0x000000ffff007224 */ /* 0x000fe200078e0004 */
[----:B------:R-:W-:Y:S02]  /*10160*/  MOV R3, 0x1 ;  /* 0x0000000100037802 */ /* 0x000fe40000000f00 */
[----:B------:R-:W-:Y:S02]  /*10170*/  MOV R2, 0x10190 ;  /* 0x0001019000027802 */ /* 0x000fe40000000f00 */
[----:B-----5:R-:W-:Y:S05]  /*10180*/  CALL.REL.NOINC `($__internal_0_$__cuda_sm70_shflsync_bfly_p) ;  /* 0x0000046000007944 */ /* 0x020fea0003c00000 */
[----:B------:R1:W5:Y:S01]  /*10190*/  LDL R0, [R1+0x10] ;  /* 0x0000100001007983 */ /* 0x0003620000100800 */
[----:B------:R-:W-:Y:S01]  /*101a0*/  FADD.FTZ R4, R4, R5 ;  /* 0x0000000504047221 */ /* 0x000fe20000010000 */
[----:B------:R-:W-:Y:S02]  /*101b0*/  MOV R3, 0x2 ;  /* 0x0000000200037802 */ /* 0x000fe40000000f00 */
[----:B------:R-:W-:-:S02]  /*101c0*/  MOV R2, 0x101e0 ;  /* 0x000101e000027802 */ /* 0x000fc40000000f00 */
[----:B-1---5:R-:W-:Y:S05]  /*101d0*/  CALL.REL.NOINC `($__internal_0_$__cuda_sm70_shflsync_bfly_p) ;  /* 0x0000041000007944 */ /* 0x022fea0003c00000 */
[----:B------:R-:W2:Y:S01]  /*101e0*/  LDL.LU R0, [R1+0x10] ;  /* 0x0000100001007983 */ /* 0x000ea20000300800 */
[----:B------:R-:W-:-:S02]  /*101f0*/  MOV R3, 0x1 ;  /* 0x0000000100037802 */ /* 0x000fc40000000f00 */
[----:B------:R-:W-:Y:S01]  /*10200*/  MOV R2, 0x10230 ;  /* 0x0001023000027802 */ /* 0x000fe20000000f00 */
[----:B--2---:R-:W-:Y:S02]  /*10210*/  FADD.FTZ R0, R0, R5 ;  /* 0x0000000500007221 */ /* 0x004fe40000010000 */
[----:B------:R-:W-:Y:S05]  /*10220*/  CALL.REL.NOINC `($__internal_0_$__cuda_sm70_shflsync_bfly_p) ;  /* 0x000003c000007944 */ /* 0x000fea0003c00000 */
[----:B------:R-:W-:Y:S01]  /*10230*/  MOV R3, R5 ;  /* 0x0000000500037202 */ /* 0x000fe20000000f00 */
[----:B------:R-:W-:Y:S05]  /*10240*/  BRA `(.L_x_482) ;  /* 0xffffd73000007947 */ /* 0x000fea000383ffff */
.L_x_465:
[----:B------:R-:W-:Y:S01]  /*10250*/  IMAD.MOV.U32 R7, RZ, RZ, R2 ;  /* 0x000000ffff077224 */ /* 0x000fe200078e0002 */
[----:B------:R-:W-:Y:S01]  /*10260*/  MOV R6, RZ ;  /* 0x000000ff00067202 */ /* 0x000fe20000000f00 */
[----:B------:R-:W-:Y:S01]  /*10270*/  IMAD.MOV.U32 R4, RZ, RZ, 0x181f ;  /* 0x0000181fff047424 */ /* 0x000fe200078e00ff */
[----:B------:R-:W-:Y:S02]  /*10280*/  MOV R8, 0x102a0 ;  /* 0x000102a000087802 */ /* 0x000fe40000000f00 */
[----:B------:R-:W-:Y:S05]  /*10290*/  CALL.REL.NOINC `($__internal_1_$__cuda_sm70_shflsync_idx_p) ;  /* 0x0000039000007944 */ /* 0x000fea0003c00000 */
[----:B------:R-:W-:Y:S01]  /*102a0*/  MOV R5, R4 ;  /* 0x0000000400057202 */ /* 0x000fe20000000f00 */
[----:B------:R-:W-:Y:S05]  /*102b0*/  BRA `(.L_x_483) ;  /* 0xfffff6b000007947 */ /* 0x000fea000383ffff */
.L_x_466:
[----:B------:R-:W-:Y:S01]  /*102c0*/  IMAD.MOV.U32 R7, RZ, RZ, R3 ;  /* 0x000000ffff077224 */ /* 0x000fe200078e0003 */
[----:B------:R-:W-:Y:S01]  /*102d0*/  MOV R6, RZ ;  /* 0x000000ff00067202 */ /* 0x000fe20000000f00 */
[----:B------:R-:W-:Y:S01]  /*102e0*/  IMAD.MOV.U32 R4, RZ, RZ, 0x181f ;  /* 0x0000181fff047424 */ /* 0x000fe200078e00ff */
[----:B------:R-:W-:Y:S02]  /*102f0*/  MOV R8, 0x10310 ;  /* 0x0001031000087802 */ /* 0x000fe40000000f00 */
[----:B-12---:R-:W-:Y:S05]  /*10300*/  CALL.REL.NOINC `($__internal_1_$__cuda_sm70_shflsync_idx_p) ;  /* 0x0000032000007944 */ /* 0x006fea0003c00000 */
[----:B------:R-:W-:Y:S05]  /*10310*/  BRA `(.L_x_484) ;  /* 0xfffff67000007947 */ /* 0x000fea000383ffff */
.L_x_469:
[----:B--2---:R-:W-:Y:S01]  /*10320*/  IMAD.MOV.U32 R7, RZ, RZ, R2 ;  /* 0x000000ffff077224 */ /* 0x004fe200078e0002 */
[----:B------:R-:W-:Y:S01]  /*10330*/  MOV R6, 0x1 ;  /* 0x0000000100067802 */ /* 0x000fe20000000f00 */
[----:B----4-:R-:W-:Y:S01]  /*10340*/  IMAD.MOV.U32 R4, RZ, RZ, 0x181f ;  /* 0x0000181fff047424 */ /* 0x010fe200078e00ff */
[----:B------:R-:W-:-:S02]  /*10350*/  MOV R8, 0x10370 ;  /* 0x0001037000087802 */ /* 0x000fc40000000f00 */
[----:B-1-3--:R-:W-:Y:S05]  /*10360*/  CALL.REL.NOINC `($__internal_1_$__cuda_sm70_shflsync_idx_p) ;  /* 0x000002c000007944 */ /* 0x00afea0003c00000 */
[----:B------:R-:W-:Y:S01]  /*10370*/  IMAD.MOV.U32 R5, RZ, RZ, R4 ;  /* 0x000000ffff057224 */ /* 0x000fe200078e0004 */
[----:B------:R-:W-:Y:S01]  /*10380*/  MOV R6, 0x1 ;  /* 0x0000000100067802 */ /* 0x000fe20000000f00 */
[----:B------:R-:W-:Y:S01]  /*10390*/  IMAD.MOV.U32 R7, RZ, RZ, R3 ;  /* 0x000000ffff077224 */ /* 0x000fe200078e0003 */
[----:B------:R-:W-:-:S02]  /*103a0*/  MOV R4, 0x181f ;  /* 0x0000181f00047802 */ /* 0x000fc40000000f00 */
[----:B------:R-:W-:Y:S02]  /*103b0*/  MOV R8, 0x103d0 ;  /* 0x000103d000087802 */ /* 0x000fe40000000f00 */
[----:B------:R-:W-:Y:S05]  /*103c0*/  CALL.REL.NOINC `($__internal_1_$__cuda_sm70_shflsync_idx_p) ;  /* 0x0000026000007944 */ /* 0x000fea0003c00000 */
[----:B------:R-:W-:Y:S05]  /*103d0*/  BRA `(.L_x_485) ;  /* 0xfffff75000007947 */ /* 0x000fea000383ffff */
.L_x_472:
[----:B-1----:R-:W-:Y:S01]  /*103e0*/  IMAD.MOV.U32 R7, RZ, RZ, R2 ;  /* 0x000000ffff077224 */ /* 0x002fe200078e0002 */
[----:B------:R-:W-:Y:S01]  /*103f0*/  MOV R6, 0x2 ;  /* 0x0000000200067802 */ /* 0x000fe20000000f00 */
[----:B----4-:R-:W-:Y:S01]  /*10400*/  IMAD.MOV.U32 R4, RZ, RZ, 0x181f ;  /* 0x0000181fff047424 */ /* 0x010fe200078e00ff */
[----:B------:R-:W-:Y:S02]  /*10410*/  MOV R8, 0x10430 ;  /* 0x0001043000087802 */ /* 0x000fe40000000f00 */
[----:B--23--:R-:W-:Y:S05]  /*10420*/  CALL.REL.NOINC `($__internal_1_$__cuda_sm70_shflsync_idx_p) ;  /* 0x0000020000007944 */ /* 0x00cfea0003c00000 */
[----:B------:R-:W-:Y:S01]  /*10430*/  MOV R5, R4 ;  /* 0x0000000400057202 */ /* 0x000fe20000000f00 */
[----:B------:R-:W-:Y:S05]  /*10440*/  BRA `(.L_x_486) ;  /* 0xfffff86000007947 */ /* 0x000fea000383ffff */
.L_x_473:
[----:B------:R-:W-:Y:S01]  /*10450*/  IMAD.MOV.U32 R7, RZ, RZ, R3 ;  /* 0x000000ffff077224 */ /* 0x000fe200078e0003 */
[----:B------:R-:W-:Y:S01]  /*10460*/  MOV R6, 0x2 ;  /* 0x0000000200067802 */ /* 0x000fe20000000f00 */
[----:B----4-:R-:W-:Y:S01]  /*10470*/  IMAD.MOV.U32 R4, RZ, RZ, 0x181f ;  /* 0x0000181fff047424 */ /* 0x010fe200078e00ff */
[----:B------:R-:W-:Y:S02]  /*10480*/  MOV R8, 0x104a0 ;  /* 0x000104a000087802 */ /* 0x000fe40000000f00 */
[----:B-123--:R-:W-:Y:S05]  /*10490*/  CALL.REL.NOINC `($__internal_1_$__cuda_sm70_shflsync_idx_p) ;  /* 0x0000019000007944 */ /* 0x00efea0003c00000 */
[----:B------:R-:W-:Y:S05]  /*104a0*/  BRA `(.L_x_487) ;  /* 0xfffff82000007947 */ /* 0x000fea000383ffff */
.L_x_476:
[----:B-1----:R-:W-:Y:S01]  /*104b0*/  IMAD.MOV.U32 R7, RZ, RZ, R2 ;  /* 0x000000ffff077224 */ /* 0x002fe200078e0002 */
[----:B------:R-:W-:Y:S01]  /*104c0*/  MOV R6, 0x3 ;  /* 0x0000000300067802 */ /* 0x000fe20000000f00 */
[----:B------:R-:W-:Y:S01]  /*104d0*/  IMAD.MOV.U32 R4, RZ, RZ, 0x181f ;  /* 0x0000181fff047424 */ /* 0x000fe200078e00ff */
[----:B------:R-:W-:-:S02]  /*104e0*/  MOV R8, 0x10500 ;  /* 0x0001050000087802 */ /* 0x000fc40000000f00 */
[----:B--234-:R-:W-:Y:S05]  /*104f0*/  CALL.REL.NOINC `($__internal_1_$__cuda_sm70_shflsync_idx_p) ;  /* 0x0000013000007944 */ /* 0x01cfea0003c00000 */
[----:B------:R-:W-:Y:S01]  /*10500*/  IMAD.MOV.U32 R2, RZ, RZ, R4 ;  /* 0x000000ffff027224 */ /* 0x000fe200078e0004 */
[----:B------:R-:W-:Y:S01]  /*10510*/  MOV R6, 0x3 ;  /* 0x0000000300067802 */ /* 0x000fe20000000f00 */
[----:B------:R-:W-:Y:S01]  /*10520*/  IMAD.MOV.U32 R7, RZ, RZ, R3 ;  /* 0x000000ffff077224 */ /* 0x000fe200078e0003 */
[----:B------:R-:W-:-:S02]  /*10530*/  MOV R4, 0x181f ;  /* 0x0000181f00047802 */ /* 0x000fc40000000f00 */
[----:B------:R-:W-:Y:S02]  /*10540*/  MOV R8, 0x10560 ;  /* 0x0001056000087802 */ /* 0x000fe40000000f00 */
[----:B------:R-:W-:Y:S05]  /*10550*/  CALL.REL.NOINC `($__internal_1_$__cuda_sm70_shflsync_idx_p) ;  /* 0x000000d000007944 */ /* 0x000fea0003c00000 */
[----:B------:R-:W-:Y:S01]  /*10560*/  MOV R3, R4 ;  /* 0x0000000400037202 */ /* 0x000fe20000000f00 */
[----:B------:R-:W-:Y:S05]  /*10570*/  BRA `(.L_x_488) ;  /* 0xfffff8e000007947 */ /* 0x000fea000383ffff */
.L_x_478:
[----:B-12---:R-:W-:Y:S01]  /*10580*/  IMAD.MOV.U32 R7, RZ, RZ, R61 ;  /* 0x000000ffff077224 */ /* 0x006fe200078e003d */
[----:B------:R-:W-:Y:S01]  /*10590*/  MOV R6, RZ ;  /* 0x000000ff00067202 */ /* 0x000fe20000000f00 */
[----:B------:R-:W-:Y:S01]  /*105a0*/  IMAD.MOV.U32 R4, RZ, RZ, 0x1f ;  /* 0x0000001fff047424 */ /* 0x000fe200078e00ff */
[----:B------:R-:W-:Y:S02]  /*105b0*/  MOV R8, 0x105d0 ;  /* 0x000105d000087802 */ /* 0x000fe40000000f00 */
[----:B---345:R-:W-:Y:S05]  /*105c0*/  CALL.REL.NOINC `($__internal_1_$__cuda_sm70_shflsync_idx_p) ;  /* 0x0000006000007944 */ /* 0x038fea0003c00000 */
[----:B------:R-:W-:Y:S01]  /*105d0*/  MOV R0, R4 ;  /* 0x0000000400007202 */ /* 0x000fe20000000f00 */
[----:B------:R-:W-:Y:S05]  /*105e0*/  BRA `(.L_x_489) ;  /* 0xfffffa6000007947 */ /* 0x000fea000383ffff */
        .weak           $__internal_0_$__cuda_sm70_shflsync_bfly_p
        .type           $__internal_0_$__cuda_sm70_shflsync_bfly_p,@function
        .size           $__internal_0_$__cuda_sm70_shflsync_bfly_p,($__internal_1_$__cuda_sm70_shflsync_idx_p - $__internal_0_$__cuda_sm70_shflsync_bfly_p)
$__internal_0_$__cuda_sm70_shflsync_bfly_p:
[----:B------:R-:W-:Y:S04]  /*105f0*/  WARPSYNC R6 ;  /* 0x0000000600007348 */ /* 0x000fe80003800000 */
[----:B------:R1:W2:Y:S02]  /*10600*/  SHFL.BFLY PT, R5, R0, R3, R7 ;  /* 0x0c00000300057389 */ /* 0x0002a400000e0007 */
[----:B-1----:R-:W-:-:S04]  /*10610*/  MOV R3, 0x0 ;  /* 0x0000000000037802 */ /* 0x002fc80000000f00 */
[----:B--2---:R-:W-:Y:S05]  /*10620*/  RET.REL.NODEC R2 `(_ZN7cutlass13device_kernelIN5flash19enable_sm80_to_sm89INS1_16FlashAttnFwdSm80INS1_25CollectiveMainloopFwdSm80ILi8ELi1ELb1EN4cute5tupleIJNS5_1CILi128EEENS7_ILi96EEENS7_ILi192EEEEEELi192ENS_10bfloat16_tEfNS_4arch4Sm80ELb1ELb0ELb0ELb0ELb0ELb0ELb1ELb0EEENS1_21CollectiveEpilogueFwdINS6_IJS8_SA_S9_EEENS6_IJNS7_ILi1EEESI_SI_EEESC_SE_Li256ELb0ELb1ELb0ELb0EEENS1_30DynamicPersistentTileSchedulerILi256ELi256ELb0ELb1ELb0EEEEEEEEEvNT_6ParamsE) ;  /* 0xfffef9d002007950 */ /* 0x004fea0003c3ffff */
        .weak           $__internal_1_$__cuda_sm70_shflsync_idx_p
        .type           $__internal_1_$__cuda_sm70_shflsync_idx_p,@function
        .size           $__internal_1_$__cuda_sm70_shflsync_idx_p,(.L_x_1289 - $__internal_1_$__cuda_sm70_shflsync_idx_p)
$__internal_1_$__cuda_sm70_shflsync_idx_p:
[----:B------:R-:W-:Y:S04]  /*10630*/  WARPSYNC R63 ;  /* 0x0000003f00007348 */ /* 0x000fe80003800000 */
[----:B------:R1:W2:Y:S02]  /*10640*/  SHFL.IDX PT, R4, R7, R6, R4 ;  /* 0x0000000607047389 */ /* 0x0002a400000e0004 */
[----:B-1----:R-:W-:Y:S02]  /*10650*/  MOV R6, R8 ;  /* 0x0000000800067202 */ /* 0x002fe40000000f00 */
[----:B------:R-:W-:-:S04]  /*10660*/  MOV R7, 0x0 ;  /* 0x0000000000077802 */ /* 0x000fc80000000f00 */
[----:B--2---:R-:W-:Y:S05]  /*10670*/  RET.REL.NODEC R6 `(_ZN7cutlass13device_kernelIN5flash19enable_sm80_to_sm89INS1_16FlashAttnFwdSm80INS1_25CollectiveMainloopFwdSm80ILi8ELi1ELb1EN4cute5tupleIJNS5_1CILi128EEENS7_ILi96EEENS7_ILi192EEEEEELi192ENS_10bfloat16_tEfNS_4arch4Sm80ELb1ELb0ELb0ELb0ELb0ELb0ELb1ELb0EEENS1_21CollectiveEpilogueFwdINS6_IJS8_SA_S9_EEENS6_IJNS7_ILi1EEESI_SI_EEESC_SE_Li256ELb0ELb1ELb0ELb0EEENS1_30DynamicPersistentTileSchedulerILi256ELi256ELb0ELb1ELb0EEEEEEEEEvNT_6ParamsE) ;  /* 0xfffef98006007950 */ /* 0x004fea0003c3ffff */
.L_x_490:
        /* <DEDUP_REMOVED lines=16> */
.L_x_1289:


//--------------------- .text._ZN7cutlass13device_kernelIN5flash19enable_sm80_to_sm89INS1_16FlashAttnFwdSm80INS1_25CollectiveMainloopFwdSm80ILi8ELi1ELb1EN4cute5tupleIJNS5_1CILi128EEENS7_ILi96EEENS7_ILi192EEEEEELi192ENS_10bfloat16_tEfNS_4arch4Sm80ELb1ELb0ELb0ELb1ELb0ELb0ELb1ELb0EEENS1_21CollectiveEpilogueFwdINS6_IJS8_SA_S9_EEENS6_IJNS7_ILi1EEESI_SI_EEESC_SE_Li256ELb1ELb1ELb0ELb0EEENS1_19SingleTileSchedulerILb1ELb0ELb1ELi128EEEEEEEEEvNT_6ParamsE --------------------------
	.section	.text._ZN7cutlass13device_kernelIN5flash19enable_sm80_to_sm89INS1_16FlashAttnFwdSm80INS1_25CollectiveMainloopFwdSm80ILi8ELi1ELb1EN4cute5tupleIJNS5_1CILi128EEENS7_ILi96EEENS7_ILi192EEEEEELi192ENS_10bfloat16_tEfNS_4arch4Sm80ELb1ELb0ELb0ELb1ELb0ELb0ELb1ELb0EEENS1_21CollectiveEpilogueFwdINS6_IJS8_SA_S9_EEENS6_IJNS7_ILi1EEESI_SI_EEESC_SE_Li256ELb1ELb1ELb0ELb0EEENS1_19SingleTileSchedulerILb1ELb0ELb1ELi128EEEEEEEEEvNT_6ParamsE,"ax",@progbits
	.sectioninfo	@"SHI_REGISTERS=255"
	.align	128
.text._ZN7cutlass13device_kernelIN5flash19enable_sm80_to_sm89INS1_16FlashAttnFwdSm80INS1_25CollectiveMainloopFwdSm80ILi8ELi1ELb1EN4cute5tupleIJNS5_1CILi128EEENS7_ILi96EEENS7_ILi192EEEEEELi192ENS_10bfloat16_tEfNS_4arch4Sm80ELb1ELb0ELb0ELb1ELb0ELb0ELb1ELb0EEENS1_21CollectiveEpilogueFwdINS6_IJS8_SA_S9_EEENS6_IJNS7_ILi1EEESI_SI_EEESC_SE_Li256ELb1ELb1ELb0ELb0EEENS1_19SingleTileSchedulerILb1ELb0ELb1ELi128EEEEEEEEEvNT_6ParamsE:
        .type           _ZN7cutlass13device_kernelIN5flash19enable_sm80_to_sm89INS1_16FlashAttnFwdSm80INS1_25CollectiveMainloopFwdSm80ILi8ELi1ELb1EN4cute5tupleIJNS5_1CILi128EEENS7_ILi96EEENS7_ILi192EEEEEELi192ENS_10bfloat16_tEfNS_4arch4Sm80ELb1ELb0ELb0ELb1ELb0ELb0ELb1ELb0EEENS1_21CollectiveEpilogueFwdINS6_IJS8_SA_S9_EEENS6_IJNS7_ILi1EEESI_SI_EEESC_SE_Li256ELb1ELb1ELb0ELb0EEENS1_19SingleTileSchedulerILb1ELb0ELb1ELi128EEEEEEEEEvNT_6ParamsE,@function
        .size           _ZN7cutlass13device_kernelIN5flash19enable_sm80_to_sm89INS1_16FlashAttnFwdSm80INS1_25CollectiveMainloopFwdSm80ILi8ELi1ELb1EN4cute5tupleIJNS5_1CILi128EEENS7_ILi96EEENS7_ILi192EEEEEELi192ENS_10bfloat16_tEfNS_4arch4Sm80ELb1ELb0ELb0ELb1ELb0ELb0ELb1ELb0EEENS1_21CollectiveEpilogueFwdINS6_IJS8_SA_S9_EEENS6_IJNS7_ILi1EEESI_SI_EEESC_SE_Li256ELb1ELb1ELb0ELb0EEENS1_19SingleTileSchedulerILb1ELb0ELb1ELi128EEEEEEEEEvNT_6ParamsE,(.L_x_1292 - _ZN7cutlass13device_kernelIN5flash19enable_sm80_to_sm89INS1_16FlashAttnFwdSm80INS1_25CollectiveMainloopFwdSm80ILi8ELi1ELb1EN4cute5tupleIJNS5_1CILi128EEENS7_ILi96EEENS7_ILi192EEEEEELi192ENS_10bfloat16_tEfNS_4arch4Sm80ELb1ELb0ELb0ELb1ELb0ELb0ELb1ELb0EEENS1_21CollectiveEpilogueFwdINS6_IJS8_SA_S9_EEENS6_IJNS7_ILi1EEESI_SI_EEESC_SE_Li256ELb1ELb1ELb0ELb0EEENS1_19SingleTileSchedulerILb1ELb0ELb1ELi128EEEEEEEEEvNT_6ParamsE)
        .other          _ZN7cutlass13device_kernelIN5flash19enable_sm80_to_sm89INS1_16FlashAttnFwdSm80INS1_25CollectiveMainloopFwdSm80ILi8ELi1ELb1EN4cute5tupleIJNS5_1CILi128EEENS7_ILi96EEENS7_ILi192EEEEEELi192ENS_10bfloat16_tEfNS_4arch4Sm80ELb1ELb0ELb0ELb1ELb0ELb0ELb1ELb0EEENS1_21CollectiveEpilogueFwdINS6_IJS8_SA_S9_EEENS6_IJNS7_ILi1EEESI_SI_EEESC_SE_Li256ELb1ELb1ELb0ELb0EEENS1_19SingleTileSchedulerILb1ELb0ELb1ELi128EEEEEEEEEvNT_6ParamsE,@"STO_CUDA_ENTRY STV_DEFAULT"
_ZN7cutlass13device_kernelIN5flash19enable_sm80_to_sm89INS1_16FlashAttnFwdSm80INS1_25CollectiveMainloopFwdSm80ILi8ELi1ELb1EN4cute5tupleIJNS5_1CILi128EEENS7_ILi96EEENS7_ILi192EEEEEELi192ENS_10bfloat16_tEfNS_4arch4Sm80ELb1ELb0ELb0ELb1ELb0ELb0ELb1ELb0EEENS1_21CollectiveEpilogueFwdINS6_IJS8_SA_S9_EEENS6_IJNS7_ILi1EEESI_SI_EEESC_SE_Li256ELb1ELb1ELb0ELb0EEENS1_19SingleTileSchedulerILb1ELb0ELb1ELi128EEEEEEEEEvNT_6ParamsE:
[----:B------:R-:W-:Y:S02]  /*0000*/  MOV R1, c[0x0][0x28] ;  /* 0x00000a0000017a02 */ /* 0x000fe40000000f00 */
[----:B------:R-:W1:Y:S01]  /*0010*/  S2R R129, SR_TID.X ;  /* 0x0000000000817919 */ /* 0x000e620000002100 */
[----:B------:R-:W-:Y:S01]  /*0020*/  IMAD.MOV.U32 R26, RZ, RZ, 0x4 ;  /* 0x00000004ff1a7424 */ /* 0x000fe200078e00ff */
[----:B------:R-:W2:Y:S01]  /*0030*/  S2UR UR21, SR_CTAID.X ;  /* 0x00000000001579c3 */ /* 0x000ea20000002500 */
[----:B------:R-:W-:Y:S01]  /*0040*/  ULDC.64 UR18, c[0x0][0x118] ;  /* 0x0000460000127ab9 */ /* 0x000fe20000000a00 */
[----:B------:R-:W3:Y:S01]  /*0050*/  S2R R5, SR_CTAID.Z ;  /* 0x0000000000057919 */ /* 0x000ee20000002700 */
[----:B------:R-:W-:Y:S02]  /*0060*/  IADD3 R1, R1, -0x68, RZ ;  /* 0xffffff9801017810 */ /* 0x000fe40007ffe0ff */
[----:B-1----:R-:W-:Y:S01]  /*0070*/  SHF.R.U32.HI R0, RZ, 0x5, R129 ;  /* 0x00000005ff007819 */ /* 0x002fe20000011681 */
[----:B---3--:R-:W-:-:S05]  /*0080*/  IMAD.WIDE R2, R5, R26, c[0x0][0x568] ;  /* 0x00015a0005027625 */ /* 0x008fca00078e021a */
[----:B------:R-:W1:Y:S02]  /*0090*/  SHFL.IDX PT, R0, R0, RZ, 0x1f ;  /* 0x00001fff00007589 */ /* 0x000e6400000e0000 */
[----:B-1----:R-:W-:-:S13]  /*00a0*/  ISETP.NE.AND P0, PT, R0, RZ, PT ;  /* 0x000000ff0000720c */ /* 0x002fda0003f05270 */
[----:B--2---:R-:W-:Y:S05]  /*00b0*/  @!P0 BRA `(.L_x_491) ;  /* 0x0000014000008947 */ /* 0x004fea0003800000 */
[----:B------:R-:W-:-:S04]  /*00c0*/  ISETP.NE.U32.AND P0, PT, RZ, c[0x0][0x568], PT ;  /* 0x00015a00ff007a0c */ /* 0x000fc80003f05070 */
[----:B------:R-:W-:-:S13]  /*00d0*/  ISETP.NE.AND.EX P0, PT, RZ, c[0x0][0x56c], PT, P0 ;  /* 0x00015b00ff007a0c */ /* 0x000fda0003f05300 */
[----:B------:R-:W-:Y:S05]  /*00e0*/  @!P0 BRA `(.L_x_492) ;  /* 0x0000002000008947 */ /* 0x000fea0003800000 */
[----:B------:R1:W5:Y:S01]  /*00f0*/  LDG.E R0, [R2.64] ;  /* 0x0000001202007981 */ /* 0x000362000c1e1900 */
[----:B------:R-:W-:Y:S05]  /*0100*/  BRA `(.L_x_493) ;  /* 0x0000009000007947 */ /* 0x000fea0003800000 */
.L_x_492:
        /* <DEDUP_REMOVED lines=8> */
.L_x_494:
[----:B------:R-:W-:-:S04]  /*0190*/  MOV R0, c[0x0][0x54c] ;  /* 0x0001530000007a02 */ /* 0x000fc80000000f00 */
.L_x_493:
[----:B------:R-:W-:Y:S01]  /*01a0*/  USHF.L.U32 UR21, UR21, 0x7, URZ ;  /* 0x0000000715157899 */ /* 0x000fe2000800063f */
[----:B-----5:R-:W-:-:S05]  /*01b0*/  IMAD R0, R0, c[0x0][0x548], RZ ;  /* 0x0001520000007a24 */ /* 0x020fca00078e02ff */
[----:B------:R-:W-:-:S04]  /*01c0*/  ISETP.LE.AND P0, PT, R0, UR21, PT ;  /* 0x0000001500007c0c */ /* 0x000fc8000bf03270 */
[----:B------:R-:W-:-:S05]  /*01d0*/  SEL R0, R5, 0xffffffff, !P0 ;  /* 0xffffffff05007807 */ /* 0x000fca0004000000 */
[----:B------:R2:W-:Y:S01]  /*01e0*/  STL [R1+0x50], R0 ;  /* 0x0000500001007387 */ /* 0x0005e20000100800 */
[----:B------:R-:W-:Y:S05]  /*01f0*/  BRA `(.L_x_495) ;  /* 0x0000013000007947 */ /* 0x000fea0003800000 */
.L_x_491:
[----:B------:R-:W-:-:S04]  /*0200*/  ISETP.NE.U32.AND P0, PT, RZ, c[0x0][0x568], PT ;  /* 0x00015a00ff007a0c */ /* 0x000fc80003f05070 */
[----:B------:R-:W-:-:S13]  /*0210*/  ISETP.NE.AND.EX P0, PT, RZ, c[0x0][0x56c], PT, P0 ;  /* 0x00015b00ff007a0c */ /* 0x000fda0003f05300 */
[----:B------:R-:W-:Y:S05]  /*0220*/  @!P0 BRA `(.L_x_496) ;  /* 0x0000002000008947 */ /* 0x000fea0003800000 */
[----:B------:R1:W5:Y:S01]  /*0230*/  LDG.E R0, [R2.64] ;  /* 0x0000001202007981 */ /* 0x000362000c1e1900 */
[----:B------:R-:W-:Y:S05]  /*0240*/  BRA `(.L_x_497) ;  /* 0x0000009000007947 */ /* 0x000fea0003800000 */
.L_x_496:
        /* <DEDUP_REMOVED lines=8> */
.L_x_498:
[----:B------:R-:W-:-:S04]  /*02d0*/  MOV R0, c[0x0][0x54c] ;  /* 0x0001530000007a02 */ /* 0x000fc80000000f00 */
.L_x_497:
[----:B------:R-:W-:Y:S01]  /*02e0*/  USHF.L.U32 UR21, UR21, 0x7, URZ ;  /* 0x0000000715157899 */ /* 0x000fe2000800063f */
[----:B-----5:R-:W-:-:S05]  /*02f0*/  IMAD R0, R0, c[0x0][0x548], RZ ;  /* 0x0001520000007a24 */ /* 0x020fca00078e02ff */
[----:B------:R-:W-:-:S04]  /*0300*/  ISETP.LE.AND P0, PT, R0, UR21, PT ;  /* 0x0000001500007c0c */ /* 0x000fc8000bf03270 */
[----:B------:R-:W-:-:S05]  /*0310*/  SEL R0, R5, 0xffffffff, !P0 ;  /* 0xffffffff05007807 */ /* 0x000fca0004000000 */
[----:B------:R2:W-:Y:S04]  /*0320*/  STL [R1+0x50], R0 ;  /* 0x0000500001007387 */ /* 0x0005e80000100800 */
.L_x_495:
[----:B------:R-:W3:Y:S02]  /*0330*/  LDL R39, [R1+0x50] ;  /* 0x0000500001277983 */ /* 0x000ee40000100800 */
[----:B---3--:R-:W-:-:S13]  /*0340*/  ISETP.GE.AND P0, PT, R39, RZ, PT ;  /* 0x000000ff2700720c */ /* 0x008fda0003f06270 */
        /* <DEDUP_REMOVED lines=10> */
[----:B-1----:R-:W-:Y:S01]  /*03f0*/  @P0 IMAD.WIDE R2, R39, R26, c[0x0][0x360] ;  /* 0x0000d80027020625 */ /* 0x002fe200078e021a */
[----:B------:R1:W3:Y:S01]  /*0400*/  @P1 LDG.E R8, [R4.64] ;  /* 0x0000001204081981 */ /* 0x0002e2000c1e1900 */
[----:B------:R-:W-:-:S03]  /*0410*/  CS2R R6, SRZ ;  /* 0x0000000000067805 */ /* 0x000fc6000001ff00 */
[----:B--2---:R2:W4:Y:S01]  /*0420*/  @P0 LDG.E R0, [R2.64] ;  /* 0x0000001202000981 */ /* 0x004522000c1e1900 */
[----:B-1----:R-:W-:-:S04]  /*0430*/  IMAD.WIDE R4, R39, R26, c[0x0][0x348] ;  /* 0x0000d20027047625 */ /* 0x002fc800078e021a */
[----:B--2---:R-:W-:Y:S01]  /*0440*/  IMAD.WIDE R2, R39, R26, c[0x0][0x350] ;  /* 0x0000d40027027625 */ /* 0x004fe200078e021a */
[----:B------:R1:W5:Y:S04]  /*0450*/  @P2 LDG.E R6, [R4.64] ;  /* 0x0000001204062981 */ /* 0x000368000c1e1900 */
[----:B------:R1:W5:Y:S01]  /*0460*/  @P6 LDG.E R7, [R2.64] ;  /* 0x0000001202076981 */ /* 0x000362000c1e1900 */
[----:B------:R-:W-:Y:S02]  /*0470*/  UMOV UR6, URZ ;  /* 0x0000003f00067c82 */ /* 0x000fe40008000000 */
[----:B------:R-:W-:Y:S02]  /*0480*/  ULDC UR12, c[0x0][0x168] ;  /* 0x00005a00000c7ab9 */ /* 0x000fe40000000800 */
[----:B------:R-:W-:Y:S01]  /*0490*/  ULDC UR8, c[0x0][0x1d0] ;  /* 0x0000740000087ab9 */ /* 0x000fe20000000800 */
[----:B---3--:R1:W2:Y:S08]  /*04a0*/  @P1 R2UR UR6, R8 ;  /* 0x00000000080613c2 */ /* 0x0082b000000e0000 */
[----:B----4-:R1:W3:Y:S02]  /*04b0*/  @P0 R2UR UR12, R0 ;  /* 0x00000000000c03c2 */ /* 0x0102e400000e0000 */
[----:B-123--:R-:W-:Y:S05]  /*04c0*/  @P0 BRA `(.L_x_499) ;  /* 0x0000006000000947 */ /* 0x00efea0003800000 */
[----:B------:R-:W-:Y:S05]  /*04d0*/  @!P2 BRA `(.L_x_499) ;  /* 0x000000500000a947 */ /* 0x000fea0003800000 */
[----:B------:R1:W2:Y:S04]  /*04e0*/  LDG.E R0, [R4.64] ;  /* 0x0000001204007981 */ /* 0x0002a8000c1e1900 */
[----:B-1----:R-:W3:Y:S01]  /*04f0*/  LDG.E R4, [R4.64+0x4] ;  /* 0x0000041204047981 */ /* 0x002ee2000c1e1900 */
[----:B--2---:R-:W1:Y:S08]  /*0500*/  R2UR UR12, R0 ;  /* 0x00000000000c73c2 */ /* 0x004e7000000e0000 */
[----:B---3--:R-:W1:Y:S02]  /*0510*/  R2UR UR4, R4 ;  /* 0x00000000040473c2 */ /* 0x008e6400000e0000 */
[----:B-1----:R-:W-:-:S06]  /*0520*/  UIADD3 UR12, -UR12, UR4, URZ ;  /* 0x000000040c0c7290 */ /* 0x002fcc000fffe13f */
.L_x_499:
[----:B------:R-:W-:-:S04]  /*0530*/  ISETP.NE.U32.AND P0, PT, RZ, c[0x0][0x368], PT ;  /* 0x0000da00ff007a0c */ /* 0x000fc80003f05070 */
[----:B------:R-:W-:-:S13]  /*0540*/  ISETP.NE.AND.EX P0, PT, RZ, c[0x0][0x36c], PT, P0 ;  /* 0x0000db00ff007a0c */ /* 0x000fda0003f05300 */
[----:B------:R-:W-:Y:S05]  /*0550*/  @!P0 BRA `(.L_x_500) ;  /* 0x0000004000008947 */ /* 0x000fea0003800000 */
[----:B------:R-:W-:-:S05]  /*0560*/  IMAD.WIDE R2, R39, R26, c[0x0][0x368] ;  /* 0x0000da0027027625 */ /* 0x000fca00078e021a */
[----:B------:R-:W2:Y:S02]  /*0570*/  LDG.E R0, [R2.64] ;  /* 0x0000001202007981 */ /* 0x000ea4000c1e1900 */
[----:B--2---:R1:W2:Y:S02]  /*0580*/  R2UR UR8, R0 ;  /* 0x00000000000873c2 */ /* 0x0042a400000e0000 */
[----:B-12---:R-:W-:Y:S05]  /*0590*/  BRA `(.L_x_501) ;  /* 0x0000006000007947 */ /* 0x006fea0003800000 */
.L_x_500:
[----:B------:R-:W-:Y:S05]  /*05a0*/  @!P6 BRA `(.L_x_501) ;  /* 0x000000500000e947 */ /* 0x000fea0003800000 */
[----:B------:R1:W2:Y:S04]  /*05b0*/  LDG.E R0, [R2.64] ;  /* 0x0000001202007981 */ /* 0x0002a8000c1e1900 */
[----:B-1----:R-:W3:Y:S01]  /*05c0*/  LDG.E R2, [R2.64+0x4] ;  /* 0x0000041202027981 */ /* 0x002ee2000c1e1900 */
[----:B--2---:R-:W1:Y:S08]  /*05d0*/  R2UR UR8, R0 ;  /* 0x00000000000873c2 */ /* 0x004e7000000e0000 */
[----:B---3--:R-:W1:Y:S02]  /*05e0*/  R2UR UR4, R2 ;  /* 0x00000000020473c2 */ /* 0x008e6400000e0000 */
[----:B-1----:R-:W-:-:S06]  /*05f0*/  UIADD3 UR8, -UR8, UR4, URZ ;  /* 0x0000000408087290 */ /* 0x002fcc000fffe13f */
.L_x_501:
[----:B------:R-:W-:Y:S01]  /*0600*/  ULDC UR4, c[0x0][0x2c4] ;  /* 0x0000b10000047ab9 */ /* 0x000fe20000000800 */
[----:B-----5:R-:W-:Y:S01]  /*0610*/  IADD3 R8, R7, UR6, RZ ;  /* 0x0000000607087c10 */ /* 0x020fe2000fffe0ff */
[----:B------:R-:W-:Y:S01]  /*0620*/  UISETP.NE.AND UP1, UPT, UR4, 0x1, UPT ;  /* 0x000000010400788c */ /* 0x000fe2000bf25270 */
[----:B------:R-:W-:Y:S01]  /*0630*/  PLOP3.LUT P1, PT, PT, PT, PT, 0x80, 0x0 ;  /* 0x000000000000781c */ /* 0x000fe20003f2f070 */
[----:B------:R-:W-:Y:S01]  /*0640*/  UIADD3 UR8, -UR6, UR8, URZ ;  /* 0x0000000806087290 */ /* 0x000fe2000fffe13f */
[----:B------:R-:W-:Y:S01]  /*0650*/  CS2R R10, SRZ ;  /* 0x00000000000a7805 */ /* 0x000fe2000001ff00 */
[----:B------:R-:W-:Y:S01]  /*0660*/  ULDC.64 UR4, c[0x0][0x2c8] ;  /* 0x0000b20000047ab9 */ /* 0x000fe20000000a00 */
[----:B------:R-:W-:Y:S01]  /*0670*/  IMAD.MOV.U32 R98, RZ, RZ, RZ ;  /* 0x000000ffff627224 */ /* 0x000fe200078e00ff */
[----:B------:R-:W-:Y:S01]  /*0680*/  UIADD3 UR6, UR8, 0x5f, URZ ;  /* 0x0000005f08067890 */ /* 0x000fe2000fffe03f */
[----:B------:R-:W-:Y:S01]  /*0690*/  CS2R R14, SRZ ;  /* 0x00000000000e7805 */ /* 0x000fe2000001ff00 */
[----:B------:R-:W-:Y:S01]  /*06a0*/  IMAD.MOV.U32 R96, RZ, RZ, RZ ;  /* 0x000000ffff607224 */ /* 0x000fe200078e00ff */
[----:B------:R-:W-:Y:S01]  /*06b0*/  MOV R94, RZ ;  /* 0x000000ff005e7202 */ /* 0x000fe20000000f00 */
[----:B------:R-:W-:Y:S01]  /*06c0*/  UIMAD.WIDE UR6, UR6, 0x2aaaaaab, URZ ;  /* 0x2aaaaaab060678a5 */ /* 0x000fe2000f8e023f */
[----:B------:R-:W-:Y:S01]  /*06d0*/  IMAD.MOV.U32 R9, RZ, RZ, RZ ;  /* 0x000000ffff097224 */ /* 0x000fe200078e00ff */
[----:B------:R-:W-:Y:S01]  /*06e0*/  @UP1 UIADD3 UR10, UR21, 0x7f, URZ ;  /* 0x0000007f150a1890 */ /* 0x000fe2000fffe03f */
[----:B------:R-:W-:Y:S01]  /*06f0*/  MOV R92, RZ ;  /* 0x000000ff005c7202 */ /* 0x000fe20000000f00 */
[----:B------:R-:W-:Y:S01]  /*0700*/  USHF.R.U32.HI UR6, URZ, 0x1f, UR7 ;  /* 0x0000001f3f067899 */ /* 0x000fe20008011607 */
[----:B------:R-:W-:Y:S01]  /*0710*/  IMAD.MOV.U32 R90, RZ, RZ, RZ ;  /* 0x000000ffff5a7224 */ /* 0x000fe200078e00ff */
[----:B------:R-:W-:Y:S01]  /*0720*/  UIMAD.WIDE.U32 UR10, UR10, UR4, URZ ;  /* 0x000000040a0a72a5 */ /* 0x000fe2000f8e003f */
[----:B------:R-:W-:Y:S01]  /*0730*/  CS2R R12, SRZ ;  /* 0x00000000000c7805 */ /* 0x000fe2000001ff00 */
[----:B------:R-:W-:Y:S01]  /*0740*/  UIADD3 UR4, UR21, 0x7f, URZ ;  /* 0x0000007f15047890 */ /* 0x000fe2000fffe03f */
[----:B------:R-:W-:Y:S01]  /*0750*/  MOV R88, RZ ;  /* 0x000000ff00587202 */ /* 0x000fe20000000f00 */
[----:B------:R-:W-:Y:S01]  /*0760*/  @UP1 USHF.R.U32.HI UR4, URZ, UR5, UR11 ;  /* 0x000000053f041299 */ /* 0x000fe2000801160b */
[----:B------:R-:W-:Y:S01]  /*0770*/  IMAD.MOV.U32 R86, RZ, RZ, RZ ;  /* 0x000000ffff567224 */ /* 0x000fe200078e00ff */
[----:B------:R-:W-:Y:S01]  /*0780*/  UIADD3 UR5, UR8, 0x60, -UR12 ;  /* 0x0000006008057890 */ /* 0x000fe2000fffe80c */
[----:B------:R-:W-:Y:S01]  /*0790*/  CS2R R16, SRZ ;  /* 0x0000000000107805 */ /* 0x000fe2000001ff00 */
[----:B------:R-:W-:Y:S01]  /*07a0*/  ULEA.HI.SX32 UR6, UR7, UR6, 0x1c ;  /* 0x0000000607067291 */ /* 0x000fe2000f8fe23f */
[----:B------:R-:W-:Y:S01]  /*07b0*/  MOV R84, RZ ;  /* 0x000000ff00547202 */ /* 0x000fe20000000f00 */
[----:B------:R-:W-:Y:S01]  /*07c0*/  UIADD3 UR4, UR5, UR4, URZ ;  /* 0x0000000405047290 */ /* 0x000fe2000fffe03f */
[----:B------:R-:W-:Y:S01]  /*07d0*/  IMAD.MOV.U32 R82, RZ, RZ, RZ ;  /* 0x000000ffff527224 */ /* 0x000fe200078e00ff */
[----:B------:R-:W-:Y:S01]  /*07e0*/  CS2R R18, SRZ ;  /* 0x0000000000127805 */ /* 0x000fe2000001ff00 */
[----:B------:R-:W-:Y:S01]  /*07f0*/  MOV R80, RZ ;  /* 0x000000ff00507202 */ /* 0x000fe20000000f00 */
[----:B------:R-:W-:Y:S01]  /*0800*/  UIMAD.WIDE UR4, UR4, 0x2aaaaaab, URZ ;  /* 0x2aaaaaab040478a5 */ /* 0x000fe2000f8e023f */
[----:B------:R-:W-:Y:S01]  /*0810*/  IMAD.MOV.U32 R78, RZ, RZ, RZ ;  /* 0x000000ffff4e7224 */ /* 0x000fe200078e00ff */
[----:B------:R-:W-:Y:S01]  /*0820*/  CS2R R20, SRZ ;  /* 0x0000000000147805 */ /* 0x000fe2000001ff00 */
[----:B------:R-:W-:Y:S01]  /*0830*/  MOV R76, RZ ;  /* 0x000000ff004c7202 */ /* 0x000fe20000000f00 */
[----:B------:R-:W-:Y:S01]  /*0840*/  USHF.R.U32.HI UR4, URZ, 0x1f, UR5 ;  /* 0x0000001f3f047899 */ /* 0x000fe20008011605 */
[----:B------:R-:W-:Y:S01]  /*0850*/  IMAD.MOV.U32 R74, RZ, RZ, RZ ;  /* 0x000000ffff4a7224 */ /* 0x000fe200078e00ff */
[----:B------:R-:W-:Y:S01]  /*0860*/  CS2R R22, SRZ ;  /* 0x0000000000167805 */ /* 0x000fe2000001ff00 */
[----:B------:R-:W-:Y:S01]  /*0870*/  MOV R72, RZ ;  /* 0x000000ff00487202 */ /* 0x000fe20000000f00 */
[----:B------:R-:W-:Y:S01]  /*0880*/  ULEA.HI.SX32 UR4, UR5, UR4, 0x1c ;  /* 0x0000000405047291 */ /* 0x000fe2000f8fe23f */
[----:B------:R-:W-:Y:S01]  /*0890*/  IMAD.MOV.U32 R70, RZ, RZ, RZ ;  /* 0x000000ffff467224 */ /* 0x000fe200078e00ff */
[----:B------:R-:W-:Y:S01]  /*08a0*/  CS2R R24, SRZ ;  /* 0x0000000000187805 */ /* 0x000fe2000001ff00 */
[----:B------:R-:W-:Y:S01]  /*08b0*/  MOV R68, RZ ;  /* 0x000000ff00447202 */ /* 0x000fe20000000f00 */
[----:B------:R-:W-:Y:S01]  /*08c0*/  UISETP.LT.AND UP0, UPT, UR6, UR4, UPT ;  /* 0x000000040600728c */ /* 0x000fe2000bf01270 */
[----:B------:R-:W-:Y:S01]  /*08d0*/  CS2R R66, SRZ ;  /* 0x0000000000427805 */ /* 0x000fe2000001ff00 */
[----:B------:R-:W-:Y:S01]  /*08e0*/  IMAD.MOV.U32 R64, RZ, RZ, RZ ;  /* 0x000000ffff407224 */ /* 0x000fe200078e00ff */
[----:B------:R-:W-:Y:S01]  /*08f0*/  CS2R R62, SRZ ;  /* 0x00000000003e7805 */ /* 0x000fe2000001ff00 */
[----:B------:R-:W-:Y:S01]  /*0900*/  USEL UR20, UR6, UR4, UP0 ;  /* 0x0000000406147287 */ /* 0x000fe20008000000 */
[----:B------:R-:W-:Y:S01]  /*0910*/  MOV R27, RZ ;  /* 0x000000ff001b7202 */ /* 0x000fe20000000f00 */
[----:B------:R-:W-:Y:S01]  /*0920*/  IMAD.MOV.U32 R60, RZ, RZ, RZ ;  /* 0x000000ffff3c7224 */ /* 0x000fe200078e00ff */
[----:B------:R-:W-:Y:S01]  /*0930*/  CS2R R58, SRZ ;  /* 0x00000000003a7805 */ /* 0x000fe2000001ff00 */
[----:B------:R-:W-:Y:S01]  /*0940*/  UISETP.GE.AND UP0, UPT, UR20, 0x1, UPT ;  /* 0x000000011400788c */ /* 0x000fe2000bf06270 */
[----:B------:R-:W-:Y:S01]  /*0950*/  CS2R R28, SRZ ;  /* 0x00000000001c7805 */ /* 0x000fe2000001ff00 */
[----:B------:R-:W-:Y:S01]  /*0960*/  MOV R56, RZ ;  /* 0x000000ff00387202 */ /* 0x000fe20000000f00 */
[----:B------:R-:W-:Y:S01]  /*0970*/  CS2R R54, SRZ ;  /* 0x0000000000367805 */ /* 0x000fe2000001ff00 */
[----:B------:R-:W-:Y:S01]  /*0980*/  IMAD.MOV.U32 R52, RZ, RZ, RZ ;  /* 0x000000ffff347224 */ /* 0x000fe200078e00ff */
[----:B------:R-:W-:Y:S01]  /*0990*/  CS2R R138, SRZ ;  /* 0x00000000008a7805 */ /* 0x000fe2000001ff00 */
[----:B------:R-:W-:Y:S01]  /*09a0*/  PLOP3.LUT P0, PT, PT, PT, UP0, 0x80, 0x0 ;  /* 0x000000000000781c */ /* 0x000fe20003f0f008 */
        /* <DEDUP_REMOVED lines=26> */
[----:B------:R-:W-:Y:S01]  /*0b50*/  CS2R R148, SRZ ;  /* 0x0000000000947805 */ /* 0x000fe2000001ff00 */
[----:B------:R-:W-:Y:S01]  /*0b60*/  CS2R R146, SRZ ;  /* 0x0000000000927805 */ /* 0x000fe2000001ff00 */
[----:B------:R-:W-:Y:S01]  /*0b70*/  CS2R R144, SRZ ;  /* 0x0000000000907805 */ /* 0x000fe2000001ff00 */
[----:B------:R-:W-:Y:S01]  /*0b80*/  MOV R42, RZ ;  /* 0x000000ff002a7202 */ /* 0x000fe20000000f00 */
[----:B------:R-:W-:Y:S01]  /*0b90*/  IMAD.MOV.U32 R41, RZ, RZ, RZ ;  /* 0x000000ffff297224 */ /* 0x000fe200078e00ff */
[----:B------:R-:W-:Y:S05]  /*0ba0*/  @!P0 BRA `(.L_x_502) ;  /* 0x0000db4000008947 */ /* 0x000fea0003800000 */
[----:B------:R-:W-:Y:S01]  /*0bb0*/  ISETP.NE.U32.AND P5, PT, RZ, c[0x0][0x340], PT ;  /* 0x0000d000ff007a0c */ /* 0x000fe20003fa5070 */
[----:B------:R-:W1:Y:S01]  /*0bc0*/  S2R R30, SR_CTAID.Y ;  /* 0x00000000001e7919 */ /* 0x000e620000002600 */
[----:B------:R-:W-:-:S02]  /*0bd0*/  SHF.R.S32.HI R0, RZ, 0x1f, R6 ;  /* 0x0000001fff007819 */ /* 0x000fc40000011406 */
[----:B------:R-:W-:Y:S02]  /*0be0*/  SHF.R.S32.HI R127, RZ, 0x1f, R129 ;  /* 0x0000001fff7f7819 */ /* 0x000fe40000011481 */
[----:B------:R-:W-:Y:S02]  /*0bf0*/  PLOP3.LUT P1, PT, PT, PT, UP1, 0x80, 0x0 ;  /* 0x000000000000781c */ /* 0x000fe40003f2f018 */
[----:B------:R-:W-:Y:S02]  /*0c00*/  SHF.R.S32.HI R13, RZ, 0x1f, R39 ;  /* 0x0000001fff0d7819 */ /* 0x000fe40000011427 */
[----:B------:R-:W-:Y:S02]  /*0c10*/  PLOP3.LUT P0, PT, PT, PT, UP1, 0x80, 0x0 ;  /* 0x000000000000781c */ /* 0x000fe40003f0f018 */
[----:B------:R-:W-:Y:S01]  /*0c20*/  SEL R4, R39, RZ, !P2 ;  /* 0x000000ff27047207 */ /* 0x000fe20005000000 */
[----:B------:R-:W-:Y:S01]  /*0c30*/  UMOV UR11, 0x60 ;  /* 0x00000060000b7882 */ /* 0x000fe20000000000 */
[----:B------:R-:W-:Y:S01]  /*0c40*/  ISETP.NE.AND.EX P5, PT, RZ, c[0x0][0x344], PT, P5 ;  /* 0x0000d100ff007a0c */ /* 0x000fe20003fa5350 */
[----:B------:R-:W-:-:S12]  /*0c50*/  ULDC.64 UR6, c[0x0][0x1e0] ;  /* 0x0000780000067ab9 */ /* 0x000fd80000000a00 */
[----:B------:R-:W-:-:S05]  /*0c60*/  @P5 IMAD.WIDE R2, R39, R26, c[0x0][0x340] ;  /* 0x0000d00027025625 */ /* 0x000fca00078e021a */
[----:B------:R2:W3:Y:S01]  /*0c70*/  @P5 LDG.E R17, [R2.64] ;  /* 0x0000001202115981 */ /* 0x0004e2000c1e1900 */
[----:B------:R-:W-:Y:S01]  /*0c80*/  IMAD R0, R0, c[0x0][0x178], RZ ;  /* 0x00005e0000007a24 */ /* 0x000fe200078e02ff */
[CC--:B------:R-:W-:Y:S01]  /*0c90*/  LEA.HI R23, R127.reuse, R129.reuse, RZ, 0x3 ;  /* 0x000000817f177211 */ /* 0x0c0fe200078f18ff */
[----:B------:R-:W-:Y:S01]  /*0ca0*/  ULDC UR4, c[0x0][0x2c4] ;  /* 0x0000b10000047ab9 */ /* 0x000fe20000000800 */
[----:B-1----:R-:W-:Y:S01]  /*0cb0*/  SHF.R.S32.HI R31, RZ, 0x1f, R30 ;  /* 0x0000001fff1f7819 */ /* 0x002fe2000001141e */
[----:B------:R-:W-:Y:S01]  /*0cc0*/  IMAD R0, R6, c[0x0][0x17c], R0 ;  /* 0x00005f0006007a24 */ /* 0x000fe200078e0200 */
[----:B------:R-:W-:Y:S01]  /*0cd0*/  SHF.R.S32.HI R14, RZ, 0x3, R23 ;  /* 0x00000003ff0e7819 */ /* 0x000fe20000011417 */
[----:B------:R-:W-:Y:S01]  /*0ce0*/  UIMAD UR4, UR12, UR4, URZ ;  /* 0x000000040c0472a4 */ /* 0x000fe2000f8e023f */
[-C--:B------:R-:W-:Y:S01]  /*0cf0*/  LEA.HI R29, R127, R129.reuse, RZ, 0x4 ;  /* 0x000000817f1d7211 */ /* 0x080fe200078f20ff */
[----:B------:R-:W-:Y:S01]  /*0d00*/  IMAD R5, R31, c[0x0][0x1b8], RZ ;  /* 0x00006e001f057a24 */ /* 0x000fe200078e02ff */
[----:B------:R-:W-:Y:S01]  /*0d10*/  IADD3 R9, R14, UR21, RZ ;  /* 0x000000150e097c10 */ /* 0x000fe2000fffe0ff */
[----:B------:R-:W-:Y:S01]  /*0d20*/  UIMAD.WIDE.U32 UR26, UR11, UR6, URZ ;  /* 0x000000060b1a72a5 */ /* 0x000fe2000f8e003f */
[----:B------:R-:W-:Y:S01]  /*0d30*/  SHF.R.S32.HI R12, RZ, 0x4, R29 ;  /* 0x00000004ff0c7819 */ /* 0x000fe2000001141d */
[----:B------:R-:W-:Y:S01]  /*0d40*/  IMAD R5, R30, c[0x0][0x1bc], R5 ;  /* 0x00006f001e057a24 */ /* 0x000fe200078e0205 */
[----:B------:R-:W-:Y:S01]  /*0d50*/  UIMAD UR22, UR20, -0x60, UR11 ;  /* 0xffffffa0141678a4 */ /* 0x000fe2000f8e020b */
[----:B------:R-:W-:Y:S01]  /*0d60*/  LEA.HI R126, R127, R129, RZ, 0x5 ;  /* 0x000000817f7e7211 */ /* 0x000fe200078f28ff */
[----:B------:R-:W-:Y:S01]  /*0d70*/  UIMAD UR23, UR11, UR7, URZ ;  /* 0x000000070b1772a4 */ /* 0x000fe2000f8e023f */
[----:B------:R-:W-:Y:S01]  /*0d80*/  IMAD.U32 R10, RZ, RZ, UR26 ;  /* 0x0000001aff0a7e24 */ /* 0x000fe2000f8e00ff */
[----:B------:R-:W-:Y:S01]  /*0d90*/  UIADD3 UR13, UR20, -0x1, URZ ;  /* 0xffffffff140d7890 */ /* 0x000fe2000fffe03f */
[----:B------:R-:W-:Y:S01]  /*0da0*/  IMAD.U32 R11, RZ, RZ, UR27 ;  /* 0x0000001bff0b7e24 */ /* 0x000fe2000f8e00ff */
[----:B------:R-:W-:Y:S01]  /*0db0*/  UIADD3 UR23, UR27, UR23, URZ ;  /* 0x000000171b177290 */ /* 0x000fe2000fffe03f */
[----:B------:R-:W-:Y:S01]  /*0dc0*/  IMAD.MOV.U32 R124, RZ, RZ, R10 ;  /* 0x000000ffff7c7224 */ /* 0x000fe200078e000a */
[----:B------:R-:W-:Y:S01]  /*0dd0*/  USHF.R.S32.HI UR10, URZ, 0x1f, UR13 ;  /* 0x0000001f3f0a7899 */ /* 0x000fe2000801140d */
[----:B------:R-:W-:Y:S01]  /*0de0*/  SHF.R.S32.HI R125, RZ, 0x5, R126 ;  /* 0x00000005ff7d7819 */ /* 0x000fe2000001147e */
[----:B------:R-:W-:Y:S01]  /*0df0*/  UIMAD UR9, UR23, UR13, URZ ;  /* 0x0000000d170972a4 */ /* 0x000fe2000f8e023f */
[----:B--2---:R-:W-:Y:S01]  /*0e00*/  IMAD.WIDE.U32 R2, R6, c[0x0][0x178], RZ ;  /* 0x00005e0006027a25 */ /* 0x004fe200078e00ff */
[----:B------:R-:W-:-:S02]  /*0e10*/  UIMAD.WIDE.U32 UR14, UR6, 0x40, URZ ;  /* 0x00000040060e78a5 */ /* 0x000fc4000f8e003f */
[----:B------:R-:W-:Y:S01]  /*0e20*/  UIMAD UR9, UR10, UR26, UR9 ;  /* 0x0000001a0a0972a4 */ /* 0x000fe2000f8e0209 */
[----:B------:R-:W-:Y:S01]  /*0e30*/  IMAD.IADD R3, R3, 0x1, R0 ;  /* 0x0000000103037824 */ /* 0x000fe200078e0200 */
[----:B------:R-:W-:Y:S01]  /*0e40*/  LOP3.LUT R0, R23, 0xfffffff8, RZ, 0xc0, !PT ;  /* 0xfffffff817007812 */ /* 0x000fe200078ec0ff */
[----:B------:R-:W-:Y:S02]  /*0e50*/  UISETP.GE.AND UP0, UPT, UR20, 0x2, UPT ;  /* 0x000000021400788c */ /* 0x000fe4000bf06270 */
[----:B------:R-:W-:-:S04]  /*0e60*/  IMAD.WIDE.U32 R2, R30, c[0x0][0x1b8], R2 ;  /* 0x00006e001e027a25 */ /* 0x000fc800078e0002 */
[----:B------:R-:W-:Y:S01]  /*0e70*/  IMAD.IADD R36, R129, 0x1, -R0 ;  /* 0x0000000181247824 */ /* 0x000fe200078e0a00 */
[----:B------:R-:W-:Y:S01]  /*0e80*/  SEL R0, R13, RZ, !P2 ;  /* 0x000000ff0d007207 */ /* 0x000fe20005000000 */
[----:B------:R-:W-:Y:S01]  /*0e90*/  IMAD.IADD R3, R3, 0x1, R5 ;  /* 0x0000000103037824 */ /* 0x000fe200078e0205 */
[----:B------:R-:W-:Y:S01]  /*0ea0*/  BAR.SYNC.DEFER_BLOCKING 0x0 ;  /* 0x0000000000007b1d */ /* 0x000fe20000010000 */
[----:B------:R-:W-:Y:S01]  /*0eb0*/  IMAD R7, R36, 0x20, R14 ;  /* 0x0000002024077824 */ /* 0x000fe200078e020e */
[----:B------:R-:W-:Y:S01]  /*0ec0*/  ISETP.GE.AND P2, PT, R9, UR4, PT ;  /* 0x0000000409007c0c */ /* 0x000fe2000bf46270 */
[----:B------:R-:W-:Y:S02]  /*0ed0*/  IMAD R0, R0, c[0x0][0x1c0], RZ ;  /* 0x0000700000007a24 */ /* 0x000fe400078e02ff */
[----:B------:R-:W-:Y:S01]  /*0ee0*/  IMAD.WIDE.U32 R2, R4, c[0x0][0x1c0], R2 ;  /* 0x0000700004027a25 */ /* 0x000fe200078e0002 */
[----:B------:R-:W-:-:S03]  /*0ef0*/  IADD3 R7, R7, UR21, RZ ;  /* 0x0000001507077c10 */ /* 0x000fc6000fffe0ff */
[----:B------:R-:W-:Y:S02]  /*0f00*/  IMAD R5, R4, c[0x0][0x1c4], R0 ;  /* 0x0000710004057a24 */ /* 0x000fe400078e0200 */
[----:B------:R-:W-:-:S04]  /*0f10*/  @P1 IMAD.HI.U32 R6, R7, c[0x0][0x2c8], RZ ;  /* 0x0000b20007061a27 */ /* 0x000fc800078e00ff */
[----:B------:R-:W-:Y:S01]  /*0f20*/  IMAD.MOV.U32 R0, RZ, RZ, R7 ;  /* 0x000000ffff007224 */ /* 0x000fe200078e0007 */
[----:B------:R-:W-:Y:S01]  /*0f30*/  @P0 SHF.R.U32.HI R0, RZ, c[0x0][0x2cc], R6 ;  /* 0x0000b300ff000a19 */ /* 0x000fe20000011606 */
[----:B------:R-:W-:Y:S01]  /*0f40*/  IMAD.IADD R3, R3, 0x1, R5 ;  /* 0x0000000103037824 */ /* 0x000fe200078e0205 */
[----:B------:R-:W-:Y:S02]  /*0f50*/  IADD3 R6, R9, 0x20, RZ ;  /* 0x0000002009067810 */ /* 0x000fe40007ffe0ff */
[----:B------:R-:W-:Y:S01]  /*0f60*/  SHF.R.S32.HI R4, RZ, 0x1f, R0 ;  /* 0x0000001fff047819 */ /* 0x000fe20000011400 */
[----:B------:R-:W-:Y:S01]  /*0f70*/  IMAD.WIDE.U32 R2, R0, c[0x0][0x1b0], R2 ;  /* 0x00006c0000027a25 */ /* 0x000fe200078e0002 */
[----:B------:R-:W-:Y:S02]  /*0f80*/  ISETP.GE.AND P3, PT, R6, UR4, PT ;  /* 0x0000000406007c0c */ /* 0x000fe4000bf66270 */
[----:B------:R-:W-:Y:S01]  /*0f90*/  IADD3 R6, P0, R8, R14, RZ ;  /* 0x0000000e08067210 */ /* 0x000fe20007f1e0ff */
[----:B------:R-:W-:-:S04]  /*0fa0*/  IMAD R4, R4, c[0x0][0x1b0], RZ ;  /* 0x00006c0004047a24 */ /* 0x000fc800078e02ff */
[----:B------:R-:W-:Y:S02]  /*0fb0*/  IMAD R5, R0, c[0x0][0x1b4], R4 ;  /* 0x00006d0000057a24 */ /* 0x000fe400078e0204 */
[----:B------:R-:W-:Y:S01]  /*0fc0*/  IMAD.MOV R4, RZ, RZ, -R0 ;  /* 0x000000ffff047224 */ /* 0x000fe200078e0a00 */
[----:B------:R-:W-:Y:S01]  /*0fd0*/  IADD3 R0, R9, 0x40, RZ ;  /* 0x0000004009007810 */ /* 0x000fe20007ffe0ff */
[----:B------:R-:W-:Y:S01]  /*0fe0*/  IMAD.IADD R3, R3, 0x1, R5 ;  /* 0x0000000103037824 */ /* 0x000fe200078e0205 */
[----:B------:R-:W-:Y:S01]  /*0ff0*/  IADD3 R9, R9, 0x60, RZ ;  /* 0x0000006009097810 */ /* 0x000fe20007ffe0ff */
[----:B------:R-:W-:Y:S01]  /*1000*/  IMAD R4, R4, c[0x0][0x2c4], R7 ;  /* 0x0000b10004047a24 */ /* 0x000fe200078e0207 */
[----:B------:R-:W-:Y:S01]  /*1010*/  ISETP.GE.AND P4, PT, R0, UR4, PT ;  /* 0x0000000400007c0c */ /* 0x000fe2000bf86270 */
[----:B------:R-:W-:Y:S01]  /*1020*/  IMAD.U32 R5, RZ, RZ, UR22 ;  /* 0x00000016ff057e24 */ /* 0x000fe2000f8e00ff */
[----:B------:R-:W-:Y:S02]  /*1030*/  SHF.R.S32.HI R7, RZ, 0x1f, R8 ;  /* 0x0000001fff077819 */ /* 0x000fe40000011408 */
[----:B------:R-:W-:-:S02]  /*1040*/  SHF.R.S32.HI R0, RZ, 0x1f, R4 ;  /* 0x0000001fff007819 */ /* 0x000fc40000011404 */
[C---:B------:R-:W-:Y:S01]  /*1050*/  LEA.HI.X.SX32 R11, R14.reuse, R7, 0x1, P0 ;  /* 0x000000070e0b7211 */ /* 0x040fe200000f0eff */
[----:B------:R-:W-:Y:S01]  /*1060*/  IMAD.SHL.U32 R7, R14, 0x40, RZ ;  /* 0x000000400e077824 */ /* 0x000fe200078e00ff */
[----:B------:R-:W-:Y:S01]  /*1070*/  IADD3 R16, R5, UR8, -R14 ;  /* 0x0000000805107c10 */ /* 0x000fe2000fffe80e */
[----:B------:R-:W-:Y:S01]  /*1080*/  IMAD R0, R0, c[0x0][0x1a8], RZ ;  /* 0x00006a0000007a24 */ /* 0x000fe200078e02ff */
[----:B------:R-:W-:Y:S01]  /*1090*/  ISETP.GE.AND P0, PT, R9, UR4, PT ;  /* 0x0000000409007c0c */ /* 0x000fe2000bf06270 */
[----:B------:R-:W-:Y:S02]  /*10a0*/  ULDC.64 UR4, c[0x0][0x208] ;  /* 0x0000820000047ab9 */ /* 0x000fe40000000a00 */
[C---:B------:R-:W-:Y:S01]  /*10b0*/  IMAD R10, R4.reuse, c[0x0][0x1ac], R0 ;  /* 0x00006b00040a7a24 */ /* 0x040fe200078e0200 */
[----:B------:R-:W-:Y:S01]  /*10c0*/  LOP3.LUT R0, R7, 0x1c0, RZ, 0xc0, !PT ;  /* 0x000001c007007812 */ /* 0x000fe200078ec0ff */
[----:B------:R-:W-:Y:S01]  /*10d0*/  IMAD.WIDE.U32 R4, R4, c[0x0][0x1a8], R2 ;  /* 0x00006a0004047a25 */ /* 0x000fe200078e0002 */
[----:B------:R-:W-:Y:S01]  /*10e0*/  LEA.HI R3, R29, R12, RZ, 0x1 ;  /* 0x0000000c1d037211 */ /* 0x000fe200078f08ff */
[----:B------:R-:W-:-:S02]  /*10f0*/  UIMAD.WIDE.U32 UR16, UR11, UR4, URZ ;  /* 0x000000040b1072a5 */ /* 0x000fc4000f8e003f */
[----:B------:R-:W-:Y:S01]  /*1100*/  IMAD.SHL.U32 R2, R36, 0x8, RZ ;  /* 0x0000000824027824 */ /* 0x000fe200078e00ff */
[----:B------:R-:W-:Y:S01]  /*1110*/  LOP3.LUT R7, R3, 0xfffffffe, RZ, 0xc0, !PT ;  /* 0xfffffffe03077812 */ /* 0x000fe200078ec0ff */
[----:B------:R-:W-:Y:S01]  /*1120*/  UIMAD UR11, UR11, UR5, URZ ;  /* 0x000000050b0b72a4 */ /* 0x000fe2000f8e023f */
[----:B------:R-:W-:Y:S02]  /*1130*/  SHF.R.U32.HI R3, RZ, 0x3, R0 ;  /* 0x00000003ff037819 */ /* 0x000fe40000011600 */
[----:B------:R-:W-:Y:S01]  /*1140*/  LOP3.LUT R8, R0, 0x38, R2, 0xf8, !PT ;  /* 0x0000003800087812 */ /* 0x000fe200078ef802 */
[----:B------:R-:W-:Y:S01]  /*1150*/  IMAD.IADD R0, R5, 0x1, R10 ;  /* 0x0000000105007824 */ /* 0x000fe200078e020a */
[----:B------:R-:W-:Y:S01]  /*1160*/  LEA R15, P1, R4, c[0x0][0x160], 0x1 ;  /* 0x00005800040f7a11 */ /* 0x000fe200078208ff */
[----:B------:R-:W-:Y:S01]  /*1170*/  IMAD.IADD R25, R12, 0x1, -R7 ;  /* 0x000000010c197824 */ /* 0x000fe200078e0a07 */
[----:B------:R-:W-:Y:S01]  /*1180*/  LOP3.LUT R10, R8, R3, RZ, 0x3c, !PT ;  /* 0x00000003080a7212 */ /* 0x000fe200078e3cff */
[C---:B------:R-:W-:Y:S01]  /*1190*/  IMAD R7, R11.reuse, c[0x0][0x1e0], RZ ;  /* 0x000078000b077a24 */ /* 0x040fe200078e02ff */
[----:B------:R-:W-:Y:S01]  /*11a0*/  LEA.HI.X R14, R4, c[0x0][0x164], R0, 0x1, P1 ;  /* 0x00005900040e7a11 */ /* 0x000fe200008f0c00 */
[----:B------:R-:W1:Y:S01]  /*11b0*/  SHFL.IDX PT, R8, R15, RZ, 0x181f ;  /* 0x00181fff0f087589 */ /* 0x000e6200000e0000 */
[----:B------:R-:W-:Y:S01]  /*11c0*/  IMAD R4, R11, c[0x0][0x208], RZ ;  /* 0x000082000b047a24 */ /* 0x000fe200078e02ff */
[----:B------:R-:W-:Y:S01]  /*11d0*/  LEA.HI R0, R127, R129, RZ, 0x6 ;  /* 0x000000817f007211 */ /* 0x000fe200078f30ff */
[C---:B------:R-:W-:Y:S01]  /*11e0*/  IMAD R27, R6.reuse, c[0x0][0x1e4], R7 ;  /* 0x00007900061b7a24 */ /* 0x040fe200078e0207 */
[----:B------:R-:W2:Y:S01]  /*11f0*/  SHFL.IDX PT, R9, R14, RZ, 0x181f ;  /* 0x00181fff0e097589 */ /* 0x000ea200000e0000 */
[----:B------:R-:W-:Y:S01]  /*1200*/  IMAD R28, R6, c[0x0][0x20c], R4 ;  /* 0x00008300061c7a24 */ /* 0x000fe200078e0204 */
[----:B------:R-:W-:Y:S01]  /*1210*/  IADD3 R22, R2, 0x80, RZ ;  /* 0x0000008002167810 */ /* 0x000fe20007ffe0ff */
[----:B------:R-:W-:Y:S01]  /*1220*/  IMAD.SHL.U32 R0, R0, 0x8, RZ ;  /* 0x0000000800007824 */ /* 0x000fe200078e00ff */
[----:B------:R-:W-:Y:S01]  /*1230*/  SHF.R.S32.HI R3, RZ, 0x1f, R2 ;  /* 0x0000001fff037819 */ /* 0x000fe20000011402 */
[----:B------:R-:W-:Y:S01]  /*1240*/  SHFL.IDX PT, R7, R14, 0x1, 0x181f ;  /* 0x00381f000e077f89 */ /* 0x000fe200000e0000 */
[----:B------:R-:W-:Y:S01]  /*1250*/  ISETP.GE.AND P1, PT, R2, c[0x0][0x198], PT ;  /* 0x0000660002007a0c */ /* 0x000fe20003f26270 */
[----:B------:R-:W-:Y:S01]  /*1260*/  IMAD.SHL.U32 R12, R36, 0x40, RZ ;  /* 0x00000040240c7824 */ /* 0x000fe200078e00ff */
[----:B------:R-:W-:Y:S01]  /*1270*/  LOP3.LUT R249, R10, 0xfffffe00, R0, 0xf8, !PT ;  /* 0xfffffe000af97812 */ /* 0x000fe200078ef800 */
[----:B------:R-:W-:Y:S01]  /*1280*/  IMAD.WIDE.U32 R18, R6, c[0x0][0x1e0], R2 ;  /* 0x0000780006127a25 */ /* 0x000fe200078e0002 */
[----:B------:R-:W-:Y:S01]  /*1290*/  @!P2 SHF.R.S32.HI R0, RZ, 0x1f, R22 ;  /* 0x0000001fff00a819 */ /* 0x000fe20000011416 */
[----:B------:R-:W-:Y:S01]  /*12a0*/  UIADD3 UR11, UR17, UR11, URZ ;  /* 0x0000000b110b7290 */ /* 0x000fe2000fffe03f */
[----:B------:R-:W-:Y:S01]  /*12b0*/  LOP3.LUT R12, R12, 0x1c0, RZ, 0xc0, !PT ;  /* 0x000001c00c0c7812 */ /* 0x000fe200078ec0ff */
[----:B------:R-:W-:Y:S01]  /*12c0*/  IMAD.WIDE.U32 R20, R6, c[0x0][0x208], R2 ;  /* 0x0000820006147a25 */ /* 0x000fe200078e0002 */
[----:B------:R-:W-:Y:S01]  /*12d0*/  @!P2 LEA.HI R0, R0, R22, RZ, 0x3 ;  /* 0x000000160000a211 */ /* 0x000fe200078f18ff */
[----:B------:R-:W4:Y:S02]  /*12e0*/  SHFL.IDX PT, R6, R15, 0x1, 0x181f ;  /* 0x00381f000f067f89 */ /* 0x000f2400000e0000 */
[----:B------:R-:W-:Y:S01]  /*12f0*/  IMAD.SHL.U32 R249, R249, 0x2, RZ ;  /* 0x00000002f9f97824 */ /* 0x000fe200078e00ff */
[----:B------:R-:W-:-:S02]  /*1300*/  @!P2 LOP3.LUT R0, R0, 0xfffffff8, RZ, 0xc0, !PT ;  /* 0xfffffff80000a812 */ /* 0x000fc400078ec0ff */
[--C-:B---3--:R-:W-:Y:S01]  /*1310*/  @P5 SHF.R.S32.HI R5, RZ, 0x1f, R17.reuse ;  /* 0x0000001fff055819 */ /* 0x108fe20000011411 */
[----:B------:R-:W-:Y:S01]  /*1320*/  @P5 IMAD.MOV.U32 R4, RZ, RZ, R17 ;  /* 0x000000ffff045224 */ /* 0x000fe200078e0011 */
[----:B------:R-:W-:Y:S01]  /*1330*/  IADD3 R17, R2, 0x40, RZ ;  /* 0x0000004002117810 */ /* 0x000fe20007ffe0ff */
[----:B------:R-:W-:Y:S02]  /*1340*/  @!P5 IMAD.MOV.U32 R5, RZ, RZ, R13 ;  /* 0x000000ffff05d224 */ /* 0x000fe400078e000d */
[----:B------:R-:W-:Y:S01]  /*1350*/  @!P5 IMAD.MOV.U32 R4, RZ, RZ, R39 ;  /* 0x000000ffff04d224 */ /* 0x000fe200078e0027 */
[----:B------:R-:W-:Y:S02]  /*1360*/  ISETP.GE.AND P5, PT, R17, c[0x0][0x198], PT ;  /* 0x0000660011007a0c */ /* 0x000fe40003fa6270 */
[----:B------:R-:W-:Y:S02]  /*1370*/  SEL R24, R5, RZ, !P6 ;  /* 0x000000ff05187207 */ /* 0x000fe40007000000 */
[----:B------:R-:W-:-:S02]  /*1380*/  SEL R26, R4, RZ, !P6 ;  /* 0x000000ff041a7207 */ /* 0x000fc40007000000 */
[----:B------:R-:W-:Y:S02]  /*1390*/  @!P2 SHF.R.S32.HI R5, RZ, 0x1f, R17 ;  /* 0x0000001fff05a819 */ /* 0x000fe40000011411 */
[C---:B-1----:R-:W-:Y:S02]  /*13a0*/  @!P2 LEA R4, P6, R2.reuse, R8, 0x1 ;  /* 0x000000080204a211 */ /* 0x042fe400078c08ff */
[----:B------:R-:W-:Y:S02]  /*13b0*/  @!P2 LEA.HI R10, R5, R17, RZ, 0x3 ;  /* 0x00000011050aa211 */ /* 0x000fe400078f18ff */
[----:B--2---:R-:W-:Y:S02]  /*13c0*/  @!P2 LEA.HI.X R5, R2, R9, R3, 0x1, P6 ;  /* 0x000000090205a211 */ /* 0x004fe400030f0c03 */
[----:B------:R-:W-:Y:S02]  /*13d0*/  ISETP.GE.AND P6, PT, R22, c[0x0][0x198], PT ;  /* 0x0000660016007a0c */ /* 0x000fe40003fc6270 */
[----:B------:R-:W-:Y:S01]  /*13e0*/  @!P2 LOP3.LUT R10, R10, 0xfffffff8, RZ, 0xc0, !PT ;  /* 0xfffffff80a0aa812 */ /* 0x000fe200078ec0ff */
[----:B------:R1:W-:Y:S04]  /*13f0*/  @!P2 LDGSTS.E.BYPASS.LTC128B.128 [R249+0x100], [R4.64], !P1 ;  /* 0x0010000004f9afae */ /* 0x0003e8000c901d52 */
[----:B------:R-:W-:-:S04]  /*1400*/  @!P2 IMAD.WIDE R10, R10, 0x2, R8 ;  /* 0x000000020a0aa825 */ /* 0x000fc800078e0208 */
[----:B------:R-:W-:Y:S01]  /*1410*/  @!P2 IMAD.WIDE R8, R0, 0x2, R8 ;  /* 0x000000020008a825 */ /* 0x000fe200078e0208 */
[----:B------:R-:W-:Y:S01]  /*1420*/  @!P3 SHF.R.S32.HI R0, RZ, 0x1f, R22 ;  /* 0x0000001fff00b819 */ /* 0x000fe20000011416 */
[----:B------:R2:W-:Y:S03]  /*1430*/  @!P2 LDGSTS.E.BYPASS.LTC128B.128 [R249+0x4100], [R10.64], !P5 ;  /* 0x041000000af9afae */ /* 0x0005e6000e901d52 */
[----:B------:R-:W-:Y:S01]  /*1440*/  @!P3 LEA.HI R0, R0, R22, RZ, 0x3 ;  /* 0x000000160000b211 */ /* 0x000fe200078f18ff */
[----:B------:R3:W-:Y:S03]  /*1450*/  @!P2 LDGSTS.E.BYPASS.LTC128B.128 [R249+0x8100], [R8.64], !P6 ;  /* 0x0810000008f9afae */ /* 0x0007e6000f101d52 */
[----:B------:R-:W-:Y:S02]  /*1460*/  @!P3 LOP3.LUT R0, R0, 0xfffffff8, RZ, 0xc0, !PT ;  /* 0xfffffff80000b812 */ /* 0x000fe400078ec0ff */
[----:B-1----:R-:W-:Y:S01]  /*1470*/  @!P3 SHF.R.S32.HI R5, RZ, 0x1f, R17 ;  /* 0x0000001fff05b819 */ /* 0x002fe20000011411 */
[----:B------:R-:W1:Y:S01]  /*1480*/  SHFL.IDX PT, R4, R15, 0x2, 0x181f ;  /* 0x00581f000f047f89 */ /* 0x000e6200000e0000 */
[----:B--2---:R-:W-:-:S02]  /*1490*/  LOP3.LUT R10, R12, 0x8, R23, 0xf8, !PT ;  /* 0x000000080c0a7812 */ /* 0x004fc400078ef817 */
[----:B---3--:R-:W-:Y:S02]  /*14a0*/  SHF.R.U32.HI R9, RZ, 0x3, R12 ;  /* 0x00000003ff097819 */ /* 0x008fe4000001160c */
[----:B------:R-:W-:Y:S02]  /*14b0*/  @!P3 LEA.HI R12, R5, R17, RZ, 0x3 ;  /* 0x00000011050cb211 */ /* 0x000fe400078f18ff */
[----:B------:R-:W2:Y:S01]  /*14c0*/  SHFL.IDX PT, R5, R14, 0x2, 0x181f ;  /* 0x00581f000e057f89 */ /* 0x000ea200000e0000 */
[----:B----4-:R-:W-:Y:S02]  /*14d0*/  @!P3 LEA R8, P2, R2, R6, 0x1 ;  /* 0x000000060208b211 */ /* 0x010fe400078408ff */
[----:B------:R-:W-:Y:S02]  /*14e0*/  @!P3 LOP3.LUT R12, R12, 0xfffffff8, RZ, 0xc0, !PT ;  /* 0xfffffff80c0cb812 */ /* 0x000fe400078ec0ff */
[----:B------:R-:W-:Y:S01]  /*14f0*/  LOP3.LUT R23, R10, R9, RZ, 0x3c, !PT ;  /* 0x000000090a177212 */ /* 0x000fe200078e3cff */
[----:B------:R-:W-:Y:S01]  /*1500*/  @!P3 IMAD.WIDE R10, R0, 0x2, R6 ;  /* 0x00000002000ab825 */ /* 0x000fe200078e0206 */
[----:B------:R-:W-:-:S02]  /*1510*/  @!P3 LEA.HI.X R9, R2, R7, R3, 0x1, P2 ;  /* 0x000000070209b211 */ /* 0x000fc400010f0c03 */
[----:B------:R-:W-:Y:S01]  /*1520*/  @!P4 SHF.R.S32.HI R0, RZ, 0x1f, R22 ;  /* 0x0000001fff00c819 */ /* 0x000fe20000011416 */
[----:B------:R-:W-:Y:S02]  /*1530*/  @!P3 IMAD.WIDE R12, R12, 0x2, R6 ;  /* 0x000000020c0cb825 */ /* 0x000fe400078e0206 */
[----:B------:R-:W3:Y:S04]  /*1540*/  SHFL.IDX PT, R6, R15, 0x3, 0x181f ;  /* 0x00781f000f067f89 */ /* 0x000ee800000e0000 */
[----:B------:R-:W4:Y:S04]  /*1550*/  SHFL.IDX PT, R7, R14, 0x3, 0x181f ;  /* 0x00781f000e077f89 */ /* 0x000f2800000e0000 */
[----:B------:R5:W-:Y:S04]  /*1560*/  @!P3 LDGSTS.E.BYPASS.LTC128B.128 [R249+0x1100], [R8.64], !P1 ;  /* 0x0110000008f9bfae */ /* 0x000be8000c901d52 */
[----:B------:R1:W-:Y:S04]  /*1570*/  @!P3 LDGSTS.E.BYPASS.LTC128B.128 [R249+0x5100], [R12.64], !P5 ;  /* 0x051000000cf9bfae */ /* 0x0003e8000e901d52 */
[----:B------:R2:W-:Y:S01]  /*1580*/  @!P3 LDGSTS.E.BYPASS.LTC128B.128 [R249+0x9100], [R10.64], !P6 ;  /* 0x091000000af9bfae */ /* 0x0005e2000f101d52 */
[----:B------:R-:W-:-:S02]  /*1590*/  ISETP.GE.AND P3, PT, R17, c[0x0][0x1d4], PT ;  /* 0x0000750011007a0c */ /* 0x000fc40003f66270 */
[--C-:B-----5:R-:W-:Y:S02]  /*15a0*/  @!P4 SHF.R.S32.HI R8, RZ, 0x1f, R17.reuse ;  /* 0x0000001fff08c819 */ /* 0x120fe40000011411 */
[----:B------:R-:W-:Y:S02]  /*15b0*/  @!P4 LEA.HI R9, R0, R22, RZ, 0x3 ;  /* 0x000000160009c211 */ /* 0x000fe400078f18ff */
[----:B------:R-:W-:Y:S02]  /*15c0*/  @!P0 SHF.R.S32.HI R0, RZ, 0x1f, R17 ;  /* 0x0000001fff008819 */ /* 0x000fe40000011411 */
[----:B-1----:R-:W-:Y:S02]  /*15d0*/  @!P4 LOP3.LUT R12, R9, 0xfffffff8, RZ, 0xc0, !PT ;  /* 0xfffffff8090cc812 */ /* 0x002fe400078ec0ff */
[----:B--2---:R-:W-:Y:S02]  /*15e0*/  @!P4 LEA.HI R10, R8, R17, RZ, 0x3 ;  /* 0x00000011080ac211 */ /* 0x004fe400078f18ff */
[----:B------:R-:W-:-:S02]  /*15f0*/  @!P4 LEA R8, P2, R2, R4, 0x1 ;  /* 0x000000040208c211 */ /* 0x000fc400078408ff */
[----:B------:R-:W-:Y:S02]  /*1600*/  @!P4 LOP3.LUT R10, R10, 0xfffffff8, RZ, 0xc0, !PT ;  /* 0xfffffff80a0ac812 */ /* 0x000fe400078ec0ff */
[----:B------:R-:W-:Y:S02]  /*1610*/  @!P0 LEA.HI R17, R0, R17, RZ, 0x3 ;  /* 0x0000001100118211 */ /* 0x000fe400078f18ff */
[----:B------:R-:W-:Y:S01]  /*1620*/  LOP3.LUT R0, R29, 0xfffffff0, RZ, 0xc0, !PT ;  /* 0xfffffff01d007812 */ /* 0x000fe200078ec0ff */
[----:B------:R-:W-:Y:S01]  /*1630*/  @!P4 IMAD.WIDE R10, R10, 0x2, R4 ;  /* 0x000000020a0ac825 */ /* 0x000fe200078e0204 */
[----:B------:R-:W-:-:S03]  /*1640*/  @!P4 LEA.HI.X R9, R2, R5, R3, 0x1, P2 ;  /* 0x000000050209c211 */ /* 0x000fc600010f0c03 */
[----:B------:R-:W-:Y:S02]  /*1650*/  @!P4 IMAD.WIDE R4, R12, 0x2, R4 ;  /* 0x000000020c04c825 */ /* 0x000fe400078e0204 */
[----:B------:R3:W-:Y:S02]  /*1660*/  @!P4 LDGSTS.E.BYPASS.LTC128B.128 [R249+0x2100], [R8.64], !P1 ;  /* 0x0210000008f9cfae */ /* 0x0007e4000c901d52 */
[----:B------:R-:W-:Y:S02]  /*1670*/  IMAD.IADD R0, R129, 0x1, -R0 ;  /* 0x0000000181007824 */ /* 0x000fe400078e0a00 */
[----:B------:R1:W-:Y:S04]  /*1680*/  @!P4 LDGSTS.E.BYPASS.LTC128B.128 [R249+0x6100], [R10.64], !P5 ;  /* 0x061000000af9cfae */ /* 0x0003e8000e901d52 */
[----:B------:R2:W-:Y:S01]  /*1690*/  @!P4 LDGSTS.E.BYPASS.LTC128B.128 [R249+0xa100], [R4.64], !P6 ;  /* 0x0a10000004f9cfae */ /* 0x0005e2000f101d52 */
[----:B------:R-:W-:-:S04]  /*16a0*/  ISETP.GE.AND P4, PT, R2, c[0x0][0x1d4], PT ;  /* 0x0000750002007a0c */ /* 0x000fc80003f86270 */
[----:B------:R-:W-:Y:S02]  /*16b0*/  SEL R12, RZ, 0x1, P4 ;  /* 0x00000001ff0c7807 */ /* 0x000fe40002000000 */
[----:B---3--:R-:W-:-:S04]  /*16c0*/  @!P0 LEA R8, P2, R2, R6, 0x1 ;  /* 0x0000000602088211 */ /* 0x008fc800078408ff */
[----:B----4-:R-:W-:Y:S01]  /*16d0*/  @!P0 LEA.HI.X R9, R2, R7, R3, 0x1, P2 ;  /* 0x0000000702098211 */ /* 0x010fe200010f0c03 */
[----:B------:R-:W-:Y:S01]  /*16e0*/  IMAD.IADD R3, R19, 0x1, R27 ;  /* 0x0000000113037824 */ /* 0x000fe200078e021b */
[----:B------:R-:W-:Y:S01]  /*16f0*/  @!P0 SHF.R.S32.HI R2, RZ, 0x1f, R22 ;  /* 0x0000001fff028819 */ /* 0x000fe20000011416 */
[----:B-1----:R-:W-:Y:S01]  /*1700*/  IMAD R11, R31, c[0x0][0x1e8], RZ ;  /* 0x00007a001f0b7a24 */ /* 0x002fe200078e02ff */
[----:B--2---:R-:W-:Y:S01]  /*1710*/  SHF.R.S32.HI R4, RZ, 0x1f, R0 ;  /* 0x0000001fff047819 */ /* 0x004fe20000011400 */
[----:B------:R-:W-:Y:S01]  /*1720*/  IMAD.IADD R5, R21, 0x1, R28 ;  /* 0x0000000115057824 */ /* 0x000fe200078e021c */
[----:B------:R-:W-:Y:S01]  /*1730*/  @!P0 LEA.HI R14, R2, R22, RZ, 0x3 ;  /* 0x00000016020e8211 */ /* 0x000fe200078f18ff */
[----:B------:R-:W-:Y:S01]  /*1740*/  IMAD.MOV.U32 R2, RZ, RZ, R18 ;  /* 0x000000ffff027224 */ /* 0x000fe200078e0012 */
[----:B------:R-:W-:Y:S01]  /*1750*/  LEA.HI R15, R4, R0, RZ, 0x3 ;  /* 0x00000000040f7211 */ /* 0x000fe200078f18ff */
[C---:B------:R-:W-:Y:S01]  /*1760*/  IMAD R11, R30.reuse, c[0x0][0x1ec], R11 ;  /* 0x00007b001e0b7a24 */ /* 0x040fe200078e020b */
[----:B------:R-:W-:Y:S01]  /*1770*/  SEL R4, RZ, 0xffffffff, P3 ;  /* 0xffffffffff047807 */ /* 0x000fe20001800000 */
[----:B------:R-:W-:Y:S01]  /*1780*/  IMAD.WIDE.U32 R2, R30, c[0x0][0x1e8], R2 ;  /* 0x00007a001e027a25 */ /* 0x000fe200078e0002 */
[----:B------:R-:W-:Y:S01]  /*1790*/  LOP3.LUT R13, R15, 0xfffffff8, RZ, 0xc0, !PT ;  /* 0xfffffff80f0d7812 */ /* 0x000fe200078ec0ff */
[----:B------:R1:W-:Y:S01]  /*17a0*/  @!P0 LDGSTS.E.BYPASS.LTC128B.128 [R249+0x3100], [R8.64], !P1 ;  /* 0x0310000008f98fae */ /* 0x0003e2000c901d52 */
[----:B------:R-:W-:Y:S01]  /*17b0*/  ISETP.GE.AND P1, PT, R16, 0x21, PT ;  /* 0x000000211000780c */ /* 0x000fe20003f26270 */
[----:B------:R-:W-:Y:S01]  /*17c0*/  IMAD.SHL.U32 R10, R4, 0x2, RZ ;  /* 0x00000002040a7824 */ /* 0x000fe200078e00ff */
[----:B------:R-:W-:Y:S01]  /*17d0*/  ISETP.GE.AND P2, PT, R22, c[0x0][0x1d4], PT ;  /* 0x0000750016007a0c */ /* 0x000fe20003f46270 */
[----:B------:R-:W-:-:S02]  /*17e0*/  IMAD.MOV.U32 R4, RZ, RZ, R20 ;  /* 0x000000ffff047224 */ /* 0x000fc400078e0014 */
[----:B------:R-:W-:Y:S01]  /*17f0*/  IMAD.IADD R3, R3, 0x1, R11 ;  /* 0x0000000103037824 */ /* 0x000fe200078e020b */
[----:B------:R-:W-:Y:S01]  /*1800*/  LOP3.LUT R18, R10, 0x2, R12, 0xe2, !PT ;  /* 0x000000020a127812 */ /* 0x000fe200078ee20c */
[----:B------:R-:W-:Y:S01]  /*1810*/  IMAD.WIDE.U32 R10, R30, c[0x0][0x210], R4 ;  /* 0x000084001e0a7a25 */ /* 0x000fe200078e0004 */
[----:B------:R-:W-:-:S03]  /*1820*/  @!P0 LOP3.LUT R4, R17, 0xfffffff8, RZ, 0xc0, !PT ;  /* 0xfffffff811048812 */ /* 0x000fc600078ec0ff */
[----:B------:R-:W-:Y:S01]  /*1830*/  IMAD.IADD R13, R0, 0x1, -R13 ;  /* 0x00000001000d7824 */ /* 0x000fe200078e0a0d */
[----:B------:R-:W-:Y:S01]  /*1840*/  @!P0 LOP3.LUT R0, R14, 0xfffffff8, RZ, 0xc0, !PT ;  /* 0xfffffff80e008812 */ /* 0x000fe200078ec0ff */
[----:B------:R-:W-:-:S04]  /*1850*/  @!P0 IMAD.WIDE R4, R4, 0x2, R6 ;  /* 0x0000000204048825 */ /* 0x000fc800078e0206 */
[----:B------:R-:W-:Y:S01]  /*1860*/  @!P0 IMAD.WIDE R6, R0, 0x2, R6 ;  /* 0x0000000200068825 */ /* 0x000fe200078e0206 */
[----:B------:R2:W-:Y:S01]  /*1870*/  @!P0 LDGSTS.E.BYPASS.LTC128B.128 [R249+0x7100], [R4.64], !P5 ;  /* 0x0710000004f98fae */ /* 0x0005e2000e901d52 */
[----:B------:R-:W-:Y:S02]  /*1880*/  ISETP.GE.AND P5, PT, R16, 0x1, PT ;  /* 0x000000011000780c */ /* 0x000fe40003fa6270 */
[----:B------:R-:W-:Y:S01]  /*1890*/  IMAD R0, R24, c[0x0][0x1f0], RZ ;  /* 0x00007c0018007a24 */ /* 0x000fe200078e02ff */
[----:B------:R3:W-:Y:S01]  /*18a0*/  @!P0 LDGSTS.E.BYPASS.LTC128B.128 [R249+0xb100], [R6.64], !P6 ;  /* 0x0b10000006f98fae */ /* 0x0007e2000f101d52 */
[----:B------:R-:W-:Y:S01]  /*18b0*/  IMAD.WIDE.U32 R32, R26, c[0x0][0x1f0], R2 ;  /* 0x00007c001a207a25 */ /* 0x000fe200078e0002 */
[----:B------:R-:W-:Y:S02]  /*18c0*/  ISETP.GE.AND P6, PT, R16, 0x41, PT ;  /* 0x000000411000780c */ /* 0x000fe40003fc6270 */
[----:B------:R-:W0:Y:S01]  /*18d0*/  LDGDEPBAR ;  /* 0x00000000000079af */ /* 0x000e220000000000 */
[----:B------:R-:W-:-:S02]  /*18e0*/  IMAD.SHL.U32 R3, R25, 0x8, RZ ;  /* 0x0000000819037824 */ /* 0x000fc400078e00ff */
[----:B------:R-:W-:Y:S01]  /*18f0*/  IMAD.MOV.U32 R130, RZ, RZ, R32 ;  /* 0x000000ffff827224 */ /* 0x000fe200078e0020 */
[----:B------:R-:W-:Y:S01]  /*1900*/  STL.64 [R1+0x38], R32 ;  /* 0x0000382001007387 */ /* 0x000fe20000100a00 */
[----:B------:R-:W-:Y:S02]  /*1910*/  IMAD R19, R31, c[0x0][0x210], RZ ;  /* 0x000084001f137a24 */ /* 0x000fe400078e02ff */
[----:B-1----:R-:W-:Y:S02]  /*1920*/  IMAD.MOV.U32 R8, RZ, RZ, R10 ;  /* 0x000000ffff087224 */ /* 0x002fe400078e000a */
[----:B------:R-:W-:-:S04]  /*1930*/  IMAD R12, R30, c[0x0][0x214], R19 ;  /* 0x000085001e0c7a24 */ /* 0x000fc800078e0213 */
[----:B------:R-:W-:Y:S02]  /*1940*/  IMAD.IADD R9, R11, 0x1, R12 ;  /* 0x000000010b097824 */ /* 0x000fe400078e020c */
[----:B------:R-:W-:Y:S02]  /*1950*/  IMAD.U32 R12, RZ, RZ, UR7 ;  /* 0x00000007ff0c7e24 */ /* 0x000fe4000f8e00ff */
[----:B------:R-:W-:Y:S02]  /*1960*/  IMAD R11, R24, c[0x0][0x218], RZ ;  /* 0x00008600180b7a24 */ /* 0x000fe400078e02ff */
[----:B--2---:R-:W-:Y:S02]  /*1970*/  IMAD.SHL.U32 R5, R13, 0x40, RZ ;  /* 0x000000400d057824 */ /* 0x004fe400078e00ff */
[----:B------:R-:W-:Y:S02]  /*1980*/  IMAD R4, R26, c[0x0][0x1f4], R0 ;  /* 0x00007d001a047a24 */ /* 0x000fe400078e0200 */
[----:B------:R-:W-:Y:S01]  /*1990*/  IMAD R0, R25, 0x200, R23 ;  /* 0x0000020019007824 */ /* 0x000fe200078e0217 */
[----:B------:R-:W-:Y:S01]  /*19a0*/  LOP3.LUT R2, R5, 0x1c0, RZ, 0xc0, !PT ;  /* 0x000001c005027812 */ /* 0x000fe200078ec0ff */
[----:B------:R-:W-:-:S02]  /*19b0*/  IMAD.IADD R131, R33, 0x1, R4 ;  /* 0x0000000121837824 */ /* 0x000fc400078e0204 */
[----:B------:R-:W-:Y:S01]  /*19c0*/  IMAD.SHL.U32 R224, R0, 0x2, RZ ;  /* 0x0000000200e07824 */ /* 0x000fe200078e00ff */
[----:B------:R-:W-:Y:S01]  /*19d0*/  LOP3.LUT R5, R2, 0x8, R3, 0xf8, !PT ;  /* 0x0000000802057812 */ /* 0x000fe200078ef803 */
[----:B------:R-:W-:Y:S01]  /*19e0*/  IMAD R11, R26, c[0x0][0x21c], R11 ;  /* 0x000087001a0b7a24 */ /* 0x000fe200078e020b */
[----:B------:R-:W-:Y:S01]  /*19f0*/  SHF.R.U32.HI R4, RZ, 0x3, R2 ;  /* 0x00000003ff047819 */ /* 0x000fe20000011602 */
[----:B------:R-:W-:Y:S01]  /*1a00*/  IMAD.WIDE.U32 R2, R124, UR13, R130 ;  /* 0x0000000d7c027c25 */ /* 0x000fe2000f8e0082 */
[----:B------:R-:W-:Y:S01]  /*1a10*/  IADD3 R231, R224, 0xc120, RZ ;  /* 0x0000c120e0e77810 */ /* 0x000fe20007ffe0ff */
[----:B------:R-:W-:Y:S01]  /*1a20*/  STL.64 [R1+0x28], R130 ;  /* 0x0000288201007387 */ /* 0x000fe20000100a00 */
[----:B------:R-:W-:Y:S01]  /*1a30*/  LOP3.LUT R14, R5, R4, RZ, 0x3c, !PT ;  /* 0x00000004050e7212 */ /* 0x000fe200078e3cff */
[----:B------:R-:W-:Y:S01]  /*1a40*/  IMAD.U32 R4, RZ, RZ, UR6 ;  /* 0x00000006ff047e24 */ /* 0x000fe2000f8e00ff */
[----:B------:R-:W-:Y:S01]  /*1a50*/  IADD3 R3, R3, UR9, RZ ;  /* 0x0000000903037c10 */ /* 0x000fe2000fffe0ff */
[----:B------:R-:W-:Y:S01]  /*1a60*/  USHF.L.U32 UR9, UR7, 0x6, URZ ;  /* 0x0000000607097899 */ /* 0x000fe2000800063f */
[----:B---3--:R-:W-:Y:S01]  /*1a70*/  @P5 LEA R6, P0, R2, c[0x0][0x1c8], 0x1 ;  /* 0x0000720002065a11 */ /* 0x008fe200078008ff */
[----:B------:R-:W-:-:S02]  /*1a80*/  IMAD.WIDE.U32 R22, R26, c[0x0][0x218], R8 ;  /* 0x000086001a167a25 */ /* 0x000fc400078e0008 */
[----:B------:R-:W-:Y:S01]  /*1a90*/  UIADD3 UR9, UR15, UR9, URZ ;  /* 0x000000090f097290 */ /* 0x000fe2000fffe03f */
[----:B------:R-:W-:Y:S01]  /*1aa0*/  @P5 LEA.HI.X R7, R2, c[0x0][0x1cc], R3, 0x1, P0 ;  /* 0x0000730002075a11 */ /* 0x000fe200000f0c03 */
[----:B------:R-:W-:Y:S01]  /*1ab0*/  IMAD.U32 R8, RZ, RZ, UR13 ;  /* 0x0000000dff087e24 */ /* 0x000fe2000f8e00ff */
[C---:B------:R-:W-:Y:S01]  /*1ac0*/  @P1 LEA R5, P0, R4.reuse, R2, 0x5 ;  /* 0x0000000204051211 */ /* 0x040fe200078028ff */
[----:B------:R-:W-:Y:S01]  /*1ad0*/  UIMAD UR13, UR11, UR13, URZ ;  /* 0x0000000d0b0d72a4 */ /* 0x000fe2000f8e023f */
[----:B------:R-:W-:Y:S01]  /*1ae0*/  IMAD.IADD R21, R23, 0x1, R11 ;  /* 0x0000000117157824 */ /* 0x000fe200078e020b */
[----:B------:R1:W-:Y:S01]  /*1af0*/  @P5 LDGSTS.E.BYPASS.LTC128B.128 [R249+0xc100], [R6.64], !P4 ;  /* 0x0c10000006f95fae */ /* 0x0003e2000e101d52 */
[----:B------:R-:W-:Y:S01]  /*1b00*/  @P1 LEA.HI.X R10, R4, R3, R12, 0x5, P0 ;  /* 0x00000003040a1211 */ /* 0x000fe200000f2c0c */
[----:B------:R-:W-:Y:S01]  /*1b10*/  IMAD.MOV.U32 R20, RZ, RZ, R22 ;  /* 0x000000ffff147224 */ /* 0x000fe200078e0016 */
[C---:B------:R-:W-:Y:S01]  /*1b20*/  @P1 LEA R4, P0, R5.reuse, c[0x0][0x1c8], 0x1 ;  /* 0x0000720005041a11 */ /* 0x040fe200078008ff */
[----:B------:R1:W-:Y:S01]  /*1b30*/  @P5 LDGSTS.E.BYPASS.LTC128B.128 [R249+0xf100], [R6.64+0x80], !P3 ;  /* 0x0f10008006f95fae */ /* 0x0003e2000d901d52 */
[----:B------:R-:W-:Y:S01]  /*1b40*/  UIMAD UR13, UR10, UR16, UR13 ;  /* 0x000000100a0d72a4 */ /* 0x000fe2000f8e020d */
[----:B------:R-:W-:Y:S01]  /*1b50*/  IMAD.WIDE.U32 R8, R8, UR16, R20 ;  /* 0x0000001008087c25 */ /* 0x000fe2000f8e0014 */
[----:B------:R-:W-:Y:S01]  /*1b60*/  @P1 LEA.HI.X R5, R5, c[0x0][0x1cc], R10, 0x1, P0 ;  /* 0x0000730005051a11 */ /* 0x000fe200000f0c0a */
[----:B------:R1:W-:Y:S01]  /*1b70*/  @P5 LDGSTS.E.BYPASS.LTC128B.128 [R249+0x12100], [R6.64+0x100], !P2 ;  /* 0x1210010006f95fae */ /* 0x0003e2000d101d52 */
[----:B------:R-:W-:Y:S01]  /*1b80*/  @P6 IADD3 R10, P0, R2, UR14, RZ ;  /* 0x0000000e020a6c10 */ /* 0x000fe2000ff1e0ff */
[----:B------:R-:W-:-:S02]  /*1b90*/  USHF.L.U32 UR10, UR4, 0x6, URZ ;  /* 0x00000006040a7899 */ /* 0x000fc4000800063f */
[----:B------:R2:W-:Y:S01]  /*1ba0*/  @P1 LDGSTS.E.BYPASS.LTC128B.128 [R249+0xd100], [R4.64], !P4 ;  /* 0x0d10000004f91fae */ /* 0x0005e2000e101d52 */
[----:B------:R-:W-:Y:S02]  /*1bb0*/  @P6 IADD3.X R3, R3, UR9, RZ, P0, !PT ;  /* 0x0000000903036c10 */ /* 0x000fe400087fe4ff */
[C---:B------:R-:W-:Y:S01]  /*1bc0*/  @P6 LEA R2, P0, R10.reuse, c[0x0][0x1c8], 0x1 ;  /* 0x000072000a026a11 */ /* 0x040fe200078008ff */
[----:B------:R2:W-:Y:S03]  /*1bd0*/  @P1 LDGSTS.E.BYPASS.LTC128B.128 [R249+0x10100], [R4.64+0x80], !P3 ;  /* 0x1010008004f91fae */ /* 0x0005e6000d901d52 */
[----:B------:R-:W-:Y:S01]  /*1be0*/  @P6 LEA.HI.X R3, R10, c[0x0][0x1cc], R3, 0x1, P0 ;  /* 0x000073000a036a11 */ /* 0x000fe200000f0c03 */
[----:B------:R2:W-:Y:S01]  /*1bf0*/  @P1 LDGSTS.E.BYPASS.LTC128B.128 [R249+0x13100], [R4.64+0x100], !P2 ;  /* 0x1310010004f91fae */ /* 0x0005e2000d101d52 */
[C---:B------:R-:W-:Y:S02]  /*1c00*/  LOP3.LUT P0, RZ, R13.reuse, 0x2, RZ, 0xc0, !PT ;  /* 0x000000020dff7812 */ /* 0x040fe4000780c0ff */
[----:B------:R-:W-:Y:S01]  /*1c10*/  LOP3.LUT P1, RZ, R13, 0x4, RZ, 0xc0, !PT ;  /* 0x000000040dff7812 */ /* 0x000fe2000782c0ff */
[----:B------:R3:W-:Y:S01]  /*1c20*/  @P6 LDGSTS.E.BYPASS.LTC128B.128 [R249+0xe100], [R2.64], !P4 ;  /* 0x0e10000002f96fae */ /* 0x0007e2000e101d52 */
[----:B------:R-:W-:-:S03]  /*1c30*/  LEA R10, P5, R8, c[0x0][0x1f8], 0x1 ;  /* 0x00007e00080a7a11 */ /* 0x000fc600078a08ff */
[----:B------:R3:W-:Y:S04]  /*1c40*/  @P6 LDGSTS.E.BYPASS.LTC128B.128 [R249+0x11100], [R2.64+0x80], !P3 ;  /* 0x1110008002f96fae */ /* 0x0007e8000d901d52 */
[----:B------:R3:W-:Y:S01]  /*1c50*/  @P6 LDGSTS.E.BYPASS.LTC128B.128 [R249+0x14100], [R2.64+0x100], !P2 ;  /* 0x1410010002f96fae */ /* 0x0007e2000d101d52 */
[----:B------:R-:W-:Y:S02]  /*1c60*/  LOP3.LUT P6, RZ, R36, 0x2, RZ, 0xc0, !PT ;  /* 0x0000000224ff7812 */ /* 0x000fe400078cc0ff */
[----:B-1----:R-:W-:Y:S01]  /*1c70*/  IADD3 R6, R9, UR13, RZ ;  /* 0x0000000d09067c10 */ /* 0x002fe2000fffe0ff */
[----:B------:R-:W0:Y:S01]  /*1c80*/  LDGDEPBAR ;  /* 0x00000000000079af */ /* 0x000e220000000000 */
[----:B------:R-:W-:Y:S02]  /*1c90*/  UMOV UR13, 0x6 ;  /* 0x00000006000d7882 */ /* 0x000fe40000000000 */
[----:B------:R-:W-:Y:S01]  /*1ca0*/  USHF.L.U64.HI UR13, UR4, UR13, UR5 ;  /* 0x0000000d040d7299 */ /* 0x000fe20008010205 */
[----:B------:R-:W-:Y:S01]  /*1cb0*/  LEA.HI.X R11, R8, c[0x0][0x1fc], R6, 0x1, P5 ;  /* 0x00007f00080b7a11 */ /* 0x000fe200028f0c06 */
[----:B------:R-:W-:Y:S01]  /*1cc0*/  STL.64 [R1+0x48], R22 ;  /* 0x0000481601007387 */ /* 0x000fe20000100a00 */
[----:B------:R-:W-:-:S02]  /*1cd0*/  IADD3 R6, R224, 0xc100, RZ ;  /* 0x0000c100e0067810 */ /* 0x000fc40007ffe0ff */
[----:B------:R-:W-:Y:S01]  /*1ce0*/  IADD3 R8, P5, R10, UR10, RZ ;  /* 0x0000000a0a087c10 */ /* 0x000fe2000ffbe0ff */
[----:B------:R-:W-:Y:S01]  /*1cf0*/  STL.64 [R1+0x40], R20 ;  /* 0x0000401401007387 */ /* 0x000fe20000100a00 */
[----:B------:R-:W-:Y:S01]  /*1d00*/  @P6 IADD3 R231, R6, -0x20, RZ ;  /* 0xffffffe006e76810 */ /* 0x000fe20007ffe0ff */
[----:B--2---:R-:W-:Y:S01]  /*1d10*/  IMAD.SHL.U32 R5, R15, 0x40, RZ ;  /* 0x000000400f057824 */ /* 0x004fe200078e00ff */
[----:B------:R-:W-:Y:S02]  /*1d20*/  SEL R4, RZ, 0x4, P2 ;  /* 0x00000004ff047807 */ /* 0x000fe40001000000 */
[----:B------:R-:W-:Y:S02]  /*1d30*/  IADD3.X R9, R11, UR13, RZ, P5, !PT ;  /* 0x0000000d0b097c10 */ /* 0x000fe4000affe4ff */
[----:B------:R-:W-:Y:S02]  /*1d40*/  LOP3.LUT R12, R18, R4, RZ, 0xfc, !PT ;  /* 0x00000004120c7212 */ /* 0x000fe400078efcff */
[----:B------:R-:W-:Y:S01]  /*1d50*/  LOP3.LUT R4, R14, 0xfffffe00, R5, 0xf8, !PT ;  /* 0xfffffe000e047812 */ /* 0x000fe200078ef805 */
[----:B------:R-:W-:Y:S01]  /*1d60*/  IMAD.MOV.U32 R5, RZ, RZ, 0x20 ;  /* 0x00000020ff057424 */ /* 0x000fe200078e00ff */
[C---:B------:R-:W-:Y:S01]  /*1d70*/  IADD3 R248, R231.reuse, 0x800, RZ ;  /* 0x00000800e7f87810 */ /* 0x040fe20007ffe0ff */
[----:B------:R-:W-:Y:S01]  /*1d80*/  IMAD.U32 R14, RZ, RZ, UR10 ;  /* 0x0000000aff0e7e24 */ /* 0x000fe2000f8e00ff */
[----:B------:R-:W-:Y:S01]  /*1d90*/  IADD3 R247, R231, 0x1000, RZ ;  /* 0x00001000e7f77810 */ /* 0x000fe20007ffe0ff */
[----:B---3--:R-:W-:Y:S01]  /*1da0*/  IMAD.MOV.U32 R3, RZ, RZ, 0x10 ;  /* 0x00000010ff037424 */ /* 0x008fe200078e00ff */
[----:B------:R-:W-:-:S04]  /*1db0*/  DEPBAR.LE SB0, 0x1 ;  /* 0x000080400000791a */ /* 0x000fc80000000000 */
[----:B------:R-:W-:Y:S01]  /*1dc0*/  IMAD R208, R125, 0x400, R4 ;  /* 0x000004007dd07824 */ /* 0x000fe200078e0204 */
[----:B------:R-:W-:Y:S01]  /*1dd0*/  SEL R3, R3, 0xfffffff0, !P0 ;  /* 0xfffffff003037807 */ /* 0x000fe20004000000 */
[----:B------:R-:W-:Y:S01]  /*1de0*/  IMAD.U32 R2, RZ, RZ, UR10 ;  /* 0x0000000aff027e24 */ /* 0x000fe2000f8e00ff */
[----:B------:R-:W-:Y:S02]  /*1df0*/  SEL R0, R5, 0xffffffe0, !P1 ;  /* 0xffffffe005007807 */ /* 0x000fe40004800000 */
[C---:B------:R-:W-:Y:S01]  /*1e00*/  LEA R216, R208.reuse, 0x100, 0x1 ;  /* 0x00000100d0d87811 */ /* 0x040fe200078e08ff */
[----:B------:R-:W-:Y:S01]  /*1e10*/  IMAD.SHL.U32 R208, R208, 0x2, RZ ;  /* 0x00000002d0d07824 */ /* 0x000fe200078e00ff */
[----:B------:R-:W-:Y:S01]  /*1e20*/  BAR.SYNC.DEFER_BLOCKING 0x0 ;  /* 0x0000000000007b1d */ /* 0x000fe20000010000 */
[----:B------:R-:W-:Y:S01]  /*1e30*/  IADD3 R18, P1, P0, R2, 0x80, R10 ;  /* 0x0000008002127810 */ /* 0x000fe2000783e00a */
[----:B------:R-:W-:Y:S01]  /*1e40*/  IMAD.MOV.U32 R2, RZ, RZ, 0x40 ;  /* 0x00000040ff027424 */ /* 0x000fe200078e00ff */
[----:B------:R-:W-:Y:S01]  /*1e50*/  LOP3.LUT R5, R12, 0x1, RZ, 0xc0, !PT ;  /* 0x000000010c057812 */ /* 0x000fe200078ec0ff */
[--C-:B------:R-:W-:Y:S01]  /*1e60*/  IMAD R212, R3, 0x2, R216.reuse ;  /* 0x0000000203d47824 */ /* 0x100fe200078e02d8 */
[----:B------:R-:W-:Y:S01]  /*1e70*/  IADD3.X R19, RZ, UR13, R11, P1, P0 ;  /* 0x0000000dff137c10 */ /* 0x000fe20008fe040b */
[----:B------:R-:W-:Y:S01]  /*1e80*/  IMAD R216, R0, 0x2, R216 ;  /* 0x0000000200d87824 */ /* 0x000fe200078e02d8 */
[----:B------:R-:W-:Y:S01]  /*1e90*/  IADD3 R14, P1, P0, R14, 0x100, R10 ;  /* 0x000001000e0e7810 */ /* 0x000fe2000783e00a */
[----:B------:R-:W-:Y:S01]  /*1ea0*/  IMAD R220, R0, 0x2, R212 ;  /* 0x0000000200dc7824 */ /* 0x000fe200078e02d4 */
[----:B------:R-:W-:-:S02]  /*1eb0*/  ISETP.NE.U32.AND P6, PT, R5, 0x1, PT ;  /* 0x000000010500780c */ /* 0x000fc40003fc5070 */
[----:B------:R-:W-:Y:S02]  /*1ec0*/  IADD3.X R15, RZ, UR13, R11, P1, P0 ;  /* 0x0000000dff0f7c10 */ /* 0x000fe40008fe040b */
[----:B------:R-:W-:Y:S02]  /*1ed0*/  IADD3 R6, P0, R8, UR10, RZ ;  /* 0x0000000a08067c10 */ /* 0x000fe4000ff1e0ff */
[----:B------:R-:W-:Y:S02]  /*1ee0*/  LOP3.LUT P1, RZ, R12, 0x2, RZ, 0xc0, !PT ;  /* 0x000000020cff7812 */ /* 0x000fe4000782c0ff */
[C---:B------:R-:W-:Y:S02]  /*1ef0*/  ISETP.LT.OR P5, PT, R16.reuse, 0x1, P6 ;  /* 0x000000011000780c */ /* 0x040fe400037a1670 */
[----:B------:R-:W-:Y:S02]  /*1f00*/  IADD3.X R7, R9, UR13, RZ, P0, !PT ;  /* 0x0000000d09077c10 */ /* 0x000fe400087fe4ff */
[----:B------:R-:W-:-:S02]  /*1f10*/  ISETP.LT.OR P0, PT, R16, 0x1, !P1 ;  /* 0x000000011000780c */ /* 0x000fc40004f01670 */
[C---:B------:R-:W-:Y:S01]  /*1f20*/  IADD3 R246, R231.reuse, 0x1800, RZ ;  /* 0x00001800e7f67810 */ /* 0x040fe20007ffe0ff */
[----:B------:R-:W-:Y:S01]  /*1f30*/  LDSM.16.M88.4 R152, [R208+0x100] ;  /* 0x00010000d098783b */ /* 0x000fe20000000200 */
[C---:B------:R-:W-:Y:S02]  /*1f40*/  IADD3 R245, R231.reuse, 0x2000, RZ ;  /* 0x00002000e7f57810 */ /* 0x040fe40007ffe0ff */
[C---:B------:R-:W-:Y:S01]  /*1f50*/  IADD3 R244, R231.reuse, 0x2800, RZ ;  /* 0x00002800e7f47810 */ /* 0x040fe20007ffe0ff */
[----:B------:R-:W-:Y:S01]  /*1f60*/  LDSM.16.M88.4 R192, [R208+0x4100] ;  /* 0x00410000d0c0783b */ /* 0x000fe20000000200 */
[C---:B------:R-:W-:Y:S02]  /*1f70*/  IADD3 R243, R231.reuse, 0x3000, RZ ;  /* 0x00003000e7f37810 */ /* 0x040fe40007ffe0ff */
[C---:B------:R-:W-:Y:S01]  /*1f80*/  IADD3 R242, R231.reuse, 0x3800, RZ ;  /* 0x00003800e7f27810 */ /* 0x040fe20007ffe0ff */
[----:B------:R-:W-:Y:S01]  /*1f90*/  LDSM.16.M88.4 R156, [R212] ;  /* 0x00000000d49c783b */ /* 0x000fe20000000200 */
[----:B------:R-:W-:-:S02]  /*1fa0*/  IADD3 R241, R231, 0x4000, RZ ;  /* 0x00004000e7f17810 */ /* 0x000fc40007ffe0ff */
[C---:B------:R-:W-:Y:S01]  /*1fb0*/  IADD3 R240, R231.reuse, 0x4800, RZ ;  /* 0x00004800e7f07810 */ /* 0x040fe20007ffe0ff */
[----:B------:R-:W-:Y:S01]  /*1fc0*/  LDSM.16.M88.4 R196, [R212+0x4000] ;  /* 0x00400000d4c4783b */ /* 0x000fe20000000200 */
[C---:B------:R-:W-:Y:S02]  /*1fd0*/  IADD3 R239, R231.reuse, 0x5000, RZ ;  /* 0x00005000e7ef7810 */ /* 0x040fe40007ffe0ff */
[C---:B------:R-:W-:Y:S01]  /*1fe0*/  IADD3 R238, R231.reuse, 0x5800, RZ ;  /* 0x00005800e7ee7810 */ /* 0x040fe20007ffe0ff */
[----:B------:R-:W-:Y:S01]  /*1ff0*/  LDSM.16.M88.4 R184, [R216] ;  /* 0x00000000d8b8783b */ /* 0x000fe20000000200 */
[C---:B------:R-:W-:Y:S02]  /*2000*/  IADD3 R237, R231.reuse, 0x6000, RZ ;  /* 0x00006000e7ed7810 */ /* 0x040fe40007ffe0ff */
[C---:B------:R-:W-:Y:S01]  /*2010*/  IADD3 R236, R231.reuse, 0x6800, RZ ;  /* 0x00006800e7ec7810 */ /* 0x040fe20007ffe0ff */
[----:B------:R-:W-:Y:S01]  /*2020*/  LDSM.16.M88.4 R200, [R216+0x4000] ;  /* 0x00400000d8c8783b */ /* 0x000fe20000000200 */
[----:B------:R-:W-:-:S02]  /*2030*/  IADD3 R235, R231, 0x7000, RZ ;  /* 0x00007000e7eb7810 */ /* 0x000fc40007ffe0ff */
[C---:B------:R-:W-:Y:S01]  /*2040*/  IADD3 R234, R231.reuse, 0x7800, RZ ;  /* 0x00007800e7ea7810 */ /* 0x040fe20007ffe0ff */
[----:B------:R-:W-:Y:S01]  /*2050*/  LDSM.16.M88.4 R188, [R220] ;  /* 0x00000000dcbc783b */ /* 0x000fe20000000200 */
[C---:B------:R-:W-:Y:S02]  /*2060*/  IADD3 R233, R231.reuse, 0x8000, RZ ;  /* 0x00008000e7e97810 */ /* 0x040fe40007ffe0ff */
[----:B------:R-:W-:Y:S01]  /*2070*/  IADD3 R232, R231, 0x8800, RZ ;  /* 0x00008800e7e87810 */ /* 0x000fe20007ffe0ff */
        /* <DEDUP_REMOVED lines=9> */
[----:B------:R-:W2:Y:S04]  /*2110*/  LDSM.16.M88.4 R32, [R224+0xc900] ;  /* 0x00c90000e020783b */ /* 0x000ea80000000200 */
[----:B------:R-:W-:Y:S04]  /*2120*/  LDSM.16.M88.4 R52, [R224+0xd100] ;  /* 0x00d10000e034783b */ /* 0x000fe80000000200 */
[----:B------:R-:W-:Y:S04]  /*2130*/  LDSM.16.M88.4 R56, [R224+0xd900] ;  /* 0x00d90000e038783b */ /* 0x000fe80000000200 */
[----:B------:R-:W-:Y:S04]  /*2140*/  LDSM.16.M88.4 R60, [R224+0xe100] ;  /* 0x00e10000e03c783b */ /* 0x000fe80000000200 */
[----:B------:R-:W-:Y:S04]  /*2150*/  LDSM.16.M88.4 R64, [R224+0xe900] ;  /* 0x00e90000e040783b */ /* 0x000fe80000000200 */
[----:B------:R-:W3:Y:S04]  /*2160*/  LDSM.16.M88.4 R48, [R231] ;  /* 0x00000000e730783b */ /* 0x000ee80000000200 */
[----:B------:R-:W4:Y:S04]  /*2170*/  LDSM.16.M88.4 R44, [R231+0x800] ;  /* 0x00080000e72c783b */ /* 0x000f280000000200 */
[----:B------:R-:W5:Y:S04]  /*2180*/  LDSM.16.M88.4 R68, [R231+0x1000] ;  /* 0x00100000e744783b */ /* 0x000f680000000200 */
[----:B------:R-:W4:Y:S04]  /*2190*/  LDSM.16.M88.4 R80, [R231+0x1800] ;  /* 0x00180000e750783b */ /* 0x000f280000000200 */
[----:B------:R-:W-:Y:S01]  /*21a0*/  LDSM.16.M88.4 R84, [R231+0x2000] ;  /* 0x00200000e754783b */ /* 0x000fe20000000200 */
[C---:B-1----:R-:W-:Y:S03]  /*21b0*/  HMMA.16816.F32.BF16 R40, R152.reuse, R20, RZ ;  /* 0x000000149828723c */ /* 0x042fe600000418ff */
[----:B------:R-:W1:Y:S04]  /*21c0*/  LDSM.16.M88.4 R104, [R231+0x2800] ;  /* 0x00280000e768783b */ /* 0x000e680000000200 */
[----:B------:R-:W-:Y:S01]  /*21d0*/  @!PT LDS RZ, [RZ] ;  /* 0x00000000fffff984 */ /* 0x000fe20000000800 */
[----:B------:R-:W-:Y:S01]  /*21e0*/  @!PT LDS RZ, [RZ] ;  /* 0x00000000fffff984 */ /* 0x000fe20000000800 */
[----:B------:R-:W-:Y:S01]  /*21f0*/  @!PT LDS RZ, [RZ] ;  /* 0x00000000fffff984 */ /* 0x000fe20000000800 */
[----:B------:R1:W-:Y:S01]  /*2200*/  LDGSTS.E.BYPASS.LTC128B.128 [R249+0x100], [R10.64], !P5 ;  /* 0x001000000af97fae */ /* 0x0003e2000e901d52 */
[----:B------:R-:W-:Y:S01]  /*2210*/  LOP3.LUT P5, RZ, R12, 0x4, RZ, 0xc0, !PT ;  /* 0x000000040cff7812 */ /* 0x000fe200078ac0ff */
[----:B------:R-:W-:Y:S02]  /*2220*/  HMMA.16816.F32.BF16 R28, R152, R22, RZ ;  /* 0x00000016981c723c */ /* 0x000fe400000418ff */
[----:B------:R1:W-:Y:S01]  /*2230*/  LDGSTS.E.BYPASS.LTC128B.128 [R249+0x3100], [R10.64+0x80], !P0 ;  /* 0x031000800af97fae */ /* 0x0003e2000c101d52 */
[----:B------:R-:W-:-:S05]  /*2240*/  ISETP.LT.OR P0, PT, R16, 0x1, !P5 ;  /* 0x000000011000780c */ /* 0x000fca0006f01670 */
[----:B--2---:R-:W-:Y:S08]  /*2250*/  HMMA.16816.F32.BF16 R24, R152, R32, RZ ;  /* 0x000000209818723c */ /* 0x004ff000000418ff */
[----:B------:R1:W-:Y:S01]  /*2260*/  LDGSTS.E.BYPASS.LTC128B.128 [R249+0x6100], [R10.64+0x100], !P0 ;  /* 0x061001000af97fae */ /* 0x0003e2000c101d52 */
[C---:B------:R-:W-:Y:S01]  /*2270*/  ISETP.LT.OR P0, PT, R16.reuse, 0x21, P6 ;  /* 0x000000211000780c */ /* 0x040fe20003701670 */
[----:B---3--:R-:W-:Y:S01]  /*2280*/  HMMA.16816.F32.BF16 R92, R156, R48, R40 ;  /* 0x000000309c5c723c */ /* 0x008fe20000041828 */
[----:B------:R-:W-:-:S07]  /*2290*/  ISETP.LT.OR P6, PT, R16, 0x41, P6 ;  /* 0x000000411000780c */ /* 0x000fce00037c1670 */
[C---:B------:R-:W-:Y:S04]  /*22a0*/  HMMA.16816.F32.BF16 R40, R152.reuse, R52, RZ ;  /* 0x000000349828723c */ /* 0x040fe800000418ff */
[----:B------:R1:W-:Y:S01]  /*22b0*/  LDGSTS.E.BYPASS.LTC128B.128 [R249+0x1100], [R8.64], !P0 ;  /* 0x0110000008f97fae */ /* 0x0003e2000c101d52 */
[C---:B------:R-:W-:Y:S02]  /*22c0*/  ISETP.LT.OR P0, PT, R16.reuse, 0x21, !P1 ;  /* 0x000000211000780c */ /* 0x040fe40004f01670 */
[C---:B------:R-:W-:Y:S01]  /*22d0*/  ISETP.LT.OR P1, PT, R16.reuse, 0x41, !P1 ;  /* 0x000000411000780c */ /* 0x040fe20004f21670 */
[----:B------:R-:W-:Y:S08]  /*22e0*/  HMMA.16816.F32.BF16 R20, R152, R34, RZ ;  /* 0x000000229814723c */ /* 0x000ff000000418ff */
[----:B------:R-:W-:Y:S02]  /*22f0*/  HMMA.16816.F32.BF16 R88, R156, R50, R28 ;  /* 0x000000329c58723c */ /* 0x000fe4000004181c */
[----:B------:R2:W-:Y:S01]  /*2300*/  LDGSTS.E.BYPASS.LTC128B.128 [R249+0x4100], [R18.64], !P0 ;  /* 0x0410000012f97fae */ /* 0x0005e2000c101d52 */
[----:B------:R-:W-:-:S02]  /*2310*/  ISETP.LT.OR P0, PT, R16, 0x21, !P5 ;  /* 0x000000211000780c */ /* 0x000fc40006f01670 */
[----:B------:R-:W-:-:S03]  /*2320*/  ISETP.LT.OR P5, PT, R16, 0x41, !P5 ;  /* 0x000000411000780c */ /* 0x000fc60006fa1670 */
[----:B----4-:R-:W-:Y:S08]  /*2330*/  HMMA.16816.F32.BF16 R100, R156, R44, R24 ;  /* 0x0000002c9c64723c */ /* 0x010ff00000041818 */
[----:B------:R3:W-:Y:S01]  /*2340*/  LDGSTS.E.BYPASS.LTC128B.128 [R249+0x7100], [R14.64], !P0 ;  /* 0x071000000ef97fae */ /* 0x0007e2000c101d52 */
[----:B------:R-:W-:Y:S01]  /*2350*/  LOP3.LUT P0, RZ, R36, 0x4, RZ, 0xc0, !PT ;  /* 0x0000000424ff7812 */ /* 0x000fe2000780c0ff */
[----:B------:R-:W-:Y:S02]  /*2360*/  HMMA.16816.F32.BF16 R32, R152, R54, RZ ;  /* 0x000000369820723c */ /* 0x000fe400000418ff */
[----:B------:R4:W-:Y:S01]  /*2370*/  LDGSTS.E.BYPASS.LTC128B.128 [R249+0x2100], [R6.64], !P6 ;  /* 0x0210000006f97fae */ /* 0x0009e2000f101d52 */
[----:B------:R-:W-:-:S02]  /*2380*/  SEL R2, R2, 0xffffffc0, !P0 ;  /* 0xffffffc002027807 */ /* 0x000fc40004000000 */
[----:B------:R-:W-:Y:S01]  /*2390*/  PLOP3.LUT P0, PT, PT, PT, UP0, 0x80, 0x0 ;  /* 0x000000000000781c */ /* 0x000fe20003f0f008 */
[----:B------:R4:W-:Y:S02]  /*23a0*/  LDGSTS.E.BYPASS.LTC128B.128 [R249+0x5100], [R6.64+0x80], !P1 ;  /* 0x0510008006f97fae */ /* 0x0009e4000c901d52 */
[----:B------:R-:W-:Y:S01]  /*23b0*/  HMMA.16816.F32.BF16 R28, R152, R56, RZ ;  /* 0x00000038981c723c */ /* 0x000fe200000418ff */
[----:B------:R-:W-:Y:S01]  /*23c0*/  IMAD.IADD R230, R224, 0x1, R2 ;  /* 0x00000001e0e67824 */ /* 0x000fe200078e0202 */
[----:B------:R4:W-:Y:S01]  /*23d0*/  LDGSTS.E.BYPASS.LTC128B.128 [R249+0x8100], [R6.64+0x100], !P5 ;  /* 0x0810010006f97fae */ /* 0x0009e2000e901d52 */
[----:B------:R-:W-:-:S03]  /*23e0*/  IMAD.IADD R227, R2, 0x1, R231 ;  /* 0x0000000102e37824 */ /* 0x000fc600078e02e7 */
[----:B------:R-:W2:Y:S02]  /*23f0*/  LDSM.16.M88.4 R48, [R230+0xc100] ;  /* 0x00c10000e630783b */ /* 0x000ea40000000200 */
[----:B------:R-:W-:Y:S02]  /*2400*/  HMMA.16816.F32.BF16 R24, R152, R58, RZ ;  /* 0x0000003a9818723c */ /* 0x000fe400000418ff */
[----:B------:R-:W-:Y:S04]  /*2410*/  LDSM.16.M88.4 R36, [R230+0xd900] ;  /* 0x00d90000e624783b */ /* 0x000fe80000000200 */
[----:B------:R-:W-:Y:S02]  /*2420*/  LDSM.16.M88.4 R72, [R230+0xc900] ;  /* 0x00c90000e648783b */ /* 0x000fe40000000200 */
[----:B-----5:R-:W-:Y:S02]  /*2430*/  HMMA.16816.F32.BF16 R76, R156, R68, R40 ;  /* 0x000000449c4c723c */ /* 0x020fe40000041828 */
[----:B------:R-:W5:Y:S04]  /*2440*/  LDSM.16.M88.4 R40, [R230+0xd100] ;  /* 0x00d10000e628783b */ /* 0x000f680000000200 */
[----:B------:R-:W0:Y:S02]  /*2450*/  LDGDEPBAR ;  /* 0x00000000000079af */ /* 0x000e240000000000 */
[C---:B---3--:R-:W-:Y:S08]  /*2460*/  HMMA.16816.F32.BF16 R12, R152.reuse, R64, RZ ;  /* 0x00000040980c723c */ /* 0x048ff000000418ff */
[----:B-1----:R-:W-:Y:S08]  /*2470*/  HMMA.16816.F32.BF16 R8, R152, R66, RZ ;  /* 0x000000429808723c */ /* 0x002ff000000418ff */
[----:B------:R-:W-:Y:S08]  /*2480*/  HMMA.16816.F32.BF16 R96, R156, R46, R20 ;  /* 0x0000002e9c60723c */ /* 0x000ff00000041814 */
[C---:B------:R-:W-:Y:S08]  /*2490*/  HMMA.16816.F32.BF16 R20, R152.reuse, R60, RZ ;  /* 0x0000003c9814723c */ /* 0x040ff000000418ff */
[----:B--2---:R-:W-:Y:S08]  /*24a0*/  HMMA.16816.F32.BF16 R16, R152, R62, RZ ;  /* 0x0000003e9810723c */ /* 0x004ff000000418ff */
[C---:B------:R-:W-:Y:S01]  /*24b0*/  HMMA.16816.F32.BF16 R68, R156.reuse, R70, R32 ;  /* 0x000000469c44723c */ /* 0x040fe20000041820 */
[----:B------:R-:W-:Y:S07]  /*24c0*/  LDSM.16.M88.4 R32, [R230+0xe100] ;  /* 0x00e10000e620783b */ /* 0x000fee0000000200 */
[C---:B------:R-:W-:Y:S01]  /*24d0*/  HMMA.16816.F32.BF16 R64, R156.reuse, R80, R28 ;  /* 0x000000509c40723c */ /* 0x040fe2000004181c */
[----:B------:R-:W1:Y:S07]  /*24e0*/  LDSM.16.M88.4 R28, [R230+0xe900] ;  /* 0x00e90000e61c783b */ /* 0x000e6e0000000200 */
[C---:B------:R-:W-:Y:S08]  /*24f0*/  HMMA.16816.F32.BF16 R60, R156.reuse, R82, R24 ;  /* 0x000000529c3c723c */ /* 0x040ff00000041818 */
[C---:B------:R-:W-:Y:S08]  /*2500*/  HMMA.16816.F32.BF16 R44, R156.reuse, R104, R12 ;  /* 0x000000689c2c723c */ /* 0x040ff0000004180c */
[C---:B------:R-:W-:Y:S01]  /*2510*/  HMMA.16816.F32.BF16 R24, R156.reuse, R106, R8 ;  /* 0x0000006a9c18723c */ /* 0x040fe20000041808 */
[----:B------:R-:W2:Y:S07]  /*2520*/  LDSM.16.M88.4 R8, [R227] ;  /* 0x00000000e308783b */ /* 0x000eae0000000200 */
[----:B------:R-:W-:Y:S08]  /*2530*/  HMMA.16816.F32.BF16 R56, R156, R84, R20 ;  /* 0x000000549c38723c */ /* 0x000ff00000041814 */
[C---:B------:R-:W-:Y:S08]  /*2540*/  HMMA.16816.F32.BF16 R20, R184.reuse, R48, R92 ;  /* 0x00000030b814723c */ /* 0x040ff0000004185c */
[C---:B-----5:R-:W-:Y:S08]  /*2550*/  HMMA.16816.F32.BF16 R76, R184.reuse, R40, R76 ;  /* 0x00000028b84c723c */ /* 0x060ff0000004184c */
[C---:B------:R-:W-:Y:S01]  /*2560*/  HMMA.16816.F32.BF16 R68, R184.reuse, R42, R68 ;  /* 0x0000002ab844723c */ /* 0x040fe20000041844 */
[----:B------:R-:W3:Y:S07]  /*2570*/  LDSM.16.M88.4 R40, [R227+0x800] ;  /* 0x00080000e328783b */ /* 0x000eee0000000200 */
[C---:B------:R-:W-:Y:S08]  /*2580*/  HMMA.16816.F32.BF16 R92, R184.reuse, R36, R64 ;  /* 0x00000024b85c723c */ /* 0x040ff00000041840 */
[----:B------:R-:W-:Y:S01]  /*2590*/  HMMA.16816.F32.BF16 R64, R184, R38, R60 ;  /* 0x00000026b840723c */ /* 0x000fe2000004183c */
[----:B------:R-:W5:Y:S07]  /*25a0*/  LDSM.16.M88.4 R36, [R227+0x1000] ;  /* 0x00100000e324783b */ /* 0x000f6e0000000200 */
[----:B------:R-:W-:Y:S08]  /*25b0*/  HMMA.16816.F32.BF16 R52, R156, R86, R16 ;  /* 0x000000569c34723c */ /* 0x000ff00000041810 */
[C---:B------:R-:W-:Y:S08]  /*25c0*/  HMMA.16816.F32.BF16 R12, R184.reuse, R72, R100 ;  /* 0x00000048b80c723c */ /* 0x040ff00000041864 */
[C---:B------:R-:W-:Y:S08]  /*25d0*/  HMMA.16816.F32.BF16 R16, R184.reuse, R50, R88 ;  /* 0x00000032b810723c */ /* 0x040ff00000041858 */
[C---:B------:R-:W-:Y:S08]  /*25e0*/  HMMA.16816.F32.BF16 R72, R184.reuse, R74, R96 ;  /* 0x0000004ab848723c */ /* 0x040ff00000041860 */
[C---:B-1----:R-:W-:Y:S01]  /*25f0*/  HMMA.16816.F32.BF16 R80, R184.reuse, R28, R44 ;  /* 0x0000001cb850723c */ /* 0x042fe2000004182c */
[----:B------:R-:W-:Y:S07]  /*2600*/  LDSM.16.M88.4 R44, [R227+0x2800] ;  /* 0x00280000e32c783b */ /* 0x000fee0000000200 */
[C---:B------:R-:W-:Y:S01]  /*2610*/  HMMA.16816.F32.BF16 R60, R184.reuse, R30, R24 ;  /* 0x0000001eb83c723c */ /* 0x040fe20000041818 */
[----:B------:R-:W1:Y:S07]  /*2620*/  LDSM.16.M88.4 R28, [R227+0x2000] ;  /* 0x00200000e31c783b */ /* 0x000e6e0000000200 */
[C---:B------:R-:W-:Y:S01]  /*2630*/  HMMA.16816.F32.BF16 R88, R184.reuse, R32, R56 ;  /* 0x00000020b858723c */ /* 0x040fe20000041838 */
[----:B------:R-:W1:Y:S07]  /*2640*/  LDSM.16.M88.4 R56, [R227+0x1800] ;  /* 0x00180000e338783b */ /* 0x000e6e0000000200 */
[----:B------:R-:W-:Y:S01]  /*2650*/  HMMA.16816.F32.BF16 R84, R184, R34, R52 ;  /* 0x00000022b854723c */ /* 0x000fe20000041834 */
[----:B------:R-:W-:Y:S07]  /*2660*/  LDSM.16.M88.4 R32, [R224+0x10100] ;  /* 0x01010000e020783b */ /* 0x000fee0000000200 */
[C---:B--2---:R-:W-:Y:S08]  /*2670*/  HMMA.16816.F32.BF16 R52, R188.reuse, R8, R20 ;  /* 0x00000008bc34723c */ /* 0x044ff00000041814 */
[C---:B------:R-:W-:Y:S08]  /*2680*/  HMMA.16816.F32.BF16 R48, R188.reuse, R10, R16 ;  /* 0x0000000abc30723c */ /* 0x040ff00000041810 */
[C---:B---3--:R-:W-:Y:S08]  /*2690*/  HMMA.16816.F32.BF16 R24, R188.reuse, R40, R12 ;  /* 0x00000028bc18723c */ /* 0x048ff0000004180c */
[C---:B------:R-:W-:Y:S01]  /*26a0*/  HMMA.16816.F32.BF16 R20, R188.reuse, R42, R72 ;  /* 0x0000002abc14723c */ /* 0x040fe20000041848 */
[----:B------:R-:W2:Y:S07]  /*26b0*/  LDSM.16.M88.4 R40, [R224+0xf100] ;  /* 0x00f10000e028783b */ /* 0x000eae0000000200 */
[C---:B-----5:R-:W-:Y:S08]  /*26c0*/  HMMA.16816.F32.BF16 R16, R188.reuse, R36, R76 ;  /* 0x00000024bc10723c */ /* 0x060ff0000004184c */
[C---:B------:R-:W-:Y:S01]  /*26d0*/  HMMA.16816.F32.BF16 R12, R188.reuse, R38, R68 ;  /* 0x00000026bc0c723c */ /* 0x040fe20000041844 */
[----:B------:R-:W3:Y:S07]  /*26e0*/  LDSM.16.M88.4 R36, [R224+0xf900] ;  /* 0x00f90000e024783b */ /* 0x000eee0000000200 */
[C---:B-1----:R-:W-:Y:S08]  /*26f0*/  HMMA.16816.F32.BF16 R76, R188.reuse, R28, R88 ;  /* 0x0000001cbc4c723c */ /* 0x042ff00000041858 */
[C---:B------:R-:W-:Y:S01]  /*2700*/  HMMA.16816.F32.BF16 R84, R188.reuse, R30, R84 ;  /* 0x0000001ebc54723c */ /* 0x040fe20000041854 */
[----:B------:R-:W1:Y:S07]  /*2710*/  LDSM.16.M88.4 R28, [R224+0x10900] ;  /* 0x01090000e01c783b */ /* 0x000e6e0000000200 */
[C---:B------:R-:W-:Y:S08]  /*2720*/  HMMA.16816.F32.BF16 R8, R188.reuse, R56, R92 ;  /* 0x00000038bc08723c */ /* 0x040ff0000004185c */
[C---:B------:R-:W-:Y:S01]  /*2730*/  HMMA.16816.F32.BF16 R56, R188.reuse, R58, R64 ;  /* 0x0000003abc38723c */ /* 0x040fe20000041840 */
[----:B------:R-:W5:Y:S07]  /*2740*/  LDSM.16.M88.4 R64, [R224+0x11100] ;  /* 0x01110000e040783b */ /* 0x000f6e0000000200 */
[C---:B------:R-:W-:Y:S08]  /*2750*/  HMMA.16816.F32.BF16 R104, R188.reuse, R44, R80 ;  /* 0x0000002cbc68723c */ /* 0x040ff00000041850 */
[----:B------:R-:W-:Y:S01]  /*2760*/  HMMA.16816.F32.BF16 R92, R188, R46, R60 ;  /* 0x0000002ebc5c723c */ /* 0x000fe2000004183c */
[----:B------:R-:W1:Y:S07]  /*2770*/  LDSM.16.M88.4 R60, [R224+0x11900] ;  /* 0x01190000e03c783b */ /* 0x000e6e0000000200 */
[C---:B--2---:R-:W-:Y:S01]  /*2780*/  HMMA.16816.F32.BF16 R100, R192.reuse, R40, R52 ;  /* 0x00000028c064723c */ /* 0x044fe20000041834 */
[----:B------:R-:W2:Y:S07]  /*2790*/  LDSM.16.M88.4 R52, [R231+0x3000] ;  /* 0x00300000e734783b */ /* 0x000eae0000000200 */
[C---:B------:R-:W-:Y:S01]  /*27a0*/  HMMA.16816.F32.BF16 R88, R192.reuse, R42, R48 ;  /* 0x0000002ac058723c */ /* 0x040fe20000041830 */
[----:B------:R-:W2:Y:S04]  /*27b0*/  LDSM.16.M88.4 R40, [R231+0x4000] ;  /* 0x00400000e728783b */ /* 0x000ea80000000200 */
[----:B------:R-:W-:Y:S03]  /*27c0*/  LDSM.16.M88.4 R48, [R231+0x3800] ;  /* 0x00380000e730783b */ /* 0x000fe60000000200 */
[C---:B---3--:R-:W-:Y:S08]  /*27d0*/  HMMA.16816.F32.BF16 R96, R192.reuse, R36, R24 ;  /* 0x00000024c060723c */ /* 0x048ff00000041818 */
[C---:B------:R-:W-:Y:S01]  /*27e0*/  HMMA.16816.F32.BF16 R80, R192.reuse, R38, R20 ;  /* 0x00000026c050723c */ /* 0x040fe20000041814 */
[----:B------:R-:W3:Y:S07]  /*27f0*/  LDSM.16.M88.4 R36, [R231+0x4800] ;  /* 0x00480000e724783b */ /* 0x000eee0000000200 */
[C---:B------:R-:W-:Y:S08]  /*2800*/  HMMA.16816.F32.BF16 R72, R192.reuse, R32, R16 ;  /* 0x00000020c048723c */ /* 0x040ff00000041810 */
[C---:B-1----:R-:W-:Y:S08]  /*2810*/  HMMA.16816.F32.BF16 R44, R192.reuse, R28, R8 ;  /* 0x0000001cc02c723c */ /* 0x042ff00000041808 */
[C---:B------:R-:W-:Y:S01]  /*2820*/  HMMA.16816.F32.BF16 R24, R192.reuse, R30, R56 ;  /* 0x0000001ec018723c */ /* 0x040fe20000041838 */
[----:B------:R-:W-:Y:S07]  /*2830*/  LDSM.16.M88.4 R28, [R231+0x5800] ;  /* 0x00580000e71c783b */ /* 0x000fee0000000200 */
[C---:B------:R-:W-:Y:S01]  /*2840*/  HMMA.16816.F32.BF16 R68, R192.reuse, R34, R12 ;  /* 0x00000022c044723c */ /* 0x040fe2000004180c */
[----:B------:R-:W1:Y:S07]  /*2850*/  LDSM.16.M88.4 R32, [R231+0x5000] ;  /* 0x00500000e720783b */ /* 0x000e6e0000000200 */
[C---:B-----5:R-:W-:Y:S08]  /*2860*/  HMMA.16816.F32.BF16 R20, R192.reuse, R64, R76 ;  /* 0x00000040c014723c */ /* 0x060ff0000004184c */
[C---:B------:R-:W-:Y:S08]  /*2870*/  HMMA.16816.F32.BF16 R12, R192.reuse, R60, R104 ;  /* 0x0000003cc00c723c */ /* 0x040ff00000041868 */
[----:B------:R-:W-:Y:S08]  /*2880*/  HMMA.16816.F32.BF16 R8, R192, R62, R92 ;  /* 0x0000003ec008723c */ /* 0x000ff0000004185c */
[C---:B--2---:R-:W-:Y:S08]  /*2890*/  HMMA.16816.F32.BF16 R76, R196.reuse, R54, R88 ;  /* 0x00000036c44c723c */ /* 0x044ff00000041858 */
[C---:B------:R-:W-:Y:S01]  /*28a0*/  HMMA.16816.F32.BF16 R60, R196.reuse, R52, R100 ;  /* 0x00000034c43c723c */ /* 0x040fe20000041864 */
[----:B------:R-:W2:Y:S07]  /*28b0*/  LDSM.16.M88.4 R52, [R230+0xf100] ;  /* 0x00f10000e634783b */ /* 0x000eae0000000200 */
[C---:B------:R-:W-:Y:S08]  /*28c0*/  HMMA.16816.F32.BF16 R92, R196.reuse, R40, R72 ;  /* 0x00000028c45c723c */ /* 0x040ff00000041848 */
[C---:B---3--:R-:W-:Y:S01]  /*28d0*/  HMMA.16816.F32.BF16 R88, R196.reuse, R36, R44 ;  /* 0x00000024c458723c */ /* 0x048fe2000004182c */
[----:B------:R-:W3:Y:S07]  /*28e0*/  LDSM.16.M88.4 R44, [R230+0xf900] ;  /* 0x00f90000e62c783b */ /* 0x000eee0000000200 */
[----:B------:R-:W-:Y:S01]  /*28f0*/  HMMA.16816.F32.BF16 R72, R196, R38, R24 ;  /* 0x00000026c448723c */ /* 0x000fe20000041818 */
[----:B------:R-:W5:Y:S04]  /*2900*/  LDSM.16.M88.4 R24, [R230+0x10100] ;  /* 0x01010000e618783b */ /* 0x000f680000000200 */
[----:B------:R-:W-:Y:S03]  /*2910*/  LDSM.16.M88.4 R36, [R230+0x11900] ;  /* 0x01190000e624783b */ /* 0x000fe60000000200 */
[----:B------:R-:W-:Y:S08]  /*2920*/  HMMA.16816.F32.BF16 R16, R192, R66, R84 ;  /* 0x00000042c010723c */ /* 0x000ff00000041854 */
[C---:B------:R-:W-:Y:S08]  /*2930*/  HMMA.16816.F32.BF16 R96, R196.reuse, R48, R96 ;  /* 0x00000030c460723c */ /* 0x040ff00000041860 */
[C---:B------:R-:W-:Y:S01]  /*2940*/  HMMA.16816.F32.BF16 R84, R196.reuse, R50, R80 ;  /* 0x00000032c454723c */ /* 0x040fe20000041850 */
[----:B------:R-:W2:Y:S07]  /*2950*/  LDSM.16.M88.4 R48, [R230+0x10900] ;  /* 0x01090000e630783b */ /* 0x000eae0000000200 */
[C---:B------:R-:W-:Y:S01]  /*2960*/  HMMA.16816.F32.BF16 R80, R196.reuse, R42, R68 ;  /* 0x0000002ac450723c */ /* 0x040fe20000041844 */
[----:B------:R-:W3:Y:S07]  /*2970*/  LDSM.16.M88.4 R40, [R230+0x11100] ;  /* 0x01110000e628783b */ /* 0x000eee0000000200 */
[C---:B-1----:R-:W-:Y:S08]  /*2980*/  HMMA.16816.F32.BF16 R68, R196.reuse, R32, R20 ;  /* 0x00000020c444723c */ /* 0x042ff00000041814 */
[C---:B------:R-:W-:Y:S08]  /*2990*/  HMMA.16816.F32.BF16 R64, R196.reuse, R34, R16 ;  /* 0x00000022c440723c */ /* 0x040ff00000041810 */
[C---:B------:R-:W-:Y:S08]  /*29a0*/  HMMA.16816.F32.BF16 R56, R196.reuse, R28, R12 ;  /* 0x0000001cc438723c */ /* 0x040ff0000004180c */
[----:B------:R-:W-:Y:S01]  /*29b0*/  HMMA.16816.F32.BF16 R32, R196, R30, R8 ;  /* 0x0000001ec420723c */ /* 0x000fe20000041808 */
[----:B------:R-:W1:Y:S07]  /*29c0*/  LDSM.16.M88.4 R28, [R227+0x3000] ;  /* 0x00300000e31c783b */ /* 0x000e6e0000000200 */
[C---:B--2---:R-:W-:Y:S08]  /*29d0*/  HMMA.16816.F32.BF16 R16, R200.reuse, R54, R76 ;  /* 0x00000036c810723c */ /* 0x044ff0000004184c */
[C---:B---3--:R-:W-:Y:S08]  /*29e0*/  HMMA.16816.F32.BF16 R12, R200.reuse, R44, R96 ;  /* 0x0000002cc80c723c */ /* 0x048ff00000041860 */
[C---:B------:R-:W-:Y:S08]  /*29f0*/  HMMA.16816.F32.BF16 R8, R200.reuse, R46, R84 ;  /* 0x0000002ec808723c */ /* 0x040ff00000041854 */
[C---:B-----5:R-:W-:Y:S08]  /*2a00*/  HMMA.16816.F32.BF16 R44, R200.reuse, R24, R92 ;  /* 0x00000018c82c723c */ /* 0x060ff0000004185c */
[C---:B------:R-:W-:Y:S01]  /*2a10*/  HMMA.16816.F32.BF16 R76, R200.reuse, R26, R80 ;  /* 0x0000001ac84c723c */ /* 0x040fe20000041850 */
[----:B------:R-:W2:Y:S07]  /*2a20*/  LDSM.16.M88.4 R24, [R227+0x3800] ;  /* 0x00380000e318783b */ /* 0x000eae0000000200 */
        /* <DEDUP_REMOVED lines=8> */
[----:B------:R-:W5:Y:S04]  /*2ab0*/  LDSM.16.M88.4 R36, [R227+0x5000] ;  /* 0x00500000e324783b */ /* 0x000f680000000200 */
[----:B------:R-:W-:Y:S03]  /*2ac0*/  LDSM.16.M88.4 R32, [R224+0x12100] ;  /* 0x01210000e020783b */ /* 0x000fe60000000200 */
[----:B------:R-:W-:Y:S01]  /*2ad0*/  HMMA.16816.F32.BF16 R72, R200, R42, R64 ;  /* 0x0000002ac848723c */ /* 0x000fe20000041840 */
[----:B------:R-:W4:Y:S07]  /*2ae0*/  LDSM.16.M88.4 R40, [R227+0x4800] ;  /* 0x00480000e328783b */ /* 0x000f2e0000000200 */
[C---:B-1----:R-:W-:Y:S08]  /*2af0*/  HMMA.16816.F32.BF16 R64, R204.reuse, R28, R20 ;  /* 0x0000001ccc40723c */ /* 0x042ff00000041814 */
[C---:B------:R-:W-:Y:S01]  /*2b00*/  HMMA.16816.F32.BF16 R60, R204.reuse, R30, R16 ;  /* 0x0000001ecc3c723c */ /* 0x040fe20000041810 */
[----:B------:R-:W1:Y:S07]  /*2b10*/  LDSM.16.M88.4 R28, [R224+0x12900] ;  /* 0x01290000e01c783b */ /* 0x000e6e0000000200 */
[C---:B--2---:R-:W-:Y:S08]  /*2b20*/  HMMA.16816.F32.BF16 R56, R204.reuse, R24, R12 ;  /* 0x00000018cc38723c */ /* 0x044ff0000004180c */
[C---:B------:R-:W-:Y:S01]  /*2b30*/  HMMA.16816.F32.BF16 R20, R204.reuse, R26, R8 ;  /* 0x0000001acc14723c */ /* 0x040fe20000041808 */
[----:B------:R-:W2:Y:S07]  /*2b40*/  LDSM.16.M88.4 R24, [R224+0x13100] ;  /* 0x01310000e018783b */ /* 0x000eae0000000200 */
[C---:B---3--:R-:W-:Y:S08]  /*2b50*/  HMMA.16816.F32.BF16 R16, R204.reuse, R48, R44 ;  /* 0x00000030cc10723c */ /* 0x048ff0000004182c */
[C---:B------:R-:W-:Y:S01]  /*2b60*/  HMMA.16816.F32.BF16 R12, R204.reuse, R50, R76 ;  /* 0x00000032cc0c723c */ /* 0x040fe2000004184c */
[----:B------:R-:W-:Y:S07]  /*2b70*/  LDSM.16.M88.4 R48, [R224+0x14100] ;  /* 0x01410000e030783b */ /* 0x000fee0000000200 */
[C---:B-----5:R-:W-:Y:S08]  /*2b80*/  HMMA.16816.F32.BF16 R44, R204.reuse, R36, R84 ;  /* 0x00000024cc2c723c */ /* 0x060ff00000041854 */
[C---:B------:R-:W-:Y:S01]  /*2b90*/  HMMA.16816.F32.BF16 R76, R204.reuse, R38, R72 ;  /* 0x00000026cc4c723c */ /* 0x040fe20000041848 */
[----:B------:R-:W3:Y:S07]  /*2ba0*/  LDSM.16.M88.4 R36, [R224+0x13900] ;  /* 0x01390000e024783b */ /* 0x000eee0000000200 */
[C---:B----4-:R-:W-:Y:S08]  /*2bb0*/  HMMA.16816.F32.BF16 R8, R204.reuse, R40, R92 ;  /* 0x00000028cc08723c */ /* 0x050ff0000004185c */
[----:B------:R-:W-:Y:S08]  /*2bc0*/  HMMA.16816.F32.BF16 R40, R204, R42, R80 ;  /* 0x0000002acc28723c */ /* 0x000ff00000041850 */
[----:B-1----:R-:W-:Y:S01]  /*2bd0*/  HMMA.16816.F32.BF16 R80, R208, R28, R56 ;  /* 0x0000001cd050723c */ /* 0x002fe20000041838 */
[----:B------:R-:W1:Y:S07]  /*2be0*/  LDSM.16.M88.4 R56, [R224+0x14900] ;  /* 0x01490000e038783b */ /* 0x000e6e0000000200 */
[----:B------:R-:W-:Y:S08]  /*2bf0*/  HMMA.16816.F32.BF16 R96, R204, R54, R68 ;  /* 0x00000036cc60723c */ /* 0x000ff00000041844 */
[C---:B--2---:R-:W-:Y:S01]  /*2c00*/  HMMA.16816.F32.BF16 R68, R208.reuse, R24, R16 ;  /* 0x00000018d044723c */ /* 0x044fe20000041810 */
[----:B------:R-:W2:Y:S07]  /*2c10*/  LDSM.16.M88.4 R16, [R231+0x7000] ;  /* 0x00700000e710783b */ /* 0x000eae0000000200 */
[C---:B------:R-:W-:Y:S08]  /*2c20*/  HMMA.16816.F32.BF16 R84, R208.reuse, R32, R64 ;  /* 0x00000020d054723c */ /* 0x040ff00000041840 */
[C---:B------:R-:W-:Y:S01]  /*2c30*/  HMMA.16816.F32.BF16 R92, R208.reuse, R34, R60 ;  /* 0x00000022d05c723c */ /* 0x040fe2000004183c */
[----:B------:R-:W4:Y:S07]  /*2c40*/  LDSM.16.M88.4 R60, [R231+0x6000] ;  /* 0x00600000e73c783b */ /* 0x000f2e0000000200 */
[C---:B------:R-:W-:Y:S01]  /*2c50*/  HMMA.16816.F32.BF16 R64, R208.reuse, R26, R12 ;  /* 0x0000001ad040723c */ /* 0x040fe2000004180c */
[----:B------:R-:W5:Y:S07]  /*2c60*/  LDSM.16.M88.4 R12, [R231+0x7800] ;  /* 0x00780000e70c783b */ /* 0x000f6e0000000200 */
[----:B------:R-:W-:Y:S01]  /*2c70*/  HMMA.16816.F32.BF16 R72, R208, R30, R20 ;  /* 0x0000001ed048723c */ /* 0x000fe20000041814 */
[----:B------:R-:W1:Y:S04]  /*2c80*/  LDSM.16.M88.4 R28, [R231+0x8000] ;  /* 0x00800000e71c783b */ /* 0x000e680000000200 */
[----:B------:R-:W1:Y:S03]  /*2c90*/  LDSM.16.M88.4 R20, [R231+0x6800] ;  /* 0x00680000e714783b */ /* 0x000e660000000200 */
[----:B------:R-:W-:Y:S08]  /*2ca0*/  HMMA.16816.F32.BF16 R88, R204, R52, R88 ;  /* 0x00000034cc58723c */ /* 0x000ff00000041858 */
[C---:B---3--:R-:W-:Y:S08]  /*2cb0*/  HMMA.16816.F32.BF16 R52, R208.reuse, R36, R8 ;  /* 0x00000024d034723c */ /* 0x048ff00000041808 */
[C---:B------:R-:W-:Y:S01]  /*2cc0*/  HMMA.16816.F32.BF16 R8, R208.reuse, R38, R40 ;  /* 0x00000026d008723c */ /* 0x040fe20000041828 */
[----:B------:R-:W3:Y:S07]  /*2cd0*/  LDSM.16.M88.4 R40, [R231+0x8800] ;  /* 0x00880000e728783b */ /* 0x000eee0000000200 */
[C---:B------:R-:W-:Y:S08]  /*2ce0*/  HMMA.16816.F32.BF16 R24, R208.reuse, R48, R44 ;  /* 0x00000030d018723c */ /* 0x040ff0000004182c */
[C---:B------:R-:W-:Y:S01]  /*2cf0*/  HMMA.16816.F32.BF16 R36, R208.reuse, R50, R76 ;  /* 0x00000032d024723c */ /* 0x040fe2000004184c */
[----:B------:R-:W3:Y:S04]  /*2d00*/  LDSM.16.M88.4 R48, [R230+0x12100] ;  /* 0x01210000e630783b */ /* 0x000ee80000000200 */
[----:B------:R-:W-:Y:S03]  /*2d10*/  LDSM.16.M88.4 R76, [R227+0x6800] ;  /* 0x00680000e34c783b */ /* 0x000fe60000000200 */
[C---:B-1----:R-:W-:Y:S08]  /*2d20*/  HMMA.16816.F32.BF16 R32, R208.reuse, R56, R88 ;  /* 0x00000038d020723c */ /* 0x042ff00000041858 */
[----:B------:R-:W-:Y:S08]  /*2d30*/  HMMA.16816.F32.BF16 R44, R208, R58, R96 ;  /* 0x0000003ad02c723c */ /* 0x000ff00000041860 */
[C---:B--2---:R-:W-:Y:S01]  /*2d40*/  HMMA.16816.F32.BF16 R120, R212.reuse, R16, R68 ;  /* 0x00000010d478723c */ /* 0x044fe20000041844 */
[----:B------:R-:W-:Y:S07]  /*2d50*/  LDSM.16.M88.4 R68, [R227+0x7000] ;  /* 0x00700000e344783b */ /* 0x000fee0000000200 */
[C---:B------:R-:W-:Y:S01]  /*2d60*/  HMMA.16816.F32.BF16 R116, R212.reuse, R18, R64 ;  /* 0x00000012d474723c */ /* 0x040fe20000041840 */
[----:B------:R-:W1:Y:S07]  /*2d70*/  LDSM.16.M88.4 R16, [R230+0x12900] ;  /* 0x01290000e610783b */ /* 0x000e6e0000000200 */
[C---:B----4-:R-:W-:Y:S01]  /*2d80*/  HMMA.16816.F32.BF16 R56, R212.reuse, R60, R84 ;  /* 0x0000003cd438723c */ /* 0x050fe20000041854 */
[----:B------:R-:W-:Y:S07]  /*2d90*/  LDSM.16.M88.4 R84, [R230+0x14900] ;  /* 0x01490000e654783b */ /* 0x000fee0000000200 */
[C---:B-----5:R-:W-:Y:S01]  /*2da0*/  HMMA.16816.F32.BF16 R108, R212.reuse, R14, R8 ;  /* 0x0000000ed46c723c */ /* 0x060fe20000041808 */
[----:B------:R-:W2:Y:S07]  /*2db0*/  LDSM.16.M88.4 R8, [R230+0x13900] ;  /* 0x01390000e608783b */ /* 0x000eae0000000200 */
[C---:B------:R-:W-:Y:S01]  /*2dc0*/  HMMA.16816.F32.BF16 R100, R212.reuse, R28, R24 ;  /* 0x0000001cd464723c */ /* 0x040fe20000041818 */
[----:B------:R-:W4:Y:S07]  /*2dd0*/  LDSM.16.M88.4 R24, [R230+0x14100] ;  /* 0x01410000e618783b */ /* 0x000f2e0000000200 */
[C---:B------:R-:W-:Y:S01]  /*2de0*/  HMMA.16816.F32.BF16 R112, R212.reuse, R12, R52 ;  /* 0x0000000cd470723c */ /* 0x040fe20000041834 */
[----:B------:R-:W5:Y:S04]  /*2df0*/  LDSM.16.M88.4 R12, [R230+0x13100] ;  /* 0x01310000e60c783b */ /* 0x000f680000000200 */
[----:B------:R-:W-:Y:S03]  /*2e00*/  LDSM.16.M88.4 R52, [R227+0x8000] ;  /* 0x00800000e334783b */ /* 0x000fe60000000200 */
[C---:B------:R-:W-:Y:S08]  /*2e10*/  HMMA.16816.F32.BF16 R60, R212.reuse, R62, R92 ;  /* 0x0000003ed43c723c */ /* 0x040ff0000004185c */
[C---:B------:R-:W-:Y:S01]  /*2e20*/  HMMA.16816.F32.BF16 R104, R212.reuse, R20, R80 ;  /* 0x00000014d468723c */ /* 0x040fe20000041850 */
[----:B------:R-:W-:Y:S07]  /*2e30*/  LDSM.16.M88.4 R80, [R227+0x6000] ;  /* 0x00600000e350783b */ /* 0x000fee0000000200 */
[C---:B------:R-:W-:Y:S08]  /*2e40*/  HMMA.16816.F32.BF16 R20, R212.reuse, R22, R72 ;  /* 0x00000016d414723c */ /* 0x040ff00000041848 */
[C---:B------:R-:W-:Y:S08]  /*2e50*/  HMMA.16816.F32.BF16 R96, R212.reuse, R30, R36 ;  /* 0x0000001ed460723c */ /* 0x040ff00000041824 */
[C---:B---3--:R-:W-:Y:S08]  /*2e60*/  HMMA.16816.F32.BF16 R92, R212.reuse, R40, R32 ;  /* 0x00000028d45c723c */ /* 0x048ff00000041820 */
[----:B------:R-:W-:Y:S08]  /*2e70*/  HMMA.16816.F32.BF16 R88, R212, R42, R44 ;  /* 0x0000002ad458723c */ /* 0x000ff0000004182c */
[C---:B------:R-:W-:Y:S01]  /*2e80*/  HMMA.16816.F32.BF16 R72, R216.reuse, R48, R56 ;  /* 0x00000030d848723c */ /* 0x040fe20000041838 */
[----:B------:R-:W3:Y:S07]  /*2e90*/  LDSM.16.M88.4 R56, [R227+0x7800] ;  /* 0x00780000e338783b */ /* 0x000eee0000000200 */
[----:B------:R-:W-:Y:S01]  /*2ea0*/  HMMA.16816.F32.BF16 R64, R216, R50, R60 ;  /* 0x00000032d840723c */ /* 0x000fe2000004183c */
[----:B------:R-:W3:Y:S01]  /*2eb0*/  LDSM.16.M88.4 R48, [R227+0x8800] ;  /* 0x00880000e330783b */ /* 0x000ee20000000200 */
[----:B------:R-:W-:-:S06]  /*2ec0*/  DEPBAR.LE SB0, 0x0 ;  /* 0x000080000000791a */ /* 0x000fcc0000000000 */
[C---:B-1----:R-:W-:Y:S08]  /*2ed0*/  HMMA.16816.F32.BF16 R60, R216.reuse, R16, R104 ;  /* 0x00000010d83c723c */ /* 0x042ff00000041868 */
[C---:B------:R-:W-:Y:S08]  /*2ee0*/  HMMA.16816.F32.BF16 R44, R216.reuse, R18, R20 ;  /* 0x00000012d82c723c */ /* 0x040ff00000041814 */
[C---:B--2---:R-:W-:Y:S08]  /*2ef0*/  HMMA.16816.F32.BF16 R28, R216.reuse, R10, R108 ;  /* 0x0000000ad81c723c */ /* 0x044ff0000004186c */
[C---:B----4-:R-:W-:Y:S08]  /*2f00*/  HMMA.16816.F32.BF16 R20, R216.reuse, R24, R100 ;  /* 0x00000018d814723c */ /* 0x050ff00000041864 */
[C---:B-----5:R-:W-:Y:S08]  /*2f10*/  HMMA.16816.F32.BF16 R40, R216.reuse, R12, R120 ;  /* 0x0000000cd828723c */ /* 0x060ff00000041878 */
[C---:B------:R-:W-:Y:S08]  /*2f20*/  HMMA.16816.F32.BF16 R36, R216.reuse, R14, R116 ;  /* 0x0000000ed824723c */ /* 0x040ff00000041874 */
[C---:B------:R-:W-:Y:S08]  /*2f30*/  HMMA.16816.F32.BF16 R16, R216.reuse, R26, R96 ;  /* 0x0000001ad810723c */ /* 0x040ff00000041860 */
[C---:B------:R-:W-:Y:S08]  /*2f40*/  HMMA.16816.F32.BF16 R32, R216.reuse, R8, R112 ;  /* 0x00000008d820723c */ /* 0x040ff00000041870 */
[C---:B------:R-:W-:Y:S08]  /*2f50*/  HMMA.16816.F32.BF16 R12, R216.reuse, R84, R92 ;  /* 0x00000054d80c723c */ /* 0x040ff0000004185c */
[----:B------:R-:W-:Y:S08]  /*2f60*/  HMMA.16816.F32.BF16 R8, R216, R86, R88 ;  /* 0x00000056d808723c */ /* 0x000ff00000041858 */
[C---:B------:R-:W-:Y:S08]  /*2f70*/  HMMA.16816.F32.BF16 R60, R220.reuse, R76, R60 ;  /* 0x0000004cdc3c723c */ /* 0x040ff0000004183c */
        /* <DEDUP_REMOVED lines=10> */
[----:B------:R-:W-:Y:S01]  /*3020*/  HMMA.16816.F32.BF16 R48, R220, R50, R8 ;  /* 0x00000032dc30723c */ /* 0x000fe20000041808 */
[----:B------:R-:W-:Y:S06]  /*3030*/  BAR.SYNC.DEFER_BLOCKING 0x0 ;  /* 0x0000000000007b1d */ /* 0x000fec0000010000 */
[----:B------:R-:W-:Y:S05]  /*3040*/  @!P0 BRA `(.L_x_503) ;  /* 0x000001f000008947 */ /* 0x000fea0003800000 */
[----:B------:R-:W-:Y:S02]  /*3050*/  UIADD3 UR5, UR20, -0x2, URZ ;  /* 0xfffffffe14057890 */ /* 0x000fe4000fffe03f */
[----:B------:R-:W-:-:S02]  /*3060*/  USHF.L.U32 UR24, UR6, 0x6, URZ ;  /* 0x0000000606187899 */ /* 0x000fc4000800063f */
[----:B------:R-:W-:Y:S02]  /*3070*/  USHF.R.S32.HI UR4, URZ, 0x1f, UR5 ;  /* 0x0000001f3f047899 */ /* 0x000fe40008011405 */
[----:B------:R-:W-:Y:S01]  /*3080*/  UIMAD UR23, UR23, UR5, URZ ;  /* 0x00000005171772a4 */ /* 0x000fe2000f8e023f */
[----:B------:R-:W-:Y:S01]  /*3090*/  IMAD.WIDE.U32 R8, R124, UR5, R130 ;  /* 0x000000057c087c25 */ /* 0x000fe2000f8e0082 */
[----:B------:R-:W-:Y:S02]  /*30a0*/  USHF.L.U64.HI UR6, UR6, 0x6, UR7 ;  /* 0x0000000606067899 */ /* 0x000fe40008010207 */
[----:B------:R-:W-:Y:S01]  /*30b0*/  UIMAD UR4, UR4, UR26, UR23 ;  /* 0x0000001a040472a4 */ /* 0x000fe2000f8e0217 */
[----:B------:R-:W-:Y:S01]  /*30c0*/  IMAD.U32 R12, RZ, RZ, UR24 ;  /* 0x00000018ff0c7e24 */ /* 0x000fe2000f8e00ff */
[----:B------:R-:W-:-:S04]  /*30d0*/  LEA R6, P5, R8, c[0x0][0x1c8], 0x1 ;  /* 0x0000720008067a11 */ /* 0x000fc800078a08ff */
[----:B------:R-:W-:Y:S02]  /*30e0*/  IADD3 R2, R9, UR4, RZ ;  /* 0x0000000409027c10 */ /* 0x000fe4000fffe0ff */
[----:B------:R-:W-:Y:S02]  /*30f0*/  IADD3 R14, P1, P0, R12, 0x80, R6 ;  /* 0x000000800c0e7810 */ /* 0x000fe4000783e006 */
[----:B------:R-:W-:Y:S02]  /*3100*/  LEA.HI.X R7, R8, c[0x0][0x1cc], R2, 0x1, P5 ;  /* 0x0000730008077a11 */ /* 0x000fe400028f0c02 */
[----:B------:R-:W-:Y:S02]  /*3110*/  IADD3 R8, P6, R6, UR24, RZ ;  /* 0x0000001806087c10 */ /* 0x000fe4000ffde0ff */
[----:B------:R-:W-:Y:S01]  /*3120*/  IADD3.X R15, RZ, UR6, R7, P1, P0 ;  /* 0x00000006ff0f7c10 */ /* 0x000fe20008fe0407 */
[----:B------:R-:W-:Y:S01]  /*3130*/  @!PT LDS RZ, [RZ] ;  /* 0x00000000fffff984 */ /* 0x000fe20000000800 */
[----:B------:R-:W-:Y:S01]  /*3140*/  @!PT LDS RZ, [RZ] ;  /* 0x00000000fffff984 */ /* 0x000fe20000000800 */
[----:B------:R-:W-:Y:S01]  /*3150*/  @!PT LDS RZ, [RZ] ;  /* 0x00000000fffff984 */ /* 0x000fe20000000800 */
[----:B------:R1:W-:Y:S01]  /*3160*/  LDGSTS.E.BYPASS.LTC128B.128 [R249+0xc100], [R6.64], !P4 ;  /* 0x0c10000006f97fae */ /* 0x0003e2000e101d52 */
[----:B------:R-:W-:-:S02]  /*3170*/  IADD3 R12, P5, P1, R12, 0x100, R6 ;  /* 0x000001000c0c7810 */ /* 0x000fc400079be006 */
[----:B------:R-:W-:Y:S01]  /*3180*/  IADD3 R10, P0, R8, UR24, RZ ;  /* 0x00000018080a7c10 */ /* 0x000fe2000ff1e0ff */
[----:B------:R1:W-:Y:S01]  /*3190*/  LDGSTS.E.BYPASS.LTC128B.128 [R249+0xf100], [R6.64+0x80], !P3 ;  /* 0x0f10008006f97fae */ /* 0x0003e2000d901d52 */
[----:B------:R-:W-:Y:S02]  /*31a0*/  IADD3.X R9, R7, UR6, RZ, P6, !PT ;  /* 0x0000000607097c10 */ /* 0x000fe4000b7fe4ff */
[----:B------:R-:W-:Y:S01]  /*31b0*/  IADD3.X R13, RZ, UR6, R7, P5, P1 ;  /* 0x00000006ff0d7c10 */ /* 0x000fe2000afe2407 */
[----:B------:R1:W-:Y:S01]  /*31c0*/  LDGSTS.E.BYPASS.LTC128B.128 [R249+0x12100], [R6.64+0x100], !P2 ;  /* 0x1210010006f97fae */ /* 0x0003e2000d101d52 */
[----:B------:R-:W-:-:S03]  /*31d0*/  IADD3.X R11, R9, UR6, RZ, P0, !PT ;  /* 0x00000006090b7c10 */ /* 0x000fc600087fe4ff */
[----:B------:R1:W-:Y:S04]  /*31e0*/  LDGSTS.E.BYPASS.LTC128B.128 [R249+0xd100], [R8.64], !P4 ;  /* 0x0d10000008f97fae */ /* 0x0003e8000e101d52 */
[----:B------:R1:W-:Y:S04]  /*31f0*/  LDGSTS.E.BYPASS.LTC128B.128 [R249+0x10100], [R14.64], !P3 ;  /* 0x101000000ef97fae */ /* 0x0003e8000d901d52 */
[----:B------:R1:W-:Y:S04]  /*3200*/  LDGSTS.E.BYPASS.LTC128B.128 [R249+0x13100], [R12.64], !P2 ;  /* 0x131000000cf97fae */ /* 0x0003e8000d101d52 */
[----:B------:R1:W-:Y:S04]  /*3210*/  LDGSTS.E.BYPASS.LTC128B.128 [R249+0xe100], [R10.64], !P4 ;  /* 0x0e1000000af97fae */ /* 0x0003e8000e101d52 */
[----:B------:R1:W-:Y:S04]  /*3220*/  LDGSTS.E.BYPASS.LTC128B.128 [R249+0x11100], [R10.64+0x80], !P3 ;  /* 0x111000800af97fae */ /* 0x0003e8000d901d52 */
[----:B------:R1:W-:Y:S02]  /*3230*/  LDGSTS.E.BYPASS.LTC128B.128 [R249+0x14100], [R10.64+0x100], !P2 ;  /* 0x141001000af97fae */ /* 0x0003e4000d101d52 */
.L_x_503:
[----:B------:R-:W-:Y:S01]  /*3240*/  LOP3.LUT R2, R126, 0xffffffe0, RZ, 0xc0, !PT ;  /* 0xffffffe07e027812 */ /* 0x000fe200078ec0ff */
[----:B------:R-:W-:Y:S01]  /*3250*/  UIADD3 UR22, UR8, UR22, URZ ;  /* 0x0000001608167290 */ /* 0x000fe2000fffe03f */
[----:B------:R-:W-:Y:S01]  /*3260*/  LEA.HI R5, R127, R129, RZ, 0x2 ;  /* 0x000000817f057211 */ /* 0x000fe200078f10ff */
[----:B------:R-:W-:Y:S01]  /*3270*/  IMAD.SHL.U32 R225, R4, 0x2, RZ ;  /* 0x0000000204e17824 */ /* 0x000fe200078e00ff */
[----:B-1----:R-:W-:Y:S01]  /*3280*/  SHF.R.S32.HI R7, RZ, 0x1f, R125 ;  /* 0x0000001fff077819 */ /* 0x002fe2000001147d */
[----:B------:R-:W-:Y:S01]  /*3290*/  IMAD.IADD R2, R129, 0x1, -R2 ;  /* 0x0000000181027824 */ /* 0x000fe200078e0a02 */
[----:B------:R-:W-:Y:S01]  /*32a0*/  LOP3.LUT R5, R5, 0xfffffffc, RZ, 0xc0, !PT ;  /* 0xfffffffc05057812 */ /* 0x000fe200078ec0ff */
[--C-:B------:R-:W-:Y:S01]  /*32b0*/  IMAD R229, R0, 0x2, R225.reuse ;  /* 0x0000000200e57824 */ /* 0x100fe200078e02e1 */
[----:B------:R-:W-:Y:S01]  /*32c0*/  LEA.HI R7, R7, R125, RZ, 0x3 ;  /* 0x0000007d07077211 */ /* 0x000fe200078f18ff */
[----:B------:R-:W-:Y:S01]  /*32d0*/  IMAD R226, R3, 0x2, R225 ;  /* 0x0000000203e27824 */ /* 0x000fe200078e02e1 */
[----:B------:R-:W-:Y:S01]  /*32e0*/  SHF.R.S32.HI R6, RZ, 0x1f, R2 ;  /* 0x0000001fff067819 */ /* 0x000fe20000011402 */
[----:B------:R-:W-:Y:S01]  /*32f0*/  IMAD.IADD R5, R129, 0x1, -R5 ;  /* 0x0000000181057824 */ /* 0x000fe200078e0a05 */
[----:B------:R-:W-:Y:S01]  /*3300*/  LOP3.LUT R7, R7, 0xffffff8, RZ, 0xc0, !PT ;  /* 0x0ffffff807077812 */ /* 0x000fe200078ec0ff */
[----:B------:R-:W-:Y:S01]  /*3310*/  LDSM.16.MT88.4 R84, [R229+0x3900] ;  /* 0x00390000e554783b */ /* 0x000fe20000004200 */
[----:B------:R-:W-:Y:S01]  /*3320*/  LEA.HI R6, R6, R2, RZ, 0x2 ;  /* 0x0000000206067211 */ /* 0x000fe200078f10ff */
[----:B------:R-:W-:Y:S01]  /*3330*/  ULDC.64 UR4, c[0x0][0x2c8] ;  /* 0x0000b20000047ab9 */ /* 0x000fe20000000a00 */
[----:B------:R-:W-:Y:S01]  /*3340*/  LEA.HI R8, R5, R5, RZ, 0x1 ;  /* 0x0000000505087211 */ /* 0x000fe200078f08ff */
[----:B------:R-:W-:Y:S01]  /*3350*/  IMAD.IADD R9, R125, 0x1, -R7 ;  /* 0x000000017d097824 */ /* 0x000fe200078e0a07 */
[----:B------:R-:W-:Y:S01]  /*3360*/  PLOP3.LUT P1, PT, PT, PT, UP1, 0x80, 0x0 ;  /* 0x000000000000781c */ /* 0x000fe20003f2f018 */
[----:B------:R-:W-:Y:S01]  /*3370*/  LDSM.16.MT88.4 R68, [R226+0x3900] ;  /* 0x00390000e244783b */ /* 0x000fe20000004200 */
[----:B------:R-:W-:Y:S01]  /*3380*/  LEA.HI.SX32 R7, R6, UR21, 0x1e ;  /* 0x0000001506077c11 */ /* 0x000fe2000f8ff2ff */
[----:B------:R-:W-:Y:S01]  /*3390*/  UIMAD.WIDE.U32 UR6, UR21, UR4, URZ ;  /* 0x00000004150672a5 */ /* 0x000fe2000f8e003f */
[----:B------:R-:W-:Y:S01]  /*33a0*/  LOP3.LUT R8, R8, 0x1ffffffe, RZ, 0xc0, !PT ;  /* 0x1ffffffe08087812 */ /* 0x000fe200078ec0ff */
[----:B------:R-:W-:Y:S01]  /*33b0*/  UIADD3 UR20, UR20, -0x2, URZ ;  /* 0xfffffffe14147890 */ /* 0x000fe2000fffe03f */
[----:B------:R-:W-:Y:S01]  /*33c0*/  LEA R7, R9, R7, 0x4 ;  /* 0x0000000709077211 */ /* 0x000fe200078e20ff */
[----:B------:R-:W-:Y:S01]  /*33d0*/  @UP1 USHF.R.U32.HI UR21, URZ, UR5, UR7 ;  /* 0x000000053f151299 */ /* 0x000fe20008011607 */
[----:B------:R-:W-:Y:S01]  /*33e0*/  PLOP3.LUT P0, PT, PT, PT, UP1, 0x80, 0x0 ;  /* 0x000000000000781c */ /* 0x000fe20003f0f018 */
[----:B------:R-:W-:Y:S01]  /*33f0*/  IMAD.IADD R5, R5, 0x1, -R8 ;  /* 0x0000000105057824 */ /* 0x000fe200078e0a08 */
[----:B------:R-:W-:Y:S01]  /*3400*/  LEA R228, R0, R226, 0x1 ;  /* 0x000000e200e47211 */ /* 0x000fe200078e08ff */
[----:B------:R-:W-:Y:S01]  /*3410*/  UIADD3 UR21, UR21, UR8, -UR12 ;  /* 0x0000000815157290 */ /* 0x000fe2000fffe80c */
[----:B------:R-:W0:Y:S01]  /*3420*/  LDGDEPBAR ;  /* 0x00000000000079af */ /* 0x000e220000000000 */
[----:B------:R-:W-:-:S02]  /*3430*/  IMAD R10, R5, 0x8, R7 ;  /* 0x00000008050a7824 */ /* 0x000fc400078e0207 */
[----:B------:R-:W-:Y:S01]  /*3440*/  UIMAD.WIDE UR4, UR21, 0x2aaaaaab, URZ ;  /* 0x2aaaaaab150478a5 */ /* 0x000fe2000f8e023f */
[----:B------:R-:W-:Y:S01]  /*3450*/  LDSM.16.MT88.4 R80, [R228+0x3900] ;  /* 0x00390000e450783b */ /* 0x000fe20000004200 */
[----:B------:R-:W-:Y:S02]  /*3460*/  @P1 IMAD.HI.U32 R7, R10, c[0x0][0x2c8], RZ ;  /* 0x0000b2000a071a27 */ /* 0x000fe400078e00ff */
[----:B------:R-:W-:Y:S01]  /*3470*/  USHF.R.U32.HI UR21, URZ, 0x1f, UR5 ;  /* 0x0000001f3f157899 */ /* 0x000fe20008011605 */
[----:B------:R-:W-:Y:S01]  /*3480*/  STL [R1+0x30], R10 ;  /* 0x0000300a01007387 */ /* 0x000fe20000100800 */
[----:B------:R-:W-:Y:S01]  /*3490*/  IMAD.MOV.U32 R5, RZ, RZ, R10 ;  /* 0x000000ffff057224 */ /* 0x000fe200078e000a */
[----:B------:R-:W-:Y:S01]  /*34a0*/  @P0 SHF.R.U32.HI R5, RZ, c[0x0][0x2cc], R7 ;  /* 0x0000b300ff050a19 */ /* 0x000fe20000011607 */
[----:B------:R-:W-:-:S04]  /*34b0*/  ULEA.HI.SX32 UR21, UR5, UR21, 0x1c ;  /* 0x0000001505157291 */ /* 0x000fc8000f8fe23f */
[----:B------:R-:W1:Y:S01]  /*34c0*/  SHFL.IDX PT, R8, R5, RZ, 0x1c1f ;  /* 0x001c1fff05087589 */ /* 0x000e6200000e0000 */
[----:B------:R-:W-:-:S03]  /*34d0*/  UISETP.LT.AND UP0, UPT, URZ, UR21, UPT ;  /* 0x000000153f00728c */ /* 0x000fc6000bf01270 */
[----:B------:R2:W3:Y:S01]  /*34e0*/  SHFL.IDX PT, R7, R5, 0x1, 0x1c1f ;  /* 0x003c1f0005077f89 */ /* 0x0004e200000e0000 */
[----:B------:R-:W-:-:S04]  /*34f0*/  USEL UR21, URZ, UR21, !UP0 ;  /* 0x000000153f157287 */ /* 0x000fc8000c000000 */
[----:B------:R-:W-:Y:S01]  /*3500*/  UISETP.GE.AND UP0, UPT, UR20, UR21, UPT ;  /* 0x000000151400728c */ /* 0x000fe2000bf06270 */
[----:B--2---:R-:W-:-:S04]  /*3510*/  LOP3.LUT R5, R6, 0x7ffffffc, RZ, 0xc0, !PT ;  /* 0x7ffffffc06057812 */ /* 0x004fc800078ec0ff */
[----:B------:R-:W-:Y:S01]  /*3520*/  IADD3 R5, R2, -R5, RZ ;  /* 0x8000000502057210 */ /* 0x000fe20007ffe0ff */
[----:B------:R-:W-:-:S04]  /*3530*/  IMAD.U32 R2, RZ, RZ, UR22 ;  /* 0x00000016ff027e24 */ /* 0x000fc8000f8e00ff */
[----:B------:R-:W-:-:S05]  /*3540*/  IMAD.SHL.U32 R9, R5, 0x2, RZ ;  /* 0x0000000205097824 */ /* 0x000fca00078e00ff */
[C---:B------:R-:W-:Y:S01]  /*3550*/  IADD3 R2, -R9.reuse, 0x1, R2 ;  /* 0x0000000109027810 */ /* 0x040fe20007ffe102 */
[----:B------:R2:W-:Y:S01]  /*3560*/  STL [R1+0x34], R9 ;  /* 0x0000340901007387 */ /* 0x0005e20000100800 */
[----:B------:R-:W-:Y:S02]  /*3570*/  IADD3 R6, -R9, UR22, RZ ;  /* 0x0000001609067c10 */ /* 0x000fe4000fffe1ff */
[----:B------:R-:W-:-:S05]  /*3580*/  IADD3 R2, R2, -UR12, RZ ;  /* 0x8000000c02027c10 */ /* 0x000fca000fffe0ff */
[C---:B-1----:R-:W-:Y:S01]  /*3590*/  IMAD.IADD R5, R2.reuse, 0x1, R8 ;  /* 0x0000000102057824 */ /* 0x042fe200078e0208 */
[----:B---3--:R-:W-:-:S04]  /*35a0*/  IADD3 R2, R2, R7, RZ ;  /* 0x0000000702027210 */ /* 0x008fc80007ffe0ff */
[C---:B------:R-:W-:Y:S02]  /*35b0*/  IMNMX R5, R6.reuse, R5, PT ;  /* 0x0000000506057217 */ /* 0x040fe40003800200 */
[----:B------:R-:W-:Y:S02]  /*35c0*/  IMNMX R2, R6, R2, PT ;  /* 0x0000000206027217 */ /* 0x000fe40003800200 */
[C---:B------:R-:W-:Y:S02]  /*35d0*/  ISETP.GT.AND P0, PT, R5.reuse, RZ, PT ;  /* 0x000000ff0500720c */ /* 0x040fe40003f04270 */
[C---:B------:R-:W-:Y:S02]  /*35e0*/  ISETP.GT.AND P6, PT, R5.reuse, 0x1, PT ;  /* 0x000000010500780c */ /* 0x040fe40003fc4270 */
[----:B------:R-:W-:Y:S02]  /*35f0*/  FSEL R8, R72, -INF , P0 ;  /* 0xff80000048087808 */ /* 0x000fe40000000000 */
[----:B------:R-:W-:-:S02]  /*3600*/  ISETP.GT.AND P0, PT, R5, 0x8, PT ;  /* 0x000000080500780c */ /* 0x000fc40003f04270 */
[----:B------:R-:W-:Y:S02]  /*3610*/  ISETP.GT.AND P5, PT, R2, RZ, PT ;  /* 0x000000ff0200720c */ /* 0x000fe40003fa4270 */
[----:B------:R-:W-:Y:S02]  /*3620*/  FSEL R10, R64, -INF , P0 ;  /* 0xff800000400a7808 */ /* 0x000fe40000000000 */
[----:B------:R-:W-:Y:S02]  /*3630*/  ISETP.GT.AND P0, PT, R2, 0x9, PT ;  /* 0x000000090200780c */ /* 0x000fe40003f04270 */
[----:B--2---:R-:W-:Y:S02]  /*3640*/  FSEL R9, R73, -INF , P6 ;  /* 0xff80000049097808 */ /* 0x004fe40003000000 */
[----:B------:R-:W-:Y:S02]  /*3650*/  FSEL R14, R74, -INF , P5 ;  /* 0xff8000004a0e7808 */ /* 0x000fe40002800000 */
[----:B------:R-:W-:-:S02]  /*3660*/  FSEL R21, R67, -INF , P0 ;  /* 0xff80000043157808 */ /* 0x000fc40000000000 */
[C---:B------:R-:W-:Y:S02]  /*3670*/  ISETP.GT.AND P5, PT, R5.reuse, 0x9, PT ;  /* 0x000000090500780c */ /* 0x040fe40003fa4270 */
[----:B------:R-:W-:Y:S02]  /*3680*/  ISETP.GT.AND P0, PT, R5, 0x11, PT ;  /* 0x000000110500780c */ /* 0x000fe40003f04270 */
[----:B------:R-:W-:Y:S02]  /*3690*/  FMNMX.FTZ R6, R8, R9, !PT ;  /* 0x0000000908067209 */ /* 0x000fe40007810000 */
[----:B------:R-:W-:Y:S02]  /*36a0*/  ISETP.GT.AND P1, PT, R2, 0x1, PT ;  /* 0x000000010200780c */ /* 0x000fe40003f24270 */
[----:B------:R-:W-:Y:S02]  /*36b0*/  FSEL R11, R65, -INF , P5 ;  /* 0xff800000410b7808 */ /* 0x000fe40002800000 */
[----:B------:R-:W-:-:S02]  /*36c0*/  FSEL R22, R61, -INF , P0 ;  /* 0xff8000003d167808 */ /* 0x000fc40000000000 */
[----:B------:R-:W-:Y:S02]  /*36d0*/  ISETP.GT.AND P5, PT, R5, 0x10, PT ;  /* 0x000000100500780c */ /* 0x000fe40003fa4270 */
[----:B------:R-:W-:Y:S02]  /*36e0*/  ISETP.GT.AND P0, PT, R2, 0x10, PT ;  /* 0x000000100200780c */ /* 0x000fe40003f04270 */
[----:B------:R-:W-:Y:S02]  /*36f0*/  FMNMX.FTZ R6, R10, R6, !PT ;  /* 0x000000060a067209 */ /* 0x000fe40007810000 */
[----:B------:R-:W-:Y:S02]  /*3700*/  FSEL R15, R75, -INF , P1 ;  /* 0xff8000004b0f7808 */ /* 0x000fe40000800000 */
[----:B------:R-:W-:Y:S01]  /*3710*/  ISETP.GT.AND P1, PT, R2, 0x8, PT ;  /* 0x000000080200780c */ /* 0x000fe20003f24270 */
[----:B------:R-:W-:Y:S01]  /*3720*/  LDSM.16.MT88.4 R72, [R228+0x6100] ;  /* 0x00610000e448783b */ /* 0x000fe20000004200 */
[----:B------:R-:W-:-:S02]  /*3730*/  FSEL R13, R60, -INF , P5 ;  /* 0xff8000003c0d7808 */ /* 0x000fc40002800000 */
[----:B------:R-:W-:Y:S02]  /*3740*/  FSEL R25, R62, -INF , P0 ;  /* 0xff8000003e197808 */ /* 0x000fe40000000000 */
[----:B------:R-:W-:Y:S02]  /*3750*/  FMNMX.FTZ R6, R11, R6, !PT ;  /* 0x000000060b067209 */ /* 0x000fe40007810000 */
[----:B------:R-:W-:Y:S02]  /*3760*/  ISETP.GT.AND P0, PT, R2, 0x19, PT ;  /* 0x000000190200780c */ /* 0x000fe40003f04270 */
[----:B------:R-:W-:Y:S02]  /*3770*/  FSEL R20, R66, -INF , P1 ;  /* 0xff80000042147808 */ /* 0x000fe40000800000 */
[----:B------:R-:W-:Y:S01]  /*3780*/  ISETP.GT.AND P1, PT, R5, 0x18, PT ;  /* 0x000000180500780c */ /* 0x000fe20003f24270 */
[----:B------:R-:W-:Y:S01]  /*3790*/  LDSM.16.MT88.4 R64, [R226+0x3100] ;  /* 0x00310000e240783b */ /* 0x000fe20000004200 */
[----:B------:R-:W-:-:S02]  /*37a0*/  FMNMX.FTZ R6, R13, R6, !PT ;  /* 0x000000060d067209 */ /* 0x000fc40007810000 */
[----:B------:R-:W-:Y:S02]  /*37b0*/  FSEL R56, R79, -INF , P0 ;  /* 0xff8000004f387808 */ /* 0x000fe40000000000 */
[C---:B------:R-:W-:Y:S02]  /*37c0*/  ISETP.GT.AND P0, PT, R5.reuse, 0x20, PT ;  /* 0x000000200500780c */ /* 0x040fe40003f04270 */
[----:B------:R-:W-:Y:S02]  /*37d0*/  ISETP.GT.AND P6, PT, R5, 0x19, PT ;  /* 0x000000190500780c */ /* 0x000fe40003fc4270 */
[----:B------:R-:W-:Y:S02]  /*37e0*/  FSEL R23, R76, -INF , P1 ;  /* 0xff8000004c177808 */ /* 0x000fe40000800000 */
[----:B------:R-:W-:Y:S02]  /*37f0*/  FMNMX.FTZ R6, R22, R6, !PT ;  /* 0x0000000616067209 */ /* 0x000fe40007810000 */
[----:B------:R-:W-:-:S02]  /*3800*/  FSEL R96, R40, -INF , P0 ;  /* 0xff80000028607808 */ /* 0x000fc40000000000 */
[C---:B------:R-:W-:Y:S02]  /*3810*/  ISETP.GT.AND P5, PT, R2.reuse, 0x11, PT ;  /* 0x000000110200780c */ /* 0x040fe40003fa4270 */
[----:B------:R-:W-:Y:S02]  /*3820*/  ISETP.GT.AND P0, PT, R2, 0x21, PT ;  /* 0x000000210200780c */ /* 0x000fe40003f04270 */
[----:B------:R-:W-:Y:S02]  /*3830*/  FSEL R24, R77, -INF , P6 ;  /* 0xff8000004d187808 */ /* 0x000fe40003000000 */
[----:B------:R-:W-:Y:S02]  /*3840*/  FMNMX.FTZ R6, R23, R6, !PT ;  /* 0x0000000617067209 */ /* 0x000fe40007810000 */
[----:B------:R-:W-:Y:S02]  /*3850*/  FSEL R26, R63, -INF , P5 ;  /* 0xff8000003f1a7808 */ /* 0x000fe40002800000 */
[----:B------:R-:W-:-:S02]  /*3860*/  FSEL R97, R43, -INF , P0 ;  /* 0xff8000002b617808 */ /* 0x000fc40000000000 */
[C---:B------:R-:W-:Y:S02]  /*3870*/  ISETP.GT.AND P5, PT, R5.reuse, 0x21, PT ;  /* 0x000000210500780c */ /* 0x040fe40003fa4270 */
[----:B------:R-:W-:Y:S02]  /*3880*/  ISETP.GT.AND P0, PT, R5, 0x28, PT ;  /* 0x000000280500780c */ /* 0x000fe40003f04270 */
[----:B------:R-:W-:Y:S02]  /*3890*/  FMNMX.FTZ R6, R24, R6, !PT ;  /* 0x0000000618067209 */ /* 0x000fe40007810000 */
[----:B------:R-:W-:Y:S02]  /*38a0*/  FMNMX.FTZ R7, R14, R15, !PT ;  /* 0x0000000f0e077209 */ /* 0x000fe40007810000 */
[----:B------:R-:W-:Y:S02]  /*38b0*/  FSEL R95, R41, -INF , P5 ;  /* 0xff800000295f7808 */ /* 0x000fe40002800000 */
[----:B------:R-:W-:-:S02]  /*38c0*/  FSEL R93, R36, -INF , P0 ;  /* 0xff800000245d7808 */ /* 0x000fc40000000000 */
[----:B------:R-:W-:Y:S02]  /*38d0*/  FMNMX.FTZ R6, R96, R6, !PT ;  /* 0x0000000660067209 */ /* 0x000fe40007810000 */
[----:B------:R-:W-:Y:S02]  /*38e0*/  ISETP.GT.AND P0, PT, R2, 0x29, PT ;  /* 0x000000290200780c */ /* 0x000fe40003f04270 */
[----:B------:R-:W-:Y:S02]  /*38f0*/  FMNMX.FTZ R7, R20, R7, !PT ;  /* 0x0000000714077209 */ /* 0x000fe40007810000 */
[----:B------:R-:W-:Y:S02]  /*3900*/  ISETP.GT.AND P1, PT, R2, 0x18, PT ;  /* 0x000000180200780c */ /* 0x000fe40003f24270 */
[----:B------:R-:W-:Y:S02]  /*3910*/  ISETP.GT.AND P5, PT, R5, 0x29, PT ;  /* 0x000000290500780c */ /* 0x000fe40003fa4270 */
[----:B------:R-:W-:-:S02]  /*3920*/  FMNMX.FTZ R6, R95, R6, !PT ;  /* 0x000000065f067209 */ /* 0x000fc40007810000 */
[----:B------:R-:W-:Y:S02]  /*3930*/  FSEL R99, R39, -INF , P0 ;  /* 0xff80000027637808 */ /* 0x000fe40000000000 */
[----:B------:R-:W-:Y:S02]  /*3940*/  FMNMX.FTZ R7, R21, R7, !PT ;  /* 0x0000000715077209 */ /* 0x000fe40007810000 */
[----:B------:R-:W-:Y:S02]  /*3950*/  ISETP.GT.AND P0, PT, R5, 0x30, PT ;  /* 0x000000300500780c */ /* 0x000fe40003f04270 */
[----:B------:R-:W-:Y:S02]  /*3960*/  FSEL R27, R78, -INF , P1 ;  /* 0xff8000004e1b7808 */ /* 0x000fe40000800000 */
[----:B------:R-:W-:Y:S01]  /*3970*/  FSEL R92, R37, -INF , P5 ;  /* 0xff800000255c7808 */ /* 0x000fe20002800000 */
[----:B------:R-:W-:Y:S01]  /*3980*/  LDSM.16.MT88.4 R76, [R228+0x900] ;  /* 0x00090000e44c783b */ /* 0x000fe20000004200 */
[----:B------:R-:W-:-:S02]  /*3990*/  FMNMX.FTZ R6, R93, R6, !PT ;  /* 0x000000065d067209 */ /* 0x000fc40007810000 */
[----:B------:R-:W-:Y:S02]  /*39a0*/  ISETP.GT.AND P1, PT, R2, 0x20, PT ;  /* 0x000000200200780c */ /* 0x000fe40003f24270 */
[----:B------:R-:W-:Y:S02]  /*39b0*/  FMNMX.FTZ R7, R25, R7, !PT ;  /* 0x0000000719077209 */ /* 0x000fe40007810000 */
[----:B------:R-:W-:Y:S02]  /*39c0*/  FSEL R168, R32, -INF , P0 ;  /* 0xff80000020a87808 */ /* 0x000fe40000000000 */
[----:B------:R-:W-:Y:S02]  /*39d0*/  ISETP.GT.AND P0, PT, R2, 0x31, PT ;  /* 0x000000310200780c */ /* 0x000fe40003f04270 */
[----:B------:R-:W-:Y:S02]  /*39e0*/  ISETP.GT.AND P5, PT, R5, 0x31, PT ;  /* 0x000000310500780c */ /* 0x000fe40003fa4270 */
[----:B------:R-:W-:-:S02]  /*39f0*/  FMNMX.FTZ R6, R92, R6, !PT ;  /* 0x000000065c067209 */ /* 0x000fc40007810000 */
[----:B------:R-:W-:Y:S02]  /*3a00*/  FSEL R98, R42, -INF , P1 ;  /* 0xff8000002a627808 */ /* 0x000fe40000800000 */
[----:B------:R-:W-:Y:S01]  /*3a10*/  FMNMX.FTZ R7, R26, R7, !PT ;  /* 0x000000071a077209 */ /* 0x000fe20007810000 */
[----:B------:R-:W-:Y:S01]  /*3a20*/  LDSM.16.MT88.4 R40, [R225+0x900] ;  /* 0x00090000e128783b */ /* 0x000fe20000004200 */
[----:B------:R-:W-:Y:S02]  /*3a30*/  ISETP.GT.AND P1, PT, R2, 0x28, PT ;  /* 0x000000280200780c */ /* 0x000fe40003f24270 */
[----:B------:R-:W-:Y:S02]  /*3a40*/  FSEL R167, R35, -INF , P0 ;  /* 0xff80000023a77808 */ /* 0x000fe40000000000 */
[----:B------:R-:W-:Y:S02]  /*3a50*/  FSEL R166, R33, -INF , P5 ;  /* 0xff80000021a67808 */ /* 0x000fe40002800000 */
[----:B------:R-:W-:-:S02]  /*3a60*/  ISETP.GT.AND P0, PT, R5, 0x38, PT ;  /* 0x000000380500780c */ /* 0x000fc40003f04270 */
[----:B------:R-:W-:Y:S02]  /*3a70*/  FMNMX.FTZ R6, R168, R6, !PT ;  /* 0x00000006a8067209 */ /* 0x000fe40007810000 */
[----:B------:R-:W-:Y:S02]  /*3a80*/  FMNMX.FTZ R7, R27, R7, !PT ;  /* 0x000000071b077209 */ /* 0x000fe40007810000 */
        /* <DEDUP_REMOVED lines=8> */
[----:B------:R-:W-:Y:S01]  /*3b10*/  ISETP.GT.AND P1, PT, R5, 0x40, PT ;  /* 0x000000400500780c */ /* 0x000fe20003f24270 */
[----:B------:R-:W-:Y:S01]  /*3b20*/  LDSM.16.MT88.4 R32, [R229+0x900] ;  /* 0x00090000e520783b */ /* 0x000fe20000004200 */
        /* <DEDUP_REMOVED lines=10> */
[----:B------:R-:W-:Y:S02]  /*3bd0*/  ISETP.GT.AND P1, PT, R5, 0x49, PT ;  /* 0x000000490500780c */ /* 0x000fe40003f24270 */
[----:B------:R-:W-:Y:S02]  /*3be0*/  FMNMX.FTZ R7, R94, R7, !PT ;  /* 0x000000075e077209 */ /* 0x000fe40007810000 */
[----:B------:R-:W-:Y:S02]  /*3bf0*/  FSEL R177, R52, -INF , P5 ;  /* 0xff80000034b17808 */ /* 0x000fe40002800000 */
[----:B------:R-:W-:-:S02]  /*3c00*/  FMNMX.FTZ R6, R178, R6, !PT ;  /* 0x00000006b2067209 */ /* 0x000fc40007810000 */
[----:B------:R-:W-:Y:S02]  /*3c10*/  FSEL R176, R53, -INF , P1 ;  /* 0xff80000035b07808 */ /* 0x000fe40000800000 */
[----:B------:R-:W-:Y:S02]  /*3c20*/  FMNMX.FTZ R7, R99, R7, !PT ;  /* 0x0000000763077209 */ /* 0x000fe40007810000 */
[----:B------:R-:W-:Y:S02]  /*3c30*/  ISETP.GT.AND P1, PT, R2, 0x38, PT ;  /* 0x000000380200780c */ /* 0x000fe40003f24270 */
[----:B------:R-:W-:Y:S02]  /*3c40*/  ISETP.GT.AND P0, PT, R5, 0x50, PT ;  /* 0x000000500500780c */ /* 0x000fe40003f04270 */
[----:B------:R-:W-:Y:S02]  /*3c50*/  FMNMX.FTZ R6, R177, R6, !PT ;  /* 0x00000006b1067209 */ /* 0x000fe40007810000 */
[----:B------:R-:W-:-:S02]  /*3c60*/  FMNMX.FTZ R7, R169, R7, !PT ;  /* 0x00000007a9077209 */ /* 0x000fc40007810000 */
[----:B------:R-:W-:Y:S02]  /*3c70*/  FSEL R142, R46, -INF , P1 ;  /* 0xff8000002e8e7808 */ /* 0x000fe40000800000 */
[C---:B------:R-:W-:Y:S02]  /*3c80*/  ISETP.GT.AND P6, PT, R5.reuse, 0x51, PT ;  /* 0x000000510500780c */ /* 0x040fe40003fc4270 */
[C---:B------:R-:W-:Y:S02]  /*3c90*/  ISETP.GT.AND P5, PT, R5.reuse, 0x58, PT ;  /* 0x000000580500780c */ /* 0x040fe40003fa4270 */
[----:B------:R-:W-:Y:S02]  /*3ca0*/  FSEL R250, R16, -INF , P0 ;  /* 0xff80000010fa7808 */ /* 0x000fe40000000000 */
[----:B------:R-:W-:Y:S02]  /*3cb0*/  ISETP.GT.AND P1, PT, R5, 0x59, PT ;  /* 0x000000590500780c */ /* 0x000fe40003f24270 */
[----:B------:R-:W-:-:S02]  /*3cc0*/  ISETP.GT.AND P0, PT, R2, 0x39, PT ;  /* 0x000000390200780c */ /* 0x000fc40003f04270 */
[----:B------:R-:W-:Y:S02]  /*3cd0*/  FMNMX.FTZ R5, R176, R6, !PT ;  /* 0x00000006b0057209 */ /* 0x000fe40007810000 */
[----:B------:R-:W-:Y:S02]  /*3ce0*/  FMNMX.FTZ R6, R167, R7, !PT ;  /* 0x00000007a7067209 */ /* 0x000fe40007810000 */
[----:B------:R-:W-:Y:S02]  /*3cf0*/  FSEL R143, R47, -INF , P0 ;  /* 0xff8000002f8f7808 */ /* 0x000fe40000000000 */
[----:B------:R-:W-:Y:S01]  /*3d00*/  FSEL R100, R17, -INF , P6 ;  /* 0xff80000011647808 */ /* 0x000fe20003000000 */
[----:B------:R-:W-:Y:S01]  /*3d10*/  LDSM.16.MT88.4 R44, [R229+0x100] ;  /* 0x00010000e52c783b */ /* 0x000fe20000004200 */
[----:B------:R-:W-:Y:S02]  /*3d20*/  FMNMX.FTZ R5, R250, R5, !PT ;  /* 0x00000005fa057209 */ /* 0x000fe40007810000 */
[----:B------:R-:W-:-:S02]  /*3d30*/  ISETP.GT.AND P0, PT, R2, 0x40, PT ;  /* 0x000000400200780c */ /* 0x000fc40003f04270 */
[----:B------:R-:W-:Y:S02]  /*3d40*/  FMNMX.FTZ R6, R142, R6, !PT ;  /* 0x000000068e067209 */ /* 0x000fe40007810000 */
[----:B------:R-:W-:Y:S02]  /*3d50*/  FSEL R251, R48, -INF , P5 ;  /* 0xff80000030fb7808 */ /* 0x000fe40002800000 */
[----:B------:R-:W-:Y:S02]  /*3d60*/  FMNMX.FTZ R141, R100, R5, !PT ;  /* 0x00000005648d7209 */ /* 0x000fe40007810000 */
[----:B------:R-:W-:Y:S02]  /*3d70*/  ISETP.GT.AND P5, PT, R2, 0x41, PT ;  /* 0x000000410200780c */ /* 0x000fe40003fa4270 */
[----:B------:R-:W-:Y:S02]  /*3d80*/  FSEL R174, R30, -INF , P0 ;  /* 0xff8000001eae7808 */ /* 0x000fe40000000000 */
[----:B------:R-:W-:-:S02]  /*3d90*/  FMNMX.FTZ R5, R143, R6, !PT ;  /* 0x000000068f057209 */ /* 0x000fc40007810000 */
[----:B------:R-:W-:Y:S02]  /*3da0*/  FSEL R89, R49, -INF , P1 ;  /* 0xff80000031597808 */ /* 0x000fe40000800000 */
[----:B------:R-:W-:Y:S02]  /*3db0*/  FSEL R173, R31, -INF , P5 ;  /* 0xff8000001fad7808 */ /* 0x000fe40002800000 */
[----:B------:R-:W-:Y:S02]  /*3dc0*/  ISETP.GT.AND P1, PT, R2, 0x48, PT ;  /* 0x000000480200780c */ /* 0x000fe40003f24270 */
[----:B------:R-:W-:Y:S02]  /*3dd0*/  FMNMX.FTZ R5, R174, R5, !PT ;  /* 0x00000005ae057209 */ /* 0x000fe40007810000 */
[----:B------:R-:W-:Y:S02]  /*3de0*/  ISETP.GT.AND P0, PT, R2, 0x49, PT ;  /* 0x000000490200780c */ /* 0x000fe40003f04270 */
[----:B------:R-:W-:-:S02]  /*3df0*/  FSEL R172, R54, -INF , P1 ;  /* 0xff80000036ac7808 */ /* 0x000fc40000800000 */
[----:B------:R-:W-:Y:S02]  /*3e00*/  FMNMX.FTZ R5, R173, R5, !PT ;  /* 0x00000005ad057209 */ /* 0x000fe40007810000 */
[----:B------:R-:W-:Y:S02]  /*3e10*/  FSEL R175, R55, -INF , P0 ;  /* 0xff80000037af7808 */ /* 0x000fe40000000000 */
[----:B------:R-:W-:Y:S01]  /*3e20*/  ISETP.GT.AND P1, PT, R2, 0x50, PT ;  /* 0x000000500200780c */ /* 0x000fe20003f24270 */
[----:B------:R-:W-:Y:S01]  /*3e30*/  LDSM.16.MT88.4 R52, [R228+0x100] ;  /* 0x00010000e434783b */ /* 0x000fe20000004200 */
        /* <DEDUP_REMOVED lines=10> */
[----:B------:R-:W-:Y:S01]  /*3ee0*/  ISETP.GT.AND P0, PT, R2, 0x59, PT ;  /* 0x000000590200780c */ /* 0x000fe20003f04270 */
[----:B------:R-:W-:Y:S01]  /*3ef0*/  LDSM.16.MT88.4 R16, [R225+0x100] ;  /* 0x00010000e110783b */ /* 0x000fe20000004200 */
[----:B------:R-:W-:Y:S02]  /*3f00*/  FSEL R170, R50, -INF , P1 ;  /* 0xff80000032aa7808 */ /* 0x000fe40000800000 */
[----:B------:R-:W-:Y:S02]  /*3f10*/  FMNMX.FTZ R2, R171, R5, !PT ;  /* 0x00000005ab027209 */ /* 0x000fe40007810000 */
[----:B------:R-:W-:Y:S02]  /*3f20*/  FSEL R252, R51, -INF , P0 ;  /* 0xff80000033fc7808 */ /* 0x000fe40000000000 */
[----:B------:R-:W-:-:S04]  /*3f30*/  FMNMX.FTZ R2, R170, R2, !PT ;  /* 0x00000002aa027209 */ /* 0x000fc80007810000 */
        /* <DEDUP_REMOVED lines=8> */
[----:B------:R-:W-:-:S05]  /*3fc0*/  FMUL.FTZ R12, R141, c[0x0][0x2d0] ;  /* 0x0000b4008d0c7a20 */ /* 0x000fca0000410000 */
[----:B------:R-:W-:-:S05]  /*3fd0*/  FSEL R12, R12, RZ, P0 ;  /* 0x000000ff0c0c7208 */ /* 0x000fca0000000000 */
[----:B------:R-:W-:-:S04]  /*3fe0*/  FFMA.FTZ R5, R8, c[0x0][0x2d0], -R12 ;  /* 0x0000b40008057a23 */ /* 0x000fc8000001080c */
[----:B------:R1:W-:Y:S01]  /*3ff0*/  MUFU.EX2 R90, R5 ;  /* 0x00000005005a7308 */ /* 0x0003e20000000800 */
[----:B--2---:R-:W-:-:S04]  /*4000*/  FMNMX.FTZ R140, R2, R140, !PT ;  /* 0x0000008c028c7209 */ /* 0x004fc80007810000 */
[C---:B------:R-:W-:Y:S01]  /*4010*/  FSETP.NEU.FTZ.AND P0, PT, R140.reuse, -INF , PT ;  /* 0xff8000008c00780b */ /* 0x040fe20003f1d000 */
[----:B------:R-:W-:-:S05]  /*4020*/  FMUL.FTZ R2, R140, c[0x0][0x2d0] ;  /* 0x0000b4008c027a20 */ /* 0x000fca0000410000 */
[----:B------:R-:W-:Y:S02]  /*4030*/  FSEL R2, R2, RZ, P0 ;  /* 0x000000ff02027208 */ /* 0x000fe40000000000 */
[----:B------:R-:W-:Y:S01]  /*4040*/  PLOP3.LUT P0, PT, PT, PT, UP0, 0x80, 0x0 ;  /* 0x000000000000781c */ /* 0x000fe20003f0f008 */
[----:B-1----:R-:W-:Y:S02]  /*4050*/  FFMA.FTZ R5, R9, c[0x0][0x2d0], -R12 ;  /* 0x0000b40009057a23 */ /* 0x002fe4000001080c */
[--C-:B------:R-:W-:Y:S02]  /*4060*/  FFMA.FTZ R4, R14, c[0x0][0x2d0], -R2.reuse ;  /* 0x0000b4000e047a23 */ /* 0x100fe40000010802 */
[----:B------:R1:W2:Y:S01]  /*4070*/  MUFU.EX2 R101, R5 ;  /* 0x0000000500657308 */ /* 0x0002a20000000800 */
[--C-:B------:R-:W-:Y:S02]  /*4080*/  FFMA.FTZ R3, R20, c[0x0][0x2d0], -R2.reuse ;  /* 0x0000b40014037a23 */ /* 0x100fe40000010802 */
[----:B------:R-:W-:-:S05]  /*4090*/  FFMA.FTZ R0, R26, c[0x0][0x2d0], -R2 ;  /* 0x0000b4001a007a23 */ /* 0x000fca0000010802 */
[----:B------:R3:W-:Y:S01]  /*40a0*/  MUFU.EX2 R105, R4 ;  /* 0x0000000400697308 */ /* 0x0007e20000000800 */
[----:B-1----:R-:W-:-:S07]  /*40b0*/  FFMA.FTZ R5, R10, c[0x0][0x2d0], -R12 ;  /* 0x0000b4000a057a23 */ /* 0x002fce000001080c */
[----:B------:R1:W-:Y:S01]  /*40c0*/  MUFU.EX2 R57, R0 ;  /* 0x0000000000397308 */ /* 0x0003e20000000800 */
[----:B--2---:R-:W-:Y:S01]  /*40d0*/  F2FP.BF16.PACK_AB R8, R101, R90 ;  /* 0x0000005a6508723e */ /* 0x004fe200000010ff */
[----:B---3--:R-:W-:-:S06]  /*40e0*/  FFMA.FTZ R4, R15, c[0x0][0x2d0], -R2 ;  /* 0x0000b4000f047a23 */ /* 0x008fcc0000010802 */
[----:B------:R2:W-:Y:S08]  /*40f0*/  MUFU.EX2 R181, R5 ;  /* 0x0000000500b57308 */ /* 0x0005f00000000800 */
[----:B------:R-:W3:Y:S01]  /*4100*/  MUFU.EX2 R14, R4 ;  /* 0x00000004000e7308 */ /* 0x000ee20000000800 */
[----:B-1----:R-:W-:Y:S02]  /*4110*/  FFMA.FTZ R0, R27, c[0x0][0x2d0], -R2 ;  /* 0x0000b4001b007a23 */ /* 0x002fe40000010802 */
[----:B--2---:R-:W-:-:S05]  /*4120*/  FFMA.FTZ R5, R11, c[0x0][0x2d0], -R12 ;  /* 0x0000b4000b057a23 */ /* 0x004fca000001080c */
[----:B------:R1:W-:Y:S01]  /*4130*/  MUFU.EX2 R15, R0 ;  /* 0x00000000000f7308 */ /* 0x0003e20000000800 */
[----:B---3--:R-:W-:-:S07]  /*4140*/  F2FP.BF16.PACK_AB R9, R14, R105 ;  /* 0x000000690e09723e */ /* 0x008fce00000010ff */
[----:B------:R2:W3:Y:S01]  /*4150*/  MUFU.EX2 R183, R5 ;  /* 0x0000000500b77308 */ /* 0x0004e20000000800 */
[----:B-1----:R-:W-:Y:S02]  /*4160*/  FFMA.FTZ R0, R56, c[0x0][0x2d0], -R2 ;  /* 0x0000b40038007a23 */ /* 0x002fe40000010802 */
[----:B--2---:R-:W-:Y:S01]  /*4170*/  FFMA.FTZ R5, R13, c[0x0][0x2d0], -R12 ;  /* 0x0000b4000d057a23 */ /* 0x004fe2000001080c */
[----:B---3--:R-:W-:-:S04]  /*4180*/  F2FP.BF16.PACK_AB R10, R183, R181 ;  /* 0x000000b5b70a723e */ /* 0x008fc800000010ff */
[----:B------:R1:W-:Y:S08]  /*4190*/  MUFU.EX2 R13, R3 ;  /* 0x00000003000d7308 */ /* 0x0003f00000000800 */
[----:B------:R2:W-:Y:S01]  /*41a0*/  MUFU.EX2 R102, R5 ;  /* 0x0000000500667308 */ /* 0x0005e20000000800 */
[----:B-1----:R-:W-:-:S07]  /*41b0*/  FFMA.FTZ R3, R21, c[0x0][0x2d0], -R2 ;  /* 0x0000b40015037a23 */ /* 0x002fce0000010802 */
[----:B------:R1:W3:Y:S01]  /*41c0*/  MUFU.EX2 R180, R3 ;  /* 0x0000000300b47308 */ /* 0x0002e20000000800 */
[----:B--2---:R-:W2:Y:S01]  /*41d0*/  LDSM.16.MT88.4 R4, [R226+0x100] ;  /* 0x00010000e204783b */ /* 0x004ea20000004200 */
[----:B-1----:R-:W-:Y:S01]  /*41e0*/  FFMA.FTZ R3, R22, c[0x0][0x2d0], -R12 ;  /* 0x0000b40016037a23 */ /* 0x002fe2000001080c */
[----:B---3--:R-:W-:-:S05]  /*41f0*/  F2FP.BF16.PACK_AB R11, R180, R13 ;  /* 0x0000000db40b723e */ /* 0x008fca00000010ff */
[----:B------:R1:W3:Y:S02]  /*4200*/  MUFU.EX2 R103, R3 ;  /* 0x0000000300677308 */ /* 0x0002e40000000800 */
[C---:B------:R-:W-:Y:S08]  /*4210*/  HMMA.16816.F32.BF16 R60, R8.reuse, R16, RZ ;  /* 0x00000010083c723c */ /* 0x040ff000000418ff */
[----:B------:R-:W-:Y:S01]  /*4220*/  HMMA.16816.F32.BF16 R48, R8, R18, RZ ;  /* 0x000000120830723c */ /* 0x000fe200000418ff */
[----:B-1----:R-:W-:-:S04]  /*4230*/  FFMA.FTZ R3, R23, c[0x0][0x2d0], -R12 ;  /* 0x0000b40017037a23 */ /* 0x002fc8000001080c */
[----:B------:R1:W-:Y:S03]  /*4240*/  MUFU.EX2 R104, R3 ;  /* 0x0000000300687308 */ /* 0x0003e60000000800 */
[C---:B------:R-:W-:Y:S08]  /*4250*/  HMMA.16816.F32.BF16 R20, R8.reuse, R44, RZ ;  /* 0x0000002c0814723c */ /* 0x040ff000000418ff */
[----:B------:R-:W-:Y:S01]  /*4260*/  HMMA.16816.F32.BF16 R16, R8, R46, RZ ;  /* 0x0000002e0810723c */ /* 0x000fe200000418ff */
[----:B------:R-:W-:Y:S01]  /*4270*/  LDSM.16.MT88.4 R44, [R228+0x3100] ;  /* 0x00310000e42c783b */ /* 0x000fe20000004200 */
[----:B-1----:R-:W-:-:S06]  /*4280*/  FFMA.FTZ R3, R24, c[0x0][0x2d0], -R12 ;  /* 0x0000b40018037a23 */ /* 0x002fcc000001080c */
[C---:B--2---:R-:W-:Y:S01]  /*4290*/  HMMA.16816.F32.BF16 R28, R8.reuse, R4, RZ ;  /* 0x00000004081c723c */ /* 0x044fe200000418ff */
[----:B------:R1:W2:Y:S06]  /*42a0*/  MUFU.EX2 R182, R3 ;  /* 0x0000000300b67308 */ /* 0x0002ac0000000800 */
[----:B---3--:R-:W-:Y:S01]  /*42b0*/  F2FP.BF16.PACK_AB R4, R103, R102 ;  /* 0x000000666704723e */ /* 0x008fe200000010ff */
[----:B-1----:R-:W-:Y:S02]  /*42c0*/  FFMA.FTZ R3, R25, c[0x0][0x2d0], -R2 ;  /* 0x0000b40019037a23 */ /* 0x002fe40000010802 */
[----:B------:R-:W-:Y:S02]  /*42d0*/  HMMA.16816.F32.BF16 R24, R8, R6, RZ ;  /* 0x000000060818723c */ /* 0x000fe400000418ff */
[----:B------:R-:W-:Y:S05]  /*42e0*/  MUFU.EX2 R91, R3 ;  /* 0x00000003005b7308 */ /* 0x000fea0000000800 */
[----:B--2---:R-:W-:-:S03]  /*42f0*/  F2FP.BF16.PACK_AB R6, R182, R104 ;  /* 0x00000068b606723e */ /* 0x004fc600000010ff */
[----:B------:R1:W2:Y:S02]  /*4300*/  MUFU.EX2 R3, R0 ;  /* 0x0000000000037308 */ /* 0x0002a40000000800 */
[----:B-1----:R-:W-:Y:S01]  /*4310*/  IMAD.MOV.U32 R0, RZ, RZ, R57 ;  /* 0x000000ffff007224 */ /* 0x002fe200078e0039 */
[----:B--2---:R-:W-:Y:S01]  /*4320*/  F2FP.BF16.PACK_AB R7, R3, R15 ;  /* 0x0000000f0307723e */ /* 0x004fe200000010ff */
[----:B------:R-:W1:Y:S03]  /*4330*/  LDSM.16.MT88.4 R56, [R225+0x3100] ;  /* 0x00310000e138783b */ /* 0x000e660000004200 */
[----:B------:R-:W-:-:S07]  /*4340*/  F2FP.BF16.PACK_AB R5, R0, R91 ;  /* 0x0000005b0005723e */ /* 0x000fce00000010ff */
[C---:B------:R-:W-:Y:S08]  /*4350*/  HMMA.16816.F32.BF16 R160, R4.reuse, R40, R60 ;  /* 0x0000002804a0723c */ /* 0x040ff0000004183c */
[----:B------:R-:W-:Y:S01]  /*4360*/  HMMA.16816.F32.BF16 R144, R4, R42, R48 ;  /* 0x0000002a0490723c */ /* 0x000fe20000041830 */
[----:B------:R-:W-:Y:S07]  /*4370*/  LDSM.16.MT88.4 R48, [R225+0x6100] ;  /* 0x00610000e130783b */ /* 0x000fee0000004200 */
[----:B------:R-:W-:Y:S08]  /*4380*/  HMMA.16816.F32.BF16 R40, R8, R52, RZ ;  /* 0x000000340828723c */ /* 0x000ff000000418ff */
[C---:B------:R-:W-:Y:S08]  /*4390*/  HMMA.16816.F32.BF16 R112, R4.reuse, R32, R20 ;  /* 0x000000200470723c */ /* 0x040ff00000041814 */
[C---:B------:R-:W-:Y:S01]  /*43a0*/  HMMA.16816.F32.BF16 R148, R4.reuse, R34, R16 ;  /* 0x000000220494723c */ /* 0x040fe20000041810 */
[----:B------:R-:W2:Y:S07]  /*43b0*/  LDSM.16.MT88.4 R32, [R225+0x3900] ;  /* 0x00390000e120783b */ /* 0x000eae0000004200 */
[C---:B------:R-:W-:Y:S08]  /*43c0*/  HMMA.16816.F32.BF16 R136, R4.reuse, R36, R28 ;  /* 0x000000240488723c */ /* 0x040ff0000004181c */
[----:B------:R-:W-:Y:S01]  /*43d0*/  HMMA.16816.F32.BF16 R124, R4, R38, R24 ;  /* 0x00000026047c723c */ /* 0x000fe20000041818 */
[----:B------:R-:W3:Y:S07]  /*43e0*/  LDSM.16.MT88.4 R36, [R229+0x3100] ;  /* 0x00310000e524783b */ /* 0x000eee0000004200 */
[C---:B------:R-:W-:Y:S01]  /*43f0*/  HMMA.16816.F32.BF16 R28, R8.reuse, R54, RZ ;  /* 0x00000036081c723c */ /* 0x040fe200000418ff */
[----:B------:R-:W4:Y:S07]  /*4400*/  LDSM.16.MT88.4 R52, [R226+0x6100] ;  /* 0x00610000e234783b */ /* 0x000f2e0000004200 */
[C---:B-1----:R-:W-:Y:S08]  /*4410*/  HMMA.16816.F32.BF16 R24, R8.reuse, R56, RZ ;  /* 0x000000380818723c */ /* 0x042ff000000418ff */
[C---:B------:R-:W-:Y:S08]  /*4420*/  HMMA.16816.F32.BF16 R20, R8.reuse, R58, RZ ;  /* 0x0000003a0814723c */ /* 0x040ff000000418ff */
[----:B------:R-:W-:Y:S08]  /*4430*/  HMMA.16816.F32.BF16 R16, R8, R64, RZ ;  /* 0x000000400810723c */ /* 0x000ff000000418ff */
[C---:B------:R-:W-:Y:S01]  /*4440*/  HMMA.16816.F32.BF16 R116, R4.reuse, R76, R40 ;  /* 0x0000004c0474723c */ /* 0x040fe20000041828 */
[----:B------:R-:W1:Y:S07]  /*4450*/  LDSM.16.MT88.4 R40, [R229+0x6100] ;  /* 0x00610000e528783b */ /* 0x000e6e0000004200 */
[C---:B------:R-:W-:Y:S01]  /*4460*/  HMMA.16816.F32.BF16 R108, R4.reuse, R78, R28 ;  /* 0x0000004e046c723c */ /* 0x040fe2000004181c */
[----:B------:R-:W5:Y:S07]  /*4470*/  LDSM.16.MT88.4 R76, [R225+0x6900] ;  /* 0x00690000e14c783b */ /* 0x000f6e0000004200 */
[C---:B--2---:R-:W-:Y:S08]  /*4480*/  HMMA.16816.F32.BF16 R120, R4.reuse, R32, R24 ;  /* 0x000000200478723c */ /* 0x044ff00000041818 */
[----:B------:R-:W-:Y:S08]  /*4490*/  HMMA.16816.F32.BF16 R128, R4, R34, R20 ;  /* 0x000000220480723c */ /* 0x000ff00000041814 */
[C---:B------:R-:W-:Y:S08]  /*44a0*/  HMMA.16816.F32.BF16 R64, R8.reuse, R66, RZ ;  /* 0x000000420840723c */ /* 0x040ff000000418ff */
[C---:B---3--:R-:W-:Y:S08]  /*44b0*/  HMMA.16816.F32.BF16 R32, R8.reuse, R36, RZ ;  /* 0x000000240820723c */ /* 0x048ff000000418ff */
[C---:B------:R-:W-:Y:S08]  /*44c0*/  HMMA.16816.F32.BF16 R28, R8.reuse, R38, RZ ;  /* 0x00000026081c723c */ /* 0x040ff000000418ff */
[----:B------:R-:W-:Y:S08]  /*44d0*/  HMMA.16816.F32.BF16 R24, R8, R44, RZ ;  /* 0x0000002c0818723c */ /* 0x000ff000000418ff */
[----:B------:R-:W-:Y:S07]  /*44e0*/  HMMA.16816.F32.BF16 R132, R4, R68, R16 ;  /* 0x000000440484723c */ /* 0x000fee0000041810 */
[----:B------:R-:W-:Y:S01]  /*44f0*/  IMAD.MOV.U32 R68, RZ, RZ, R105 ;  /* 0x000000ffff447224 */ /* 0x000fe200078e0069 */
[----:B------:R-:W-:Y:S01]  /*4500*/  HMMA.16816.F32.BF16 R20, R8, R46, RZ ;  /* 0x0000002e0814723c */ /* 0x000fe200000418ff */
[----:B------:R-:W-:-:S07]  /*4510*/  IMAD.MOV.U32 R69, RZ, RZ, R104 ;  /* 0x000000ffff457224 */ /* 0x000fce00078e0068 */
[C---:B------:R-:W-:Y:S08]  /*4520*/  HMMA.16816.F32.BF16 R16, R8.reuse, R48, RZ ;  /* 0x000000300810723c */ /* 0x040ff000000418ff */
[C---:B------:R-:W-:Y:S08]  /*4530*/  HMMA.16816.F32.BF16 R60, R8.reuse, R50, RZ ;  /* 0x00000032083c723c */ /* 0x040ff000000418ff */
[C---:B----4-:R-:W-:Y:S08]  /*4540*/  HMMA.16816.F32.BF16 R56, R8.reuse, R52, RZ ;  /* 0x000000340838723c */ /* 0x050ff000000418ff */
[C---:B-1----:R-:W-:Y:S08]  /*4550*/  HMMA.16816.F32.BF16 R48, R8.reuse, R40, RZ ;  /* 0x000000280830723c */ /* 0x042ff000000418ff */
[C---:B------:R-:W-:Y:S08]  /*4560*/  HMMA.16816.F32.BF16 R44, R8.reuse, R42, RZ ;  /* 0x0000002a082c723c */ /* 0x040ff000000418ff */
[C---:B------:R-:W-:Y:S08]  /*4570*/  HMMA.16816.F32.BF16 R52, R8.reuse, R54, RZ ;  /* 0x000000360834723c */ /* 0x040ff000000418ff */
[C---:B------:R-:W-:Y:S08]  /*4580*/  HMMA.16816.F32.BF16 R40, R8.reuse, R72, RZ ;  /* 0x000000480828723c */ /* 0x040ff000000418ff */
[----:B------:R-:W-:Y:S07]  /*4590*/  HMMA.16816.F32.BF16 R36, R8, R74, RZ ;  /* 0x0000004a0824723c */ /* 0x000fee00000418ff */
[----:B------:R-:W-:Y:S01]  /*45a0*/  MOV R8, R103 ;  /* 0x0000006700087202 */ /* 0x000fe20000000f00 */
[----:B------:R-:W-:Y:S01]  /*45b0*/  IMAD.MOV.U32 R9, RZ, RZ, R102 ;  /* 0x000000ffff097224 */ /* 0x000fe200078e0066 */
[----:B------:R-:W-:Y:S01]  /*45c0*/  HMMA.16816.F32.BF16 R104, R4, R70, R64 ;  /* 0x000000460468723c */ /* 0x000fe20000041840 */
[----:B------:R-:W-:-:S02]  /*45d0*/  IMAD.MOV.U32 R10, RZ, RZ, R101 ;  /* 0x000000ffff0a7224 */ /* 0x000fc400078e0065 */
[----:B------:R-:W-:-:S04]  /*45e0*/  IMAD.MOV.U32 R11, RZ, RZ, R100 ;  /* 0x000000ffff0b7224 */ /* 0x000fc800078e0064 */
[----:B------:R-:W-:Y:S01]  /*45f0*/  MOV R66, R91 ;  /* 0x0000005b00427202 */ /* 0x000fe20000000f00 */
[----:B------:R-:W-:Y:S01]  /*4600*/  HMMA.16816.F32.BF16 R100, R4, R84, R32 ;  /* 0x000000540464723c */ /* 0x000fe20000041820 */
[----:B------:R-:W-:-:S06]  /*4610*/  IMAD.MOV.U32 R67, RZ, RZ, R90 ;  /* 0x000000ffff437224 */ /* 0x000fcc00078e005a */
[----:B------:R-:W-:Y:S01]  /*4620*/  IMAD.MOV.U32 R34, RZ, RZ, R89 ;  /* 0x000000ffff227224 */ /* 0x000fe200078e0059 */
[----:B------:R-:W-:Y:S01]  /*4630*/  HMMA.16816.F32.BF16 R72, R4, R80, R24 ;  /* 0x000000500448723c */ /* 0x000fe20000041818 */
[----:B------:R-:W-:Y:S01]  /*4640*/  IMAD.MOV.U32 R35, RZ, RZ, R88 ;  /* 0x000000ffff237224 */ /* 0x000fe200078e0058 */
[----:B------:R-:W-:Y:S01]  /*4650*/  MOV R84, R10 ;  /* 0x0000000a00547202 */ /* 0x000fe20000000f00 */
[----:B------:R-:W-:-:S04]  /*4660*/  IMAD.MOV.U32 R85, RZ, RZ, R9 ;  /* 0x000000ffff557224 */ /* 0x000fc800078e0009 */
[----:B------:R-:W-:Y:S01]  /*4670*/  MOV R27, R66 ;  /* 0x00000042001b7202 */ /* 0x000fe20000000f00 */
[----:B------:R-:W-:Y:S01]  /*4680*/  HMMA.16816.F32.BF16 R88, R4, R86, R28 ;  /* 0x000000560458723c */ /* 0x000fe2000004181c */
[----:B------:R-:W-:-:S06]  /*4690*/  IMAD.MOV.U32 R26, RZ, RZ, R67 ;  /* 0x000000ffff1a7224 */ /* 0x000fcc00078e0043 */
[----:B------:R-:W-:Y:S01]  /*46a0*/  IMAD.MOV.U32 R87, RZ, RZ, R68 ;  /* 0x000000ffff577224 */ /* 0x000fe200078e0044 */
[C---:B------:R-:W-:Y:S01]  /*46b0*/  HMMA.16816.F32.BF16 R80, R4.reuse, R82, R20 ;  /* 0x000000520450723c */ /* 0x040fe20000041814 */
[----:B------:R-:W-:Y:S01]  /*46c0*/  IMAD.MOV.U32 R86, RZ, RZ, R69 ;  /* 0x000000ffff567224 */ /* 0x000fe200078e0045 */
[----:B------:R-:W1:Y:S01]  /*46d0*/  LDSM.16.MT88.4 R20, [R226+0x6900] ;  /* 0x00690000e214783b */ /* 0x000e620000004200 */
[----:B------:R-:W-:Y:S02]  /*46e0*/  IMAD.MOV.U32 R31, RZ, RZ, R8 ;  /* 0x000000ffff1f7224 */ /* 0x000fe400078e0008 */
[----:B------:R-:W-:Y:S02]  /*46f0*/  IMAD.MOV.U32 R30, RZ, RZ, R11 ;  /* 0x000000ffff1e7224 */ /* 0x000fe400078e000b */
[----:B------:R-:W2:Y:S01]  /*4700*/  LDSM.16.MT88.4 R8, [R228+0x6900] ;  /* 0x00690000e408783b */ /* 0x000ea20000004200 */
[C---:B-----5:R-:W-:Y:S03]  /*4710*/  HMMA.16816.F32.BF16 R68, R4.reuse, R76, R16 ;  /* 0x0000004c0444723c */ /* 0x060fe60000041810 */
[----:B------:R-:W3:Y:S05]  /*4720*/  LDSM.16.MT88.4 R16, [R229+0x6900] ;  /* 0x00690000e510783b */ /* 0x000eea0000004200 */
[C---:B------:R-:W-:Y:S08]  /*4730*/  HMMA.16816.F32.BF16 R76, R4.reuse, R78, R60 ;  /* 0x0000004e044c723c */ /* 0x040ff0000004183c */
[C---:B-1----:R-:W-:Y:S08]  /*4740*/  HMMA.16816.F32.BF16 R64, R4.reuse, R20, R56 ;  /* 0x000000140440723c */ /* 0x042ff00000041838 */
[C---:B--2---:R-:W-:Y:S08]  /*4750*/  HMMA.16816.F32.BF16 R40, R4.reuse, R8, R40 ;  /* 0x000000080428723c */ /* 0x044ff00000041828 */
[C---:B---3--:R-:W-:Y:S07]  /*4760*/  HMMA.16816.F32.BF16 R56, R4.reuse, R16, R48 ;  /* 0x000000100438723c */ /* 0x048fee0000041830 */
[----:B------:R-:W-:Y:S01]  /*4770*/  IMAD.MOV.U32 R49, RZ, RZ, R0 ;  /* 0x000000ffff317224 */ /* 0x000fe200078e0000 */
[----:B------:R-:W-:Y:S01]  /*4780*/  MOV R51, R34 ;  /* 0x0000002200337202 */ /* 0x000fe20000000f00 */
[----:B------:R-:W-:Y:S01]  /*4790*/  FFMA.FTZ R0, R96, c[0x0][0x2d0], -R12 ;  /* 0x0000b40060007a23 */ /* 0x000fe2000001080c */
[----:B------:R-:W-:Y:S01]  /*47a0*/  HMMA.16816.F32.BF16 R44, R4, R18, R44 ;  /* 0x00000012042c723c */ /* 0x000fe2000004182c */
[----:B------:R-:W-:Y:S01]  /*47b0*/  IMAD.MOV.U32 R48, RZ, RZ, R35 ;  /* 0x000000ffff307224 */ /* 0x000fe200078e0023 */
[----:B------:R-:W1:Y:S01]  /*47c0*/  LDSM.16.MT88.4 R16, [R225+0x1100] ;  /* 0x00110000e110783b */ /* 0x000e620000004200 */
[----:B------:R2:W-:Y:S01]  /*47d0*/  MUFU.EX2 R25, R0 ;  /* 0x0000000000197308 */ /* 0x0005e20000000800 */
[----:B------:R-:W-:-:S04]  /*47e0*/  IMAD.MOV.U32 R50, RZ, RZ, R252 ;  /* 0x000000ffff327224 */ /* 0x000fc800078e00fc */
[C---:B------:R-:W-:Y:S01]  /*47f0*/  HMMA.16816.F32.BF16 R32, R4.reuse, R10, R36 ;  /* 0x0000000a0420723c */ /* 0x040fe20000041824 */
[----:B------:R-:W3:Y:S06]  /*4800*/  LDSM.16.MT88.4 R8, [R226+0x1100] ;  /* 0x00110000e208783b */ /* 0x000eec0000004200 */
[----:B------:R-:W-:Y:S01]  /*4810*/  MOV R38, R181 ;  /* 0x000000b500267202 */ /* 0x000fe20000000f00 */
[----:B------:R-:W-:Y:S01]  /*4820*/  HMMA.16816.F32.BF16 R60, R4, R22, R52 ;  /* 0x00000016043c723c */ /* 0x000fe20000041834 */
[----:B------:R-:W-:Y:S01]  /*4830*/  IMAD.MOV.U32 R37, RZ, RZ, R51 ;  /* 0x000000ffff257224 */ /* 0x000fe200078e0033 */
[----:B------:R-:W4:Y:S01]  /*4840*/  LDSM.16.MT88.4 R20, [R229+0x1100] ;  /* 0x00110000e514783b */ /* 0x000f220000004200 */
[----:B--2---:R-:W-:-:S04]  /*4850*/  FFMA.FTZ R0, R95, c[0x0][0x2d0], -R12 ;  /* 0x0000b4005f007a23 */ /* 0x004fc8000001080c */
[----:B------:R2:W5:Y:S02]  /*4860*/  MUFU.EX2 R181, R0 ;  /* 0x0000000000b57308 */ /* 0x0005640000000800 */
[----:B--2---:R-:W-:Y:S01]  /*4870*/  FFMA.FTZ R0, R93, c[0x0][0x2d0], -R12 ;  /* 0x0000b4005d007a23 */ /* 0x004fe2000001080c */
[----:B-----5:R-:W-:-:S05]  /*4880*/  F2FP.BF16.PACK_AB R4, R181, R25 ;  /* 0x00000019b504723e */ /* 0x020fca00000010ff */
[----:B------:R2:W-:Y:S02]  /*4890*/  MUFU.EX2 R29, R0 ;  /* 0x00000000001d7308 */ /* 0x0005e40000000800 */
[----:B--2---:R-:W-:-:S06]  /*48a0*/  FFMA.FTZ R0, R92, c[0x0][0x2d0], -R12 ;  /* 0x0000b4005c007a23 */ /* 0x004fcc000001080c */
        /* <DEDUP_REMOVED lines=10> */
[----:B------:R-:W2:Y:S02]  /*4950*/  MUFU.EX2 R28, R0 ;  /* 0x00000000001c7308 */ /* 0x000ea40000000800 */
[----:B--2---:R-:W-:Y:S01]  /*4960*/  F2FP.BF16.PACK_AB R7, R28, R39 ;  /* 0x000000271c07723e */ /* 0x004fe200000010ff */
[----:B------:R-:W-:-:S06]  /*4970*/  IMAD.MOV.U32 R0, RZ, RZ, R86 ;  /* 0x000000ffff007224 */ /* 0x000fcc00078e0056 */
[C---:B-1----:R-:W-:Y:S07]  /*4980*/  HMMA.16816.F32.BF16 R52, R4.reuse, R16, R160 ;  /* 0x000000100434723c */ /* 0x042fee00000418a0 */
[----:B------:R-:W-:Y:S01]  /*4990*/  IMAD.MOV.U32 R161, RZ, RZ, R38 ;  /* 0x000000ffffa17224 */ /* 0x000fe200078e0026 */
[----:B------:R-:W-:Y:S01]  /*49a0*/  MOV R38, R50 ;  /* 0x0000003200267202 */ /* 0x000fe20000000f00 */
[----:B------:R-:W-:Y:S01]  /*49b0*/  IMAD.MOV.U32 R163, RZ, RZ, R48 ;  /* 0x000000ffffa37224 */ /* 0x000fe200078e0030 */
[----:B---3--:R-:W-:Y:S01]  /*49c0*/  HMMA.16816.F32.BF16 R92, R4, R10, R124 ;  /* 0x0000000a045c723c */ /* 0x008fe2000004187c */
[----:B------:R-:W-:-:S02]  /*49d0*/  IMAD.MOV.U32 R162, RZ, RZ, R49 ;  /* 0x000000ffffa27224 */ /* 0x000fc400078e0031 */
[----:B------:R-:W-:-:S05]  /*49e0*/  IMAD.MOV.U32 R160, RZ, RZ, R87 ;  /* 0x000000ffffa07224 */ /* 0x000fca00078e0057 */
[C---:B------:R-:W-:Y:S01]  /*49f0*/  HMMA.16816.F32.BF16 R48, R4.reuse, R18, R144 ;  /* 0x000000120430723c */ /* 0x040fe20000041890 */
[----:B------:R-:W1:Y:S06]  /*4a00*/  LDSM.16.MT88.4 R16, [R228+0x1100] ;  /* 0x00110000e410783b */ /* 0x000e6c0000004200 */
[----:B------:R-:W-:Y:S01]  /*4a10*/  IMAD.MOV.U32 R146, RZ, RZ, R84 ;  /* 0x000000ffff927224 */ /* 0x000fe200078e0054 */
[----:B------:R-:W-:Y:S01]  /*4a20*/  MOV R144, R29 ;  /* 0x0000001d00907202 */ /* 0x000fe20000000f00 */
[----:B------:R-:W-:Y:S01]  /*4a30*/  IMAD.MOV.U32 R147, RZ, RZ, R85 ;  /* 0x000000ffff937224 */ /* 0x000fe200078e0055 */
[----:B----4-:R-:W-:Y:S01]  /*4a40*/  HMMA.16816.F32.BF16 R96, R4, R20, R112 ;  /* 0x000000140460723c */ /* 0x010fe20000041870 */
[----:B------:R-:W-:-:S07]  /*4a50*/  IMAD.MOV.U32 R145, RZ, RZ, R30 ;  /* 0x000000ffff917224 */ /* 0x000fce00078e001e */
[C---:B------:R-:W-:Y:S01]  /*4a60*/  HMMA.16816.F32.BF16 R84, R4.reuse, R8, R136 ;  /* 0x000000080454723c */ /* 0x040fe20000041888 */
[----:B------:R-:W2:Y:S06]  /*4a70*/  LDSM.16.MT88.4 R8, [R225+0x4100] ;  /* 0x00410000e108783b */ /* 0x000eac0000004200 */
[----:B------:R-:W-:Y:S01]  /*4a80*/  MOV R136, R28 ;  /* 0x0000001c00887202 */ /* 0x000fe20000000f00 */
[----:B------:R-:W-:Y:S01]  /*4a90*/  IMAD.MOV.U32 R137, RZ, RZ, R31 ;  /* 0x000000ffff897224 */ /* 0x000fe200078e001f */
[----:B------:R-:W-:Y:S01]  /*4aa0*/  HMMA.16816.F32.BF16 R112, R4, R22, R148 ;  /* 0x000000160470723c */ /* 0x000fe20000041894 */
[----:B------:R-:W3:Y:S01]  /*4ab0*/  LDSM.16.MT88.4 R28, [R226+0x4100] ;  /* 0x00410000e21c783b */ /* 0x000ee20000004200 */
[----:B------:R-:W-:-:S02]  /*4ac0*/  IMAD.MOV.U32 R138, RZ, RZ, R25 ;  /* 0x000000ffff8a7224 */ /* 0x000fc400078e0019 */
[----:B------:R-:W-:Y:S01]  /*4ad0*/  IMAD.MOV.U32 R139, RZ, RZ, R24 ;  /* 0x000000ffff8b7224 */ /* 0x000fe200078e0018 */
[----:B------:R-:W-:Y:S03]  /*4ae0*/  LDSM.16.MT88.4 R20, [R226+0x7100] ;  /* 0x00710000e214783b */ /* 0x000fe60000004200 */
        /* <DEDUP_REMOVED lines=8> */
[----:B------:R-:W-:Y:S01]  /*4b70*/  IMAD.MOV.U32 R28, RZ, RZ, R27 ;  /* 0x000000ffff1c7224 */ /* 0x000fe200078e001b */
[C---:B------:R-:W-:Y:S01]  /*4b80*/  HMMA.16816.F32.BF16 R148, R4.reuse, R30, R104 ;  /* 0x0000001e0494723c */ /* 0x040fe20000041868 */
[----:B------:R-:W3:Y:S06]  /*4b90*/  LDSM.16.MT88.4 R24, [R225+0x7100] ;  /* 0x00710000e118783b */ /* 0x000eec0000004200 */
[----:B------:R-:W-:Y:S01]  /*4ba0*/  MOV R105, R144 ;  /* 0x0000009000697202 */ /* 0x000fe20000000f00 */
[----:B------:R-:W-:Y:S01]  /*4bb0*/  IMAD.MOV.U32 R106, RZ, RZ, R145 ;  /* 0x000000ffff6a7224 */ /* 0x000fe200078e0091 */
[----:B-1----:R-:W-:Y:S01]  /*4bc0*/  HMMA.16816.F32.BF16 R124, R4, R18, R88 ;  /* 0x00000012047c723c */ /* 0x002fe20000041858 */
[----:B------:R-:W-:-:S02]  /*4bd0*/  IMAD.MOV.U32 R104, RZ, RZ, R146 ;  /* 0x000000ffff687224 */ /* 0x000fc400078e0092 */
[----:B------:R-:W-:Y:S02]  /*4be0*/  IMAD.MOV.U32 R107, RZ, RZ, R147 ;  /* 0x000000ffff6b7224 */ /* 0x000fe400078e0093 */
[----:B------:R-:W-:Y:S02]  /*4bf0*/  IMAD.MOV.U32 R30, RZ, RZ, R136 ;  /* 0x000000ffff1e7224 */ /* 0x000fe400078e0088 */
[----:B------:R-:W-:Y:S01]  /*4c00*/  IMAD.MOV.U32 R31, RZ, RZ, R137 ;  /* 0x000000ffff1f7224 */ /* 0x000fe200078e0089 */
        /* <DEDUP_REMOVED lines=8> */
[C---:B------:R-:W-:Y:S07]  /*4c90*/  HMMA.16816.F32.BF16 R72, R4.reuse, R20, R64 ;  /* 0x000000140448723c */ /* 0x040fee0000041840 */
[----:B------:R-:W-:Y:S01]  /*4ca0*/  IMAD.MOV.U32 R21, RZ, RZ, R39 ;  /* 0x000000ffff157224 */ /* 0x000fe200078e0027 */
[C---:B------:R-:W-:Y:S07]  /*4cb0*/  HMMA.16816.F32.BF16 R136, R4.reuse, R26, R76 ;  /* 0x0000001a0488723c */ /* 0x040fee000004184c */
[----:B------:R-:W-:Y:S01]  /*4cc0*/  IMAD.MOV.U32 R79, RZ, RZ, R0 ;  /* 0x000000ffff4f7224 */ /* 0x000fe200078e0000 */
[----:B------:R-:W-:Y:S01]  /*4cd0*/  MOV R77, R163 ;  /* 0x000000a3004d7202 */ /* 0x000fe20000000f00 */
[----:B------:R-:W-:Y:S01]  /*4ce0*/  FFMA.FTZ R0, R168, c[0x0][0x2d0], -R12 ;  /* 0x0000b400a8007a23 */ /* 0x000fe2000001080c */
[----:B------:R-:W-:Y:S01]  /*4cf0*/  MOV R78, R104 ;  /* 0x00000068004e7202 */ /* 0x000fe20000000f00 */
[----:B------:R-:W-:Y:S01]  /*4d00*/  IMAD.MOV.U32 R168, RZ, RZ, R162 ;  /* 0x000000ffffa87224 */ /* 0x000fe200078e00a2 */
[----:B-1----:R-:W-:Y:S01]  /*4d10*/  HMMA.16816.F32.BF16 R64, R4, R16, R56 ;  /* 0x000000100440723c */ /* 0x002fe20000041838 */
[----:B------:R-:W-:-:S02]  /*4d20*/  IMAD.MOV.U32 R162, RZ, RZ, R250 ;  /* 0x000000ffffa27224 */ /* 0x000fc400078e00fa */
[----:B------:R1:W-:Y:S01]  /*4d30*/  MUFU.EX2 R250, R0 ;  /* 0x0000000000fa7308 */ /* 0x0003e20000000800 */
[----:B------:R-:W-:Y:S02]  /*4d40*/  IMAD.MOV.U32 R163, RZ, RZ, R183 ;  /* 0x000000ffffa37224 */ /* 0x000fe400078e00b7 */
[----:B------:R-:W-:Y:S02]  /*4d50*/  IMAD.MOV.U32 R76, RZ, RZ, R182 ;  /* 0x000000ffff4c7224 */ /* 0x000fe400078e00b6 */
[----:B------:R-:W-:Y:S01]  /*4d60*/  IMAD.MOV.U32 R27, RZ, RZ, R30 ;  /* 0x000000ffff1b7224 */ /* 0x000fe200078e001e */
[C---:B------:R-:W-:Y:S01]  /*4d70*/  HMMA.16816.F32.BF16 R44, R4.reuse, R18, R44 ;  /* 0x00000012042c723c */ /* 0x040fe2000004182c */
[----:B------:R-:W-:Y:S01]  /*4d80*/  IMAD.MOV.U32 R30, RZ, RZ, R36 ;  /* 0x000000ffff1e7224 */ /* 0x000fe200078e0024 */
[----:B------:R-:W3:Y:S01]  /*4d90*/  LDSM.16.MT88.4 R16, [R225+0x1900] ;  /* 0x00190000e110783b */ /* 0x000ee20000004200 */
[----:B------:R-:W-:Y:S02]  /*4da0*/  IMAD.MOV.U32 R26, RZ, RZ, R31 ;  /* 0x000000ffff1a7224 */ /* 0x000fe400078e001f */
[----:B------:R-:W-:Y:S01]  /*4db0*/  IMAD.MOV.U32 R31, RZ, RZ, R107 ;  /* 0x000000ffff1f7224 */ /* 0x000fe200078e006b */
[----:B------:R-:W-:Y:S01]  /*4dc0*/  MOV R107, R37 ;  /* 0x00000025006b7202 */ /* 0x000fe20000000f00 */
[----:B------:R-:W-:Y:S01]  /*4dd0*/  IMAD.MOV.U32 R104, RZ, RZ, R38 ;  /* 0x000000ffff687224 */ /* 0x000fe200078e0026 */
[----:B--2---:R-:W-:Y:S01]  /*4de0*/  HMMA.16816.F32.BF16 R32, R4, R10, R32 ;  /* 0x0000000a0420723c */ /* 0x004fe20000041820 */
[----:B-1----:R-:W-:-:S04]  /*4df0*/  FFMA.FTZ R0, R166, c[0x0][0x2d0], -R12 ;  /* 0x0000b400a6007a23 */ /* 0x002fc8000001080c */
[----:B------:R1:W2:Y:S03]  /*4e00*/  MUFU.EX2 R183, R0 ;  /* 0x0000000000b77308 */ /* 0x0002a60000000800 */
[C---:B------:R-:W-:Y:S01]  /*4e10*/  HMMA.16816.F32.BF16 R36, R4.reuse, R8, R40 ;  /* 0x000000080424723c */ /* 0x040fe20000041828 */
[----:B------:R-:W4:Y:S07]  /*4e20*/  LDSM.16.MT88.4 R8, [R226+0x1900] ;  /* 0x00190000e208783b */ /* 0x000f2e0000004200 */
[----:B------:R-:W-:Y:S01]  /*4e30*/  HMMA.16816.F32.BF16 R68, R4, R22, R60 ;  /* 0x000000160444723c */ /* 0x000fe2000004183c */
[----:B-1----:R-:W-:-:S06]  /*4e40*/  FFMA.FTZ R0, R165, c[0x0][0x2d0], -R12 ;  /* 0x0000b400a5007a23 */ /* 0x002fcc000001080c */
[----:B--2---:R-:W-:Y:S01]  /*4e50*/  F2FP.BF16.PACK_AB R4, R183, R250 ;  /* 0x000000fab704723e */ /* 0x004fe200000010ff */
[----:B------:R-:W-:Y:S01]  /*4e60*/  IMAD.MOV.U32 R165, RZ, RZ, R251 ;  /* 0x000000ffffa57224 */ /* 0x000fe200078e00fb */
[----:B------:R1:W-:Y:S02]  /*4e70*/  MUFU.EX2 R182, R0 ;  /* 0x0000000000b67308 */ /* 0x0003e40000000800 */
[----:B-1----:R-:W-:Y:S01]  /*4e80*/  FFMA.FTZ R0, R164, c[0x0][0x2d0], -R12 ;  /* 0x0000b400a4007a23 */ /* 0x002fe2000001080c */
[----:B------:R-:W-:Y:S02]  /*4e90*/  MOV R164, R21 ;  /* 0x0000001500a47202 */ /* 0x000fe40000000f00 */
[----:B------:R-:W1:Y:S03]  /*4ea0*/  LDSM.16.MT88.4 R20, [R229+0x1900] ;  /* 0x00190000e514783b */ /* 0x000e660000004200 */
[----:B------:R2:W5:Y:S02]  /*4eb0*/  MUFU.EX2 R251, R0 ;  /* 0x0000000000fb7308 */ /* 0x0005640000000800 */
[----:B--2---:R-:W-:Y:S01]  /*4ec0*/  FFMA.FTZ R0, R169, c[0x0][0x2d0], -R2 ;  /* 0x0000b400a9007a23 */ /* 0x004fe20000010802 */
[----:B-----5:R-:W-:Y:S01]  /*4ed0*/  F2FP.BF16.PACK_AB R6, R251, R182 ;  /* 0x000000b6fb06723e */ /* 0x020fe200000010ff */
[----:B------:R-:W-:-:S02]  /*4ee0*/  IMAD.MOV.U32 R169, RZ, RZ, R78 ;  /* 0x000000ffffa97224 */ /* 0x000fc400078e004e */
[----:B------:R-:W-:Y:S01]  /*4ef0*/  IMAD.MOV.U32 R78, RZ, RZ, R79 ;  /* 0x000000ffff4e7224 */ /* 0x000fe200078e004f */
[----:B------:R-:W-:Y:S01]  /*4f00*/  MOV R79, R30 ;  /* 0x0000001e004f7202 */ /* 0x000fe20000000f00 */
[----:B------:R-:W-:Y:S02]  /*4f10*/  IMAD.MOV.U32 R30, RZ, RZ, R180 ;  /* 0x000000ffff1e7224 */ /* 0x000fe400078e00b4 */
[----:B------:R2:W-:Y:S02]  /*4f20*/  MUFU.EX2 R180, R0 ;  /* 0x0000000000b47308 */ /* 0x0005e40000000800 */
[----:B--2---:R-:W-:-:S06]  /*4f30*/  FFMA.FTZ R0, R167, c[0x0][0x2d0], -R2 ;  /* 0x0000b400a7007a23 */ /* 0x004fcc0000010802 */
[----:B------:R2:W5:Y:S02]  /*4f40*/  MUFU.EX2 R166, R0 ;  /* 0x0000000000a67308 */ /* 0x0005640000000800 */
[----:B--2---:R-:W-:Y:S01]  /*4f50*/  FFMA.FTZ R0, R142, c[0x0][0x2d0], -R2 ;  /* 0x0000b4008e007a23 */ /* 0x004fe20000010802 */
[----:B-----5:R-:W-:Y:S01]  /*4f60*/  F2FP.BF16.PACK_AB R5, R166, R180 ;  /* 0x000000b4a605723e */ /* 0x020fe200000010ff */
[----:B------:R-:W-:Y:S02]  /*4f70*/  IMAD.MOV.U32 R142, RZ, RZ, R104 ;  /* 0x000000ffff8e7224 */ /* 0x000fe400078e0068 */
[----:B------:R-:W-:Y:S01]  /*4f80*/  IMAD.MOV.U32 R104, RZ, RZ, R105 ;  /* 0x000000ffff687224 */ /* 0x000fe200078e0069 */
[----:B------:R-:W-:Y:S02]  /*4f90*/  MOV R105, R181 ;  /* 0x000000b500697202 */ /* 0x000fe40000000f00 */
[----:B------:R2:W-:Y:S02]  /*4fa0*/  MUFU.EX2 R181, R0 ;  /* 0x0000000000b57308 */ /* 0x0005e40000000800 */
[----:B--2---:R-:W-:-:S02]  /*4fb0*/  FFMA.FTZ R0, R143, c[0x0][0x2d0], -R2 ;  /* 0x0000b4008f007a23 */ /* 0x004fc40000010802 */
[----:B------:R-:W-:-:S04]  /*4fc0*/  IMAD.MOV.U32 R143, RZ, RZ, R76 ;  /* 0x000000ffff8f7224 */ /* 0x000fc800078e004c */
[----:B------:R-:W2:Y:S02]  /*4fd0*/  MUFU.EX2 R167, R0 ;  /* 0x0000000000a77308 */ /* 0x000ea40000000800 */
[----:B--2---:R-:W-:Y:S01]  /*4fe0*/  F2FP.BF16.PACK_AB R7, R167, R181 ;  /* 0x000000b5a707723e */ /* 0x004fe200000010ff */
[----:B------:R-:W-:-:S06]  /*4ff0*/  IMAD.MOV.U32 R0, RZ, RZ, R77 ;  /* 0x000000ffff007224 */ /* 0x000fcc00078e004d */
[C---:B---3--:R-:W-:Y:S08]  /*5000*/  HMMA.16816.F32.BF16 R60, R4.reuse, R16, R52 ;  /* 0x00000010043c723c */ /* 0x048ff00000041834 */
[C---:B------:R-:W-:Y:S01]  /*5010*/  HMMA.16816.F32.BF16 R56, R4.reuse, R18, R48 ;  /* 0x000000120438723c */ /* 0x040fe20000041830 */
[----:B------:R-:W2:Y:S07]  /*5020*/  LDSM.16.MT88.4 R16, [R228+0x1900] ;  /* 0x00190000e410783b */ /* 0x000eae0000004200 */
[C---:B----4-:R-:W-:Y:S08]  /*5030*/  HMMA.16816.F32.BF16 R52, R4.reuse, R8, R84 ;  /* 0x000000080434723c */ /* 0x050ff00000041854 */
[C---:B------:R-:W-:Y:S01]  /*5040*/  HMMA.16816.F32.BF16 R48, R4.reuse, R10, R92 ;  /* 0x0000000a0430723c */ /* 0x040fe2000004185c */
[----:B------:R-:W3:Y:S07]  /*5050*/  LDSM.16.MT88.4 R8, [R225+0x4900] ;  /* 0x00490000e108783b */ /* 0x000eee0000004200 */
[C---:B-1----:R-:W-:Y:S07]  /*5060*/  HMMA.16816.F32.BF16 R40, R4.reuse, R20, R96 ;  /* 0x000000140428723c */ /* 0x042fee0000041860 */
[----:B------:R-:W-:Y:S01]  /*5070*/  IMAD.MOV.U32 R96, RZ, RZ, R30 ;  /* 0x000000ffff607224 */ /* 0x000fe200078e001e */
[----:B------:R-:W-:Y:S01]  /*5080*/  MOV R99, R29 ;  /* 0x0000001d00637202 */ /* 0x000fe20000000f00 */
[----:B------:R-:W-:Y:S01]  /*5090*/  IMAD.MOV.U32 R97, RZ, RZ, R31 ;  /* 0x000000ffff617224 */ /* 0x000fe200078e001f */
[----:B------:R-:W-:Y:S01]  /*50a0*/  HMMA.16816.F32.BF16 R112, R4, R22, R112 ;  /* 0x000000160470723c */ /* 0x000fe20000041870 */
[----:B------:R-:W-:Y:S01]  /*50b0*/  IMAD.MOV.U32 R98, RZ, RZ, R28 ;  /* 0x000000ffff627224 */ /* 0x000fe200078e001c */
[----:B------:R-:W-:Y:S01]  /*50c0*/  MOV R21, R79 ;  /* 0x0000004f00157202 */ /* 0x000fe20000000f00 */
[----:B------:R-:W1:Y:S01]  /*50d0*/  LDSM.16.MT88.4 R28, [R226+0x4900] ;  /* 0x00490000e21c783b */ /* 0x000e620000004200 */
[----:B------:R-:W-:-:S03]  /*50e0*/  IMAD.MOV.U32 R20, RZ, RZ, R78 ;  /* 0x000000ffff147224 */ /* 0x000fc600078e004e */
[----:B------:R-:W-:Y:S01]  /*50f0*/  IMAD.MOV.U32 R22, RZ, RZ, R104 ;  /* 0x000000ffff167224 */ /* 0x000fe200078e0068 */
[----:B--2---:R-:W-:Y:S01]  /*5100*/  HMMA.16816.F32.BF16 R116, R4, R16, R116 ;  /* 0x000000100474723c */ /* 0x004fe20000041874 */
[----:B------:R-:W-:-:S06]  /*5110*/  IMAD.MOV.U32 R23, RZ, RZ, R105 ;  /* 0x000000ffff177224 */ /* 0x000fcc00078e0069 */
[----:B------:R-:W-:Y:S01]  /*5120*/  IMAD.MOV.U32 R16, RZ, RZ, R106 ;  /* 0x000000ffff107224 */ /* 0x000fe200078e006a */
[----:B------:R-:W-:Y:S01]  /*5130*/  MOV R17, R107 ;  /* 0x0000006b00117202 */ /* 0x000fe20000000f00 */
[C---:B------:R-:W-:Y:S08]  /*5140*/  HMMA.16816.F32.BF16 R92, R4.reuse, R18, R108 ;  /* 0x00000012045c723c */ /* 0x040ff0000004186c */
[C---:B---3--:R-:W-:Y:S07]  /*5150*/  HMMA.16816.F32.BF16 R104, R4.reuse, R8, R120 ;  /* 0x000000080468723c */ /* 0x048fee0000041878 */
[----:B------:R-:W-:Y:S01]  /*5160*/  MOV R122, R23 ;  /* 0x00000017007a7202 */ /* 0x000fe20000000f00 */
[C---:B------:R-:W-:Y:S01]  /*5170*/  HMMA.16816.F32.BF16 R84, R4.reuse, R10, R128 ;  /* 0x0000000a0454723c */ /* 0x040fe20000041880 */
[----:B------:R-:W2:Y:S01]  /*5180*/  LDSM.16.MT88.4 R8, [R228+0x4900] ;  /* 0x00490000e408783b */ /* 0x000ea20000004200 */
        /* <DEDUP_REMOVED lines=8> */
[----:B-1----:R-:W-:Y:S01]  /*5210*/  HMMA.16816.F32.BF16 R76, R4, R28, R132 ;  /* 0x0000001c044c723c */ /* 0x002fe20000041884 */
[----:B------:R-:W-:-:S02]  /*5220*/  IMAD.MOV.U32 R142, RZ, RZ, R24 ;  /* 0x000000ffff8e7224 */ /* 0x000fc400078e0018 */
[----:B------:R-:W-:Y:S02]  /*5230*/  IMAD.MOV.U32 R128, RZ, RZ, R96 ;  /* 0x000000ffff807224 */ /* 0x000fe400078e0060 */
[----:B------:R-:W-:Y:S02]  /*5240*/  IMAD.MOV.U32 R130, RZ, RZ, R98 ;  /* 0x000000ffff827224 */ /* 0x000fe400078e0062 */
[----:B------:R-:W-:Y:S01]  /*5250*/  IMAD.MOV.U32 R135, RZ, RZ, R16 ;  /* 0x000000ffff877224 */ /* 0x000fe200078e0010 */
[----:B------:R-:W-:Y:S01]  /*5260*/  HMMA.16816.F32.BF16 R148, R4, R30, R148 ;  /* 0x0000001e0494723c */ /* 0x000fe20000041894 */
[----:B------:R-:W-:Y:S02]  /*5270*/  IMAD.MOV.U32 R134, RZ, RZ, R17 ;  /* 0x000000ffff867224 */ /* 0x000fe400078e0011 */
[----:B------:R-:W-:Y:S01]  /*5280*/  IMAD.MOV.U32 R132, RZ, RZ, R26 ;  /* 0x000000ffff847224 */ /* 0x000fe200078e001a */
[----:B------:R-:W1:Y:S01]  /*5290*/  LDSM.16.MT88.4 R16, [R229+0x4900] ;  /* 0x00490000e510783b */ /* 0x000e620000004200 */
[----:B------:R-:W-:-:S02]  /*52a0*/  IMAD.MOV.U32 R131, RZ, RZ, R99 ;  /* 0x000000ffff837224 */ /* 0x000fc400078e0063 */
[----:B------:R-:W-:Y:S01]  /*52b0*/  IMAD.MOV.U32 R133, RZ, RZ, R22 ;  /* 0x000000ffff857224 */ /* 0x000fe200078e0016 */
[----:B------:R-:W3:Y:S01]  /*52c0*/  LDSM.16.MT88.4 R24, [R225+0x7900] ;  /* 0x00790000e118783b */ /* 0x000ee20000004200 */
[----:B------:R-:W-:Y:S01]  /*52d0*/  IMAD.MOV.U32 R22, RZ, RZ, R0 ;  /* 0x000000ffff167224 */ /* 0x000fe200078e0000 */
[----:B------:R-:W-:Y:S01]  /*52e0*/  MOV R28, R131 ;  /* 0x00000083001c7202 */ /* 0x000fe20000000f00 */
[----:B------:R-:W-:Y:S02]  /*52f0*/  IMAD.MOV.U32 R29, RZ, RZ, R21 ;  /* 0x000000ffff1d7224 */ /* 0x000fe400078e0015 */
[----:B------:R-:W-:Y:S02]  /*5300*/  IMAD.MOV.U32 R0, RZ, RZ, R171 ;  /* 0x000000ffff007224 */ /* 0x000fe400078e00ab */
[----:B------:R-:W-:Y:S02]  /*5310*/  IMAD.MOV.U32 R21, RZ, RZ, R169 ;  /* 0x000000ffff157224 */ /* 0x000fe400078e00a9 */
[----:B------:R-:W-:-:S02]  /*5320*/  IMAD.MOV.U32 R31, RZ, RZ, R170 ;  /* 0x000000ffff1f7224 */ /* 0x000fc400078e00aa */
[----:B------:R-:W-:Y:S01]  /*5330*/  IMAD.MOV.U32 R131, RZ, RZ, R23 ;  /* 0x000000ffff837224 */ /* 0x000fe200078e0017 */
[----:B------:R-:W-:Y:S01]  /*5340*/  MOV R30, R21 ;  /* 0x00000015001e7202 */ /* 0x000fe20000000f00 */
[C---:B--2---:R-:W-:Y:S08]  /*5350*/  HMMA.16816.F32.BF16 R96, R4.reuse, R8, R100 ;  /* 0x000000080460723c */ /* 0x044ff00000041864 */
[C---:B------:R-:W-:Y:S01]  /*5360*/  HMMA.16816.F32.BF16 R88, R4.reuse, R10, R88 ;  /* 0x0000000a0458723c */ /* 0x040fe20000041858 */
[----:B------:R-:W2:Y:S07]  /*5370*/  LDSM.16.MT88.4 R8, [R228+0x7900] ;  /* 0x00790000e408783b */ /* 0x000eae0000004200 */
[C---:B-1----:R-:W-:Y:S08]  /*5380*/  HMMA.16816.F32.BF16 R168, R4.reuse, R16, R144 ;  /* 0x0000001004a8723c */ /* 0x042ff00000041890 */
[C---:B------:R-:W-:Y:S01]  /*5390*/  HMMA.16816.F32.BF16 R108, R4.reuse, R18, R124 ;  /* 0x00000012046c723c */ /* 0x040fe2000004187c */
[----:B------:R-:W1:Y:S07]  /*53a0*/  LDSM.16.MT88.4 R16, [R229+0x7900] ;  /* 0x00790000e510783b */ /* 0x000e6e0000004200 */
[C---:B---3--:R-:W-:Y:S07]  /*53b0*/  HMMA.16816.F32.BF16 R136, R4.reuse, R26, R136 ;  /* 0x0000001a0488723c */ /* 0x048fee0000041888 */
[----:B------:R-:W-:Y:S01]  /*53c0*/  IMAD.MOV.U32 R26, RZ, RZ, R0 ;  /* 0x000000ffff1a7224 */ /* 0x000fe200078e0000 */
[----:B------:R-:W-:Y:S01]  /*53d0*/  HMMA.16816.F32.BF16 R80, R4, R24, R80 ;  /* 0x000000180450723c */ /* 0x000fe20000041850 */
[----:B------:R-:W-:Y:S01]  /*53e0*/  FFMA.FTZ R0, R179, c[0x0][0x2d0], -R12 ;  /* 0x0000b400b3007a23 */ /* 0x000fe2000001080c */
[----:B------:R-:W-:Y:S01]  /*53f0*/  MOV R179, R165 ;  /* 0x000000a500b37202 */ /* 0x000fe20000000f00 */
[----:B------:R-:W-:-:S02]  /*5400*/  IMAD.MOV.U32 R27, RZ, RZ, R31 ;  /* 0x000000ffff1b7224 */ /* 0x000fc400078e001f */
[----:B------:R-:W-:Y:S02]  /*5410*/  IMAD.MOV.U32 R31, RZ, RZ, R142 ;  /* 0x000000ffff1f7224 */ /* 0x000fe400078e008e */
[----:B------:R3:W-:Y:S01]  /*5420*/  MUFU.EX2 R142, R0 ;  /* 0x00000000008e7308 */ /* 0x0007e20000000800 */
[----:B------:R-:W-:Y:S01]  /*5430*/  IMAD.MOV.U32 R25, RZ, RZ, R29 ;  /* 0x000000ffff197224 */ /* 0x000fe200078e001d */
[C---:B--2---:R-:W-:Y:S01]  /*5440*/  HMMA.16816.F32.BF16 R36, R4.reuse, R8, R36 ;  /* 0x000000080424723c */ /* 0x044fe20000041824 */
[----:B------:R-:W-:Y:S02]  /*5450*/  IMAD.MOV.U32 R29, RZ, RZ, R22 ;  /* 0x000000ffff1d7224 */ /* 0x000fe400078e0016 */
[----:B------:R-:W-:Y:S02]  /*5460*/  IMAD.MOV.U32 R24, RZ, RZ, R20 ;  /* 0x000000ffff187224 */ /* 0x000fe400078e0014 */
[----:B------:R-:W2:Y:S03]  /*5470*/  LDSM.16.MT88.4 R20, [R226+0x7900] ;  /* 0x00790000e214783b */ /* 0x000ea60000004200 */
[----:B------:R-:W-:Y:S01]  /*5480*/  HMMA.16816.F32.BF16 R32, R4, R10, R32 ;  /* 0x0000000a0420723c */ /* 0x000fe20000041820 */
[----:B------:R-:W4:Y:S01]  /*5490*/  LDSM.16.MT88.4 R8, [R226+0x2100] ;  /* 0x00210000e208783b */ /* 0x000f220000004200 */
[----:B---3--:R-:W-:Y:S01]  /*54a0*/  FFMA.FTZ R0, R178, c[0x0][0x2d0], -R12 ;  /* 0x0000b400b2007a23 */ /* 0x008fe2000001080c */
[----:B------:R-:W-:-:S05]  /*54b0*/  MOV R178, R162 ;  /* 0x000000a200b27202 */ /* 0x000fca0000000f00 */
[C---:B-1----:R-:W-:Y:S01]  /*54c0*/  HMMA.16816.F32.BF16 R64, R4.reuse, R16, R64 ;  /* 0x000000100440723c */ /* 0x042fe20000041840 */
[----:B------:R1:W3:Y:S07]  /*54d0*/  MUFU.EX2 R162, R0 ;  /* 0x0000000000a27308 */ /* 0x0002ee0000000800 */
[----:B------:R-:W-:Y:S01]  /*54e0*/  HMMA.16816.F32.BF16 R44, R4, R18, R44 ;  /* 0x00000012042c723c */ /* 0x000fe2000004182c */
[----:B------:R-:W5:Y:S01]  /*54f0*/  LDSM.16.MT88.4 R16, [R225+0x2100] ;  /* 0x00210000e110783b */ /* 0x000f620000004200 */
[----:B-1----:R-:W-:-:S02]  /*5500*/  FFMA.FTZ R0, R177, c[0x0][0x2d0], -R12 ;  /* 0x0000b400b1007a23 */ /* 0x002fc4000001080c */
[----:B------:R-:W-:Y:S02]  /*5510*/  IMAD.MOV.U32 R177, RZ, RZ, R28 ;  /* 0x000000ffffb17224 */ /* 0x000fe400078e001c */
[----:B------:R-:W-:Y:S02]  /*5520*/  IMAD.MOV.U32 R28, RZ, RZ, R163 ;  /* 0x000000ffff1c7224 */ /* 0x000fe400078e00a3 */
[----:B------:R1:W-:Y:S01]  /*5530*/  MUFU.EX2 R163, R0 ;  /* 0x0000000000a37308 */ /* 0x0003e20000000800 */
[C---:B--2---:R-:W-:Y:S08]  /*5540*/  HMMA.16816.F32.BF16 R72, R4.reuse, R20, R72 ;  /* 0x000000140448723c */ /* 0x044ff00000041848 */
[----:B------:R-:W-:Y:S01]  /*5550*/  HMMA.16816.F32.BF16 R68, R4, R22, R68 ;  /* 0x000000160444723c */ /* 0x000fe20000041844 */
[----:B------:R-:W2:Y:S01]  /*5560*/  LDSM.16.MT88.4 R20, [R229+0x2100] ;  /* 0x00210000e514783b */ /* 0x000ea20000004200 */
[----:B-1----:R-:W-:-:S02]  /*5570*/  FFMA.FTZ R0, R176, c[0x0][0x2d0], -R12 ;  /* 0x0000b400b0007a23 */ /* 0x002fc4000001080c */
[----:B------:R-:W-:Y:S02]  /*5580*/  IMAD.MOV.U32 R176, RZ, RZ, R30 ;  /* 0x000000ffffb07224 */ /* 0x000fe400078e001e */
[----:B------:R1:W1:Y:S01]  /*5590*/  MUFU.EX2 R165, R0 ;  /* 0x0000000000a57308 */ /* 0x0002620000000800 */
[----:B---3--:R-:W-:Y:S01]  /*55a0*/  F2FP.BF16.PACK_AB R4, R162, R142 ;  /* 0x0000008ea204723e */ /* 0x008fe200000010ff */
[----:B-1----:R-:W-:Y:S01]  /*55b0*/  FFMA.FTZ R0, R174, c[0x0][0x2d0], -R2 ;  /* 0x0000b400ae007a23 */ /* 0x002fe20000010802 */
[----:B------:R-:W-:Y:S01]  /*55c0*/  F2FP.BF16.PACK_AB R6, R165, R163 ;  /* 0x000000a3a506723e */ /* 0x000fe200000010ff */
[----:B------:R-:W-:-:S04]  /*55d0*/  IMAD.MOV.U32 R174, RZ, RZ, R143 ;  /* 0x000000ffffae7224 */ /* 0x000fc800078e008f */
[----:B------:R1:W-:Y:S02]  /*55e0*/  MUFU.EX2 R143, R0 ;  /* 0x00000000008f7308 */ /* 0x0003e40000000800 */
[----:B-1----:R-:W-:Y:S02]  /*55f0*/  FFMA.FTZ R0, R173, c[0x0][0x2d0], -R2 ;  /* 0x0000b400ad007a23 */ /* 0x002fe40000010802 */
[----:B------:R-:W-:-:S04]  /*5600*/  IMAD.MOV.U32 R173, RZ, RZ, R160 ;  /* 0x000000ffffad7224 */ /* 0x000fc800078e00a0 */
[----:B------:R1:W3:Y:S02]  /*5610*/  MUFU.EX2 R160, R0 ;  /* 0x0000000000a07308 */ /* 0x0002e40000000800 */
[----:B-1----:R-:W-:Y:S01]  /*5620*/  FFMA.FTZ R0, R172, c[0x0][0x2d0], -R2 ;  /* 0x0000b400ac007a23 */ /* 0x002fe20000010802 */
[----:B---3--:R-:W-:Y:S01]  /*5630*/  F2FP.BF16.PACK_AB R5, R160, R143 ;  /* 0x0000008fa005723e */ /* 0x008fe200000010ff */
[----:B------:R-:W-:-:S04]  /*5640*/  IMAD.MOV.U32 R172, RZ, RZ, R161 ;  /* 0x000000ffffac7224 */ /* 0x000fc800078e00a1 */
[----:B------:R1:W-:Y:S02]  /*5650*/  MUFU.EX2 R161, R0 ;  /* 0x0000000000a17308 */ /* 0x0003e40000000800 */
[----:B-1----:R-:W-:Y:S01]  /*5660*/  FFMA.FTZ R0, R175, c[0x0][0x2d0], -R2 ;  /* 0x0000b400af007a23 */ /* 0x002fe20000010802 */
[----:B------:R-:W-:-:S05]  /*5670*/  MOV R175, R164 ;  /* 0x000000a400af7202 */ /* 0x000fca0000000f00 */
[----:B------:R-:W1:Y:S02]  /*5680*/  MUFU.EX2 R164, R0 ;  /* 0x0000000000a47308 */ /* 0x000e640000000800 */
[----:B-1----:R-:W-:Y:S01]  /*5690*/  F2FP.BF16.PACK_AB R7, R164, R161 ;  /* 0x000000a1a407723e */ /* 0x002fe200000010ff */
[----:B------:R-:W-:-:S06]  /*56a0*/  IMAD.MOV.U32 R0, RZ, RZ, R31 ;  /* 0x000000ffff007224 */ /* 0x000fcc00078e001f */
[C---:B----4-:R-:W-:Y:S08]  /*56b0*/  HMMA.16816.F32.BF16 R100, R4.reuse, R8, R52 ;  /* 0x000000080464723c */ /* 0x050ff00000041834 */
[C---:B------:R-:W-:Y:S01]  /*56c0*/  HMMA.16816.F32.BF16 R52, R4.reuse, R10, R48 ;  /* 0x0000000a0434723c */ /* 0x040fe20000041830 */
[----:B------:R-:W1:Y:S07]  /*56d0*/  LDSM.16.MT88.4 R8, [R225+0x5100] ;  /* 0x00510000e108783b */ /* 0x000e6e0000004200 */
[C---:B-----5:R-:W-:Y:S08]  /*56e0*/  HMMA.16816.F32.BF16 R144, R4.reuse, R16, R60 ;  /* 0x000000100490723c */ /* 0x060ff0000004183c */
[C---:B------:R-:W-:Y:S01]  /*56f0*/  HMMA.16816.F32.BF16 R60, R4.reuse, R18, R56 ;  /* 0x00000012043c723c */ /* 0x040fe20000041838 */
[----:B------:R-:W3:Y:S07]  /*5700*/  LDSM.16.MT88.4 R16, [R228+0x2100] ;  /* 0x00210000e410783b */ /* 0x000eee0000004200 */
[C---:B--2---:R-:W-:Y:S07]  /*5710*/  HMMA.16816.F32.BF16 R40, R4.reuse, R20, R40 ;  /* 0x000000140428723c */ /* 0x044fee0000041828 */
[----:B------:R-:W-:Y:S01]  /*5720*/  IMAD.MOV.U32 R20, RZ, RZ, R28 ;  /* 0x000000ffff147224 */ /* 0x000fe200078e001c */
[----:B------:R-:W-:Y:S01]  /*5730*/  HMMA.16816.F32.BF16 R48, R4, R22, R112 ;  /* 0x000000160430723c */ /* 0x000fe20000041870 */
[----:B------:R-:W-:-:S02]  /*5740*/  IMAD.MOV.U32 R21, RZ, RZ, R29 ;  /* 0x000000ffff157224 */ /* 0x000fc400078e001d */
[----:B------:R-:W2:Y:S04]  /*5750*/  LDSM.16.MT88.4 R28, [R226+0x5100] ;  /* 0x00510000e21c783b */ /* 0x000ea80000004200 */
[----:B------:R-:W-:Y:S01]  /*5760*/  IMAD.MOV.U32 R23, RZ, RZ, R0 ;  /* 0x000000ffff177224 */ /* 0x000fe200078e0000 */
[----:B------:R-:W-:Y:S01]  /*5770*/  MOV R113, R172 ;  /* 0x000000ac00717202 */ /* 0x000fe20000000f00 */
[----:B-1----:R-:W-:Y:S01]  /*5780*/  HMMA.16816.F32.BF16 R124, R4, R8, R104 ;  /* 0x00000008047c723c */ /* 0x002fe20000041868 */
[----:B------:R-:W-:Y:S02]  /*5790*/  IMAD.MOV.U32 R115, RZ, RZ, R176 ;  /* 0x000000ffff737224 */ /* 0x000fe400078e00b0 */
[----:B------:R-:W-:Y:S01]  /*57a0*/  IMAD.MOV.U32 R0, RZ, RZ, R178 ;  /* 0x000000ffff007224 */ /* 0x000fe200078e00b2 */
[----:B------:R-:W-:Y:S01]  /*57b0*/  MOV R178, R135 ;  /* 0x0000008700b27202 */ /* 0x000fe20000000f00 */
[----:B------:R-:W-:-:S02]  /*57c0*/  IMAD.MOV.U32 R176, RZ, RZ, R133 ;  /* 0x000000ffffb07224 */ /* 0x000fc400078e0085 */
[----:B------:R-:W-:Y:S01]  /*57d0*/  MOV R106, R20 ;  /* 0x00000014006a7202 */ /* 0x000fe20000000f00 */
[----:B------:R-:W-:Y:S01]  /*57e0*/  IMAD.MOV.U32 R104, RZ, RZ, R174 ;  /* 0x000000ffff687224 */ /* 0x000fe200078e00ae */
[----:B------:R-:W-:Y:S01]  /*57f0*/  MOV R20, R177 ;  /* 0x000000b100147202 */ /* 0x000fe20000000f00 */
[----:B------:R-:W-:Y:S01]  /*5800*/  IMAD.MOV.U32 R177, RZ, RZ, R134 ;  /* 0x000000ffffb17224 */ /* 0x000fe200078e0086 */
[----:B------:R-:W-:Y:S01]  /*5810*/  MOV R174, R132 ;  /* 0x0000008400ae7202 */ /* 0x000fe20000000f00 */
[----:B------:R-:W-:Y:S01]  /*5820*/  IMAD.MOV.U32 R105, RZ, RZ, R21 ;  /* 0x000000ffff697224 */ /* 0x000fe200078e0015 */
[----:B------:R-:W-:Y:S01]  /*5830*/  HMMA.16816.F32.BF16 R132, R4, R10, R84 ;  /* 0x0000000a0484723c */ /* 0x000fe20000041854 */
[----:B------:R-:W1:Y:S01]  /*5840*/  LDSM.16.MT88.4 R8, [R228+0x5100] ;  /* 0x00510000e408783b */ /* 0x000e620000004200 */
[----:B------:R-:W-:Y:S02]  /*5850*/  IMAD.MOV.U32 R21, RZ, RZ, R26 ;  /* 0x000000ffff157224 */ /* 0x000fe400078e001a */
[----:B------:R-:W-:Y:S01]  /*5860*/  IMAD.MOV.U32 R112, RZ, RZ, R175 ;  /* 0x000000ffff707224 */ /* 0x000fe200078e00af */
[----:B------:R-:W-:Y:S01]  /*5870*/  MOV R175, R27 ;  /* 0x0000001b00af7202 */ /* 0x000fe20000000f00 */
[----:B------:R-:W-:-:S02]  /*5880*/  IMAD.MOV.U32 R114, RZ, RZ, R173 ;  /* 0x000000ffff727224 */ /* 0x000fc400078e00ad */
[C---:B---3--:R-:W-:Y:S01]  /*5890*/  HMMA.16816.F32.BF16 R116, R4.reuse, R16, R116 ;  /* 0x000000100474723c */ /* 0x048fe20000041874 */
[----:B------:R-:W-:Y:S02]  /*58a0*/  IMAD.MOV.U32 R172, RZ, RZ, R24 ;  /* 0x000000ffffac7224 */ /* 0x000fe400078e0018 */
[----:B------:R-:W-:Y:S02]  /*58b0*/  IMAD.MOV.U32 R173, RZ, RZ, R25 ;  /* 0x000000ffffad7224 */ /* 0x000fe400078e0019 */
[----:B------:R-:W-:Y:S01]  /*58c0*/  IMAD.MOV.U32 R107, RZ, RZ, R21 ;  /* 0x000000ffff6b7224 */ /* 0x000fe200078e0015 */
[----:B------:R-:W3:Y:S01]  /*58d0*/  LDSM.16.MT88.4 R24, [R225+0x8100] ;  /* 0x00810000e118783b */ /* 0x000ee20000004200 */
[----:B------:R-:W-:Y:S01]  /*58e0*/  FFMA.FTZ R0, R0, c[0x0][0x2d0], -R12 ;  /* 0x0000b40000007a23 */ /* 0x000fe2000001080c */
[C---:B------:R-:W-:Y:S02]  /*58f0*/  HMMA.16816.F32.BF16 R56, R4.reuse, R18, R92 ;  /* 0x000000120438723c */ /* 0x040fe4000004185c */
[----:B------:R-:W4:Y:S06]  /*5900*/  LDSM.16.MT88.4 R16, [R229+0x5100] ;  /* 0x00510000e510783b */ /* 0x000f2c0000004200 */
[C---:B--2---:R-:W-:Y:S08]  /*5910*/  HMMA.16816.F32.BF16 R76, R4.reuse, R28, R76 ;  /* 0x0000001c044c723c */ /* 0x044ff0000004184c */
[C---:B------:R-:W-:Y:S07]  /*5920*/  HMMA.16816.F32.BF16 R92, R4.reuse, R30, R148 ;  /* 0x0000001e045c723c */ /* 0x040fee0000041894 */
[----:B------:R-:W-:Y:S01]  /*5930*/  IMAD.MOV.U32 R151, RZ, RZ, R23 ;  /* 0x000000ffff977224 */ /* 0x000fe200078e0017 */
[----:B------:R-:W-:Y:S01]  /*5940*/  MOV R149, R113 ;  /* 0x0000007100957202 */ /* 0x000fe20000000f00 */
[----:B-1----:R-:W-:Y:S01]  /*5950*/  HMMA.16816.F32.BF16 R28, R4, R8, R96 ;  /* 0x00000008041c723c */ /* 0x002fe20000041860 */
[----:B------:R-:W-:Y:S01]  /*5960*/  IMAD.MOV.U32 R150, RZ, RZ, R112 ;  /* 0x000000ffff967224 */ /* 0x000fe200078e0070 */
[----:B------:R-:W-:Y:S01]  /*5970*/  MOV R113, R172 ;  /* 0x000000ac00717202 */ /* 0x000fe20000000f00 */
[----:B------:R-:W-:-:S02]  /*5980*/  IMAD.MOV.U32 R148, RZ, RZ, R114 ;  /* 0x000000ffff947224 */ /* 0x000fc400078e0072 */
[----:B------:R-:W-:Y:S02]  /*5990*/  IMAD.MOV.U32 R112, RZ, RZ, R175 ;  /* 0x000000ffff707224 */ /* 0x000fe400078e00af */
[----:B------:R-:W-:Y:S01]  /*59a0*/  IMAD.MOV.U32 R98, RZ, RZ, R178 ;  /* 0x000000ffff627224 */ /* 0x000fe200078e00b2 */
[----:B------:R-:W-:Y:S01]  /*59b0*/  HMMA.16816.F32.BF16 R88, R4, R10, R88 ;  /* 0x0000000a0458723c */ /* 0x000fe20000041858 */
[----:B------:R-:W1:Y:S01]  /*59c0*/  LDSM.16.MT88.4 R8, [R228+0x8100] ;  /* 0x00810000e408783b */ /* 0x000e620000004200 */
[----:B------:R-:W-:Y:S01]  /*59d0*/  MOV R99, R179 ;  /* 0x000000b300637202 */ /* 0x000fe20000000f00 */
[----:B------:R-:W-:Y:S01]  /*59e0*/  IMAD.MOV.U32 R114, RZ, RZ, R173 ;  /* 0x000000ffff727224 */ /* 0x000fe200078e00ad */
[----:B------:R-:W-:-:S04]  /*59f0*/  MOV R97, R148 ;  /* 0x0000009400617202 */ /* 0x000fc80000000f00 */
[C---:B---3--:R-:W-:Y:S08]  /*5a00*/  HMMA.16816.F32.BF16 R80, R4.reuse, R24, R80 ;  /* 0x000000180450723c */ /* 0x048ff00000041850 */
[C---:B----4-:R-:W-:Y:S07]  /*5a10*/  HMMA.16816.F32.BF16 R84, R4.reuse, R18, R108 ;  /* 0x000000120454723c */ /* 0x050fee000004186c */
[----:B------:R-:W-:Y:S01]  /*5a20*/  MOV R109, R20 ;  /* 0x00000014006d7202 */ /* 0x000fe20000000f00 */
[----:B------:R-:W-:Y:S01]  /*5a30*/  HMMA.16816.F32.BF16 R168, R4, R16, R168 ;  /* 0x0000001004a8723c */ /* 0x000fe200000418a8 */
[----:B------:R-:W2:Y:S01]  /*5a40*/  LDSM.16.MT88.4 R20, [R226+0x8100] ;  /* 0x00810000e214783b */ /* 0x000ea20000004200 */
[----:B------:R-:W-:Y:S01]  /*5a50*/  IMAD.MOV.U32 R108, RZ, RZ, R177 ;  /* 0x000000ffff6c7224 */ /* 0x000fe200078e00b1 */
[----:B------:R-:W-:Y:S01]  /*5a60*/  MOV R110, R176 ;  /* 0x000000b0006e7202 */ /* 0x000fe20000000f00 */
[----:B------:R-:W-:Y:S01]  /*5a70*/  IMAD.MOV.U32 R111, RZ, RZ, R115 ;  /* 0x000000ffff6f7224 */ /* 0x000fe200078e0073 */
[----:B------:R-:W3:Y:S01]  /*5a80*/  LDSM.16.MT88.4 R16, [R229+0x8100] ;  /* 0x00810000e510783b */ /* 0x000ee20000004200 */
[----:B------:R-:W-:-:S02]  /*5a90*/  IMAD.MOV.U32 R115, RZ, RZ, R174 ;  /* 0x000000ffff737224 */ /* 0x000fc400078e00ae */
[----:B------:R-:W-:Y:S01]  /*5aa0*/  HMMA.16816.F32.BF16 R24, R4, R26, R136 ;  /* 0x0000001a0418723c */ /* 0x000fe20000041888 */
[----:B------:R-:W-:Y:S02]  /*5ab0*/  IMAD.MOV.U32 R96, RZ, RZ, R109 ;  /* 0x000000ffff607224 */ /* 0x000fe400078e006d */
[----:B------:R-:W-:-:S04]  /*5ac0*/  IMAD.MOV.U32 R109, RZ, RZ, R104 ;  /* 0x000000ffff6d7224 */ /* 0x000fc800078e0068 */
[----:B------:R-:W-:Y:S01]  /*5ad0*/  MOV R139, R3 ;  /* 0x00000003008b7202 */ /* 0x000fe20000000f00 */
[----:B------:R-:W-:Y:S01]  /*5ae0*/  IMAD.MOV.U32 R138, RZ, RZ, R123 ;  /* 0x000000ffff8a7224 */ /* 0x000fe200078e007b */
[----:B-1----:R-:W-:Y:S01]  /*5af0*/  HMMA.16816.F32.BF16 R32, R4, R10, R32 ;  /* 0x0000000a0420723c */ /* 0x002fe20000041820 */
[----:B------:R1:W-:Y:S01]  /*5b00*/  MUFU.EX2 R10, R0 ;  /* 0x00000000000a7308 */ /* 0x0003e20000000800 */
[----:B------:R-:W-:Y:S01]  /*5b10*/  MOV R136, R121 ;  /* 0x0000007900887202 */ /* 0x000fe20000000f00 */
[----:B------:R-:W-:-:S05]  /*5b20*/  IMAD.MOV.U32 R137, RZ, RZ, R122 ;  /* 0x000000ffff897224 */ /* 0x000fca00078e007a */
[C---:B------:R-:W-:Y:S01]  /*5b30*/  HMMA.16816.F32.BF16 R36, R4.reuse, R8, R36 ;  /* 0x000000080424723c */ /* 0x040fe20000041824 */
[----:B-1----:R-:W-:Y:S02]  /*5b40*/  FFMA.FTZ R0, R98, c[0x0][0x2d0], -R12 ;  /* 0x0000b40062007a23 */ /* 0x002fe4000001080c */
[----:B------:R-:W-:Y:S02]  /*5b50*/  IMAD.MOV.U32 R98, RZ, RZ, R149 ;  /* 0x000000ffff627224 */ /* 0x000fe400078e0095 */
[----:B------:R1:W-:Y:S03]  /*5b60*/  MUFU.EX2 R9, R0 ;  /* 0x0000000000097308 */ /* 0x0003e60000000800 */
[C---:B--2---:R-:W-:Y:S07]  /*5b70*/  HMMA.16816.F32.BF16 R172, R4.reuse, R20, R72 ;  /* 0x0000001404ac723c */ /* 0x044fee0000041848 */
[----:B------:R-:W-:Y:S01]  /*5b80*/  MOV R73, R114 ;  /* 0x0000007200497202 */ /* 0x000fe20000000f00 */
[----:B------:R-:W-:Y:S01]  /*5b90*/  HMMA.16816.F32.BF16 R20, R4, R22, R68 ;  /* 0x000000160414723c */ /* 0x000fe20000041844 */
[----:B------:R-:W-:-:S02]  /*5ba0*/  IMAD.MOV.U32 R74, RZ, RZ, R115 ;  /* 0x000000ffff4a7224 */ /* 0x000fc400078e0073 */
[----:B------:R-:W-:Y:S02]  /*5bb0*/  IMAD.MOV.U32 R72, RZ, RZ, R111 ;  /* 0x000000ffff487224 */ /* 0x000fe400078e006f */
[----:B-1----:R-:W-:Y:S02]  /*5bc0*/  FFMA.FTZ R0, R99, c[0x0][0x2d0], -R12 ;  /* 0x0000b40063007a23 */ /* 0x002fe4000001080c */
[----:B------:R-:W-:Y:S01]  /*5bd0*/  IMAD.MOV.U32 R99, RZ, RZ, R150 ;  /* 0x000000ffff637224 */ /* 0x000fe200078e0096 */
[----:B---3--:R-:W-:Y:S01]  /*5be0*/  HMMA.16816.F32.BF16 R176, R4, R16, R64 ;  /* 0x0000001004b0723c */ /* 0x008fe20000041840 */
[----:B------:R1:W-:Y:S01]  /*5bf0*/  MUFU.EX2 R8, R0 ;  /* 0x0000000000087308 */ /* 0x0003e20000000800 */
[----:B------:R-:W-:Y:S01]  /*5c00*/  IMAD.MOV.U32 R111, RZ, RZ, R106 ;  /* 0x000000ffff6f7224 */ /* 0x000fe200078e006a */
[----:B------:R-:W-:Y:S01]  /*5c10*/  LDSM.16.MT88.4 R64, [R228+0x5900] ;  /* 0x00590000e440783b */ /* 0x000fe20000004200 */
[----:B------:R-:W-:-:S03]  /*5c20*/  IMAD.MOV.U32 R75, RZ, RZ, R120 ;  /* 0x000000ffff4b7224 */ /* 0x000fc600078e0078 */
[----:B------:R-:W-:Y:S01]  /*5c30*/  IMAD.MOV.U32 R17, RZ, RZ, R99 ;  /* 0x000000ffff117224 */ /* 0x000fe200078e0063 */
[----:B------:R-:W-:Y:S01]  /*5c40*/  HMMA.16816.F32.BF16 R44, R4, R18, R44 ;  /* 0x00000012042c723c */ /* 0x000fe2000004182c */
[----:B------:R-:W-:Y:S06]  /*5c50*/  LDSM.16.MT88.4 R120, [R228+0x2900] ;  /* 0x00290000e478783b */ /* 0x000fec0000004200 */
[----:B------:R-:W-:Y:S01]  /*5c60*/  MOV R19, R109 ;  /* 0x0000006d00137202 */ /* 0x000fe20000000f00 */
[----:B------:R-:W-:Y:S02]  /*5c70*/  IMAD.MOV.U32 R18, RZ, RZ, R110 ;  /* 0x000000ffff127224 */ /* 0x000fe400078e006e */
[----:B-1----:R-:W-:Y:S01]  /*5c80*/  FFMA.FTZ R0, R108, c[0x0][0x2d0], -R12 ;  /* 0x0000b4006c007a23 */ /* 0x002fe2000001080c */
[----:B------:R-:W-:-:S02]  /*5c90*/  MOV R108, R151 ;  /* 0x00000097006c7202 */ /* 0x000fc40000000f00 */
[----:B------:R-:W-:Y:S01]  /*5ca0*/  MOV R12, R136 ;  /* 0x00000088000c7202 */ /* 0x000fe20000000f00 */
[----:B------:R1:W-:Y:S01]  /*5cb0*/  MUFU.EX2 R7, R0 ;  /* 0x0000000000077308 */ /* 0x0003e20000000800 */
[----:B------:R-:W2:Y:S01]  /*5cc0*/  LDSM.16.MT88.4 R148, [R225+0x2900] ;  /* 0x00290000e194783b */ /* 0x000ea20000004200 */
[----:B------:R-:W-:Y:S02]  /*5cd0*/  IMAD.MOV.U32 R16, RZ, RZ, R108 ;  /* 0x000000ffff107224 */ /* 0x000fe400078e006c */
[----:B-1----:R-:W-:-:S04]  /*5ce0*/  FFMA.FTZ R0, R105, c[0x0][0x2d0], -R2 ;  /* 0x0000b40069007a23 */ /* 0x002fc80000010802 */
[----:B------:R1:W-:Y:S02]  /*5cf0*/  MUFU.EX2 R6, R0 ;  /* 0x0000000000067308 */ /* 0x0003e40000000800 */
[--C-:B-1----:R-:W-:Y:S02]  /*5d00*/  FFMA.FTZ R0, R107, c[0x0][0x2d0], -R2.reuse ;  /* 0x0000b4006b007a23 */ /* 0x102fe40000010802 */
[----:B------:R-:W-:Y:S04]  /*5d10*/  LDSM.16.MT88.4 R104, [R226+0x2900] ;  /* 0x00290000e268783b */ /* 0x000fe80000004200 */
[----:B------:R1:W3:Y:S02]  /*5d20*/  MUFU.EX2 R5, R0 ;  /* 0x0000000000057308 */ /* 0x0002e40000000800 */
[----:B-1----:R-:W-:-:S02]  /*5d30*/  FFMA.FTZ R0, R112, c[0x0][0x2d0], -R2 ;  /* 0x0000b40070007a23 */ /* 0x002fc40000010802 */
[----:B------:R-:W-:Y:S02]  /*5d40*/  FFMA.FTZ R2, R113, c[0x0][0x2d0], -R2 ;  /* 0x0000b40071027a23 */ /* 0x000fe40000010802 */
[----:B------:R-:W1:Y:S02]  /*5d50*/  LDSM.16.MT88.4 R112, [R229+0x2900] ;  /* 0x00290000e570783b */ /* 0x000e640000004200 */
[----:B------:R4:W-:Y:S08]  /*5d60*/  MUFU.EX2 R4, R0 ;  /* 0x0000000000047308 */ /* 0x0009f00000000800 */
[----:B------:R5:W2:Y:S01]  /*5d70*/  MUFU.EX2 R3, R2 ;  /* 0x0000000200037308 */ /* 0x000aa20000000800 */
[----:B----4-:R-:W-:Y:S01]  /*5d80*/  FADD.FTZ R0, R97, R14 ;  /* 0x0000000e61007221 */ /* 0x010fe20000010000 */
[----:B---3--:R-:W-:Y:S01]  /*5d90*/  F2FP.BF16.PACK_AB R97, R5, R6 ;  /* 0x000000060561723e */ /* 0x008fe200000010ff */
[----:B------:R-:W-:-:S02]  /*5da0*/  IMAD.MOV.U32 R14, RZ, RZ, R75 ;  /* 0x000000ffff0e7224 */ /* 0x000fc400078e004b */
[----:B------:R-:W-:Y:S02]  /*5db0*/  FADD.FTZ R11, R13, R0 ;  /* 0x000000000d0b7221 */ /* 0x000fe40000010000 */
[----:B------:R-:W-:Y:S02]  /*5dc0*/  IMAD.MOV.U32 R0, RZ, RZ, R111 ;  /* 0x000000ffff007224 */ /* 0x000fe400078e006f */
[----:B-----5:R-:W-:Y:S01]  /*5dd0*/  FADD.FTZ R2, R96, R72 ;  /* 0x0000004860027221 */ /* 0x020fe20000010000 */
[----:B------:R-:W-:Y:S01]  /*5de0*/  F2FP.BF16.PACK_AB R96, R9, R10 ;  /* 0x0000000a0960723e */ /* 0x000fe200000010ff */
[----:B------:R-:W-:Y:S01]  /*5df0*/  IMAD.MOV.U32 R13, RZ, RZ, R74 ;  /* 0x000000ffff0d7224 */ /* 0x000fe200078e004a */
[----:B--2---:R-:W-:Y:S01]  /*5e00*/  F2FP.BF16.PACK_AB R99, R3, R4 ;  /* 0x000000040363723e */ /* 0x004fe200000010ff */
[----:B------:R-:W-:Y:S01]  /*5e10*/  FADD.FTZ R2, R98, R2 ;  /* 0x0000000262027221 */ /* 0x000fe20000010000 */
[----:B------:R-:W-:-:S03]  /*5e20*/  F2FP.BF16.PACK_AB R98, R7, R8 ;  /* 0x000000080762723e */ /* 0x000fc600000010ff */
[----:B------:R-:W-:-:S04]  /*5e30*/  FADD.FTZ R0, R0, R2 ;  /* 0x0000000200007221 */ /* 0x000fc80000010000 */
[C---:B------:R-:W-:Y:S08]  /*5e40*/  HMMA.16816.F32.BF16 R144, R96.reuse, R148, R144 ;  /* 0x000000946090723c */ /* 0x040ff00000041890 */
[C---:B-1----:R-:W-:Y:S07]  /*5e50*/  HMMA.16816.F32.BF16 R108, R96.reuse, R112, R40 ;  /* 0x00000070606c723c */ /* 0x042fee0000041828 */
[----:B------:R-:W-:Y:S01]  /*5e60*/  MOV R40, R139 ;  /* 0x0000008b00287202 */ /* 0x000fe20000000f00 */
[C---:B------:R-:W-:Y:S01]  /*5e70*/  HMMA.16816.F32.BF16 R112, R96.reuse, R114, R48 ;  /* 0x000000726070723c */ /* 0x040fe20000041830 */
[----:B------:R-:W-:Y:S01]  /*5e80*/  IMAD.MOV.U32 R41, RZ, RZ, R138 ;  /* 0x000000ffff297224 */ /* 0x000fe200078e008a */
[----:B------:R-:W-:Y:S01]  /*5e90*/  MOV R43, R73 ;  /* 0x00000049002b7202 */ /* 0x000fe20000000f00 */
[----:B------:R-:W-:Y:S01]  /*5ea0*/  IMAD.MOV.U32 R42, RZ, RZ, R137 ;  /* 0x000000ffff2a7224 */ /* 0x000fe200078e0089 */
[----:B------:R-:W1:Y:S03]  /*5eb0*/  LDSM.16.MT88.4 R72, [R225+0x8900] ;  /* 0x00890000e148783b */ /* 0x000e660000004200 */
[----:B------:R-:W-:Y:S01]  /*5ec0*/  IMAD.MOV.U32 R48, RZ, RZ, R128 ;  /* 0x000000ffff307224 */ /* 0x000fe200078e0080 */
[----:B------:R-:W-:Y:S01]  /*5ed0*/  MOV R50, R130 ;  /* 0x0000008200327202 */ /* 0x000fe20000000f00 */
[----:B------:R-:W-:Y:S01]  /*5ee0*/  IMAD.MOV.U32 R49, RZ, RZ, R129 ;  /* 0x000000ffff317224 */ /* 0x000fe200078e0081 */
[----:B------:R-:W-:Y:S01]  /*5ef0*/  HMMA.16816.F32.BF16 R116, R96, R120, R116 ;  /* 0x000000786074723c */ /* 0x000fe20000041874 */
[----:B------:R-:W-:Y:S01]  /*5f00*/  FADD.FTZ R2, R48, R11 ;  /* 0x0000000b30027221 */ /* 0x000fe20000010000 */
[----:B------:R-:W-:Y:S01]  /*5f10*/  LDSM.16.MT88.4 R136, [R226+0x5900] ;  /* 0x00590000e288783b */ /* 0x000fe20000004200 */
[----:B------:R-:W-:-:S02]  /*5f20*/  FADD.FTZ R0, R49, R0 ;  /* 0x0000000031007221 */ /* 0x000fc40000010000 */
[----:B------:R-:W-:Y:S02]  /*5f30*/  FADD.FTZ R2, R50, R2 ;  /* 0x0000000232027221 */ /* 0x000fe40000010000 */
[----:B------:R-:W-:Y:S01]  /*5f40*/  FADD.FTZ R0, R13, R0 ;  /* 0x000000000d007221 */ /* 0x000fe20000010000 */
[C---:B------:R-:W-:Y:S01]  /*5f50*/  HMMA.16816.F32.BF16 R148, R96.reuse, R150, R60 ;  /* 0x000000966094723c */ /* 0x040fe2000004183c */
[----:B------:R-:W-:Y:S02]  /*5f60*/  FADD.FTZ R2, R14, R2 ;  /* 0x000000020e027221 */ /* 0x000fe40000010000 */
[----:B------:R-:W-:Y:S02]  /*5f70*/  IMAD.MOV.U32 R51, RZ, RZ, R131 ;  /* 0x000000ffff337224 */ /* 0x000fe400078e0083 */
[----:B------:R-:W-:Y:S01]  /*5f80*/  FADD.FTZ R0, R12, R0 ;  /* 0x000000000c007221 */ /* 0x000fe20000010000 */
[----:B------:R-:W2:Y:S01]  /*5f90*/  LDSM.16.MT88.4 R128, [R225+0x5900] ;  /* 0x00590000e180783b */ /* 0x000ea20000004200 */
[----:B------:R-:W-:Y:S01]  /*5fa0*/  FADD.FTZ R2, R15, R2 ;  /* 0x000000020f027221 */ /* 0x000fe20000010000 */
[----:B------:R-:W-:Y:S01]  /*5fb0*/  HMMA.16816.F32.BF16 R120, R96, R122, R56 ;  /* 0x0000007a6078723c */ /* 0x000fe20000041838 */
[----:B------:R-:W-:Y:S01]  /*5fc0*/  FADD.FTZ R0, R51, R0 ;  /* 0x0000000033007221 */ /* 0x000fe20000010000 */
[----:B------:R-:W3:Y:S01]  /*5fd0*/  LDSM.16.MT88.4 R56, [R229+0x5900] ;  /* 0x00590000e538783b */ /* 0x000ee20000004200 */
[----:B------:R-:W-:-:S02]  /*5fe0*/  FADD.FTZ R2, R40, R2 ;  /* 0x0000000228027221 */ /* 0x000fc40000010000 */
[----:B------:R-:W-:Y:S01]  /*5ff0*/  FADD.FTZ R0, R41, R0 ;  /* 0x0000000029007221 */ /* 0x000fe20000010000 */
[----:B------:R-:W-:Y:S01]  /*6000*/  LDSM.16.MT88.4 R12, [R228+0x8900] ;  /* 0x00890000e40c783b */ /* 0x000fe20000004200 */
[----:B------:R-:W-:Y:S01]  /*6010*/  FADD.FTZ R2, R252, R2 ;  /* 0x00000002fc027221 */ /* 0x000fe20000010000 */
[C---:B------:R-:W-:Y:S01]  /*6020*/  HMMA.16816.F32.BF16 R60, R96.reuse, R64, R28 ;  /* 0x00000040603c723c */ /* 0x040fe2000004181c */
[----:B------:R-:W-:Y:S02]  /*6030*/  FADD.FTZ R0, R42, R0 ;  /* 0x000000002a007221 */ /* 0x000fe40000010000 */
[----:B------:R-:W-:Y:S02]  /*6040*/  FADD.FTZ R2, R43, R2 ;  /* 0x000000022b027221 */ /* 0x000fe40000010000 */
[----:B------:R-:W-:Y:S02]  /*6050*/  FADD.FTZ R0, R18, R0 ;  /* 0x0000000012007221 */ /* 0x000fe40000010000 */
[----:B------:R-:W-:Y:S01]  /*6060*/  FADD.FTZ R2, R19, R2 ;  /* 0x0000000213027221 */ /* 0x000fe20000010000 */
[----:B------:R-:W-:Y:S01]  /*6070*/  HMMA.16816.F32.BF16 R64, R96, R66, R88 ;  /* 0x000000426040723c */ /* 0x000fe20000041858 */
[----:B------:R-:W-:Y:S01]  /*6080*/  FADD.FTZ R0, R16, R0 ;  /* 0x0000000010007221 */ /* 0x000fe20000010000 */
[----:B------:R-:W-:Y:S01]  /*6090*/  LDSM.16.MT88.4 R88, [R229+0x8900] ;  /* 0x00890000e558783b */ /* 0x000fe20000004200 */
[----:B------:R-:W-:-:S02]  /*60a0*/  FADD.FTZ R2, R17, R2 ;  /* 0x0000000211027221 */ /* 0x000fc40000010000 */
[----:B------:R-:W-:Y:S02]  /*60b0*/  FADD.FTZ R0, R250, R0 ;  /* 0x00000000fa007221 */ /* 0x000fe40000010000 */
[----:B------:R-:W-:Y:S01]  /*60c0*/  FADD.FTZ R2, R180, R2 ;  /* 0x00000002b4027221 */ /* 0x000fe20000010000 */
[C---:B-1----:R-:W-:Y:S01]  /*60d0*/  HMMA.16816.F32.BF16 R68, R96.reuse, R72, R80 ;  /* 0x000000486044723c */ /* 0x042fe20000041850 */
[----:B------:R-:W-:Y:S01]  /*60e0*/  FADD.FTZ R0, R183, R0 ;  /* 0x00000000b7007221 */ /* 0x000fe20000010000 */
[----:B------:R-:W1:Y:S01]  /*60f0*/  LDSM.16.MT88.4 R80, [R226+0x8900] ;  /* 0x00890000e250783b */ /* 0x000e620000004200 */
[----:B------:R-:W-:Y:S02]  /*6100*/  FADD.FTZ R2, R166, R2 ;  /* 0x00000002a6027221 */ /* 0x000fe40000010000 */
[----:B------:R-:W-:Y:S02]  /*6110*/  FADD.FTZ R0, R182, R0 ;  /* 0x00000000b6007221 */ /* 0x000fe40000010000 */
[----:B------:R-:W-:Y:S01]  /*6120*/  FADD.FTZ R2, R181, R2 ;  /* 0x00000002b5027221 */ /* 0x000fe20000010000 */
[----:B------:R-:W-:Y:S01]  /*6130*/  HMMA.16816.F32.BF16 R100, R96, R104, R100 ;  /* 0x000000686064723c */ /* 0x000fe20000041864 */
        /* <DEDUP_REMOVED lines=19> */
[----:B---3--:R-:W-:Y:S01]  /*6270*/  HMMA.16816.F32.BF16 R52, R96, R56, R168 ;  /* 0x000000386034723c */ /* 0x008fe200000418a8 */
[----:B------:R-:W-:Y:S02]  /*6280*/  FADD.FTZ R2, R7, R8 ;  /* 0x0000000807027221 */ /* 0x000fe40000010000 */
[----:B------:R-:W-:-:S05]  /*6290*/  FADD.FTZ R0, R3, R4 ;  /* 0x0000000403007221 */ /* 0x000fca0000010000 */
[----:B------:R2:W-:Y:S01]  /*62a0*/  STL [R1+0x1c], R0 ;  /* 0x00001c0001007387 */ /* 0x0005e20000100800 */
[C---:B------:R-:W-:Y:S03]  /*62b0*/  HMMA.16816.F32.BF16 R132, R96.reuse, R136, R76 ;  /* 0x000000886084723c */ /* 0x040fe6000004184c */
[----:B------:R2:W-:Y:S05]  /*62c0*/  STL [R1+0x18], R2 ;  /* 0x0000180201007387 */ /* 0x0005ea0000100800 */
        /* <DEDUP_REMOVED lines=8> */
[----:B------:R-:W-:Y:S01]  /*6350*/  HMMA.16816.F32.BF16 R96, R96, R14, R32 ;  /* 0x0000000e6060723c */ /* 0x000fe20000041820 */
[----:B------:R-:W-:Y:S07]  /*6360*/  @!P0 BRA `(.L_x_504) ;  /* 0x0000438000008947 */ /* 0x000fee0003800000 */
[----:B--2---:R-:W2:Y:S01]  /*6370*/  LDL R17, [R1+0x30] ;  /* 0x0000300001117983 */ /* 0x004ea20000100800 */
[----:B------:R-:W-:Y:S01]  /*6380*/  PLOP3.LUT P1, PT, PT, PT, UP1, 0x80, 0x0 ;  /* 0x000000000000781c */ /* 0x000fe20003f2f018 */
[----:B------:R-:W-:Y:S01]  /*6390*/  IMAD.MOV.U32 R143, RZ, RZ, R140 ;  /* 0x000000ffff8f7224 */ /* 0x000fe200078e008c */
[----:B------:R-:W-:Y:S01]  /*63a0*/  PLOP3.LUT P0, PT, PT, PT, UP1, 0x80, 0x0 ;  /* 0x000000000000781c */ /* 0x000fe20003f0f018 */
[----:B------:R-:W-:Y:S01]  /*63b0*/  IMAD.MOV.U32 R3, RZ, RZ, R141 ;  /* 0x000000ffff037224 */ /* 0x000fe200078e008d */
[----:B------:R-:W-:-:S02]  /*63c0*/  UMOV UR22, UR20 ;  /* 0x0000001400167c82 */ /* 0x000fc40008000000 */
[----:B------:R-:W-:Y:S02]  /*63d0*/  ULDC.64 UR6, c[0x0][0x208] ;  /* 0x0000820000067ab9 */ /* 0x000fe40000000a00 */
[----:B------:R-:W-:-:S05]  /*63e0*/  ULDC.64 UR4, c[0x0][0x1e0] ;  /* 0x0000780000047ab9 */ /* 0x000fca0000000a00 */
[----:B--2---:R-:W-:-:S05]  /*63f0*/  @P1 IMAD.HI.U32 R0, R17, c[0x0][0x2c8], RZ ;  /* 0x0000b20011001a27 */ /* 0x004fca00078e00ff */
[----:B------:R-:W-:-:S05]  /*6400*/  @P0 SHF.R.U32.HI R0, RZ, c[0x0][0x2cc], R0 ;  /* 0x0000b300ff000a19 */ /* 0x000fca0000011600 */
[----:B------:R1:W-:Y:S02]  /*6410*/  @P0 STL [R1+0x20], R0 ;  /* 0x0000200001000387 */ /* 0x0003e40000100800 */
.L_x_505:
[----:B------:R-:W2:Y:S01]  /*6420*/  LDL.64 R22, [R1+0x40] ;  /* 0x0000400001167983 */ /* 0x000ea20000100a00 */
[----:B------:R-:W-:Y:S01]  /*6430*/  UISETP.GE.AND UP0, UPT, UR22, URZ, UPT ;  /* 0x0000003f1600728c */ /* 0x000fe2000bf06270 */
[----:B------:R-:W-:Y:S04]  /*6440*/  DEPBAR.LE SB0, 0x0 ;  /* 0x000080000000791a */ /* 0x000fe80000000000 */
[----:B------:R-:W2:Y:S06]  /*6450*/  LDL.64 R20, [R1+0x48] ;  /* 0x0000480001147983 */ /* 0x000eac0000100a00 */
[----:B------:R-:W-:Y:S01]  /*6460*/  BAR.SYNC.DEFER_BLOCKING 0x0 ;  /* 0x0000000000007b1d */ /* 0x000fe20000010000 */
[----:B------:R-:W-:Y:S01]  /*6470*/  PLOP3.LUT P0, PT, PT, PT, UP0, 0x80, 0x0 ;  /* 0x000000000000781c */ /* 0x000fe20003f0f008 */
[----:B------:R-:W-:Y:S02]  /*6480*/  @UP0 USHF.R.S32.HI UR20, URZ, 0x1f, UR22 ;  /* 0x0000001f3f140899 */ /* 0x000fe40008011416 */
[----:B------:R-:W-:Y:S02]  /*6490*/  @UP0 UIMAD.WIDE.U32 UR24, UR22, UR6, URZ ;  /* 0x00000006161802a5 */ /* 0x000fe4000f8e003f */
[----:B------:R-:W-:Y:S04]  /*64a0*/  @UP0 UIMAD UR20, UR20, UR6, URZ ;  /* 0x00000006141402a4 */ /* 0x000fe8000f8e023f */
[----:B------:R-:W-:Y:S01]  /*64b0*/  @UP0 UIMAD UR20, UR22, UR7, UR20 ;  /* 0x00000007161402a4 */ /* 0x000fe2000f8e0214 */
[----:B-1----:R-:W-:Y:S03]  /*64c0*/  IMAD.U32 R0, RZ, RZ, UR24 ;  /* 0x00000018ff007e24 */ /* 0x002fe6000f8e00ff */
[----:B------:R-:W-:Y:S04]  /*64d0*/  @UP0 UIADD3 UR20, UR25, UR20, URZ ;  /* 0x0000001419140290 */ /* 0x000fe8000fffe03f */
[----:B------:R-:W-:Y:S02]  /*64e0*/  @UP0 UIMAD UR20, UR20, 0x60, URZ ;  /* 0x00000060141408a4 */ /* 0x000fe4000f8e023f */
[----:B------:R-:W-:Y:S01]  /*64f0*/  UISETP.GE.AND UP0, UPT, UR22, 0x1, UPT ;  /* 0x000000011600788c */ /* 0x000fe2000bf06270 */
[----:B------:R-:W1:Y:S08]  /*6500*/  LDSM.16.M88.4 R8, [R224+0xc100] ;  /* 0x00c10000e008783b */ /* 0x000e700000000200 */
[----:B------:R-:W3:Y:S08]  /*6510*/  LDSM.16.M88.4 R16, [R224+0xc900] ;  /* 0x00c90000e010783b */ /* 0x000ef00000000200 */
[----:B------:R-:W4:Y:S08]  /*6520*/  LDSM.16.M88.4 R24, [R224+0xd100] ;  /* 0x00d10000e018783b */ /* 0x000f300000000200 */
[----:B------:R-:W2:Y:S08]  /*6530*/  LDSM.16.M88.4 R32, [R224+0xd900] ;  /* 0x00d90000e020783b */ /* 0x000eb00000000200 */
[----:B------:R-:W2:Y:S01]  /*6540*/  LDSM.16.M88.4 R40, [R224+0xe100] ;  /* 0x00e10000e028783b */ /* 0x000ea20000000200 */
[C---:B-1----:R-:W-:Y:S07]  /*6550*/  HMMA.16816.F32.BF16 R4, R152.reuse, R8, RZ ;  /* 0x000000089804723c */ /* 0x042fee00000418ff */
[----:B------:R-:W1:Y:S01]  /*6560*/  LDSM.16.M88.4 R48, [R224+0xe900] ;  /* 0x00e90000e030783b */ /* 0x000e620000000200 */
[C---:B------:R-:W-:Y:S07]  /*6570*/  HMMA.16816.F32.BF16 R8, R152.reuse, R10, RZ ;  /* 0x0000000a9808723c */ /* 0x040fee00000418ff */
[----:B-----5:R-:W1:Y:S01]  /*6580*/  LDSM.16.M88.4 R160, [R231] ;  /* 0x00000000e7a0783b */ /* 0x020e620000000200 */
[C---:B---3--:R-:W-:Y:S07]  /*6590*/  HMMA.16816.F32.BF16 R12, R152.reuse, R16, RZ ;  /* 0x00000010980c723c */ /* 0x048fee00000418ff */
[----:B------:R-:W4:Y:S01]  /*65a0*/  LDSM.16.M88.4 R164, [R248] ;  /* 0x00000000f8a4783b */ /* 0x000f220000000200 */
[C---:B------:R-:W-:Y:S07]  /*65b0*/  HMMA.16816.F32.BF16 R16, R152.reuse, R18, RZ ;  /* 0x000000129810723c */ /* 0x040fee00000418ff */
[----:B------:R-:W1:Y:S08]  /*65c0*/  LDSM.16.M88.4 R168, [R247] ;  /* 0x00000000f7a8783b */ /* 0x000e700000000200 */
[----:B------:R-:W1:Y:S08]  /*65d0*/  LDSM.16.M88.4 R172, [R246] ;  /* 0x00000000f6ac783b */ /* 0x000e700000000200 */
[----:B------:R-:W1:Y:S08]  /*65e0*/  LDSM.16.M88.4 R176, [R245] ;  /* 0x00000000f5b0783b */ /* 0x000e700000000200 */
[----:B------:R-:W1:Y:S08]  /*65f0*/  LDSM.16.M88.4 R180, [R244] ;  /* 0x00000000f4b4783b */ /* 0x000e700000000200 */
[----:B------:R-:W4:Y:S04]  /*6600*/  LDL R140, [R1+0x20] ;  /* 0x00002000018c7983 */ /* 0x000f280000100800 */
[----:B------:R-:W4:Y:S04]  /*6610*/  LDL R142, [R1+0x34] ;  /* 0x00003400018e7983 */ /* 0x000f280000100800 */
[----:B------:R-:W-:Y:S04]  /*6620*/  STL [R1+0x54], R231 ;  /* 0x000054e701007387 */ /* 0x000fe80000100800 */
[----:B------:R-:W-:Y:S04]  /*6630*/  STL [R1+0x58], R248 ;  /* 0x000058f801007387 */ /* 0x000fe80000100800 */
[----:B------:R-:W-:Y:S04]  /*6640*/  STL [R1+0x5c], R247 ;  /* 0x00005cf701007387 */ /* 0x000fe80000100800 */
[----:B------:R-:W-:Y:S01]  /*6650*/  STL [R1+0x60], R246 ;  /* 0x000060f601007387 */ /* 0x000fe20000100800 */
[----:B--2---:R-:W-:Y:S04]  /*6660*/  @P0 IMAD.MOV.U32 R21, RZ, RZ, R23 ;  /* 0x000000ffff150224 */ /* 0x004fe800078e0017 */
[----:B------:R-:W-:Y:S05]  /*6670*/  @P0 IMAD.WIDE.U32 R20, R0, 0x60, R20 ;  /* 0x0000006000140825 */ /* 0x000fea00078e0014 */
[----:B------:R-:W-:Y:S02]  /*6680*/  @P0 SHF.L.U32 R0, R20, 0x1, RZ ;  /* 0x0000000114000819 */ /* 0x000fe400000006ff */
[----:B------:R-:W-:Y:S01]  /*6690*/  @P0 IADD3 R2, R21, UR20, RZ ;  /* 0x0000001415020c10 */ /* 0x000fe2000fffe0ff */
[----:B------:R-:W-:Y:S01]  /*66a0*/  UIMAD UR20, UR22, -0x60, URZ ;  /* 0xffffffa0161478a4 */ /* 0x000fe2000f8e023f */
[----:B------:R-:W-:Y:S02]  /*66b0*/  @P0 IADD3 R36, P6, R0, c[0x0][0x1f8], RZ ;  /* 0x00007e0000240a10 */ /* 0x000fe40007fde0ff */
[----:B------:R-:W-:Y:S02]  /*66c0*/  @P0 SHF.L.U64.HI R2, R20, 0x1, R2 ;  /* 0x0000000114020819 */ /* 0x000fe40000010202 */
[C---:B----4-:R-:W-:Y:S01]  /*66d0*/  HMMA.16816.F32.BF16 R20, R152.reuse, R24, RZ ;  /* 0x000000189814723c */ /* 0x050fe200000418ff */
[----:B------:R-:W-:Y:S02]  /*66e0*/  @P0 IADD3 R38, P5, R0, 0x80, RZ ;  /* 0x0000008000260810 */ /* 0x000fe40007fbe0ff */
[----:B------:R-:W-:Y:S02]  /*66f0*/  @P0 IADD3.X R37, R2, c[0x0][0x1fc], RZ, P6, !PT ;  /* 0x00007f0002250a10 */ /* 0x000fe400037fe4ff */
[----:B------:R-:W-:Y:S02]  /*6700*/  @P0 IADD3 R38, P1, R38, c[0x0][0x1f8], RZ ;  /* 0x00007e0026260a10 */ /* 0x000fe40007f3e0ff */
[----:B------:R-:W-:Y:S01]  /*6710*/  @P0 IADD3 R0, P6, R0, 0x100, RZ ;  /* 0x0000010000000810 */ /* 0x000fe20007fde0ff */
[C---:B------:R-:W-:Y:S01]  /*6720*/  HMMA.16816.F32.BF16 R24, R152.reuse, R26, RZ ;  /* 0x0000001a9818723c */ /* 0x040fe200000418ff */
[----:B------:R-:W-:Y:S01]  /*6730*/  @!PT LDS RZ, [RZ] ;  /* 0x00000000fffff984 */ /* 0x000fe20000000800 */
[----:B------:R-:W-:Y:S01]  /*6740*/  @!PT LDS RZ, [RZ] ;  /* 0x00000000fffff984 */ /* 0x000fe20000000800 */
[----:B------:R-:W-:Y:S01]  /*6750*/  @!PT LDS RZ, [RZ] ;  /* 0x00000000fffff984 */ /* 0x000fe20000000800 */
[----:B------:R2:W-:Y:S03]  /*6760*/  @P0 LDGSTS.E.BYPASS.LTC128B.128 [R249+0x100], [R36.64], !P4 ;  /* 0x0010000024f90fae */ /* 0x0005e6000e101d52 */
[--C-:B------:R-:W-:Y:S02]  /*6770*/  @P0 IADD3.X R39, RZ, c[0x0][0x1fc], R2.reuse, P1, P5 ;  /* 0x00007f00ff270a10 */ /* 0x100fe40000fea402 */
[----:B------:R-:W-:Y:S02]  /*6780*/  @P0 IADD3 R46, P5, R0, c[0x0][0x1f8], RZ ;  /* 0x00007e00002e0a10 */ /* 0x000fe40007fbe0ff */
[C---:B------:R-:W-:Y:S01]  /*6790*/  HMMA.16816.F32.BF16 R28, R152.reuse, R32, RZ ;  /* 0x00000020981c723c */ /* 0x040fe200000418ff */
[----:B------:R4:W-:Y:S03]  /*67a0*/  @P0 LDGSTS.E.BYPASS.LTC128B.128 [R249+0x3100], [R38.64], !P3 ;  /* 0x0310000026f90fae */ /* 0x0009e6000d901d52 */
[----:B------:R-:W-:Y:S02]  /*67b0*/  @P0 IADD3.X R47, RZ, c[0x0][0x1fc], R2, P5, P6 ;  /* 0x00007f00ff2f0a10 */ /* 0x000fe40002fec402 */
[----:B------:R-:W-:Y:S02]  /*67c0*/  MOV R2, UR12 ;  /* 0x0000000c00027c02 */ /* 0x000fe40008000f00 */
[C---:B------:R-:W-:Y:S01]  /*67d0*/  HMMA.16816.F32.BF16 R32, R152.reuse, R34, RZ ;  /* 0x000000229820723c */ /* 0x040fe200000418ff */
[----:B------:R1:W-:Y:S08]  /*67e0*/  @P0 LDGSTS.E.BYPASS.LTC128B.128 [R249+0x6100], [R46.64], !P2 ;  /* 0x061000002ef90fae */ /* 0x0003f0000d101d52 */
[----:B------:R1:W3:Y:S03]  /*67f0*/  LDL R0, [R1+0x30] ;  /* 0x0000300001007983 */ /* 0x0002e60000100800 */
[----:B--2---:R-:W-:Y:S04]  /*6800*/  @P0 IADD3 R36, P1, R36, UR10, RZ ;  /* 0x0000000a24240c10 */ /* 0x004fe8000ff3e0ff */
[----:B------:R-:W-:Y:S02]  /*6810*/  @P0 IADD3.X R37, R37, UR13, RZ, P1, !PT ;  /* 0x0000000d25250c10 */ /* 0x000fe40008ffe4ff */
[----:B------:R-:W-:Y:S03]  /*6820*/  @P0 IADD3 R44, P1, R36, UR10, RZ ;  /* 0x0000000a242c0c10 */ /* 0x000fe6000ff3e0ff */
[----:B------:R4:W-:Y:S01]  /*6830*/  @P0 LDGSTS.E.BYPASS.LTC128B.128 [R249+0x1100], [R36.64], !P4 ;  /* 0x0110000024f90fae */ /* 0x0009e2000e101d52 */
[----:B------:R-:W-:Y:S07]  /*6840*/  @P0 IADD3.X R45, R37, UR13, RZ, P1, !PT ;  /* 0x0000000d252d0c10 */ /* 0x000fee0008ffe4ff */
[----:B------:R4:W-:Y:S08]  /*6850*/  @P0 LDGSTS.E.BYPASS.LTC128B.128 [R249+0x4100], [R36.64+0x80], !P3 ;  /* 0x0410008024f90fae */ /* 0x0009f0000d901d52 */
[----:B------:R4:W-:Y:S08]  /*6860*/  @P0 LDGSTS.E.BYPASS.LTC128B.128 [R249+0x7100], [R36.64+0x100], !P2 ;  /* 0x0710010024f90fae */ /* 0x0009f0000d101d52 */
[----:B------:R1:W-:Y:S08]  /*6870*/  @P0 LDGSTS.E.BYPASS.LTC128B.128 [R249+0x2100], [R44.64], !P4 ;  /* 0x021000002cf90fae */ /* 0x0003f0000e101d52 */
[----:B------:R1:W-:Y:S08]  /*6880*/  @P0 LDGSTS.E.BYPASS.LTC128B.128 [R249+0x5100], [R44.64+0x80], !P3 ;  /* 0x051000802cf90fae */ /* 0x0003f0000d901d52 */
[----:B------:R1:W-:Y:S01]  /*6890*/  @P0 LDGSTS.E.BYPASS.LTC128B.128 [R249+0x8100], [R44.64+0x100], !P2 ;  /* 0x081001002cf90fae */ /* 0x0003e2000d101d52 */
[----:B------:R-:W-:Y:S01]  /*68a0*/  PLOP3.LUT P0, PT, PT, PT, UP1, 0x80, 0x0 ;  /* 0x000000000000781c */ /* 0x000fe20003f0f018 */
[C---:B----4-:R-:W-:Y:S06]  /*68b0*/  HMMA.16816.F32.BF16 R36, R152.reuse, R40, RZ ;  /* 0x000000289824723c */ /* 0x050fec00000418ff */
[----:B------:R-:W0:Y:S02]  /*68c0*/  LDGDEPBAR ;  /* 0x00000000000079af */ /* 0x000e240000000000 */
[C---:B------:R-:W-:Y:S08]  /*68d0*/  HMMA.16816.F32.BF16 R40, R152.reuse, R42, RZ ;  /* 0x0000002a9828723c */ /* 0x040ff000000418ff */
[C---:B-1----:R-:W-:Y:S08]  /*68e0*/  HMMA.16816.F32.BF16 R44, R152.reuse, R48, RZ ;  /* 0x00000030982c723c */ /* 0x042ff000000418ff */
[----:B------:R-:W-:Y:S08]  /*68f0*/  HMMA.16816.F32.BF16 R48, R152, R50, RZ ;  /* 0x000000329830723c */ /* 0x000ff000000418ff */
[C---:B------:R-:W-:Y:S08]  /*6900*/  HMMA.16816.F32.BF16 R4, R156.reuse, R160, R4 ;  /* 0x000000a09c04723c */ /* 0x040ff00000041804 */
[C---:B------:R-:W-:Y:S01]  /*6910*/  HMMA.16816.F32.BF16 R8, R156.reuse, R162, R8 ;  /* 0x000000a29c08723c */ /* 0x040fe20000041808 */
[----:B------:R-:W1:Y:S07]  /*6920*/  LDSM.16.M88.4 R160, [R230+0xc100] ;  /* 0x00c10000e6a0783b */ /* 0x000e6e0000000200 */
[C---:B------:R-:W-:Y:S08]  /*6930*/  HMMA.16816.F32.BF16 R12, R156.reuse, R164, R12 ;  /* 0x000000a49c0c723c */ /* 0x040ff0000004180c */
[C---:B------:R-:W-:Y:S01]  /*6940*/  HMMA.16816.F32.BF16 R16, R156.reuse, R166, R16 ;  /* 0x000000a69c10723c */ /* 0x040fe20000041810 */
[----:B------:R-:W2:Y:S07]  /*6950*/  LDSM.16.M88.4 R164, [R230+0xc900] ;  /* 0x00c90000e6a4783b */ /* 0x000eae0000000200 */
[C---:B------:R-:W-:Y:S08]  /*6960*/  HMMA.16816.F32.BF16 R20, R156.reuse, R168, R20 ;  /* 0x000000a89c14723c */ /* 0x040ff00000041814 */
[C---:B------:R-:W-:Y:S01]  /*6970*/  HMMA.16816.F32.BF16 R24, R156.reuse, R170, R24 ;  /* 0x000000aa9c18723c */ /* 0x040fe20000041818 */
[----:B------:R-:W4:Y:S07]  /*6980*/  LDSM.16.M88.4 R168, [R230+0xd100] ;  /* 0x00d10000e6a8783b */ /* 0x000f2e0000000200 */
[C---:B------:R-:W-:Y:S08]  /*6990*/  HMMA.16816.F32.BF16 R28, R156.reuse, R172, R28 ;  /* 0x000000ac9c1c723c */ /* 0x040ff0000004181c */
[C---:B------:R-:W-:Y:S01]  /*69a0*/  HMMA.16816.F32.BF16 R32, R156.reuse, R174, R32 ;  /* 0x000000ae9c20723c */ /* 0x040fe20000041820 */
[----:B------:R-:W2:Y:S07]  /*69b0*/  LDSM.16.M88.4 R172, [R230+0xd900] ;  /* 0x00d90000e6ac783b */ /* 0x000eae0000000200 */
[C---:B------:R-:W-:Y:S08]  /*69c0*/  HMMA.16816.F32.BF16 R36, R156.reuse, R176, R36 ;  /* 0x000000b09c24723c */ /* 0x040ff00000041824 */
[C---:B------:R-:W-:Y:S01]  /*69d0*/  HMMA.16816.F32.BF16 R40, R156.reuse, R178, R40 ;  /* 0x000000b29c28723c */ /* 0x040fe20000041828 */
[----:B------:R-:W4:Y:S07]  /*69e0*/  LDSM.16.M88.4 R176, [R230+0xe100] ;  /* 0x00e10000e6b0783b */ /* 0x000f2e0000000200 */
[C---:B------:R-:W-:Y:S08]  /*69f0*/  HMMA.16816.F32.BF16 R44, R156.reuse, R180, R44 ;  /* 0x000000b49c2c723c */ /* 0x040ff0000004182c */
[----:B------:R-:W-:Y:S08]  /*6a00*/  HMMA.16816.F32.BF16 R48, R156, R182, R48 ;  /* 0x000000b69c30723c */ /* 0x000ff00000041830 */
[C---:B-1----:R-:W-:Y:S08]  /*6a10*/  HMMA.16816.F32.BF16 R4, R184.reuse, R160, R4 ;  /* 0x000000a0b804723c */ /* 0x042ff00000041804 */
[C---:B------:R-:W-:Y:S01]  /*6a20*/  HMMA.16816.F32.BF16 R8, R184.reuse, R162, R8 ;  /* 0x000000a2b808723c */ /* 0x040fe20000041808 */
[----:B------:R-:W1:Y:S07]  /*6a30*/  LDSM.16.M88.4 R160, [R230+0xe900] ;  /* 0x00e90000e6a0783b */ /* 0x000e6e0000000200 */
[C---:B--2---:R-:W-:Y:S08]  /*6a40*/  HMMA.16816.F32.BF16 R12, R184.reuse, R164, R12 ;  /* 0x000000a4b80c723c */ /* 0x044ff0000004180c */
[C---:B------:R-:W-:Y:S01]  /*6a50*/  HMMA.16816.F32.BF16 R16, R184.reuse, R166, R16 ;  /* 0x000000a6b810723c */ /* 0x040fe20000041810 */
[----:B------:R-:W2:Y:S07]  /*6a60*/  LDSM.16.M88.4 R164, [R227] ;  /* 0x00000000e3a4783b */ /* 0x000eae0000000200 */
[C---:B----4-:R-:W-:Y:S08]  /*6a70*/  HMMA.16816.F32.BF16 R20, R184.reuse, R168, R20 ;  /* 0x000000a8b814723c */ /* 0x050ff00000041814 */
[C---:B------:R-:W-:Y:S01]  /*6a80*/  HMMA.16816.F32.BF16 R24, R184.reuse, R170, R24 ;  /* 0x000000aab818723c */ /* 0x040fe20000041818 */
[----:B------:R-:W4:Y:S07]  /*6a90*/  LDSM.16.M88.4 R168, [R227+0x800] ;  /* 0x00080000e3a8783b */ /* 0x000f2e0000000200 */
[C---:B------:R-:W-:Y:S08]  /*6aa0*/  HMMA.16816.F32.BF16 R28, R184.reuse, R172, R28 ;  /* 0x000000acb81c723c */ /* 0x040ff0000004181c */
[C---:B------:R-:W-:Y:S01]  /*6ab0*/  HMMA.16816.F32.BF16 R32, R184.reuse, R174, R32 ;  /* 0x000000aeb820723c */ /* 0x040fe20000041820 */
[----:B------:R-:W3:Y:S07]  /*6ac0*/  LDSM.16.M88.4 R172, [R227+0x1000] ;  /* 0x00100000e3ac783b */ /* 0x000eee0000000200 */
[C---:B------:R-:W-:Y:S08]  /*6ad0*/  HMMA.16816.F32.BF16 R36, R184.reuse, R176, R36 ;  /* 0x000000b0b824723c */ /* 0x040ff00000041824 */
[C---:B------:R-:W-:Y:S01]  /*6ae0*/  HMMA.16816.F32.BF16 R40, R184.reuse, R178, R40 ;  /* 0x000000b2b828723c */ /* 0x040fe20000041828 */
[----:B------:R-:W4:Y:S07]  /*6af0*/  LDSM.16.M88.4 R176, [R227+0x1800] ;  /* 0x00180000e3b0783b */ /* 0x000f2e0000000200 */
[C---:B-1----:R-:W-:Y:S08]  /*6b00*/  HMMA.16816.F32.BF16 R44, R184.reuse, R160, R44 ;  /* 0x000000a0b82c723c */ /* 0x042ff0000004182c */
[----:B------:R-:W-:Y:S01]  /*6b10*/  HMMA.16816.F32.BF16 R48, R184, R162, R48 ;  /* 0x000000a2b830723c */ /* 0x000fe20000041830 */
[----:B------:R-:W1:Y:S07]  /*6b20*/  LDSM.16.M88.4 R160, [R227+0x2000] ;  /* 0x00200000e3a0783b */ /* 0x000e6e0000000200 */
[C---:B--2---:R-:W-:Y:S08]  /*6b30*/  HMMA.16816.F32.BF16 R4, R188.reuse, R164, R4 ;  /* 0x000000a4bc04723c */ /* 0x044ff00000041804 */
[C---:B------:R-:W-:Y:S01]  /*6b40*/  HMMA.16816.F32.BF16 R8, R188.reuse, R166, R8 ;  /* 0x000000a6bc08723c */ /* 0x040fe20000041808 */
[----:B------:R-:W2:Y:S03]  /*6b50*/  LDSM.16.M88.4 R164, [R227+0x2800] ;  /* 0x00280000e3a4783b */ /* 0x000ea60000000200 */
[----:B---3--:R-:W-:Y:S04]  /*6b60*/  @P0 IMAD.MOV.U32 R0, RZ, RZ, R140 ;  /* 0x000000ffff000224 */ /* 0x008fe800078e008c */
[C---:B----4-:R-:W-:Y:S01]  /*6b70*/  HMMA.16816.F32.BF16 R12, R188.reuse, R168, R12 ;  /* 0x000000a8bc0c723c */ /* 0x050fe2000004180c */
[----:B------:R-:W-:Y:S07]  /*6b80*/  SHFL.IDX PT, R140, R0, 0x1, 0x1c1f ;  /* 0x003c1f00008c7f89 */ /* 0x000fee00000e0000 */
[C---:B------:R-:W-:Y:S01]  /*6b90*/  HMMA.16816.F32.BF16 R16, R188.reuse, R170, R16 ;  /* 0x000000aabc10723c */ /* 0x040fe20000041810 */
[----:B------:R-:W-:Y:S07]  /*6ba0*/  LDSM.16.M88.4 R168, [R224+0xf100] ;  /* 0x00f10000e0a8783b */ /* 0x000fee0000000200 */
[C---:B------:R-:W-:Y:S01]  /*6bb0*/  HMMA.16816.F32.BF16 R20, R188.reuse, R172, R20 ;  /* 0x000000acbc14723c */ /* 0x040fe20000041814 */
[----:B------:R3:W4:Y:S07]  /*6bc0*/  SHFL.IDX PT, R141, R0, RZ, 0x1c1f ;  /* 0x001c1fff008d7589 */ /* 0x00072e00000e0000 */
[C---:B------:R-:W-:Y:S01]  /*6bd0*/  HMMA.16816.F32.BF16 R24, R188.reuse, R174, R24 ;  /* 0x000000aebc18723c */ /* 0x040fe20000041818 */
[----:B------:R-:W4:Y:S07]  /*6be0*/  LDSM.16.M88.4 R172, [R224+0xf900] ;  /* 0x00f90000e0ac783b */ /* 0x000f2e0000000200 */
[C---:B------:R-:W-:Y:S08]  /*6bf0*/  HMMA.16816.F32.BF16 R28, R188.reuse, R176, R28 ;  /* 0x000000b0bc1c723c */ /* 0x040ff0000004181c */
[C---:B------:R-:W-:Y:S01]  /*6c00*/  HMMA.16816.F32.BF16 R32, R188.reuse, R178, R32 ;  /* 0x000000b2bc20723c */ /* 0x040fe20000041820 */
[----:B------:R-:W4:Y:S03]  /*6c10*/  LDSM.16.M88.4 R176, [R224+0x10100] ;  /* 0x01010000e0b0783b */ /* 0x000f260000000200 */
[----:B---3--:R-:W-:Y:S01]  /*6c20*/  IMAD.U32 R0, RZ, RZ, UR20 ;  /* 0x00000014ff007e24 */ /* 0x008fe2000f8e00ff */
[----:B------:R-:W-:Y:S03]  /*6c30*/  UIADD3 UR20, UR22, -0x1, URZ ;  /* 0xffffffff16147890 */ /* 0x000fe6000fffe03f */
[C---:B-1----:R-:W-:Y:S01]  /*6c40*/  HMMA.16816.F32.BF16 R36, R188.reuse, R160, R36 ;  /* 0x000000a0bc24723c */ /* 0x042fe20000041824 */
[----:B------:R-:W-:Y:S02]  /*6c50*/  @UP0 UIMAD.WIDE.U32 UR24, UR20, UR4, URZ ;  /* 0x00000004141802a5 */ /* 0x000fe4000f8e003f */
[----:B------:R-:W-:Y:S01]  /*6c60*/  @UP0 USHF.R.S32.HI UR23, URZ, 0x1f, UR20 ;  /* 0x0000001f3f170899 */ /* 0x000fe20008011414 */
[----:B------:R-:W-:Y:S03]  /*6c70*/  IADD3 R0, -R142, 0x1, R0 ;  /* 0x000000018e007810 */ /* 0x000fe60007ffe100 */
[----:B------:R-:W-:Y:S01]  /*6c80*/  @UP0 UIMAD UR23, UR23, UR4, URZ ;  /* 0x00000004171702a4 */ /* 0x000fe2000f8e023f */
[C---:B------:R-:W-:Y:S01]  /*6c90*/  HMMA.16816.F32.BF16 R40, R188.reuse, R162, R40 ;  /* 0x000000a2bc28723c */ /* 0x040fe20000041828 */
[----:B------:R-:W1:Y:S02]  /*6ca0*/  LDSM.16.M88.4 R160, [R224+0x10900] ;  /* 0x01090000e0a0783b */ /* 0x000e640000000200 */
[----:B------:R-:W-:Y:S01]  /*6cb0*/  @UP0 UIMAD UR23, UR20, UR5, UR23 ;  /* 0x00000005141702a4 */ /* 0x000fe2000f8e0217 */
[----:B------:R-:W-:Y:S03]  /*6cc0*/  IADD3 R0, -R2, UR8, R0 ;  /* 0x0000000802007c10 */ /* 0x000fe6000fffe100 */
[----:B------:R-:W-:Y:S01]  /*6cd0*/  @UP0 UIADD3 UR23, UR25, UR23, URZ ;  /* 0x0000001719170290 */ /* 0x000fe2000fffe03f */
[C---:B--2---:R-:W-:Y:S03]  /*6ce0*/  HMMA.16816.F32.BF16 R44, R188.reuse, R164, R44 ;  /* 0x000000a4bc2c723c */ /* 0x044fe6000004182c */
[----:B------:R-:W-:Y:S01]  /*6cf0*/  @UP0 UIMAD UR23, UR23, 0x60, URZ ;  /* 0x00000060171708a4 */ /* 0x000fe2000f8e023f */
[C---:B----4-:R-:W-:Y:S02]  /*6d00*/  IMAD.IADD R2, R0.reuse, 0x1, R141 ;  /* 0x0000000100027824 */ /* 0x050fe400078e028d */
[----:B------:R-:W-:Y:S02]  /*6d10*/  IMAD.IADD R0, R0, 0x1, R140 ;  /* 0x0000000100007824 */ /* 0x000fe400078e028c */
[----:B------:R-:W-:Y:S01]  /*6d20*/  HMMA.16816.F32.BF16 R48, R188, R166, R48 ;  /* 0x000000a6bc30723c */ /* 0x000fe20000041830 */
[----:B------:R-:W2:Y:S02]  /*6d30*/  LDSM.16.M88.4 R164, [R224+0x11100] ;  /* 0x01110000e0a4783b */ /* 0x000ea40000000200 */
[C---:B------:R-:W-:Y:S02]  /*6d40*/  ISETP.GT.AND P6, PT, R2.reuse, RZ, PT ;  /* 0x000000ff0200720c */ /* 0x040fe40003fc4270 */
[----:B------:R-:W-:Y:S02]  /*6d50*/  ISETP.GT.AND P5, PT, R2, 0x1, PT ;  /* 0x000000010200780c */ /* 0x000fe40003fa4270 */
[C---:B------:R-:W-:Y:S01]  /*6d60*/  ISETP.GT.AND P1, PT, R0.reuse, RZ, PT ;  /* 0x000000ff0000720c */ /* 0x040fe20003f24270 */
[C---:B------:R-:W-:Y:S05]  /*6d70*/  HMMA.16816.F32.BF16 R4, R192.reuse, R168, R4 ;  /* 0x000000a8c004723c */ /* 0x040fea0000041804 */
[----:B------:R-:W-:Y:S03]  /*6d80*/  ISETP.GT.AND P0, PT, R0, 0x1, PT ;  /* 0x000000010000780c */ /* 0x000fe60003f04270 */
[C---:B------:R-:W-:Y:S01]  /*6d90*/  HMMA.16816.F32.BF16 R8, R192.reuse, R170, R8 ;  /* 0x000000aac008723c */ /* 0x040fe20000041808 */
[----:B------:R-:W3:Y:S07]  /*6da0*/  LDSM.16.M88.4 R168, [R224+0x11900] ;  /* 0x01190000e0a8783b */ /* 0x000eee0000000200 */
[C---:B------:R-:W-:Y:S08]  /*6db0*/  HMMA.16816.F32.BF16 R12, R192.reuse, R172, R12 ;  /* 0x000000acc00c723c */ /* 0x040ff0000004180c */
[C---:B------:R-:W-:Y:S01]  /*6dc0*/  HMMA.16816.F32.BF16 R16, R192.reuse, R174, R16 ;  /* 0x000000aec010723c */ /* 0x040fe20000041810 */
[----:B------:R-:W4:Y:S07]  /*6dd0*/  LDSM.16.M88.4 R172, [R243] ;  /* 0x00000000f3ac783b */ /* 0x000f2e0000000200 */
[C---:B------:R-:W-:Y:S08]  /*6de0*/  HMMA.16816.F32.BF16 R20, R192.reuse, R176, R20 ;  /* 0x000000b0c014723c */ /* 0x040ff00000041814 */
[C---:B------:R-:W-:Y:S01]  /*6df0*/  HMMA.16816.F32.BF16 R24, R192.reuse, R178, R24 ;  /* 0x000000b2c018723c */ /* 0x040fe20000041818 */
[----:B------:R-:W4:Y:S07]  /*6e00*/  LDSM.16.M88.4 R176, [R242] ;  /* 0x00000000f2b0783b */ /* 0x000f2e0000000200 */
[C---:B-1----:R-:W-:Y:S08]  /*6e10*/  HMMA.16816.F32.BF16 R28, R192.reuse, R160, R28 ;  /* 0x000000a0c01c723c */ /* 0x042ff0000004181c */
[C---:B------:R-:W-:Y:S01]  /*6e20*/  HMMA.16816.F32.BF16 R32, R192.reuse, R162, R32 ;  /* 0x000000a2c020723c */ /* 0x040fe20000041820 */
[----:B------:R-:W1:Y:S07]  /*6e30*/  LDSM.16.M88.4 R160, [R241] ;  /* 0x00000000f1a0783b */ /* 0x000e6e0000000200 */
[C---:B--2---:R-:W-:Y:S08]  /*6e40*/  HMMA.16816.F32.BF16 R36, R192.reuse, R164, R36 ;  /* 0x000000a4c024723c */ /* 0x044ff00000041824 */
[C---:B------:R-:W-:Y:S01]  /*6e50*/  HMMA.16816.F32.BF16 R40, R192.reuse, R166, R40 ;  /* 0x000000a6c028723c */ /* 0x040fe20000041828 */
[----:B------:R-:W2:Y:S07]  /*6e60*/  LDSM.16.M88.4 R164, [R240] ;  /* 0x00000000f0a4783b */ /* 0x000eae0000000200 */
[C---:B---3--:R-:W-:Y:S08]  /*6e70*/  HMMA.16816.F32.BF16 R44, R192.reuse, R168, R44 ;  /* 0x000000a8c02c723c */ /* 0x048ff0000004182c */
[----:B------:R-:W-:Y:S01]  /*6e80*/  HMMA.16816.F32.BF16 R48, R192, R170, R48 ;  /* 0x000000aac030723c */ /* 0x000fe20000041830 */
[----:B------:R-:W3:Y:S07]  /*6e90*/  LDSM.16.M88.4 R168, [R239] ;  /* 0x00000000efa8783b */ /* 0x000eee0000000200 */
[C---:B----4-:R-:W-:Y:S08]  /*6ea0*/  HMMA.16816.F32.BF16 R4, R196.reuse, R172, R4 ;  /* 0x000000acc404723c */ /* 0x050ff00000041804 */
[C---:B------:R-:W-:Y:S01]  /*6eb0*/  HMMA.16816.F32.BF16 R8, R196.reuse, R174, R8 ;  /* 0x000000aec408723c */ /* 0x040fe20000041808 */
[----:B------:R-:W4:Y:S07]  /*6ec0*/  LDSM.16.M88.4 R172, [R238] ;  /* 0x00000000eeac783b */ /* 0x000f2e0000000200 */
[C---:B------:R-:W-:Y:S08]  /*6ed0*/  HMMA.16816.F32.BF16 R12, R196.reuse, R176, R12 ;  /* 0x000000b0c40c723c */ /* 0x040ff0000004180c */
[C---:B------:R-:W-:Y:S01]  /*6ee0*/  HMMA.16816.F32.BF16 R16, R196.reuse, R178, R16 ;  /* 0x000000b2c410723c */ /* 0x040fe20000041810 */
        /* <DEDUP_REMOVED lines=13> */
[C---:B------:R-:W-:Y:S08]  /*6fc0*/  HMMA.16816.F32.BF16 R4, R200.reuse, R176, R4 ;  /* 0x000000b0c804723c */ /* 0x040ff00000041804 */
[C---:B------:R-:W-:Y:S01]  /*6fd0*/  HMMA.16816.F32.BF16 R8, R200.reuse, R178, R8 ;  /* 0x000000b2c808723c */ /* 0x040fe20000041808 */
[----:B------:R-:W-:Y:S07]  /*6fe0*/  LDSM.16.M88.4 R176, [R227+0x3000] ;  /* 0x00300000e3b0783b */ /* 0x000fee0000000200 */
        /* <DEDUP_REMOVED lines=33> */
[C---:B--2---:R-:W-:Y:S08]  /*7200*/  HMMA.16816.F32.BF16 R4, R208.reuse, R164, R4 ;  /* 0x000000a4d004723c */ /* 0x044ff00000041804 */
[C---:B------:R-:W-:Y:S01]  /*7210*/  HMMA.16816.F32.BF16 R8, R208.reuse, R166, R8 ;  /* 0x000000a6d008723c */ /* 0x040fe20000041808 */
[----:B------:R-:W2:Y:S07]  /*7220*/  LDSM.16.M88.4 R164, [R224+0x14100] ;  /* 0x01410000e0a4783b */ /* 0x000eae0000000200 */
        /* <DEDUP_REMOVED lines=12> */
[C---:B------:R-:W-:Y:S08]  /*72f0*/  HMMA.16816.F32.BF16 R44, R208.reuse, R176, R44 ;  /* 0x000000b0d02c723c */ /* 0x040ff0000004182c */
[----:B------:R-:W-:Y:S01]  /*7300*/  HMMA.16816.F32.BF16 R48, R208, R178, R48 ;  /* 0x000000b2d030723c */ /* 0x000fe20000041830 */
[----:B------:R-:W2:Y:S07]  /*7310*/  LDSM.16.M88.4 R176, [R233] ;  /* 0x00000000e9b0783b */ /* 0x000eae0000000200 */
[C---:B---3--:R-:W-:Y:S08]  /*7320*/  HMMA.16816.F32.BF16 R4, R212.reuse, R168, R4 ;  /* 0x000000a8d404723c */ /* 0x048ff00000041804 */
[C---:B------:R-:W-:Y:S01]  /*7330*/  HMMA.16816.F32.BF16 R8, R212.reuse, R170, R8 ;  /* 0x000000aad408723c */ /* 0x040fe20000041808 */
[----:B------:R-:W3:Y:S07]  /*7340*/  LDSM.16.M88.4 R168, [R232] ;  /* 0x00000000e8a8783b */ /* 0x000eee0000000200 */
[C---:B----4-:R-:W-:Y:S08]  /*7350*/  HMMA.16816.F32.BF16 R12, R212.reuse, R172, R12 ;  /* 0x000000acd40c723c */ /* 0x050ff0000004180c */
        /* <DEDUP_REMOVED lines=26> */
[C---:B------:R-:W-:Y:S08]  /*7500*/  HMMA.16816.F32.BF16 R36, R216.reuse, R176, R36 ;  /* 0x000000b0d824723c */ /* 0x040ff00000041824 */
[C---:B------:R-:W-:Y:S08]  /*7510*/  HMMA.16816.F32.BF16 R40, R216.reuse, R178, R40 ;  /* 0x000000b2d828723c */ /* 0x040ff00000041828 */
[C---:B----4-:R-:W-:Y:S08]  /*7520*/  HMMA.16816.F32.BF16 R44, R216.reuse, R172, R44 ;  /* 0x000000acd82c723c */ /* 0x050ff0000004182c */
[----:B------:R-:W-:Y:S01]  /*7530*/  HMMA.16816.F32.BF16 R48, R216, R174, R48 ;  /* 0x000000aed830723c */ /* 0x000fe20000041830 */
[----:B------:R-:W4:Y:S07]  /*7540*/  LDSM.16.M88.4 R172, [R227+0x7800] ;  /* 0x00780000e3ac783b */ /* 0x000f2e0000000200 */
[C---:B-1----:R-:W-:Y:S08]  /*7550*/  HMMA.16816.F32.BF16 R4, R220.reuse, R160, R4 ;  /* 0x000000a0dc04723c */ /* 0x042ff00000041804 */
[C---:B------:R-:W-:Y:S01]  /*7560*/  HMMA.16816.F32.BF16 R8, R220.reuse, R162, R8 ;  /* 0x000000a2dc08723c */ /* 0x040fe20000041808 */
[----:B------:R-:W1:Y:S07]  /*7570*/  LDSM.16.M88.4 R160, [R227+0x8000] ;  /* 0x00800000e3a0783b */ /* 0x000e6e0000000200 */
[C---:B--2---:R-:W-:Y:S08]  /*7580*/  HMMA.16816.F32.BF16 R12, R220.reuse, R164, R12 ;  /* 0x000000a4dc0c723c */ /* 0x044ff0000004180c */
[C---:B------:R-:W-:Y:S04]  /*7590*/  HMMA.16816.F32.BF16 R16, R220.reuse, R166, R16 ;  /* 0x000000a6dc10723c */ /* 0x040fe80000041810 */
[----:B------:R-:W-:Y:S02]  /*75a0*/  FSEL R165, R4, -INF , P6 ;  /* 0xff80000004a57808 */ /* 0x000fe40003000000 */
[C---:B------:R-:W-:Y:S02]  /*75b0*/  ISETP.GT.AND P6, PT, R2.reuse, 0x8, PT ;  /* 0x000000080200780c */ /* 0x040fe40003fc4270 */
[C---:B---3--:R-:W-:Y:S04]  /*75c0*/  HMMA.16816.F32.BF16 R20, R220.reuse, R168, R20 ;  /* 0x000000a8dc14723c */ /* 0x048fe80000041814 */
[----:B------:R-:W-:Y:S02]  /*75d0*/  FSEL R167, R5, -INF , P5 ;  /* 0xff80000005a77808 */ /* 0x000fe40002800000 */
[----:B------:R-:W-:Y:S02]  /*75e0*/  ISETP.GT.AND P5, PT, R2, 0x9, PT ;  /* 0x000000090200780c */ /* 0x000fe40003fa4270 */
[C---:B------:R-:W-:Y:S04]  /*75f0*/  HMMA.16816.F32.BF16 R24, R220.reuse, R170, R24 ;  /* 0x000000aadc18723c */ /* 0x040fe80000041818 */
[----:B------:R-:W-:Y:S02]  /*7600*/  FSEL R166, R9, -INF , P5 ;  /* 0xff80000009a67808 */ /* 0x000fe40002800000 */
[----:B------:R-:W-:Y:S02]  /*7610*/  FSEL R140, R8, -INF , P6 ;  /* 0xff800000088c7808 */ /* 0x000fe40003000000 */
[C---:B----4-:R-:W-:Y:S03]  /*7620*/  HMMA.16816.F32.BF16 R28, R220.reuse, R172, R28 ;  /* 0x000000acdc1c723c */ /* 0x050fe6000004181c */
[----:B------:R-:W-:Y:S02]  /*7630*/  ISETP.GT.AND P6, PT, R2, 0x10, PT ;  /* 0x000000100200780c */ /* 0x000fe40003fc4270 */
[----:B------:R-:W-:Y:S02]  /*7640*/  FSEL R170, R6, -INF , P1 ;  /* 0xff80000006aa7808 */ /* 0x000fe40000800000 */
[----:B------:R-:W-:Y:S01]  /*7650*/  FSEL R171, R7, -INF , P0 ;  /* 0xff80000007ab7808 */ /* 0x000fe20000000000 */
[C---:B------:R-:W-:Y:S01]  /*7660*/  HMMA.16816.F32.BF16 R32, R220.reuse, R174, R32 ;  /* 0x000000aedc20723c */ /* 0x040fe20000041820 */
[----:B------:R-:W2:Y:S01]  /*7670*/  LDSM.16.M88.4 R4, [R227+0x8800] ;  /* 0x00880000e304783b */ /* 0x000ea20000000200 */
[----:B------:R-:W-:Y:S07]  /*7680*/  DEPBAR.LE SB0, 0x0 ;  /* 0x000080000000791a */ /* 0x000fee0000000000 */
[----:B------:R-:W-:Y:S01]  /*7690*/  BAR.SYNC.DEFER_BLOCKING 0x0 ;  /* 0x0000000000007b1d */ /* 0x000fe20000010000 */
[C---:B-1----:R-:W-:Y:S05]  /*76a0*/  HMMA.16816.F32.BF16 R36, R220.reuse, R160, R36 ;  /* 0x000000a0dc24723c */ /* 0x042fea0000041824 */
[----:B------:R-:W-:Y:S02]  /*76b0*/  FMNMX.FTZ R8, R165, R3, !PT ;  /* 0x00000003a5087209 */ /* 0x000fe40007810000 */
[----:B------:R-:W-:Y:S01]  /*76c0*/  ISETP.GT.AND P1, PT, R0, 0x8, PT ;  /* 0x000000080000780c */ /* 0x000fe20003f24270 */
[C---:B------:R-:W-:Y:S03]  /*76d0*/  HMMA.16816.F32.BF16 R40, R220.reuse, R162, R40 ;  /* 0x000000a2dc28723c */ /* 0x040fe60000041828 */
[----:B------:R-:W-:Y:S02]  /*76e0*/  ISETP.GT.AND P5, PT, R2, 0x11, PT ;  /* 0x000000110200780c */ /* 0x000fe40003fa4270 */
[----:B------:R-:W-:Y:S02]  /*76f0*/  FMNMX.FTZ R8, R167, R8, !PT ;  /* 0x00000008a7087209 */ /* 0x000fe40007810000 */
[----:B------:R-:W-:Y:S02]  /*7700*/  FSEL R172, R12, -INF , P6 ;  /* 0xff8000000cac7808 */ /* 0x000fe40003000000 */
[----:B------:R-:W-:Y:S02]  /*7710*/  FMNMX.FTZ R8, R140, R8, !PT ;  /* 0x000000088c087209 */ /* 0x000fe40007810000 */
[----:B------:R-:W-:Y:S02]  /*7720*/  ISETP.GT.AND P0, PT, R0, 0x9, PT ;  /* 0x000000090000780c */ /* 0x000fe40003f04270 */
[----:B------:R-:W-:Y:S02]  /*7730*/  FMNMX.FTZ R8, R166, R8, !PT ;  /* 0x00000008a6087209 */ /* 0x000fe40007810000 */
[----:B------:R-:W-:Y:S02]  /*7740*/  FSEL R168, R10, -INF , P1 ;  /* 0xff8000000aa87808 */ /* 0x000fe40000800000 */
[----:B------:R-:W-:Y:S02]  /*7750*/  FSEL R169, R11, -INF , P0 ;  /* 0xff8000000ba97808 */ /* 0x000fe40000000000 */
[----:B------:R-:W3:Y:S01]  /*7760*/  LDL.64 R10, [R1+0x28] ;  /* 0x00002800010a7983 */ /* 0x000ee20000100a00 */
[----:B------:R-:W-:Y:S02]  /*7770*/  FMNMX.FTZ R8, R172, R8, !PT ;  /* 0x00000008ac087209 */ /* 0x000fe40007810000 */
[----:B------:R-:W-:Y:S01]  /*7780*/  FSEL R173, R13, -INF , P5 ;  /* 0xff8000000dad7808 */ /* 0x000fe20002800000 */
[C---:B--2---:R-:W-:Y:S03]  /*7790*/  HMMA.16816.F32.BF16 R44, R220.reuse, R4, R44 ;  /* 0x00000004dc2c723c */ /* 0x044fe6000004182c */
[C---:B------:R-:W-:Y:S02]  /*77a0*/  ISETP.GT.AND P6, PT, R2.reuse, 0x18, PT ;  /* 0x000000180200780c */ /* 0x040fe40003fc4270 */
[----:B------:R-:W-:Y:S02]  /*77b0*/  ISETP.GT.AND P5, PT, R2, 0x19, PT ;  /* 0x000000190200780c */ /* 0x000fe40003fa4270 */
[----:B------:R-:W-:Y:S01]  /*77c0*/  FMNMX.FTZ R4, R173, R8, !PT ;  /* 0x00000008ad047209 */ /* 0x000fe20007810000 */
[----:B------:R-:W-:Y:S01]  /*77d0*/  HMMA.16816.F32.BF16 R48, R220, R6, R48 ;  /* 0x00000006dc30723c */ /* 0x000fe20000041830 */
[----:B------:R-:W2:Y:S02]  /*77e0*/  LDL.64 R8, [R1+0x38] ;  /* 0x0000380001087983 */ /* 0x000ea40000100a00 */
[----:B------:R-:W-:Y:S02]  /*77f0*/  ISETP.GT.AND P1, PT, R0, 0x10, PT ;  /* 0x000000100000780c */ /* 0x000fe40003f24270 */
[----:B------:R-:W-:Y:S02]  /*7800*/  FSEL R176, R16, -INF , P6 ;  /* 0xff80000010b07808 */ /* 0x000fe40003000000 */
[----:B------:R-:W-:Y:S02]  /*7810*/  ISETP.GT.AND P6, PT, R2, 0x20, PT ;  /* 0x000000200200780c */ /* 0x000fe40003fc4270 */
[----:B------:R-:W-:Y:S02]  /*7820*/  FSEL R177, R17, -INF , P5 ;  /* 0xff80000011b17808 */ /* 0x000fe40002800000 */
[----:B------:R-:W-:Y:S02]  /*7830*/  ISETP.GT.AND P0, PT, R0, 0x11, PT ;  /* 0x000000110000780c */ /* 0x000fe40003f04270 */
[----:B------:R-:W-:Y:S02]  /*7840*/  FMNMX.FTZ R4, R176, R4, !PT ;  /* 0x00000004b0047209 */ /* 0x000fe40007810000 */
[----:B------:R-:W-:Y:S02]  /*7850*/  FSEL R183, R20, -INF , P6 ;  /* 0xff80000014b77808 */ /* 0x000fe40003000000 */
[----:B------:R-:W-:Y:S02]  /*7860*/  FSEL R174, R14, -INF , P1 ;  /* 0xff8000000eae7808 */ /* 0x000fe40000800000 */
[----:B------:R-:W-:Y:S02]  /*7870*/  ISETP.GT.AND P1, PT, R0, 0x18, PT ;  /* 0x000000180000780c */ /* 0x000fe40003f24270 */
[----:B------:R-:W-:Y:S02]  /*7880*/  ISETP.GT.AND P5, PT, R2, 0x21, PT ;  /* 0x000000210200780c */ /* 0x000fe40003fa4270 */
[----:B------:R-:W-:Y:S02]  /*7890*/  FMNMX.FTZ R4, R177, R4, !PT ;  /* 0x00000004b1047209 */ /* 0x000fe40007810000 */
[----:B------:R-:W-:Y:S02]  /*78a0*/  FSEL R182, R21, -INF , P5 ;  /* 0xff80000015b67808 */ /* 0x000fe40002800000 */
[----:B------:R-:W-:Y:S02]  /*78b0*/  FSEL R175, R15, -INF , P0 ;  /* 0xff8000000faf7808 */ /* 0x000fe40000000000 */
[----:B------:R-:W-:Y:S02]  /*78c0*/  ISETP.GT.AND P0, PT, R0, 0x19, PT ;  /* 0x000000190000780c */ /* 0x000fe40003f04270 */
[----:B------:R-:W-:Y:S02]  /*78d0*/  FSEL R178, R18, -INF , P1 ;  /* 0xff80000012b27808 */ /* 0x000fe40000800000 */
[----:B------:R-:W-:Y:S02]  /*78e0*/  ISETP.GT.AND P1, PT, R0, 0x20, PT ;  /* 0x000000200000780c */ /* 0x000fe40003f24270 */
[----:B------:R-:W-:Y:S02]  /*78f0*/  ISETP.GT.AND P6, PT, R2, 0x28, PT ;  /* 0x000000280200780c */ /* 0x000fe40003fc4270 */
[----:B------:R-:W-:Y:S02]  /*7900*/  FMNMX.FTZ R141, R183, R4, !PT ;  /* 0x00000004b78d7209 */ /* 0x000fe40007810000 */
[----:B------:R-:W-:Y:S02]  /*7910*/  FSEL R180, R22, -INF , P1 ;  /* 0xff80000016b47808 */ /* 0x000fe40000800000 */
[----:B------:R-:W-:Y:S02]  /*7920*/  FSEL R179, R19, -INF , P0 ;  /* 0xff80000013b37808 */ /* 0x000fe40000000000 */
[C---:B------:R-:W-:Y:S02]  /*7930*/  ISETP.GT.AND P0, PT, R0.reuse, 0x21, PT ;  /* 0x000000210000780c */ /* 0x040fe40003f04270 */
[----:B------:R-:W-:Y:S02]  /*7940*/  ISETP.GT.AND P1, PT, R0, 0x28, PT ;  /* 0x000000280000780c */ /* 0x000fe40003f24270 */
[----:B------:R-:W-:Y:S02]  /*7950*/  ISETP.GT.AND P5, PT, R2, 0x29, PT ;  /* 0x000000290200780c */ /* 0x000fe40003fa4270 */
[----:B------:R-:W-:Y:S02]  /*7960*/  FSEL R181, R24, -INF , P6 ;  /* 0xff80000018b57808 */ /* 0x000fe40003000000 */
[----:B------:R-:W-:Y:S02]  /*7970*/  FMNMX.FTZ R141, R182, R141, !PT ;  /* 0x0000008db68d7209 */ /* 0x000fe40007810000 */
[----:B------:R-:W-:Y:S02]  /*7980*/  FSEL R250, R23, -INF , P0 ;  /* 0xff80000017fa7808 */ /* 0x000fe40000000000 */
[----:B------:R-:W-:Y:S02]  /*7990*/  ISETP.GT.AND P0, PT, R0, 0x29, PT ;  /* 0x000000290000780c */ /* 0x000fe40003f04270 */
[----:B------:R-:W-:Y:S02]  /*79a0*/  FSEL R251, R25, -INF , P5 ;  /* 0xff80000019fb7808 */ /* 0x000fe40002800000 */
[----:B------:R-:W-:Y:S02]  /*79b0*/  FSEL R252, R26, -INF , P1 ;  /* 0xff8000001afc7808 */ /* 0x000fe40000800000 */
[----:B------:R-:W-:Y:S02]  /*79c0*/  ISETP.GT.AND P1, PT, R2, 0x30, PT ;  /* 0x000000300200780c */ /* 0x000fe40003f24270 */
[----:B------:R-:W-:Y:S02]  /*79d0*/  FMNMX.FTZ R141, R181, R141, !PT ;  /* 0x0000008db58d7209 */ /* 0x000fe40007810000 */
[----:B------:R-:W-:Y:S02]  /*79e0*/  FMNMX.FTZ R4, R170, R143, !PT ;  /* 0x0000008faa047209 */ /* 0x000fe40007810000 */
[----:B------:R-:W-:Y:S02]  /*79f0*/  FSEL R19, R28, -INF , P1 ;  /* 0xff8000001c137808 */ /* 0x000fe40000800000 */
[----:B------:R-:W-:Y:S02]  /*7a00*/  FSEL R164, R27, -INF , P0 ;  /* 0xff8000001ba47808 */ /* 0x000fe40000000000 */
[C---:B------:R-:W-:Y:S02]  /*7a10*/  ISETP.GT.AND P0, PT, R2.reuse, 0x31, PT ;  /* 0x000000310200780c */ /* 0x040fe40003f04270 */
[----:B------:R-:W-:Y:S02]  /*7a20*/  FMNMX.FTZ R141, R251, R141, !PT ;  /* 0x0000008dfb8d7209 */ /* 0x000fe40007810000 */
[----:B------:R-:W-:Y:S02]  /*7a30*/  FMNMX.FTZ R4, R171, R4, !PT ;  /* 0x00000004ab047209 */ /* 0x000fe40007810000 */
[----:B------:R-:W-:Y:S02]  /*7a40*/  FSEL R29, R29, -INF , P0 ;  /* 0xff8000001d1d7808 */ /* 0x000fe40000000000 */
[----:B------:R-:W-:Y:S02]  /*7a50*/  ISETP.GT.AND P5, PT, R2, 0x38, PT ;  /* 0x000000380200780c */ /* 0x000fe40003fa4270 */
[----:B------:R-:W-:Y:S02]  /*7a60*/  FMNMX.FTZ R141, R19, R141, !PT ;  /* 0x0000008d138d7209 */ /* 0x000fe40007810000 */
        /* <DEDUP_REMOVED lines=8> */
[----:B------:R-:W-:Y:S02]  /*7af0*/  ISETP.GT.AND P0, PT, R2, 0x40, PT ;  /* 0x000000400200780c */ /* 0x000fe40003f04270 */
[----:B------:R-:W-:Y:S02]  /*7b00*/  FMNMX.FTZ R4, R174, R4, !PT ;  /* 0x00000004ae047209 */ /* 0x000fe40007810000 */
[----:B------:R-:W-:Y:S02]  /*7b10*/  FSEL R142, R30, -INF , P6 ;  /* 0xff8000001e8e7808 */ /* 0x000fe40003000000 */
[----:B------:R-:W-:Y:S02]  /*7b20*/  FMNMX.FTZ R141, R13, R141, !PT ;  /* 0x0000008d0d8d7209 */ /* 0x000fe40007810000 */
[----:B------:R-:W-:Y:S02]  /*7b30*/  ISETP.GT.AND P6, PT, R2, 0x41, PT ;  /* 0x000000410200780c */ /* 0x000fe40003fc4270 */
[----:B------:R-:W-:Y:S01]  /*7b40*/  FSEL R32, R36, -INF , P0 ;  /* 0xff80000024207808 */ /* 0x000fe20000000000 */
[----:B------:R-:W-:Y:S01]  /*7b50*/  IMAD.MOV.U32 R36, RZ, RZ, R14 ;  /* 0x000000ffff247224 */ /* 0x000fe200078e000e */
[----:B------:R-:W-:Y:S02]  /*7b60*/  FMNMX.FTZ R4, R175, R4, !PT ;  /* 0x00000004af047209 */ /* 0x000fe40007810000 */
[----:B------:R-:W-:Y:S02]  /*7b70*/  FSEL R37, R37, -INF , P6 ;  /* 0xff80000025257808 */ /* 0x000fe40003000000 */
[----:B------:R-:W-:Y:S02]  /*7b80*/  FMNMX.FTZ R141, R32, R141, !PT ;  /* 0x0000008d208d7209 */ /* 0x000fe40007810000 */
[----:B------:R-:W-:Y:S02]  /*7b90*/  ISETP.GT.AND P5, PT, R2, 0x48, PT ;  /* 0x000000480200780c */ /* 0x000fe40003fa4270 */
[----:B------:R-:W-:Y:S02]  /*7ba0*/  FMNMX.FTZ R4, R178, R4, !PT ;  /* 0x00000004b2047209 */ /* 0x000fe40007810000 */
[----:B------:R-:W-:Y:S02]  /*7bb0*/  FMNMX.FTZ R141, R37, R141, !PT ;  /* 0x0000008d258d7209 */ /* 0x000fe40007810000 */
[----:B------:R-:W-:Y:S02]  /*7bc0*/  FSEL R24, R40, -INF , P5 ;  /* 0xff80000028187808 */ /* 0x000fe40002800000 */
[C---:B------:R-:W-:Y:S02]  /*7bd0*/  ISETP.GT.AND P1, PT, R2.reuse, 0x49, PT ;  /* 0x000000490200780c */ /* 0x040fe40003f24270 */
[----:B------:R-:W-:Y:S02]  /*7be0*/  FMNMX.FTZ R4, R179, R4, !PT ;  /* 0x00000004b3047209 */ /* 0x000fe40007810000 */
[----:B------:R-:W-:Y:S01]  /*7bf0*/  FSEL R16, R41, -INF , P1 ;  /* 0xff80000029107808 */ /* 0x000fe20000800000 */
[----:B------:R-:W-:Y:S01]  /*7c00*/  IMAD.MOV.U32 R41, RZ, RZ, R142 ;  /* 0x000000ffff297224 */ /* 0x000fe200078e008e */
[----:B------:R-:W-:Y:S02]  /*7c10*/  ISETP.GT.AND P0, PT, R2, 0x50, PT ;  /* 0x000000500200780c */ /* 0x000fe40003f04270 */
[----:B------:R-:W-:Y:S02]  /*7c20*/  FMNMX.FTZ R141, R24, R141, !PT ;  /* 0x0000008d188d7209 */ /* 0x000fe40007810000 */
[----:B------:R-:W-:Y:S02]  /*7c30*/  ISETP.GT.AND P5, PT, R2, 0x58, PT ;  /* 0x000000580200780c */ /* 0x000fe40003fa4270 */
[----:B------:R-:W-:Y:S02]  /*7c40*/  FMNMX.FTZ R4, R180, R4, !PT ;  /* 0x00000004b4047209 */ /* 0x000fe40007810000 */
[----:B------:R-:W-:Y:S02]  /*7c50*/  ISETP.GT.AND P6, PT, R2, 0x51, PT ;  /* 0x000000510200780c */ /* 0x000fe40003fc4270 */
[----:B------:R-:W-:Y:S02]  /*7c60*/  FSEL R40, R44, -INF , P0 ;  /* 0xff8000002c287808 */ /* 0x000fe40000000000 */
[----:B------:R-:W-:Y:S02]  /*7c70*/  FMNMX.FTZ R141, R16, R141, !PT ;  /* 0x0000008d108d7209 */ /* 0x000fe40007810000 */
[----:B------:R-:W-:Y:S02]  /*7c80*/  FSEL R6, R48, -INF , P5 ;  /* 0xff80000030067808 */ /* 0x000fe40002800000 */
[----:B------:R-:W-:Y:S02]  /*7c90*/  ISETP.GT.AND P1, PT, R2, 0x59, PT ;  /* 0x000000590200780c */ /* 0x000fe40003f24270 */
[----:B------:R-:W-:Y:S02]  /*7ca0*/  FMNMX.FTZ R2, R250, R4, !PT ;  /* 0x00000004fa027209 */ /* 0x000fe40007810000 */
[----:B------:R-:W-:Y:S02]  /*7cb0*/  FSEL R45, R45, -INF , P6 ;  /* 0xff8000002d2d7808 */ /* 0x000fe40003000000 */
[----:B------:R-:W-:Y:S02]  /*7cc0*/  FMNMX.FTZ R141, R40, R141, !PT ;  /* 0x0000008d288d7209 */ /* 0x000fe40007810000 */
[----:B------:R-:W-:Y:S01]  /*7cd0*/  FSEL R246, R49, -INF , P1 ;  /* 0xff80000031f67808 */ /* 0x000fe20000800000 */
[----:B------:R-:W-:Y:S01]  /*7ce0*/  IMAD.MOV.U32 R49, RZ, RZ, R6 ;  /* 0x000000ffff317224 */ /* 0x000fe200078e0006 */
[----:B------:R-:W-:Y:S01]  /*7cf0*/  ISETP.GT.AND P0, PT, R0, 0x31, PT ;  /* 0x000000310000780c */ /* 0x000fe20003f04270 */
[----:B------:R-:W-:Y:S01]  /*7d00*/  IMAD.U32 R6, RZ, RZ, UR24 ;  /* 0x00000018ff067e24 */ /* 0x000fe2000f8e00ff */
[----:B------:R-:W-:Y:S01]  /*7d10*/  MOV R33, R164 ;  /* 0x000000a400217202 */ /* 0x000fe20000000f00 */
[----:B------:R-:W-:Y:S01]  /*7d20*/  @UP0 USHF.L.U64.HI UR24, UR4, 0x6, UR5 ;  /* 0x0000000604180899 */ /* 0x000fe20008010205 */
[----:B------:R-:W-:Y:S02]  /*7d30*/  FMNMX.FTZ R2, R252, R2, !PT ;  /* 0x00000002fc027209 */ /* 0x000fe40007810000 */
[----:B------:R-:W-:Y:S02]  /*7d40*/  FMNMX.FTZ R141, R45, R141, !PT ;  /* 0x0000008d2d8d7209 */ /* 0x000fe40007810000 */
[----:B------:R-:W-:Y:S02]  /*7d50*/  FSEL R5, R31, -INF , P0 ;  /* 0xff8000001f057808 */ /* 0x000fe40000000000 */
[----:B------:R-:W-:Y:S02]  /*7d60*/  ISETP.GT.AND P0, PT, R0, 0x38, PT ;  /* 0x000000380000780c */ /* 0x000fe40003f04270 */
[----:B------:R-:W-:Y:S02]  /*7d70*/  FMNMX.FTZ R2, R33, R2, !PT ;  /* 0x0000000221027209 */ /* 0x000fe40007810000 */
[----:B------:R-:W-:Y:S02]  /*7d80*/  FMNMX.FTZ R141, R49, R141, !PT ;  /* 0x0000008d318d7209 */ /* 0x000fe40007810000 */
[----:B------:R-:W-:Y:S02]  /*7d90*/  FMNMX.FTZ R2, R41, R2, !PT ;  /* 0x0000000229027209 */ /* 0x000fe40007810000 */
[----:B------:R-:W-:Y:S02]  /*7da0*/  FSEL R48, R34, -INF , P0 ;  /* 0xff80000022307808 */ /* 0x000fe40000000000 */
[----:B------:R-:W-:Y:S02]  /*7db0*/  MOV R34, R5 ;  /* 0x0000000500227202 */ /* 0x000fe40000000f00 */
[----:B------:R-:W-:Y:S02]  /*7dc0*/  FMNMX.FTZ R141, R246, R141, !PT ;  /* 0x0000008df68d7209 */ /* 0x000fe40007810000 */
[----:B------:R-:W-:Y:S02]  /*7dd0*/  ISETP.GT.AND P1, PT, R0, 0x39, PT ;  /* 0x000000390000780c */ /* 0x000fe40003f24270 */
[----:B------:R-:W-:Y:S01]  /*7de0*/  FMNMX.FTZ R2, R34, R2, !PT ;  /* 0x0000000222027209 */ /* 0x000fe20007810000 */
[----:B------:R-:W1:Y:S01]  /*7df0*/  SHFL.BFLY PT, R4, R141, 0x2, 0x1f ;  /* 0x0c401f008d047f89 */ /* 0x000e6200000e0000 */
[----:B------:R-:W-:Y:S02]  /*7e00*/  FSEL R17, R35, -INF , P1 ;  /* 0xff80000023117808 */ /* 0x000fe40000800000 */
[----:B------:R-:W-:Y:S02]  /*7e10*/  ISETP.GT.AND P1, PT, R0, 0x40, PT ;  /* 0x000000400000780c */ /* 0x000fe40003f24270 */
[----:B------:R-:W-:Y:S02]  /*7e20*/  FMNMX.FTZ R2, R48, R2, !PT ;  /* 0x0000000230027209 */ /* 0x000fe40007810000 */
[----:B------:R-:W-:Y:S02]  /*7e30*/  FSEL R38, R38, -INF , P1 ;  /* 0xff80000026267808 */ /* 0x000fe40000800000 */
[C---:B------:R-:W-:Y:S02]  /*7e40*/  ISETP.GT.AND P1, PT, R0.reuse, 0x48, PT ;  /* 0x000000480000780c */ /* 0x040fe40003f24270 */
[----:B------:R-:W-:Y:S02]  /*7e50*/  ISETP.GT.AND P0, PT, R0, 0x41, PT ;  /* 0x000000410000780c */ /* 0x000fe40003f04270 */
[----:B------:R-:W-:Y:S02]  /*7e60*/  FMNMX.FTZ R2, R17, R2, !PT ;  /* 0x0000000211027209 */ /* 0x000fe40007810000 */
[----:B------:R-:W-:Y:S01]  /*7e70*/  FSEL R5, R42, -INF , P1 ;  /* 0xff8000002a057808 */ /* 0x000fe20000800000 */
[----:B------:R-:W-:Y:S01]  /*7e80*/  IMAD.MOV.U32 R42, RZ, RZ, R17 ;  /* 0x000000ffff2a7224 */ /* 0x000fe200078e0011 */
[----:B------:R-:W-:Y:S01]  /*7e90*/  FSEL R26, R39, -INF , P0 ;  /* 0xff800000271a7808 */ /* 0x000fe20000000000 */
[----:B------:R-:W-:Y:S01]  /*7ea0*/  IMAD.MOV.U32 R39, RZ, RZ, R13 ;  /* 0x000000ffff277224 */ /* 0x000fe200078e000d */
[----:B------:R-:W-:Y:S02]  /*7eb0*/  ISETP.GT.AND P0, PT, R0, 0x49, PT ;  /* 0x000000490000780c */ /* 0x000fe40003f04270 */
[----:B------:R-:W-:Y:S02]  /*7ec0*/  FMNMX.FTZ R2, R38, R2, !PT ;  /* 0x0000000226027209 */ /* 0x000fe40007810000 */
[----:B------:R-:W-:Y:S01]  /*7ed0*/  FSEL R44, R43, -INF , P0 ;  /* 0xff8000002b2c7808 */ /* 0x000fe20000000000 */
[----:B------:R-:W-:Y:S01]  /*7ee0*/  IMAD.MOV.U32 R43, RZ, RZ, R5 ;  /* 0x000000ffff2b7224 */ /* 0x000fe200078e0005 */
[----:B------:R-:W-:Y:S02]  /*7ef0*/  FMNMX.FTZ R2, R26, R2, !PT ;  /* 0x000000021a027209 */ /* 0x000fe40007810000 */
[----:B------:R-:W-:Y:S02]  /*7f00*/  ISETP.GT.AND P1, PT, R0, 0x50, PT ;  /* 0x000000500000780c */ /* 0x000fe40003f24270 */
[----:B------:R-:W-:Y:S02]  /*7f10*/  FMNMX.FTZ R2, R43, R2, !PT ;  /* 0x000000022b027209 */ /* 0x000fe40007810000 */
[----:B------:R-:W-:Y:S02]  /*7f20*/  FSEL R25, R46, -INF , P1 ;  /* 0xff8000002e197808 */ /* 0x000fe40000800000 */
[----:B------:R-:W-:Y:S02]  /*7f30*/  FMNMX.FTZ R2, R44, R2, !PT ;  /* 0x000000022c027209 */ /* 0x000fe40007810000 */
[C---:B------:R-:W-:Y:S02]  /*7f40*/  ISETP.GT.AND P0, PT, R0.reuse, 0x51, PT ;  /* 0x000000510000780c */ /* 0x040fe40003f04270 */
[----:B-1----:R-:W-:Y:S02]  /*7f50*/  FMNMX.FTZ R141, R141, R4, !PT ;  /* 0x000000048d8d7209 */ /* 0x002fe40007810000 */
[----:B------:R-:W-:Y:S02]  /*7f60*/  FSEL R247, R47, -INF , P0 ;  /* 0xff8000002ff77808 */ /* 0x000fe40000000000 */
[----:B------:R-:W-:Y:S01]  /*7f70*/  ISETP.GT.AND P1, PT, R0, 0x58, PT ;  /* 0x000000580000780c */ /* 0x000fe20003f24270 */
[----:B------:R-:W1:Y:S01]  /*7f80*/  SHFL.BFLY PT, R4, R141, 0x1, 0x1f ;  /* 0x0c201f008d047f89 */ /* 0x000e6200000e0000 */
[----:B------:R-:W-:Y:S02]  /*7f90*/  FMNMX.FTZ R2, R25, R2, !PT ;  /* 0x0000000219027209 */ /* 0x000fe40007810000 */
[----:B------:R-:W-:Y:S02]  /*7fa0*/  FSEL R248, R50, -INF , P1 ;  /* 0xff80000032f87808 */ /* 0x000fe40000800000 */
[----:B------:R-:W-:Y:S02]  /*7fb0*/  ISETP.GT.AND P0, PT, R0, 0x59, PT ;  /* 0x000000590000780c */ /* 0x000fe40003f04270 */
[----:B------:R-:W-:Y:S02]  /*7fc0*/  FMNMX.FTZ R0, R247, R2, !PT ;  /* 0x00000002f7007209 */ /* 0x000fe40007810000 */
[----:B------:R-:W-:Y:S02]  /*7fd0*/  FSEL R142, R51, -INF , P0 ;  /* 0xff800000338e7808 */ /* 0x000fe40000000000 */
[----:B------:R-:W-:Y:S02]  /*7fe0*/  FMNMX.FTZ R0, R248, R0, !PT ;  /* 0x00000000f8007209 */ /* 0x000fe40007810000 */
[----:B------:R-:W-:Y:S02]  /*7ff0*/  PLOP3.LUT P5, PT, PT, PT, UP0, 0x80, 0x0 ;  /* 0x000000000000781c */ /* 0x000fe40003faf008 */
[----:B------:R-:W-:Y:S02]  /*8000*/  FMNMX.FTZ R0, R142, R0, !PT ;  /* 0x000000008e007209 */ /* 0x000fe40007810000 */
[----:B------:R-:W-:Y:S02]  /*8010*/  MOV R35, R29 ;  /* 0x0000001d00237202 */ /* 0x000fe40000000f00 */
[----:B------:R-:W-:Y:S01]  /*8020*/  MOV R50, R16 ;  /* 0x0000001000327202 */ /* 0x000fe20000000f00 */
[----:B------:R-:W4:Y:S01]  /*8030*/  SHFL.BFLY PT, R2, R0, 0x2, 0x1f ;  /* 0x0c401f0000027f89 */ /* 0x000f2200000e0000 */
[----:B-1----:R-:W-:Y:S04]  /*8040*/  FMNMX.FTZ R141, R141, R4, !PT ;  /* 0x000000048d8d7209 */ /* 0x002fe80007810000 */
[C---:B------:R-:W-:Y:S01]  /*8050*/  FSETP.NEU.FTZ.AND P1, PT, R141.reuse, -INF , PT ;  /* 0xff8000008d00780b */ /* 0x040fe20003f3d000 */
[----:B------:R-:W-:Y:S05]  /*8060*/  FMUL.FTZ R164, R141, c[0x0][0x2d0] ;  /* 0x0000b4008da47a20 */ /* 0x000fea0000410000 */
[----:B------:R-:W-:Y:S05]  /*8070*/  FSEL R164, R164, RZ, P1 ;  /* 0x000000ffa4a47208 */ /* 0x000fea0000800000 */
[----:B------:R-:W-:Y:S04]  /*8080*/  FFMA.FTZ R7, R165, c[0x0][0x2d0], -R164 ;  /* 0x0000b400a5077a23 */ /* 0x000fe800000108a4 */
[----:B------:R-:W-:Y:S01]  /*8090*/  MUFU.EX2 R231, R7 ;  /* 0x0000000700e77308 */ /* 0x000fe20000000800 */
[----:B----4-:R-:W-:Y:S05]  /*80a0*/  FMNMX.FTZ R0, R0, R2, !PT ;  /* 0x0000000200007209 */ /* 0x010fea0007810000 */
[----:B------:R-:W1:Y:S01]  /*80b0*/  SHFL.BFLY PT, R2, R0, 0x1, 0x1f ;  /* 0x0c201f0000027f89 */ /* 0x000e6200000e0000 */
[----:B---3--:R-:W-:Y:S01]  /*80c0*/  @P5 IMAD.MOV.U32 R5, RZ, RZ, R11 ;  /* 0x000000ffff055224 */ /* 0x008fe200078e000b */
[----:B--2---:R-:W-:Y:S05]  /*80d0*/  @P5 MOV R4, R8 ;  /* 0x0000000800045202 */ /* 0x004fea0000000f00 */
[----:B------:R-:W-:Y:S04]  /*80e0*/  @P5 IMAD.WIDE.U32 R4, R6, 0x60, R4 ;  /* 0x0000006006045825 */ /* 0x000fe800078e0004 */
[C---:B------:R-:W-:Y:S01]  /*80f0*/  @P5 IMAD.SHL.U32 R6, R4.reuse, 0x2, RZ ;  /* 0x0000000204065824 */ /* 0x040fe200078e00ff */
[----:B------:R-:W-:Y:S01]  /*8100*/  @P5 IADD3 R5, R5, UR23, RZ ;  /* 0x0000001705055c10 */ /* 0x000fe2000fffe0ff */
[----:B------:R-:W-:Y:S02]  /*8110*/  @UP0 USHF.L.U32 UR23, UR4, 0x6, URZ ;  /* 0x0000000604170899 */ /* 0x000fe4000800063f */
[----:B------:R-:W-:Y:S01]  /*8120*/  UISETP.GT.AND UP0, UPT, UR22, UR21, UPT ;  /* 0x000000151600728c */ /* 0x000fe2000bf04270 */
[----:B------:R-:W-:Y:S01]  /*8130*/  @P5 SHF.L.U64.HI R5, R4, 0x1, R5 ;  /* 0x0000000104055819 */ /* 0x000fe20000010205 */
[----:B------:R-:W-:Y:S01]  /*8140*/  FFMA.FTZ R4, R167, c[0x0][0x2d0], -R164 ;  /* 0x0000b400a7047a23 */ /* 0x000fe200000108a4 */
[----:B------:R-:W-:Y:S01]  /*8150*/  @P5 IADD3 R8, P6, R6, 0x80, RZ ;  /* 0x0000008006085810 */ /* 0x000fe20007fde0ff */
[----:B------:R-:W-:Y:S01]  /*8160*/  IMAD.MOV.U32 R167, RZ, RZ, R38 ;  /* 0x000000ffffa77224 */ /* 0x000fe200078e0026 */
[----:B------:R-:W-:Y:S01]  /*8170*/  UMOV UR22, UR20 ;  /* 0x0000001400167c82 */ /* 0x000fe20008000000 */
[----:B------:R2:W3:Y:S01]  /*8180*/  MUFU.EX2 R15, R4 ;  /* 0x00000004000f7308 */ /* 0x0004e20000000800 */
[----:B------:R-:W-:Y:S04]  /*8190*/  @P5 IADD3 R8, P0, R8, c[0x0][0x1c8], RZ ;  /* 0x0000720008085a10 */ /* 0x000fe80007f1e0ff */
[--C-:B------:R-:W-:Y:S02]  /*81a0*/  @P5 IADD3.X R9, RZ, c[0x0][0x1cc], R5.reuse, P0, P6 ;  /* 0x00007300ff095a10 */ /* 0x100fe400007ec405 */
[----:B------:R-:W-:Y:S04]  /*81b0*/  @P5 IADD3 R10, P6, R6, 0x100, RZ ;  /* 0x00000100060a5810 */ /* 0x000fe80007fde0ff */
[----:B------:R-:W-:Y:S04]  /*81c0*/  @P5 IADD3 R10, P0, R10, c[0x0][0x1c8], RZ ;  /* 0x000072000a0a5a10 */ /* 0x000fe80007f1e0ff */
[----:B------:R-:W-:Y:S01]  /*81d0*/  @P5 IADD3.X R11, RZ, c[0x0][0x1cc], R5, P0, P6 ;  /* 0x00007300ff0b5a10 */ /* 0x000fe200007ec405 */
[--C-:B--2---:R-:W-:Y:S01]  /*81e0*/  FFMA.FTZ R4, R140, c[0x0][0x2d0], -R164.reuse ;  /* 0x0000b4008c047a23 */ /* 0x104fe200000108a4 */
[----:B-1----:R-:W-:Y:S01]  /*81f0*/  FMNMX.FTZ R140, R0, R2, !PT ;  /* 0x00000002008c7209 */ /* 0x002fe20007810000 */
[--C-:B------:R-:W-:Y:S02]  /*8200*/  FFMA.FTZ R0, R166, c[0x0][0x2d0], -R164.reuse ;  /* 0x0000b400a6007a23 */ /* 0x100fe400000108a4 */
[----:B------:R1:W-:Y:S01]  /*8210*/  MUFU.EX2 R12, R4 ;  /* 0x00000004000c7308 */ /* 0x0003e20000000800 */
[C---:B------:R-:W-:Y:S01]  /*8220*/  FSETP.NEU.FTZ.AND P0, PT, R140.reuse, -INF , PT ;  /* 0xff8000008c00780b */ /* 0x040fe20003f1d000 */
[----:B------:R-:W-:Y:S02]  /*8230*/  FMUL.FTZ R165, R140, c[0x0][0x2d0] ;  /* 0x0000b4008ca57a20 */ /* 0x000fe40000410000 */
[----:B------:R-:W-:Y:S03]  /*8240*/  IMAD.MOV.U32 R166, RZ, RZ, R45 ;  /* 0x000000ffffa67224 */ /* 0x000fe600078e002d */
[----:B------:R-:W-:Y:S01]  /*8250*/  FSEL R165, R165, RZ, P0 ;  /* 0x000000ffa5a57208 */ /* 0x000fe20000000000 */
[----:B------:R-:W-:Y:S02]  /*8260*/  FFMA.FTZ R166, R166, c[0x0][0x2d0], -R164 ;  /* 0x0000b400a6a67a23 */ /* 0x000fe400000108a4 */
[----:B------:R2:W-:Y:S02]  /*8270*/  MUFU.EX2 R18, R0 ;  /* 0x0000000000127308 */ /* 0x0005e40000000800 */
[--C-:B------:R-:W-:Y:S08]  /*8280*/  FFMA.FTZ R2, R169, c[0x0][0x2d0], -R165.reuse ;  /* 0x0000b400a9027a23 */ /* 0x100ff000000108a5 */
[----:B------:R-:W-:Y:S01]  /*8290*/  MUFU.EX2 R166, R166 ;  /* 0x000000a600a67308 */ /* 0x000fe20000000800 */
[----:B-1----:R-:W-:Y:S04]  /*82a0*/  @P5 IADD3 R4, P6, R6, c[0x0][0x1c8], RZ ;  /* 0x0000720006045a10 */ /* 0x002fe80007fde0ff */
[----:B------:R-:W-:Y:S05]  /*82b0*/  @P5 IADD3.X R5, R5, c[0x0][0x1cc], RZ, P6, !PT ;  /* 0x0000730005055a10 */ /* 0x000fea00037fe4ff */
[----:B------:R1:W-:Y:S01]  /*82c0*/  @P5 LDGSTS.E.BYPASS.LTC128B.128 [R249+0xc100], [R4.64], !P4 ;  /* 0x0c10000004f95fae */ /* 0x0003e2000e101d52 */
[--C-:B--2---:R-:W-:Y:S01]  /*82d0*/  FFMA.FTZ R0, R170, c[0x0][0x2d0], -R165.reuse ;  /* 0x0000b400aa007a23 */ /* 0x104fe200000108a5 */
[----:B------:R-:W-:Y:S03]  /*82e0*/  MOV R170, R44 ;  /* 0x0000002c00aa7202 */ /* 0x000fe60000000f00 */
[----:B------:R2:W-:Y:S03]  /*82f0*/  MUFU.EX2 R51, R0 ;  /* 0x0000000000337308 */ /* 0x0005e60000000800 */
[----:B------:R4:W-:Y:S08]  /*8300*/  @P5 LDGSTS.E.BYPASS.LTC128B.128 [R249+0xf100], [R8.64], !P3 ;  /* 0x0f10000008f95fae */ /* 0x0009f0000d901d52 */
[----:B------:R4:W-:Y:S01]  /*8310*/  @P5 LDGSTS.E.BYPASS.LTC128B.128 [R249+0x12100], [R10.64], !P2 ;  /* 0x121000000af95fae */ /* 0x0009e2000d101d52 */
[----:B-1----:R-:W-:Y:S01]  /*8320*/  @P5 IADD3 R4, P6, R4, UR23, RZ ;  /* 0x0000001704045c10 */ /* 0x002fe2000ffde0ff */
[--C-:B--2---:R-:W-:Y:S01]  /*8330*/  FFMA.FTZ R0, R171, c[0x0][0x2d0], -R165.reuse ;  /* 0x0000b400ab007a23 */ /* 0x104fe200000108a5 */
[----:B---3--:R-:W-:Y:S02]  /*8340*/  MOV R171, R15 ;  /* 0x0000000f00ab7202 */ /* 0x008fe40000000f00 */
[----:B------:R-:W-:Y:S01]  /*8350*/  @P5 IADD3.X R5, R5, UR24, RZ, P6, !PT ;  /* 0x0000001805055c10 */ /* 0x000fe2000b7fe4ff */
[----:B------:R1:W2:Y:S01]  /*8360*/  MUFU.EX2 R27, R0 ;  /* 0x00000000001b7308 */ /* 0x0002a20000000800 */
[----:B------:R-:W-:Y:S03]  /*8370*/  F2FP.BF16.PACK_AB R160, R171, R231 ;  /* 0x000000e7aba0723e */ /* 0x000fe600000010ff */
[----:B------:R3:W-:Y:S06]  /*8380*/  @P5 LDGSTS.E.BYPASS.LTC128B.128 [R249+0xd100], [R4.64], !P4 ;  /* 0x0d10000004f95fae */ /* 0x0007ec000e101d52 */
[----:B----4-:R4:W-:Y:S02]  /*8390*/  MUFU.EX2 R11, R2 ;  /* 0x00000002000b7308 */ /* 0x0109e40000000800 */
[----:B------:R3:W-:Y:S08]  /*83a0*/  @P5 LDGSTS.E.BYPASS.LTC128B.128 [R249+0x10100], [R4.64+0x80], !P3 ;  /* 0x1010008004f95fae */ /* 0x0007f0000d901d52 */
[----:B------:R3:W-:Y:S01]  /*83b0*/  @P5 LDGSTS.E.BYPASS.LTC128B.128 [R249+0x13100], [R4.64+0x100], !P2 ;  /* 0x1310010004f95fae */ /* 0x0007e2000d101d52 */
[----:B-1----:R-:W-:Y:S01]  /*83c0*/  FFMA.FTZ R0, R168, c[0x0][0x2d0], -R165 ;  /* 0x0000b400a8007a23 */ /* 0x002fe200000108a5 */
[----:B--2---:R-:W-:Y:S01]  /*83d0*/  F2FP.BF16.PACK_AB R161, R27, R51 ;  /* 0x000000331ba1723e */ /* 0x004fe200000010ff */
[----:B------:R-:W-:Y:S02]  /*83e0*/  IMAD.MOV.U32 R168, RZ, RZ, R49 ;  /* 0x000000ffffa87224 */ /* 0x000fe400078e0031 */
[----:B------:R1:W2:Y:S01]  /*83f0*/  MUFU.EX2 R15, R0 ;  /* 0x00000000000f7308 */ /* 0x0002a20000000800 */
[----:B------:R-:W-:Y:S02]  /*8400*/  IMAD.MOV.U32 R49, RZ, RZ, R36 ;  /* 0x000000ffff317224 */ /* 0x000fe400078e0024 */
[----:B------:R-:W-:Y:S01]  /*8410*/  FFMA.FTZ R168, R168, c[0x0][0x2d0], -R164 ;  /* 0x0000b400a8a87a23 */ /* 0x000fe200000108a4 */
[----:B----4-:R-:W-:Y:S02]  /*8420*/  FSEL R2, R140, RZ, P0 ;  /* 0x000000ff8c027208 */ /* 0x010fe40000000000 */
[----:B------:R-:W-:Y:S04]  /*8430*/  PLOP3.LUT P0, PT, PT, PT, UP0, 0x80, 0x0 ;  /* 0x000000000000781c */ /* 0x000fe80003f0f008 */
[----:B------:R-:W-:Y:S01]  /*8440*/  MUFU.EX2 R168, R168 ;  /* 0x000000a800a87308 */ /* 0x000fe20000000800 */
[----:B-1----:R-:W-:Y:S01]  /*8450*/  FSEL R0, R141, RZ, P1 ;  /* 0x000000ff8d007208 */ /* 0x002fe20000800000 */
[----:B--2---:R-:W-:Y:S01]  /*8460*/  IMAD.MOV.U32 R169, RZ, RZ, R15 ;  /* 0x000000ffffa97224 */ /* 0x004fe200078e000f */
[----:B------:R-:W-:Y:S03]  /*8470*/  @P5 IADD3 R6, P1, R4, UR23, RZ ;  /* 0x0000001704065c10 */ /* 0x000fe6000ff3e0ff */
[----:B------:R-:W-:Y:S01]  /*8480*/  FADD.FTZ R0, -R0, R3 ;  /* 0x0000000300007221 */ /* 0x000fe20000010100 */
[----:B------:R-:W-:Y:S02]  /*8490*/  @P5 IADD3.X R7, R5, UR24, RZ, P1, !PT ;  /* 0x0000001805075c10 */ /* 0x000fe40008ffe4ff */
[----:B------:R-:W-:Y:S01]  /*84a0*/  F2FP.BF16.PACK_AB R163, R11, R169 ;  /* 0x000000a90ba3723e */ /* 0x000fe200000010ff */
[----:B------:R-:W-:Y:S02]  /*84b0*/  FMUL.FTZ R0, R0, c[0x0][0x2d0] ;  /* 0x0000b40000007a20 */ /* 0x000fe40000410000 */
[----:B------:R1:W-:Y:S02]  /*84c0*/  @P5 LDGSTS.E.BYPASS.LTC128B.128 [R249+0xe100], [R6.64], !P4 ;  /* 0x0e10000006f95fae */ /* 0x0003e4000e101d52 */
[----:B------:R2:W3:Y:S06]  /*84d0*/  MUFU.EX2 R3, R0 ;  /* 0x0000000000037308 */ /* 0x0004ec0000000800 */
[----:B------:R1:W-:Y:S08]  /*84e0*/  @P5 LDGSTS.E.BYPASS.LTC128B.128 [R249+0x11100], [R6.64+0x80], !P3 ;  /* 0x1110008006f95fae */ /* 0x0003f0000d901d52 */
[----:B------:R1:W-:Y:S08]  /*84f0*/  @P5 LDGSTS.E.BYPASS.LTC128B.128 [R249+0x14100], [R6.64+0x100], !P2 ;  /* 0x1410010006f95fae */ /* 0x0003f0000d101d52 */
[----:B------:R-:W-:Y:S01]  /*8500*/  LDSM.16.MT88.4 R20, [R226+0x100] ;  /* 0x00010000e214783b */ /* 0x000fe20000004200 */
[----:B--2---:R-:W-:Y:S01]  /*8510*/  FADD.FTZ R0, -R2, R143 ;  /* 0x0000008f02007221 */ /* 0x004fe20000010100 */
[----:B------:R-:W-:Y:S01]  /*8520*/  MOV R143, R40 ;  /* 0x00000028008f7202 */ /* 0x000fe20000000f00 */
[----:B------:R-:W-:Y:S02]  /*8530*/  IMAD.MOV.U32 R2, RZ, RZ, R12 ;  /* 0x000000ffff027224 */ /* 0x000fe400078e000c */
[----:B------:R-:W-:Y:S03]  /*8540*/  FMUL.FTZ R0, R0, c[0x0][0x2d0] ;  /* 0x0000b40000007a20 */ /* 0x000fe60000410000 */
[----:B------:R-:W2:Y:S01]  /*8550*/  LDSM.16.MT88.4 R12, [R225+0x100] ;  /* 0x00010000e10c783b */ /* 0x000ea20000004200 */
[----:B------:R-:W-:Y:S01]  /*8560*/  F2FP.BF16.PACK_AB R162, R18, R2 ;  /* 0x0000000212a2723e */ /* 0x000fe200000010ff */
[C---:B---3--:R-:W-:Y:S01]  /*8570*/  FMUL.FTZ R4, R3.reuse, R144 ;  /* 0x0000009003047220 */ /* 0x048fe20000410000 */
[----:B------:R-:W-:Y:S01]  /*8580*/  MOV R144, R11 ;  /* 0x0000000b00907202 */ /* 0x000fe20000000f00 */
[----:B------:R-:W1:Y:S01]  /*8590*/  MUFU.EX2 R0, R0 ;  /* 0x0000000000007308 */ /* 0x000e620000000800 */
[C---:B------:R-:W-:Y:S01]  /*85a0*/  FMUL.FTZ R5, R3.reuse, R145 ;  /* 0x0000009103057220 */ /* 0x040fe20000410000 */
[----:B------:R-:W-:Y:S01]  /*85b0*/  MOV R145, R18 ;  /* 0x0000001200917202 */ /* 0x000fe20000000f00 */
[C---:B------:R-:W-:Y:S01]  /*85c0*/  FMUL.FTZ R9, R3.reuse, R149 ;  /* 0x0000009503097220 */ /* 0x040fe20000410000 */
[----:B------:R-:W3:Y:S01]  /*85d0*/  LDSM.16.MT88.4 R28, [R229+0x100] ;  /* 0x00010000e51c783b */ /* 0x000ee20000004200 */
[C---:B------:R-:W-:Y:S01]  /*85e0*/  FMUL.FTZ R8, R3.reuse, R148 ;  /* 0x0000009403087220 */ /* 0x040fe20000410000 */
[----:B------:R-:W-:Y:S01]  /*85f0*/  MOV R149, R39 ;  /* 0x0000002700957202 */ /* 0x000fe20000000f00 */
[C---:B------:R-:W-:Y:S02]  /*8600*/  FMUL.FTZ R16, R3.reuse, R104 ;  /* 0x0000006803107220 */ /* 0x040fe40000410000 */
[C---:B------:R-:W-:Y:S02]  /*8610*/  FMUL.FTZ R17, R3.reuse, R105 ;  /* 0x0000006903117220 */ /* 0x040fe40000410000 */
[----:B------:R-:W-:Y:S01]  /*8620*/  IMAD.MOV.U32 R40, RZ, RZ, R19 ;  /* 0x000000ffff287224 */ /* 0x000fe200078e0013 */
[----:B------:R-:W-:Y:S01]  /*8630*/  LDSM.16.MT88.4 R44, [R225+0x3100] ;  /* 0x00310000e12c783b */ /* 0x000fe20000004200 */
[----:B------:R-:W-:Y:S02]  /*8640*/  IMAD.MOV.U32 R148, RZ, RZ, R33 ;  /* 0x000000ffff947224 */ /* 0x000fe400078e0021 */
[C---:B------:R-:W-:Y:S01]  /*8650*/  FMUL.FTZ R33, R3.reuse, R121 ;  /* 0x0000007903217220 */ /* 0x040fe20000410000 */
[----:B------:R-:W-:Y:S01]  /*8660*/  MOV R121, R49 ;  /* 0x0000003100797202 */ /* 0x000fe20000000f00 */
[C---:B------:R-:W-:Y:S02]  /*8670*/  FMUL.FTZ R49, R3.reuse, R137 ;  /* 0x0000008903317220 */ /* 0x040fe40000410000 */
[----:B------:R-:W-:Y:S01]  /*8680*/  IMAD.MOV.U32 R137, RZ, RZ, R149 ;  /* 0x000000ffff897224 */ /* 0x000fe200078e0095 */
[----:B------:R-:W0:Y:S01]  /*8690*/  LDGDEPBAR ;  /* 0x00000000000079af */ /* 0x000e220000000000 */
[C---:B------:R-:W-:Y:S02]  /*86a0*/  FMUL.FTZ R52, R3.reuse, R52 ;  /* 0x0000003403347220 */ /* 0x040fe40000410000 */
[C---:B------:R-:W-:Y:S02]  /*86b0*/  FMUL.FTZ R53, R3.reuse, R53 ;  /* 0x0000003503357220 */ /* 0x040fe40000410000 */
[C---:B-1----:R-:W-:Y:S02]  /*86c0*/  FMUL.FTZ R6, R0.reuse, R146 ;  /* 0x0000009200067220 */ /* 0x042fe40000410000 */
[C---:B------:R-:W-:Y:S01]  /*86d0*/  FMUL.FTZ R7, R0.reuse, R147 ;  /* 0x0000009300077220 */ /* 0x040fe20000410000 */
[----:B------:R-:W-:Y:S01]  /*86e0*/  MOV R147, R27 ;  /* 0x0000001b00937202 */ /* 0x000fe20000000f00 */
[C---:B------:R-:W-:Y:S02]  /*86f0*/  FMUL.FTZ R18, R0.reuse, R106 ;  /* 0x0000006a00127220 */ /* 0x040fe40000410000 */
[C---:B------:R-:W-:Y:S02]  /*8700*/  FMUL.FTZ R19, R0.reuse, R107 ;  /* 0x0000006b00137220 */ /* 0x040fe40000410000 */
[----:B------:R-:W-:Y:S01]  /*8710*/  LDSM.16.MT88.4 R104, [R229+0x3100] ;  /* 0x00310000e568783b */ /* 0x000fe20000004200 */
[C---:B------:R-:W-:Y:S01]  /*8720*/  FMUL.FTZ R10, R0.reuse, R150 ;  /* 0x00000096000a7220 */ /* 0x040fe20000410000 */
[C---:B--2---:R-:W-:Y:S05]  /*8730*/  HMMA.16816.F32.BF16 R4, R160.reuse, R12, R4 ;  /* 0x0000000ca004723c */ /* 0x044fea0000041804 */
[C---:B------:R-:W-:Y:S01]  /*8740*/  FMUL.FTZ R11, R0.reuse, R151 ;  /* 0x00000097000b7220 */ /* 0x040fe20000410000 */
[----:B------:R-:W-:Y:S01]  /*8750*/  MOV R151, R51 ;  /* 0x0000003300977202 */ /* 0x000fe20000000f00 */
[C---:B------:R-:W-:Y:S02]  /*8760*/  FMUL.FTZ R12, R3.reuse, R100 ;  /* 0x00000064030c7220 */ /* 0x040fe40000410000 */
[C---:B------:R-:W-:Y:S03]  /*8770*/  FMUL.FTZ R13, R3.reuse, R101 ;  /* 0x00000065030d7220 */ /* 0x040fe60000410000 */
[C---:B------:R-:W-:Y:S03]  /*8780*/  HMMA.16816.F32.BF16 R8, R160.reuse, R14, R8 ;  /* 0x0000000ea008723c */ /* 0x040fe60000041808 */
[----:B------:R-:W-:Y:S01]  /*8790*/  IMAD.MOV.U32 R150, RZ, RZ, R35 ;  /* 0x000000ffff967224 */ /* 0x000fe200078e0023 */
[----:B------:R-:W-:Y:S01]  /*87a0*/  MOV R35, R37 ;  /* 0x0000002500237202 */ /* 0x000fe20000000f00 */
[----:B------:R-:W-:Y:S01]  /*87b0*/  IMAD.MOV.U32 R146, RZ, RZ, R24 ;  /* 0x000000ffff927224 */ /* 0x000fe200078e0018 */
[----:B------:R-:W1:Y:S01]  /*87c0*/  LDSM.16.MT88.4 R36, [R228+0x100] ;  /* 0x00010000e424783b */ /* 0x000e620000004200 */
[C---:B------:R-:W-:Y:S02]  /*87d0*/  FMUL.FTZ R14, R0.reuse, R102 ;  /* 0x00000066000e7220 */ /* 0x040fe40000410000 */
[C---:B------:R-:W-:Y:S03]  /*87e0*/  FMUL.FTZ R15, R0.reuse, R103 ;  /* 0x00000067000f7220 */ /* 0x040fe60000410000 */
[C---:B------:R-:W-:Y:S02]  /*87f0*/  FMUL.FTZ R24, R3.reuse, R112 ;  /* 0x0000007003187220 */ /* 0x040fe40000410000 */
[----:B------:R-:W2:Y:S01]  /*8800*/  LDSM.16.MT88.4 R100, [R226+0x3100] ;  /* 0x00310000e264783b */ /* 0x000ea20000004200 */
[----:B------:R-:W-:Y:S01]  /*8810*/  IMAD.MOV.U32 R112, RZ, RZ, R167 ;  /* 0x000000ffff707224 */ /* 0x000fe200078e00a7 */
[C---:B------:R-:W-:Y:S03]  /*8820*/  HMMA.16816.F32.BF16 R12, R160.reuse, R20, R12 ;  /* 0x00000014a00c723c */ /* 0x040fe6000004180c */
[----:B------:R-:W-:Y:S01]  /*8830*/  MOV R167, R25 ;  /* 0x0000001900a77202 */ /* 0x000fe20000000f00 */
[C---:B------:R-:W-:Y:S02]  /*8840*/  FMUL.FTZ R25, R3.reuse, R113 ;  /* 0x0000007103197220 */ /* 0x040fe40000410000 */
[----:B------:R-:W-:Y:S02]  /*8850*/  IMAD.MOV.U32 R113, RZ, RZ, R26 ;  /* 0x000000ffff717224 */ /* 0x000fe400078e001a */
[C---:B------:R-:W-:Y:S04]  /*8860*/  HMMA.16816.F32.BF16 R16, R160.reuse, R22, R16 ;  /* 0x00000016a010723c */ /* 0x040fe80000041810 */
[C---:B------:R-:W-:Y:S02]  /*8870*/  FMUL.FTZ R20, R3.reuse, R108 ;  /* 0x0000006c03147220 */ /* 0x040fe40000410000 */
[C---:B------:R-:W-:Y:S02]  /*8880*/  FMUL.FTZ R21, R3.reuse, R109 ;  /* 0x0000006d03157220 */ /* 0x040fe40000410000 */
[C---:B------:R-:W-:Y:S04]  /*8890*/  FMUL.FTZ R22, R0.reuse, R110 ;  /* 0x0000006e00167220 */ /* 0x040fe80000410000 */
[C---:B------:R-:W-:Y:S02]  /*88a0*/  FMUL.FTZ R23, R0.reuse, R111 ;  /* 0x0000006f00177220 */ /* 0x040fe40000410000 */
[----:B------:R-:W4:Y:S01]  /*88b0*/  LDSM.16.MT88.4 R108, [R228+0x3100] ;  /* 0x00310000e46c783b */ /* 0x000f220000004200 */
[C---:B------:R-:W-:Y:S01]  /*88c0*/  FMUL.FTZ R26, R0.reuse, R114 ;  /* 0x00000072001a7220 */ /* 0x040fe20000410000 */
[----:B------:R-:W-:Y:S01]  /*88d0*/  MOV R114, R146 ;  /* 0x0000009200727202 */ /* 0x000fe20000000f00 */
[----:B------:R-:W-:Y:S02]  /*88e0*/  FMUL.FTZ R27, R0, R115 ;  /* 0x00000073001b7220 */ /* 0x000fe40000410000 */
[C---:B---3--:R-:W-:Y:S03]  /*88f0*/  HMMA.16816.F32.BF16 R20, R160.reuse, R28, R20 ;  /* 0x0000001ca014723c */ /* 0x048fe60000041814 */
[----:B------:R-:W-:Y:S01]  /*8900*/  IMAD.MOV.U32 R115, RZ, RZ, R171 ;  /* 0x000000ffff737224 */ /* 0x000fe200078e00ab */
[----:B------:R-:W-:Y:S01]  /*8910*/  MOV R171, R43 ;  /* 0x0000002b00ab7202 */ /* 0x000fe20000000f00 */
[----:B------:R-:W-:Y:S02]  /*8920*/  IMAD.MOV.U32 R146, RZ, RZ, R2 ;  /* 0x000000ffff927224 */ /* 0x000fe400078e0002 */
[C---:B------:R-:W-:Y:S01]  /*8930*/  FMUL.FTZ R28, R3.reuse, R116 ;  /* 0x00000074031c7220 */ /* 0x040fe20000410000 */
[C---:B------:R-:W-:Y:S04]  /*8940*/  HMMA.16816.F32.BF16 R24, R160.reuse, R30, R24 ;  /* 0x0000001ea018723c */ /* 0x040fe80000041818 */
[C---:B------:R-:W-:Y:S02]  /*8950*/  FMUL.FTZ R29, R3.reuse, R117 ;  /* 0x00000075031d7220 */ /* 0x040fe40000410000 */
[----:B------:R-:W-:Y:S02]  /*8960*/  FFMA.FTZ R2, R172, c[0x0][0x2d0], -R164 ;  /* 0x0000b400ac027a23 */ /* 0x000fe400000108a4 */
[C---:B------:R-:W-:Y:S01]  /*8970*/  FMUL.FTZ R30, R0.reuse, R118 ;  /* 0x00000076001e7220 */ /* 0x040fe20000410000 */
[----:B------:R-:W-:Y:S03]  /*8980*/  MOV R118, R35 ;  /* 0x0000002300767202 */ /* 0x000fe60000000f00 */
[C---:B------:R-:W-:Y:S02]  /*8990*/  FMUL.FTZ R31, R0.reuse, R119 ;  /* 0x00000077001f7220 */ /* 0x040fe40000410000 */
[----:B------:R-:W-:Y:S02]  /*89a0*/  IMAD.MOV.U32 R116, RZ, RZ, R50 ;  /* 0x000000ffff747224 */ /* 0x000fe400078e0032 */
[----:B------:R-:W-:Y:S02]  /*89b0*/  IMAD.MOV.U32 R119, RZ, RZ, R32 ;  /* 0x000000ffff777224 */ /* 0x000fe400078e0020 */
[C---:B------:R-:W-:Y:S01]  /*89c0*/  FMUL.FTZ R35, R0.reuse, R123 ;  /* 0x0000007b00237220 */ /* 0x040fe20000410000 */
[C---:B-1----:R-:W-:Y:S03]  /*89d0*/  HMMA.16816.F32.BF16 R28, R160.reuse, R36, R28 ;  /* 0x00000024a01c723c */ /* 0x042fe6000004181c */
[C---:B------:R-:W-:Y:S01]  /*89e0*/  FMUL.FTZ R32, R3.reuse, R120 ;  /* 0x0000007803207220 */ /* 0x040fe20000410000 */
[----:B------:R-:W-:Y:S01]  /*89f0*/  MOV R120, R34 ;  /* 0x0000002200787202 */ /* 0x000fe20000000f00 */
[C---:B------:R-:W-:Y:S01]  /*8a00*/  FMUL.FTZ R34, R0.reuse, R122 ;  /* 0x0000007a00227220 */ /* 0x040fe20000410000 */
[----:B------:R-:W-:Y:S01]  /*8a10*/  MOV R123, R41 ;  /* 0x00000029007b7202 */ /* 0x000fe20000000f00 */
[----:B------:R-:W-:Y:S02]  /*8a20*/  IMAD.MOV.U32 R117, RZ, RZ, R42 ;  /* 0x000000ffff757224 */ /* 0x000fe400078e002a */
[C---:B------:R-:W-:Y:S03]  /*8a30*/  FMUL.FTZ R41, R3.reuse, R129 ;  /* 0x0000008103297220 */ /* 0x040fe60000410000 */
[C---:B------:R-:W-:Y:S03]  /*8a40*/  HMMA.16816.F32.BF16 R32, R160.reuse, R38, R32 ;  /* 0x00000026a020723c */ /* 0x040fe60000041820 */
[C---:B------:R-:W-:Y:S02]  /*8a50*/  FMUL.FTZ R36, R3.reuse, R124 ;  /* 0x0000007c03247220 */ /* 0x040fe40000410000 */
[C---:B------:R-:W-:Y:S02]  /*8a60*/  FMUL.FTZ R37, R3.reuse, R125 ;  /* 0x0000007d03257220 */ /* 0x040fe40000410000 */
[C---:B------:R-:W-:Y:S02]  /*8a70*/  FMUL.FTZ R38, R0.reuse, R126 ;  /* 0x0000007e00267220 */ /* 0x040fe40000410000 */
[----:B------:R1:W-:Y:S03]  /*8a80*/  MUFU.EX2 R126, R2 ;  /* 0x00000002007e7308 */ /* 0x0003e60000000800 */
[----:B------:R-:W-:Y:S02]  /*8a90*/  IMAD.MOV.U32 R125, RZ, RZ, R40 ;  /* 0x000000ffff7d7224 */ /* 0x000fe400078e0028 */
[C---:B------:R-:W-:Y:S02]  /*8aa0*/  FMUL.FTZ R39, R0.reuse, R127 ;  /* 0x0000007f00277220 */ /* 0x040fe40000410000 */
[C---:B------:R-:W-:Y:S02]  /*8ab0*/  FMUL.FTZ R40, R3.reuse, R128 ;  /* 0x0000008003287220 */ /* 0x040fe40000410000 */
[C---:B------:R-:W-:Y:S02]  /*8ac0*/  FMUL.FTZ R42, R0.reuse, R130 ;  /* 0x00000082002a7220 */ /* 0x040fe40000410000 */
[----:B------:R-:W-:Y:S01]  /*8ad0*/  IMAD.MOV.U32 R130, RZ, RZ, R117 ;  /* 0x000000ffff827224 */ /* 0x000fe200078e0075 */
[C---:B------:R-:W-:Y:S03]  /*8ae0*/  HMMA.16816.F32.BF16 R36, R160.reuse, R44, R36 ;  /* 0x0000002ca024723c */ /* 0x040fe60000041824 */
[C---:B------:R-:W-:Y:S01]  /*8af0*/  FMUL.FTZ R43, R0.reuse, R131 ;  /* 0x00000083002b7220 */ /* 0x040fe20000410000 */
[----:B------:R-:W-:Y:S01]  /*8b00*/  MOV R117, R115 ;  /* 0x0000007300757202 */ /* 0x000fe20000000f00 */
[----:B------:R-:W-:Y:S02]  /*8b10*/  IMAD.MOV.U32 R172, RZ, RZ, R123 ;  /* 0x000000ffffac7224 */ /* 0x000fe400078e007b */
[C---:B------:R-:W-:Y:S02]  /*8b20*/  FMUL.FTZ R45, R3.reuse, R133 ;  /* 0x00000085032d7220 */ /* 0x040fe40000410000 */
[----:B------:R-:W-:Y:S01]  /*8b30*/  FMUL.FTZ R44, R3, R132 ;  /* 0x00000084032c7220 */ /* 0x000fe20000410000 */
[C---:B------:R-:W-:Y:S03]  /*8b40*/  HMMA.16816.F32.BF16 R40, R160.reuse, R46, R40 ;  /* 0x0000002ea028723c */ /* 0x040fe60000041828 */
[----:B-1----:R-:W-:Y:S01]  /*8b50*/  FFMA.FTZ R2, R173, c[0x0][0x2d0], -R164 ;  /* 0x0000b400ad027a23 */ /* 0x002fe200000108a4 */
[----:B------:R-:W-:Y:S01]  /*8b60*/  MOV R173, R150 ;  /* 0x0000009600ad7202 */ /* 0x000fe20000000f00 */
[----:B------:R-:W-:Y:S02]  /*8b70*/  IMAD.MOV.U32 R122, RZ, RZ, R48 ;  /* 0x000000ffff7a7224 */ /* 0x000fe400078e0030 */
[----:B------:R1:W3:Y:S01]  /*8b80*/  MUFU.EX2 R124, R2 ;  /* 0x00000002007c7308 */ /* 0x0002e20000000800 */
[C---:B------:R-:W-:Y:S04]  /*8b90*/  FMUL.FTZ R46, R0.reuse, R134 ;  /* 0x00000086002e7220 */ /* 0x040fe80000410000 */
[C---:B------:R-:W-:Y:S01]  /*8ba0*/  FMUL.FTZ R47, R0.reuse, R135 ;  /* 0x00000087002f7220 */ /* 0x040fe20000410000 */
[----:B------:R-:W-:Y:S01]  /*8bb0*/  MOV R131, R122 ;  /* 0x0000007a00837202 */ /* 0x000fe20000000f00 */
[C---:B------:R-:W-:Y:S02]  /*8bc0*/  FMUL.FTZ R48, R3.reuse, R136 ;  /* 0x0000008803307220 */ /* 0x040fe40000410000 */
[C---:B------:R-:W-:Y:S02]  /*8bd0*/  FMUL.FTZ R50, R0.reuse, R138 ;  /* 0x0000008a00327220 */ /* 0x040fe40000410000 */
[----:B------:R-:W-:Y:S01]  /*8be0*/  IMAD.MOV.U32 R138, RZ, RZ, R121 ;  /* 0x000000ffff8a7224 */ /* 0x000fe200078e0079 */
[C---:B--2---:R-:W-:Y:S03]  /*8bf0*/  HMMA.16816.F32.BF16 R44, R160.reuse, R100, R44 ;  /* 0x00000064a02c723c */ /* 0x044fe6000004182c */
[C---:B------:R-:W-:Y:S01]  /*8c00*/  FMUL.FTZ R51, R0.reuse, R139 ;  /* 0x0000008b00337220 */ /* 0x040fe20000410000 */
[----:B------:R-:W-:Y:S01]  /*8c10*/  MOV R139, R120 ;  /* 0x00000078008b7202 */ /* 0x000fe20000000f00 */
[----:B------:R-:W-:Y:S01]  /*8c20*/  IMAD.MOV.U32 R120, RZ, RZ, R112 ;  /* 0x000000ffff787224 */ /* 0x000fe200078e0070 */
[----:B------:R-:W-:Y:S01]  /*8c30*/  MOV R121, R118 ;  /* 0x0000007600797202 */ /* 0x000fe20000000f00 */
[----:B------:R-:W-:Y:S02]  /*8c40*/  IMAD.MOV.U32 R118, RZ, RZ, R114 ;  /* 0x000000ffff767224 */ /* 0x000fe400078e0072 */
[----:B------:R-:W-:Y:S01]  /*8c50*/  FMUL.FTZ R54, R0, R54 ;  /* 0x0000003600367220 */ /* 0x000fe20000410000 */
[C---:B------:R-:W-:Y:S01]  /*8c60*/  HMMA.16816.F32.BF16 R48, R160.reuse, R102, R48 ;  /* 0x00000066a030723c */ /* 0x040fe20000041830 */
[----:B------:R-:W2:Y:S02]  /*8c70*/  LDSM.16.MT88.4 R100, [R225+0x6100] ;  /* 0x00610000e164783b */ /* 0x000ea40000004200 */
[--C-:B-1----:R-:W-:Y:S01]  /*8c80*/  FFMA.FTZ R2, R174, c[0x0][0x2d0], -R165.reuse ;  /* 0x0000b400ae027a23 */ /* 0x102fe200000108a5 */
[----:B------:R-:W-:Y:S01]  /*8c90*/  MOV R174, R125 ;  /* 0x0000007d00ae7202 */ /* 0x000fe20000000f00 */
[C---:B------:R-:W-:Y:S02]  /*8ca0*/  FMUL.FTZ R55, R0.reuse, R55 ;  /* 0x0000003700377220 */ /* 0x040fe40000410000 */
[----:B------:R1:W-:Y:S01]  /*8cb0*/  MUFU.EX2 R125, R2 ;  /* 0x00000002007d7308 */ /* 0x0003e20000000800 */
[C---:B------:R-:W-:Y:S04]  /*8cc0*/  FMUL.FTZ R56, R3.reuse, R56 ;  /* 0x0000003803387220 */ /* 0x040fe80000410000 */
[C---:B------:R-:W-:Y:S03]  /*8cd0*/  HMMA.16816.F32.BF16 R52, R160.reuse, R104, R52 ;  /* 0x00000068a034723c */ /* 0x040fe60000041834 */
[C---:B------:R-:W-:Y:S02]  /*8ce0*/  FMUL.FTZ R57, R3.reuse, R57 ;  /* 0x0000003903397220 */ /* 0x040fe40000410000 */
[C---:B------:R-:W-:Y:S02]  /*8cf0*/  FMUL.FTZ R58, R0.reuse, R58 ;  /* 0x0000003a003a7220 */ /* 0x040fe40000410000 */
[C---:B------:R-:W-:Y:S02]  /*8d00*/  FMUL.FTZ R59, R0.reuse, R59 ;  /* 0x0000003b003b7220 */ /* 0x040fe40000410000 */
[C---:B------:R-:W-:Y:S03]  /*8d10*/  FMUL.FTZ R60, R3.reuse, R60 ;  /* 0x0000003c033c7220 */ /* 0x040fe60000410000 */
[----:B------:R-:W-:Y:S02]  /*8d20*/  FMUL.FTZ R61, R3, R61 ;  /* 0x0000003d033d7220 */ /* 0x000fe40000410000 */
[C---:B------:R-:W-:Y:S01]  /*8d30*/  HMMA.16816.F32.BF16 R56, R160.reuse, R106, R56 ;  /* 0x0000006aa038723c */ /* 0x040fe20000041838 */
[----:B------:R-:W2:Y:S02]  /*8d40*/  LDSM.16.MT88.4 R104, [R226+0x6100] ;  /* 0x00610000e268783b */ /* 0x000ea40000004200 */
[C---:B------:R-:W-:Y:S02]  /*8d50*/  FMUL.FTZ R62, R0.reuse, R62 ;  /* 0x0000003e003e7220 */ /* 0x040fe40000410000 */
[--C-:B-1----:R-:W-:Y:S01]  /*8d60*/  FFMA.FTZ R2, R175, c[0x0][0x2d0], -R165.reuse ;  /* 0x0000b400af027a23 */ /* 0x102fe200000108a5 */
[----:B------:R-:W-:Y:S01]  /*8d70*/  MOV R175, R148 ;  /* 0x0000009400af7202 */ /* 0x000fe20000000f00 */
[C---:B------:R-:W-:Y:S02]  /*8d80*/  FMUL.FTZ R63, R0.reuse, R63 ;  /* 0x0000003f003f7220 */ /* 0x040fe40000410000 */
[----:B------:R1:W1:Y:S03]  /*8d90*/  MUFU.EX2 R134, R2 ;  /* 0x0000000200867308 */ /* 0x0002660000000800 */
[C---:B------:R-:W-:Y:S02]  /*8da0*/  FMUL.FTZ R64, R3.reuse, R64 ;  /* 0x0000004003407220 */ /* 0x040fe40000410000 */
[C---:B----4-:R-:W-:Y:S03]  /*8db0*/  HMMA.16816.F32.BF16 R60, R160.reuse, R108, R60 ;  /* 0x0000006ca03c723c */ /* 0x050fe6000004183c */
[C---:B------:R-:W-:Y:S02]  /*8dc0*/  FMUL.FTZ R65, R3.reuse, R65 ;  /* 0x0000004103417220 */ /* 0x040fe40000410000 */
[C---:B------:R-:W-:Y:S02]  /*8dd0*/  FMUL.FTZ R66, R0.reuse, R66 ;  /* 0x0000004200427220 */ /* 0x040fe40000410000 */
[C---:B------:R-:W-:Y:S02]  /*8de0*/  FMUL.FTZ R67, R0.reuse, R67 ;  /* 0x0000004300437220 */ /* 0x040fe40000410000 */
[C---:B------:R-:W-:Y:S03]  /*8df0*/  FMUL.FTZ R68, R3.reuse, R68 ;  /* 0x0000004403447220 */ /* 0x040fe60000410000 */
[C---:B------:R-:W-:Y:S02]  /*8e00*/  FMUL.FTZ R69, R3.reuse, R69 ;  /* 0x0000004503457220 */ /* 0x040fe40000410000 */
[C---:B------:R-:W-:Y:S01]  /*8e10*/  HMMA.16816.F32.BF16 R64, R160.reuse, R110, R64 ;  /* 0x0000006ea040723c */ /* 0x040fe20000041840 */
[----:B------:R-:W4:Y:S02]  /*8e20*/  LDSM.16.MT88.4 R108, [R229+0x6100] ;  /* 0x00610000e56c783b */ /* 0x000f240000004200 */
[----:B------:R-:W-:Y:S02]  /*8e30*/  FMUL.FTZ R70, R0, R70 ;  /* 0x0000004600467220 */ /* 0x000fe40000410000 */
[--C-:B-1----:R-:W-:Y:S02]  /*8e40*/  FFMA.FTZ R2, R176, c[0x0][0x2d0], -R164.reuse ;  /* 0x0000b400b0027a23 */ /* 0x102fe400000108a4 */
[C---:B------:R-:W-:Y:S02]  /*8e50*/  FMUL.FTZ R71, R0.reuse, R71 ;  /* 0x0000004700477220 */ /* 0x040fe40000410000 */
[----:B------:R1:W-:Y:S03]  /*8e60*/  MUFU.EX2 R133, R2 ;  /* 0x0000000200857308 */ /* 0x0003e60000000800 */
[C---:B------:R-:W-:Y:S02]  /*8e70*/  FMUL.FTZ R72, R3.reuse, R72 ;  /* 0x0000004803487220 */ /* 0x040fe40000410000 */
[C---:B--2---:R-:W-:Y:S03]  /*8e80*/  HMMA.16816.F32.BF16 R68, R160.reuse, R100, R68 ;  /* 0x00000064a044723c */ /* 0x044fe60000041844 */
        /* <DEDUP_REMOVED lines=8> */
[--C-:B-1----:R-:W-:Y:S02]  /*8f10*/  FFMA.FTZ R2, R177, c[0x0][0x2d0], -R164.reuse ;  /* 0x0000b400b1027a23 */ /* 0x102fe400000108a4 */
[C---:B------:R-:W-:Y:S02]  /*8f20*/  FMUL.FTZ R79, R0.reuse, R79 ;  /* 0x0000004f004f7220 */ /* 0x040fe40000410000 */
[----:B------:R1:W-:Y:S03]  /*8f30*/  MUFU.EX2 R127, R2 ;  /* 0x00000002007f7308 */ /* 0x0003e60000000800 */
[C---:B------:R-:W-:Y:S02]  /*8f40*/  FMUL.FTZ R80, R3.reuse, R80 ;  /* 0x0000005003507220 */ /* 0x040fe40000410000 */
[C---:B------:R-:W-:Y:S03]  /*8f50*/  HMMA.16816.F32.BF16 R76, R160.reuse, R104, R76 ;  /* 0x00000068a04c723c */ /* 0x040fe6000004184c */
[C---:B------:R-:W-:Y:S02]  /*8f60*/  FMUL.FTZ R81, R3.reuse, R81 ;  /* 0x0000005103517220 */ /* 0x040fe40000410000 */
[C---:B------:R-:W-:Y:S02]  /*8f70*/  FMUL.FTZ R82, R0.reuse, R82 ;  /* 0x0000005200527220 */ /* 0x040fe40000410000 */
[C---:B------:R-:W-:Y:S02]  /*8f80*/  FMUL.FTZ R83, R0.reuse, R83 ;  /* 0x0000005300537220 */ /* 0x040fe40000410000 */
[C---:B------:R-:W-:Y:S03]  /*8f90*/  FMUL.FTZ R84, R3.reuse, R84 ;  /* 0x0000005403547220 */ /* 0x040fe60000410000 */
[C---:B------:R-:W-:Y:S02]  /*8fa0*/  FMUL.FTZ R85, R3.reuse, R85 ;  /* 0x0000005503557220 */ /* 0x040fe40000410000 */
[C---:B------:R-:W-:Y:S01]  /*8fb0*/  HMMA.16816.F32.BF16 R80, R160.reuse, R106, R80 ;  /* 0x0000006aa050723c */ /* 0x040fe20000041850 */
[----:B------:R-:W2:Y:S02]  /*8fc0*/  LDSM.16.MT88.4 R104, [R225+0x900] ;  /* 0x00090000e168783b */ /* 0x000ea40000004200 */
[----:B------:R-:W-:Y:S02]  /*8fd0*/  FMUL.FTZ R86, R0, R86 ;  /* 0x0000005600567220 */ /* 0x000fe40000410000 */
[--C-:B-1----:R-:W-:Y:S02]  /*8fe0*/  FFMA.FTZ R2, R178, c[0x0][0x2d0], -R165.reuse ;  /* 0x0000b400b2027a23 */ /* 0x102fe400000108a5 */
[C---:B------:R-:W-:Y:S02]  /*8ff0*/  FMUL.FTZ R87, R0.reuse, R87 ;  /* 0x0000005700577220 */ /* 0x040fe40000410000 */
[----:B------:R1:W-:Y:S03]  /*9000*/  MUFU.EX2 R132, R2 ;  /* 0x0000000200847308 */ /* 0x0003e60000000800 */
        /* <DEDUP_REMOVED lines=10> */
[----:B-1----:R-:W-:Y:S02]  /*90b0*/  FFMA.FTZ R2, R179, c[0x0][0x2d0], -R165 ;  /* 0x0000b400b3027a23 */ /* 0x002fe400000108a5 */
[C---:B------:R-:W-:Y:S02]  /*90c0*/  FMUL.FTZ R93, R3.reuse, R93 ;  /* 0x0000005d035d7220 */ /* 0x040fe40000410000 */
[----:B------:R1:W1:Y:S03]  /*90d0*/  MUFU.EX2 R129, R2 ;  /* 0x0000000200817308 */ /* 0x0002660000000800 */
[C---:B------:R-:W-:Y:S02]  /*90e0*/  FMUL.FTZ R98, R0.reuse, R98 ;  /* 0x0000006200627220 */ /* 0x040fe40000410000 */
[C---:B--2---:R-:W-:Y:S03]  /*90f0*/  HMMA.16816.F32.BF16 R92, R160.reuse, R100, R92 ;  /* 0x00000064a05c723c */ /* 0x044fe6000004185c */
[----:B------:R-:W-:Y:S02]  /*9100*/  FMUL.FTZ R99, R0, R99 ;  /* 0x0000006300637220 */ /* 0x000fe40000410000 */
[C---:B------:R-:W-:Y:S02]  /*9110*/  FMUL.FTZ R96, R3.reuse, R96 ;  /* 0x0000006003607220 */ /* 0x040fe40000410000 */
[----:B------:R-:W-:Y:S01]  /*9120*/  FMUL.FTZ R97, R3, R97 ;  /* 0x0000006103617220 */ /* 0x000fe20000410000 */
[----:B---3--:R-:W-:Y:S01]  /*9130*/  F2FP.BF16.PACK_AB R100, R124, R126 ;  /* 0x0000007e7c64723e */ /* 0x008fe200000010ff */
[----:B------:R-:W-:Y:S03]  /*9140*/  IMAD.MOV.U32 R122, RZ, RZ, R119 ;  /* 0x000000ffff7a7224 */ /* 0x000fe600078e0077 */
[----:B------:R-:W-:Y:S02]  /*9150*/  MOV R119, R113 ;  /* 0x0000007100777202 */ /* 0x000fe40000000f00 */
[----:B------:R-:W-:Y:S01]  /*9160*/  HMMA.16816.F32.BF16 R96, R160, R102, R96 ;  /* 0x00000066a060723c */ /* 0x000fe20000041860 */
[----:B------:R-:W2:Y:S02]  /*9170*/  LDSM.16.MT88.4 R112, [R229+0x900] ;  /* 0x00090000e570783b */ /* 0x000ea40000004200 */
[----:B------:R-:W-:Y:S01]  /*9180*/  F2FP.BF16.PACK_AB R101, R134, R125 ;  /* 0x0000007d8665723e */ /* 0x000fe200000010ff */
[--C-:B-1----:R-:W-:Y:S03]  /*9190*/  FFMA.FTZ R2, R183, c[0x0][0x2d0], -R164.reuse ;  /* 0x0000b400b7027a23 */ /* 0x102fe600000108a4 */
[----:B------:R-:W-:Y:S01]  /*91a0*/  F2FP.BF16.PACK_AB R103, R129, R132 ;  /* 0x000000848167723e */ /* 0x000fe200000010ff */
[----:B------:R1:W-:Y:S01]  /*91b0*/  MUFU.EX2 R128, R2 ;  /* 0x0000000200807308 */ /* 0x0003e20000000800 */
[----:B------:R-:W-:Y:S07]  /*91c0*/  F2FP.BF16.PACK_AB R102, R127, R133 ;  /* 0x000000857f66723e */ /* 0x000fee00000010ff */
[C---:B------:R-:W-:Y:S08]  /*91d0*/  HMMA.16816.F32.BF16 R4, R100.reuse, R104, R4 ;  /* 0x000000686404723c */ /* 0x040ff00000041804 */
[C---:B------:R-:W-:Y:S01]  /*91e0*/  HMMA.16816.F32.BF16 R8, R100.reuse, R106, R8 ;  /* 0x0000006a6408723c */ /* 0x040fe20000041808 */
[----:B------:R-:W3:Y:S03]  /*91f0*/  LDSM.16.MT88.4 R104, [R228+0x900] ;  /* 0x00090000e468783b */ /* 0x000ee60000004200 */
[--C-:B-1----:R-:W-:Y:S04]  /*9200*/  FFMA.FTZ R2, R182, c[0x0][0x2d0], -R164.reuse ;  /* 0x0000b400b6027a23 */ /* 0x102fe800000108a4 */
[C---:B----4-:R-:W-:Y:S01]  /*9210*/  HMMA.16816.F32.BF16 R12, R100.reuse, R108, R12 ;  /* 0x0000006c640c723c */ /* 0x050fe2000004180c */
[----:B------:R1:W4:Y:S07]  /*9220*/  MUFU.EX2 R135, R2 ;  /* 0x0000000200877308 */ /* 0x00032e0000000800 */
[C---:B------:R-:W-:Y:S01]  /*9230*/  HMMA.16816.F32.BF16 R16, R100.reuse, R110, R16 ;  /* 0x0000006e6410723c */ /* 0x040fe20000041810 */
[----:B------:R-:W4:Y:S07]  /*9240*/  LDSM.16.MT88.4 R108, [R225+0x3900] ;  /* 0x00390000e16c783b */ /* 0x000f2e0000004200 */
[C---:B--2---:R-:W-:Y:S08]  /*9250*/  HMMA.16816.F32.BF16 R20, R100.reuse, R112, R20 ;  /* 0x000000706414723c */ /* 0x044ff00000041814 */
[C---:B------:R-:W-:Y:S01]  /*9260*/  HMMA.16816.F32.BF16 R24, R100.reuse, R114, R24 ;  /* 0x000000726418723c */ /* 0x040fe20000041818 */
[----:B------:R-:W2:Y:S03]  /*9270*/  LDSM.16.MT88.4 R112, [R226+0x3900] ;  /* 0x00390000e270783b */ /* 0x000ea60000004200 */
[--C-:B-1----:R-:W-:Y:S04]  /*9280*/  FFMA.FTZ R2, R180, c[0x0][0x2d0], -R165.reuse ;  /* 0x0000b400b4027a23 */ /* 0x102fe800000108a5 */
[----:B------:R1:W-:Y:S01]  /*9290*/  MUFU.EX2 R123, R2 ;  /* 0x00000002007b7308 */ /* 0x0003e20000000800 */
[C---:B---3--:R-:W-:Y:S08]  /*92a0*/  HMMA.16816.F32.BF16 R28, R100.reuse, R104, R28 ;  /* 0x00000068641c723c */ /* 0x048ff0000004181c */
[C---:B------:R-:W-:Y:S01]  /*92b0*/  HMMA.16816.F32.BF16 R32, R100.reuse, R106, R32 ;  /* 0x0000006a6420723c */ /* 0x040fe20000041820 */
[----:B------:R-:W3:Y:S07]  /*92c0*/  LDSM.16.MT88.4 R104, [R229+0x3900] ;  /* 0x00390000e568783b */ /* 0x000eee0000004200 */
[C---:B----4-:R-:W-:Y:S04]  /*92d0*/  HMMA.16816.F32.BF16 R36, R100.reuse, R108, R36 ;  /* 0x0000006c6424723c */ /* 0x050fe80000041824 */
[--C-:B-1----:R-:W-:Y:S04]  /*92e0*/  FFMA.FTZ R2, R250, c[0x0][0x2d0], -R165.reuse ;  /* 0x0000b400fa027a23 */ /* 0x102fe800000108a5 */
[C---:B------:R-:W-:Y:S01]  /*92f0*/  HMMA.16816.F32.BF16 R40, R100.reuse, R110, R40 ;  /* 0x0000006e6428723c */ /* 0x040fe20000041828 */
[----:B------:R-:W1:Y:S01]  /*9300*/  LDSM.16.MT88.4 R108, [R228+0x3900] ;  /* 0x00390000e46c783b */ /* 0x000e620000004200 */
[----:B------:R4:W1:Y:S06]  /*9310*/  MUFU.EX2 R150, R2 ;  /* 0x0000000200967308 */ /* 0x00086c0000000800 */
[C---:B--2---:R-:W-:Y:S08]  /*9320*/  HMMA.16816.F32.BF16 R44, R100.reuse, R112, R44 ;  /* 0x00000070642c723c */ /* 0x044ff0000004182c */
[C---:B------:R-:W-:Y:S01]  /*9330*/  HMMA.16816.F32.BF16 R48, R100.reuse, R114, R48 ;  /* 0x000000726430723c */ /* 0x040fe20000041830 */
[----:B------:R-:W2:Y:S07]  /*9340*/  LDSM.16.MT88.4 R112, [R225+0x6900] ;  /* 0x00690000e170783b */ /* 0x000eae0000004200 */
[C---:B---3--:R-:W-:Y:S04]  /*9350*/  HMMA.16816.F32.BF16 R52, R100.reuse, R104, R52 ;  /* 0x000000686434723c */ /* 0x048fe80000041834 */
[--C-:B----4-:R-:W-:Y:S04]  /*9360*/  FFMA.FTZ R2, R181, c[0x0][0x2d0], -R164.reuse ;  /* 0x0000b400b5027a23 */ /* 0x110fe800000108a4 */
[----:B------:R3:W-:Y:S01]  /*9370*/  MUFU.EX2 R136, R2 ;  /* 0x0000000200887308 */ /* 0x0007e20000000800 */
[C---:B------:R-:W-:Y:S01]  /*9380*/  HMMA.16816.F32.BF16 R56, R100.reuse, R106, R56 ;  /* 0x0000006a6438723c */ /* 0x040fe20000041838 */
[----:B------:R-:W4:Y:S07]  /*9390*/  LDSM.16.MT88.4 R104, [R226+0x6900] ;  /* 0x00690000e268783b */ /* 0x000f2e0000004200 */
[C---:B-1----:R-:W-:Y:S08]  /*93a0*/  HMMA.16816.F32.BF16 R60, R100.reuse, R108, R60 ;  /* 0x0000006c643c723c */ /* 0x042ff0000004183c */
[C---:B------:R-:W-:Y:S01]  /*93b0*/  HMMA.16816.F32.BF16 R64, R100.reuse, R110, R64 ;  /* 0x0000006e6440723c */ /* 0x040fe20000041840 */
[----:B------:R-:W1:Y:S03]  /*93c0*/  LDSM.16.MT88.4 R108, [R229+0x6900] ;  /* 0x00690000e56c783b */ /* 0x000e660000004200 */
[--C-:B---3--:R-:W-:Y:S04]  /*93d0*/  FFMA.FTZ R2, R251, c[0x0][0x2d0], -R164.reuse ;  /* 0x0000b400fb027a23 */ /* 0x108fe800000108a4 */
[C---:B--2---:R-:W-:Y:S01]  /*93e0*/  HMMA.16816.F32.BF16 R68, R100.reuse, R112, R68 ;  /* 0x000000706444723c */ /* 0x044fe20000041844 */
[----:B------:R2:W3:Y:S07]  /*93f0*/  MUFU.EX2 R148, R2 ;  /* 0x0000000200947308 */ /* 0x0004ee0000000800 */
[C---:B------:R-:W-:Y:S01]  /*9400*/  HMMA.16816.F32.BF16 R72, R100.reuse, R114, R72 ;  /* 0x000000726448723c */ /* 0x040fe20000041848 */
[----:B------:R-:W3:Y:S07]  /*9410*/  LDSM.16.MT88.4 R112, [R228+0x6900] ;  /* 0x00690000e470783b */ /* 0x000eee0000004200 */
[C---:B----4-:R-:W-:Y:S08]  /*9420*/  HMMA.16816.F32.BF16 R76, R100.reuse, R104, R76 ;  /* 0x00000068644c723c */ /* 0x050ff0000004184c */
[C---:B------:R-:W-:Y:S01]  /*9430*/  HMMA.16816.F32.BF16 R80, R100.reuse, R106, R80 ;  /* 0x0000006a6450723c */ /* 0x040fe20000041850 */
[----:B------:R-:W4:Y:S03]  /*9440*/  LDSM.16.MT88.4 R104, [R225+0x1100] ;  /* 0x00110000e168783b */ /* 0x000f260000004200 */
[--C-:B--2---:R-:W-:Y:S04]  /*9450*/  FFMA.FTZ R2, R252, c[0x0][0x2d0], -R165.reuse ;  /* 0x0000b400fc027a23 */ /* 0x104fe800000108a5 */
[C---:B-1----:R-:W-:Y:S01]  /*9460*/  HMMA.16816.F32.BF16 R84, R100.reuse, R108, R84 ;  /* 0x0000006c6454723c */ /* 0x042fe20000041854 */
[----:B------:R1:W-:Y:S07]  /*9470*/  MUFU.EX2 R149, R2 ;  /* 0x0000000200957308 */ /* 0x0003ee0000000800 */
[C---:B------:R-:W-:Y:S01]  /*9480*/  HMMA.16816.F32.BF16 R88, R100.reuse, R110, R88 ;  /* 0x0000006e6458723c */ /* 0x040fe20000041858 */
[----:B------:R-:W2:Y:S07]  /*9490*/  LDSM.16.MT88.4 R108, [R226+0x1100] ;  /* 0x00110000e26c783b */ /* 0x000eae0000004200 */
[C---:B---3--:R-:W-:Y:S08]  /*94a0*/  HMMA.16816.F32.BF16 R92, R100.reuse, R112, R92 ;  /* 0x00000070645c723c */ /* 0x048ff0000004185c */
[----:B------:R-:W-:Y:S01]  /*94b0*/  HMMA.16816.F32.BF16 R96, R100, R114, R96 ;  /* 0x000000726460723c */ /* 0x000fe20000041860 */
[----:B------:R-:W3:Y:S03]  /*94c0*/  LDSM.16.MT88.4 R112, [R229+0x1100] ;  /* 0x00110000e570783b */ /* 0x000ee60000004200 */
[--C-:B-1----:R-:W-:Y:S03]  /*94d0*/  FFMA.FTZ R2, R175, c[0x0][0x2d0], -R165.reuse ;  /* 0x0000b400af027a23 */ /* 0x102fe600000108a5 */
[----:B------:R-:W-:Y:S01]  /*94e0*/  F2FP.BF16.PACK_AB R100, R135, R128 ;  /* 0x000000808764723e */ /* 0x000fe200000010ff */
[----:B------:R1:W1:Y:S01]  /*94f0*/  MUFU.EX2 R252, R2 ;  /* 0x0000000200fc7308 */ /* 0x0002620000000800 */
[----:B------:R-:W-:Y:S03]  /*9500*/  F2FP.BF16.PACK_AB R101, R150, R123 ;  /* 0x0000007b9665723e */ /* 0x000fe600000010ff */
[----:B------:R-:W-:Y:S01]  /*9510*/  F2FP.BF16.PACK_AB R102, R148, R136 ;  /* 0x000000889466723e */ /* 0x000fe200000010ff */
[--C-:B-1----:R-:W-:Y:S01]  /*9520*/  FFMA.FTZ R2, R174, c[0x0][0x2d0], -R164.reuse ;  /* 0x0000b400ae027a23 */ /* 0x102fe200000108a4 */
[----:B------:R-:W-:Y:S04]  /*9530*/  F2FP.BF16.PACK_AB R103, R252, R149 ;  /* 0x00000095fc67723e */ /* 0x000fe800000010ff */
[----:B------:R1:W-:Y:S03]  /*9540*/  MUFU.EX2 R251, R2 ;  /* 0x0000000200fb7308 */ /* 0x0003e60000000800 */
[C---:B----4-:R-:W-:Y:S08]  /*9550*/  HMMA.16816.F32.BF16 R4, R100.reuse, R104, R4 ;  /* 0x000000686404723c */ /* 0x050ff00000041804 */
[C---:B------:R-:W-:Y:S01]  /*9560*/  HMMA.16816.F32.BF16 R8, R100.reuse, R106, R8 ;  /* 0x0000006a6408723c */ /* 0x040fe20000041808 */
[----:B------:R-:W4:Y:S07]  /*9570*/  LDSM.16.MT88.4 R104, [R228+0x1100] ;  /* 0x00110000e468783b */ /* 0x000f2e0000004200 */
[C---:B--2---:R-:W-:Y:S04]  /*9580*/  HMMA.16816.F32.BF16 R12, R100.reuse, R108, R12 ;  /* 0x0000006c640c723c */ /* 0x044fe8000004180c */
[--C-:B-1----:R-:W-:Y:S04]  /*9590*/  FFMA.FTZ R2, R173, c[0x0][0x2d0], -R164.reuse ;  /* 0x0000b400ad027a23 */ /* 0x102fe800000108a4 */
[C---:B------:R-:W-:Y:S01]  /*95a0*/  HMMA.16816.F32.BF16 R16, R100.reuse, R110, R16 ;  /* 0x0000006e6410723c */ /* 0x040fe20000041810 */
[----:B------:R1:W2:Y:S01]  /*95b0*/  MUFU.EX2 R250, R2 ;  /* 0x0000000200fa7308 */ /* 0x0002a20000000800 */
[----:B------:R-:W2:Y:S06]  /*95c0*/  LDSM.16.MT88.4 R108, [R225+0x4100] ;  /* 0x00410000e16c783b */ /* 0x000eac0000004200 */
[C---:B---3--:R-:W-:Y:S08]  /*95d0*/  HMMA.16816.F32.BF16 R20, R100.reuse, R112, R20 ;  /* 0x000000706414723c */ /* 0x048ff00000041814 */
[C---:B------:R-:W-:Y:S01]  /*95e0*/  HMMA.16816.F32.BF16 R24, R100.reuse, R114, R24 ;  /* 0x000000726418723c */ /* 0x040fe20000041818 */
[----:B------:R-:W3:Y:S07]  /*95f0*/  LDSM.16.MT88.4 R112, [R226+0x4100] ;  /* 0x00410000e270783b */ /* 0x000eee0000004200 */
[C---:B----4-:R-:W-:Y:S04]  /*9600*/  HMMA.16816.F32.BF16 R28, R100.reuse, R104, R28 ;  /* 0x00000068641c723c */ /* 0x050fe8000004181c */
[--C-:B-1----:R-:W-:Y:S04]  /*9610*/  FFMA.FTZ R2, R172, c[0x0][0x2d0], -R165.reuse ;  /* 0x0000b400ac027a23 */ /* 0x102fe800000108a5 */
[----:B------:R1:W-:Y:S01]  /*9620*/  MUFU.EX2 R182, R2 ;  /* 0x0000000200b67308 */ /* 0x0003e20000000800 */
[C---:B------:R-:W-:Y:S01]  /*9630*/  HMMA.16816.F32.BF16 R32, R100.reuse, R106, R32 ;  /* 0x0000006a6420723c */ /* 0x040fe20000041820 */
[----:B------:R-:W4:Y:S07]  /*9640*/  LDSM.16.MT88.4 R104, [R229+0x4100] ;  /* 0x00410000e568783b */ /* 0x000f2e0000004200 */
[C---:B--2---:R-:W-:Y:S08]  /*9650*/  HMMA.16816.F32.BF16 R36, R100.reuse, R108, R36 ;  /* 0x0000006c6424723c */ /* 0x044ff00000041824 */
[C---:B------:R-:W-:Y:S01]  /*9660*/  HMMA.16816.F32.BF16 R40, R100.reuse, R110, R40 ;  /* 0x0000006e6428723c */ /* 0x040fe20000041828 */
[----:B------:R-:W2:Y:S03]  /*9670*/  LDSM.16.MT88.4 R108, [R228+0x4100] ;  /* 0x00410000e46c783b */ /* 0x000ea60000004200 */
[--C-:B-1----:R-:W-:Y:S04]  /*9680*/  FFMA.FTZ R2, R139, c[0x0][0x2d0], -R165.reuse ;  /* 0x0000b4008b027a23 */ /* 0x102fe800000108a5 */
[C---:B---3--:R-:W-:Y:S01]  /*9690*/  HMMA.16816.F32.BF16 R44, R100.reuse, R112, R44 ;  /* 0x00000070642c723c */ /* 0x048fe2000004182c */
[----:B------:R1:W3:Y:S07]  /*96a0*/  MUFU.EX2 R183, R2 ;  /* 0x0000000200b77308 */ /* 0x0002ee0000000800 */
[C---:B------:R-:W-:Y:S01]  /*96b0*/  HMMA.16816.F32.BF16 R48, R100.reuse, R114, R48 ;  /* 0x000000726430723c */ /* 0x040fe20000041830 */
[----:B------:R-:W3:Y:S07]  /*96c0*/  LDSM.16.MT88.4 R112, [R225+0x7100] ;  /* 0x00710000e170783b */ /* 0x000eee0000004200 */
[C---:B----4-:R-:W-:Y:S08]  /*96d0*/  HMMA.16816.F32.BF16 R52, R100.reuse, R104, R52 ;  /* 0x000000686434723c */ /* 0x050ff00000041834 */
[C---:B------:R-:W-:Y:S01]  /*96e0*/  HMMA.16816.F32.BF16 R56, R100.reuse, R106, R56 ;  /* 0x0000006a6438723c */ /* 0x040fe20000041838 */
[----:B------:R-:W4:Y:S03]  /*96f0*/  LDSM.16.MT88.4 R104, [R226+0x7100] ;  /* 0x00710000e268783b */ /* 0x000f260000004200 */
[--C-:B-1----:R-:W-:Y:S04]  /*9700*/  FFMA.FTZ R2, R138, c[0x0][0x2d0], -R164.reuse ;  /* 0x0000b4008a027a23 */ /* 0x102fe800000108a4 */
[----:B------:R1:W-:Y:S01]  /*9710*/  MUFU.EX2 R181, R2 ;  /* 0x0000000200b57308 */ /* 0x0003e20000000800 */
[C---:B--2---:R-:W-:Y:S08]  /*9720*/  HMMA.16816.F32.BF16 R60, R100.reuse, R108, R60 ;  /* 0x0000006c643c723c */ /* 0x044ff0000004183c */
[C---:B------:R-:W-:Y:S01]  /*9730*/  HMMA.16816.F32.BF16 R64, R100.reuse, R110, R64 ;  /* 0x0000006e6440723c */ /* 0x040fe20000041840 */
[----:B------:R-:W2:Y:S07]  /*9740*/  LDSM.16.MT88.4 R108, [R229+0x7100] ;  /* 0x00710000e56c783b */ /* 0x000eae0000004200 */
[C---:B---3--:R-:W-:Y:S04]  /*9750*/  HMMA.16816.F32.BF16 R68, R100.reuse, R112, R68 ;  /* 0x000000706444723c */ /* 0x048fe80000041844 */
[--C-:B-1----:R-:W-:Y:S04]  /*9760*/  FFMA.FTZ R2, R137, c[0x0][0x2d0], -R164.reuse ;  /* 0x0000b40089027a23 */ /* 0x102fe800000108a4 */
[C---:B------:R-:W-:Y:S01]  /*9770*/  HMMA.16816.F32.BF16 R72, R100.reuse, R114, R72 ;  /* 0x000000726448723c */ /* 0x040fe20000041848 */
[----:B------:R-:W1:Y:S01]  /*9780*/  LDSM.16.MT88.4 R112, [R228+0x7100] ;  /* 0x00710000e470783b */ /* 0x000e620000004200 */
[----:B------:R3:W1:Y:S06]  /*9790*/  MUFU.EX2 R180, R2 ;  /* 0x0000000200b47308 */ /* 0x00066c0000000800 */
[C---:B----4-:R-:W-:Y:S08]  /*97a0*/  HMMA.16816.F32.BF16 R76, R100.reuse, R104, R76 ;  /* 0x00000068644c723c */ /* 0x050ff0000004184c */
[C---:B------:R-:W-:Y:S01]  /*97b0*/  HMMA.16816.F32.BF16 R80, R100.reuse, R106, R80 ;  /* 0x0000006a6450723c */ /* 0x040fe20000041850 */
[----:B------:R-:W4:Y:S07]  /*97c0*/  LDSM.16.MT88.4 R104, [R225+0x1900] ;  /* 0x00190000e168783b */ /* 0x000f2e0000004200 */
[C---:B--2---:R-:W-:Y:S04]  /*97d0*/  HMMA.16816.F32.BF16 R84, R100.reuse, R108, R84 ;  /* 0x0000006c6454723c */ /* 0x044fe80000041854 */
[--C-:B---3--:R-:W-:Y:S01]  /*97e0*/  FFMA.FTZ R2, R131, c[0x0][0x2d0], -R165.reuse ;  /* 0x0000b40083027a23 */ /* 0x108fe200000108a5 */
[----:B------:R-:W-:Y:S03]  /*97f0*/  MOV R131, R151 ;  /* 0x0000009700837202 */ /* 0x000fe60000000f00 */
[----:B------:R2:W-:Y:S01]  /*9800*/  MUFU.EX2 R179, R2 ;  /* 0x0000000200b37308 */ /* 0x0005e20000000800 */
[C---:B------:R-:W-:Y:S01]  /*9810*/  HMMA.16816.F32.BF16 R88, R100.reuse, R110, R88 ;  /* 0x0000006e6458723c */ /* 0x040fe20000041858 */
[----:B------:R-:W3:Y:S07]  /*9820*/  LDSM.16.MT88.4 R108, [R226+0x1900] ;  /* 0x00190000e26c783b */ /* 0x000eee0000004200 */
[C---:B-1----:R-:W-:Y:S08]  /*9830*/  HMMA.16816.F32.BF16 R92, R100.reuse, R112, R92 ;  /* 0x00000070645c723c */ /* 0x042ff0000004185c */
[----:B------:R-:W-:Y:S01]  /*9840*/  HMMA.16816.F32.BF16 R96, R100, R114, R96 ;  /* 0x000000726460723c */ /* 0x000fe20000041860 */
[----:B------:R-:W1:Y:S03]  /*9850*/  LDSM.16.MT88.4 R112, [R229+0x1900] ;  /* 0x00190000e570783b */ /* 0x000e660000004200 */
[----:B--2---:R-:W-:Y:S03]  /*9860*/  FFMA.FTZ R2, R130, c[0x0][0x2d0], -R165 ;  /* 0x0000b40082027a23 */ /* 0x004fe600000108a5 */
[----:B------:R-:W-:Y:S01]  /*9870*/  F2FP.BF16.PACK_AB R100, R250, R251 ;  /* 0x000000fbfa64723e */ /* 0x000fe200000010ff */
[----:B------:R2:W2:Y:S01]  /*9880*/  MUFU.EX2 R178, R2 ;  /* 0x0000000200b27308 */ /* 0x0004a20000000800 */
[----:B------:R-:W-:Y:S03]  /*9890*/  F2FP.BF16.PACK_AB R101, R183, R182 ;  /* 0x000000b6b765723e */ /* 0x000fe600000010ff */
[----:B------:R-:W-:Y:S01]  /*98a0*/  F2FP.BF16.PACK_AB R102, R180, R181 ;  /* 0x000000b5b466723e */ /* 0x000fe200000010ff */
[--C-:B--2---:R-:W-:Y:S01]  /*98b0*/  FFMA.FTZ R2, R122, c[0x0][0x2d0], -R164.reuse ;  /* 0x0000b4007a027a23 */ /* 0x104fe200000108a4 */
[----:B------:R-:W-:Y:S01]  /*98c0*/  F2FP.BF16.PACK_AB R103, R178, R179 ;  /* 0x000000b3b267723e */ /* 0x000fe200000010ff */
[----:B------:R-:W-:Y:S03]  /*98d0*/  IMAD.MOV.U32 R122, RZ, RZ, R117 ;  /* 0x000000ffff7a7224 */ /* 0x000fe600078e0075 */
[----:B------:R2:W-:Y:S03]  /*98e0*/  MUFU.EX2 R176, R2 ;  /* 0x0000000200b07308 */ /* 0x0005e60000000800 */
[C---:B----4-:R-:W-:Y:S08]  /*98f0*/  HMMA.16816.F32.BF16 R4, R100.reuse, R104, R4 ;  /* 0x000000686404723c */ /* 0x050ff00000041804 */
[C---:B------:R-:W-:Y:S01]  /*9900*/  HMMA.16816.F32.BF16 R8, R100.reuse, R106, R8 ;  /* 0x0000006a6408723c */ /* 0x040fe20000041808 */
[----:B------:R-:W4:Y:S07]  /*9910*/  LDSM.16.MT88.4 R104, [R228+0x1900] ;  /* 0x00190000e468783b */ /* 0x000f2e0000004200 */
[C---:B---3--:R-:W-:Y:S04]  /*9920*/  HMMA.16816.F32.BF16 R12, R100.reuse, R108, R12 ;  /* 0x0000006c640c723c */ /* 0x048fe8000004180c */
[--C-:B--2---:R-:W-:Y:S02]  /*9930*/  FFMA.FTZ R2, R121, c[0x0][0x2d0], -R164.reuse ;  /* 0x0000b40079027a23 */ /* 0x104fe400000108a4 */
[----:B------:R-:W2:Y:S02]  /*9940*/  LDL.LU R121, [R1+0x18] ;  /* 0x0000180001797983 */ /* 0x000ea40000300800 */
[C---:B------:R-:W-:Y:S01]  /*9950*/  HMMA.16816.F32.BF16 R16, R100.reuse, R110, R16 ;  /* 0x0000006e6410723c */ /* 0x040fe20000041810 */
[----:B------:R3:W3:Y:S01]  /*9960*/  MUFU.EX2 R177, R2 ;  /* 0x0000000200b17308 */ /* 0x0006e20000000800 */
[----:B------:R-:W3:Y:S06]  /*9970*/  LDSM.16.MT88.4 R108, [R225+0x4900] ;  /* 0x00490000e16c783b */ /* 0x000eec0000004200 */
[C---:B-1----:R-:W-:Y:S08]  /*9980*/  HMMA.16816.F32.BF16 R20, R100.reuse, R112, R20 ;  /* 0x000000706414723c */ /* 0x042ff00000041814 */
[C---:B------:R-:W-:Y:S01]  /*9990*/  HMMA.16816.F32.BF16 R24, R100.reuse, R114, R24 ;  /* 0x000000726418723c */ /* 0x040fe20000041818 */
[----:B------:R-:W1:Y:S07]  /*99a0*/  LDSM.16.MT88.4 R112, [R226+0x4900] ;  /* 0x00490000e270783b */ /* 0x000e6e0000004200 */
[C---:B----4-:R-:W-:Y:S04]  /*99b0*/  HMMA.16816.F32.BF16 R28, R100.reuse, R104, R28 ;  /* 0x00000068641c723c */ /* 0x050fe8000004181c */
[--C-:B---3--:R-:W-:Y:S02]  /*99c0*/  FFMA.FTZ R2, R120, c[0x0][0x2d0], -R165.reuse ;  /* 0x0000b40078027a23 */ /* 0x108fe400000108a5 */
[--C-:B------:R-:W-:Y:S02]  /*99d0*/  FFMA.FTZ R120, R248, c[0x0][0x2d0], -R165.reuse ;  /* 0x0000b400f8787a23 */ /* 0x100fe400000108a5 */
[----:B------:R3:W-:Y:S01]  /*99e0*/  MUFU.EX2 R175, R2 ;  /* 0x0000000200af7308 */ /* 0x0007e20000000800 */
[C---:B------:R-:W-:Y:S01]  /*99f0*/  HMMA.16816.F32.BF16 R32, R100.reuse, R106, R32 ;  /* 0x0000006a6420723c */ /* 0x040fe20000041820 */
[----:B------:R-:W4:Y:S07]  /*9a00*/  LDSM.16.MT88.4 R104, [R229+0x4900] ;  /* 0x00490000e568783b */ /* 0x000f2e0000004200 */
[C---:B------:R-:W-:Y:S08]  /*9a10*/  HMMA.16816.F32.BF16 R36, R100.reuse, R108, R36 ;  /* 0x0000006c6424723c */ /* 0x040ff00000041824 */
[C---:B------:R-:W-:Y:S01]  /*9a20*/  HMMA.16816.F32.BF16 R40, R100.reuse, R110, R40 ;  /* 0x0000006e6428723c */ /* 0x040fe20000041828 */
[----:B------:R-:W4:Y:S03]  /*9a30*/  LDSM.16.MT88.4 R108, [R228+0x4900] ;  /* 0x00490000e46c783b */ /* 0x000f260000004200 */
[--C-:B---3--:R-:W-:Y:S04]  /*9a40*/  FFMA.FTZ R2, R119, c[0x0][0x2d0], -R165.reuse ;  /* 0x0000b40077027a23 */ /* 0x108fe800000108a5 */
[C---:B-1----:R-:W-:Y:S01]  /*9a50*/  HMMA.16816.F32.BF16 R44, R100.reuse, R112, R44 ;  /* 0x00000070642c723c */ /* 0x042fe2000004182c */
        /* <DEDUP_REMOVED lines=8> */
[C---:B------:R-:W-:Y:S08]  /*9ae0*/  HMMA.16816.F32.BF16 R60, R100.reuse, R108, R60 ;  /* 0x0000006c643c723c */ /* 0x040ff0000004183c */
[C---:B------:R-:W-:Y:S01]  /*9af0*/  HMMA.16816.F32.BF16 R64, R100.reuse, R110, R64 ;  /* 0x0000006e6440723c */ /* 0x040fe20000041840 */
[----:B------:R-:W4:Y:S07]  /*9b00*/  LDSM.16.MT88.4 R108, [R229+0x7900] ;  /* 0x00790000e56c783b */ /* 0x000f2e0000004200 */
[C---:B---3--:R-:W-:Y:S04]  /*9b10*/  HMMA.16816.F32.BF16 R68, R100.reuse, R112, R68 ;  /* 0x000000706444723c */ /* 0x048fe80000041844 */
[--C-:B-1----:R-:W-:Y:S04]  /*9b20*/  FFMA.FTZ R2, R116, c[0x0][0x2d0], -R164.reuse ;  /* 0x0000b40074027a23 */ /* 0x102fe800000108a4 */
[C---:B------:R-:W-:Y:S01]  /*9b30*/  HMMA.16816.F32.BF16 R72, R100.reuse, R114, R72 ;  /* 0x000000726448723c */ /* 0x040fe20000041848 */
[----:B------:R-:W1:Y:S01]  /*9b40*/  LDSM.16.MT88.4 R112, [R228+0x7900] ;  /* 0x00790000e470783b */ /* 0x000e620000004200 */
[----:B------:R3:W1:Y:S06]  /*9b50*/  MUFU.EX2 R172, R2 ;  /* 0x0000000200ac7308 */ /* 0x00066c0000000800 */
[C---:B----4-:R-:W-:Y:S01]  /*9b60*/  HMMA.16816.F32.BF16 R76, R100.reuse, R104, R76 ;  /* 0x00000068644c723c */ /* 0x050fe2000004184c */
[----:B------:R-:W-:Y:S07]  /*9b70*/  LDSM.16.MT88.4 R116, [R229+0x2100] ;  /* 0x00210000e574783b */ /* 0x000fee0000004200 */
[C---:B------:R-:W-:Y:S01]  /*9b80*/  HMMA.16816.F32.BF16 R80, R100.reuse, R106, R80 ;  /* 0x0000006a6450723c */ /* 0x040fe20000041850 */
[----:B------:R-:W4:Y:S07]  /*9b90*/  LDSM.16.MT88.4 R104, [R225+0x2100] ;  /* 0x00210000e168783b */ /* 0x000f2e0000004200 */
[C---:B------:R-:W-:Y:S04]  /*9ba0*/  HMMA.16816.F32.BF16 R84, R100.reuse, R108, R84 ;  /* 0x0000006c6454723c */ /* 0x040fe80000041854 */
[--C-:B---3--:R-:W-:Y:S04]  /*9bb0*/  FFMA.FTZ R2, R171, c[0x0][0x2d0], -R165.reuse ;  /* 0x0000b400ab027a23 */ /* 0x108fe800000108a5 */
[----:B------:R3:W-:Y:S01]  /*9bc0*/  MUFU.EX2 R171, R2 ;  /* 0x0000000200ab7308 */ /* 0x0007e20000000800 */
[C---:B------:R-:W-:Y:S01]  /*9bd0*/  HMMA.16816.F32.BF16 R88, R100.reuse, R110, R88 ;  /* 0x0000006e6458723c */ /* 0x040fe20000041858 */
[----:B------:R-:W4:Y:S07]  /*9be0*/  LDSM.16.MT88.4 R108, [R226+0x2100] ;  /* 0x00210000e26c783b */ /* 0x000f2e0000004200 */
[C---:B-1----:R-:W-:Y:S08]  /*9bf0*/  HMMA.16816.F32.BF16 R92, R100.reuse, R112, R92 ;  /* 0x00000070645c723c */ /* 0x042ff0000004185c */
[----:B------:R-:W-:Y:S01]  /*9c00*/  HMMA.16816.F32.BF16 R96, R100, R114, R96 ;  /* 0x000000726460723c */ /* 0x000fe20000041860 */
[----:B------:R-:W1:Y:S03]  /*9c10*/  LDSM.16.MT88.4 R112, [R228+0x2100] ;  /* 0x00210000e470783b */ /* 0x000e660000004200 */
[--C-:B---3--:R-:W-:Y:S03]  /*9c20*/  FFMA.FTZ R2, R170, c[0x0][0x2d0], -R165.reuse ;  /* 0x0000b400aa027a23 */ /* 0x108fe600000108a5 */
[----:B------:R-:W-:Y:S01]  /*9c30*/  F2FP.BF16.PACK_AB R100, R177, R176 ;  /* 0x000000b0b164723e */ /* 0x000fe200000010ff */
[----:B------:R3:W3:Y:S01]  /*9c40*/  MUFU.EX2 R170, R2 ;  /* 0x0000000200aa7308 */ /* 0x0006e20000000800 */
[----:B------:R-:W-:Y:S03]  /*9c50*/  F2FP.BF16.PACK_AB R101, R174, R175 ;  /* 0x000000afae65723e */ /* 0x000fe600000010ff */
[----:B------:R-:W-:Y:S01]  /*9c60*/  F2FP.BF16.PACK_AB R102, R172, R173 ;  /* 0x000000adac66723e */ /* 0x000fe200000010ff */
[--C-:B---3--:R-:W-:Y:S01]  /*9c70*/  FFMA.FTZ R2, R143, c[0x0][0x2d0], -R164.reuse ;  /* 0x0000b4008f027a23 */ /* 0x108fe200000108a4 */
[----:B------:R-:W-:Y:S01]  /*9c80*/  F2FP.BF16.PACK_AB R103, R170, R171 ;  /* 0x000000abaa67723e */ /* 0x000fe200000010ff */
[----:B------:R-:W-:Y:S02]  /*9c90*/  FFMA.FTZ R164, R246, c[0x0][0x2d0], -R164 ;  /* 0x0000b400f6a47a23 */ /* 0x000fe400000108a4 */
[----:B------:R3:W5:Y:S01]  /*9ca0*/  LDL.LU R246, [R1+0x60] ;  /* 0x0000600001f67983 */ /* 0x0007620000300800 */
[--C-:B------:R-:W-:Y:S02]  /*9cb0*/  FFMA.FTZ R143, R167, c[0x0][0x2d0], -R165.reuse ;  /* 0x0000b400a78f7a23 */ /* 0x100fe400000108a5 */
[--C-:B------:R-:W-:Y:S01]  /*9cc0*/  FFMA.FTZ R167, R247, c[0x0][0x2d0], -R165.reuse ;  /* 0x0000b400f7a77a23 */ /* 0x100fe200000108a5 */
[C---:B----4-:R-:W-:Y:S01]  /*9cd0*/  HMMA.16816.F32.BF16 R4, R100.reuse, R104, R4 ;  /* 0x000000686404723c */ /* 0x050fe20000041804 */
[----:B------:R3:W5:Y:S01]  /*9ce0*/  LDL.LU R247, [R1+0x5c] ;  /* 0x00005c0001f77983 */ /* 0x0007620000300800 */
[----:B------:R-:W4:Y:S01]  /*9cf0*/  MUFU.EX2 R164, R164 ;  /* 0x000000a400a47308 */ /* 0x000f220000000800 */
[----:B------:R-:W-:Y:S02]  /*9d00*/  FFMA.FTZ R165, R142, c[0x0][0x2d0], -R165 ;  /* 0x0000b4008ea57a23 */ /* 0x000fe400000108a5 */
[----:B------:R3:W5:Y:S03]  /*9d10*/  LDL.LU R248, [R1+0x58] ;  /* 0x0000580001f87983 */ /* 0x0007660000300800 */
[C---:B------:R-:W-:Y:S01]  /*9d20*/  HMMA.16816.F32.BF16 R8, R100.reuse, R106, R8 ;  /* 0x0000006a6408723c */ /* 0x040fe20000041808 */
[----:B------:R-:W3:Y:S03]  /*9d30*/  LDSM.16.MT88.4 R104, [R225+0x5100] ;  /* 0x00510000e168783b */ /* 0x000ee60000004200 */
[----:B------:R-:W-:Y:S04]  /*9d40*/  MUFU.EX2 R142, R120 ;  /* 0x00000078008e7308 */ /* 0x000fe80000000800 */
[C---:B------:R-:W-:Y:S06]  /*9d50*/  HMMA.16816.F32.BF16 R12, R100.reuse, R108, R12 ;  /* 0x0000006c640c723c */ /* 0x040fec000004180c */
[----:B------:R-:W1:Y:S02]  /*9d60*/  MUFU.EX2 R165, R165 ;  /* 0x000000a500a57308 */ /* 0x000e640000000800 */
[C---:B------:R-:W-:Y:S01]  /*9d70*/  HMMA.16816.F32.BF16 R16, R100.reuse, R110, R16 ;  /* 0x0000006e6410723c */ /* 0x040fe20000041810 */
[----:B------:R-:W3:Y:S03]  /*9d80*/  LDSM.16.MT88.4 R108, [R226+0x5100] ;  /* 0x00510000e26c783b */ /* 0x000ee60000004200 */
[----:B----4-:R-:W-:Y:S04]  /*9d90*/  F2FP.BF16.PACK_AB R162, R164, R168 ;  /* 0x000000a8a4a2723e */ /* 0x010fe800000010ff */
[C---:B------:R-:W-:Y:S01]  /*9da0*/  HMMA.16816.F32.BF16 R20, R100.reuse, R116, R20 ;  /* 0x000000746414723c */ /* 0x040fe20000041814 */
[----:B------:R-:W-:Y:S07]  /*9db0*/  MUFU.EX2 R143, R143 ;  /* 0x0000008f008f7308 */ /* 0x000fee0000000800 */
[C---:B------:R-:W-:Y:S01]  /*9dc0*/  HMMA.16816.F32.BF16 R24, R100.reuse, R118, R24 ;  /* 0x000000766418723c */ /* 0x040fe20000041818 */
[----:B------:R-:W4:Y:S02]  /*9dd0*/  LDSM.16.MT88.4 R116, [R229+0x5100] ;  /* 0x00510000e574783b */ /* 0x000f240000004200 */
[----:B------:R-:W3:Y:S01]  /*9de0*/  MUFU.EX2 R167, R167 ;  /* 0x000000a700a77308 */ /* 0x000ee20000000800 */
[----:B-1----:R-:W-:Y:S04]  /*9df0*/  F2FP.BF16.PACK_AB R163, R165, R142 ;  /* 0x0000008ea5a3723e */ /* 0x002fe800000010ff */
[C---:B------:R-:W-:Y:S08]  /*9e00*/  HMMA.16816.F32.BF16 R28, R100.reuse, R112, R28 ;  /* 0x00000070641c723c */ /* 0x040ff0000004181c */
[C---:B------:R-:W-:Y:S01]  /*9e10*/  HMMA.16816.F32.BF16 R32, R100.reuse, R114, R32 ;  /* 0x000000726420723c */ /* 0x040fe20000041820 */
[----:B------:R-:W1:Y:S07]  /*9e20*/  LDSM.16.MT88.4 R112, [R228+0x5100] ;  /* 0x00510000e470783b */ /* 0x000e6e0000004200 */
[C---:B---3--:R-:W-:Y:S04]  /*9e30*/  HMMA.16816.F32.BF16 R36, R100.reuse, R104, R36 ;  /* 0x000000686424723c */ /* 0x048fe80000041824 */
[----:B------:R-:W-:Y:S04]  /*9e40*/  F2FP.BF16.PACK_AB R161, R167, R143 ;  /* 0x0000008fa7a1723e */ /* 0x000fe800000010ff */
[C---:B------:R-:W-:Y:S01]  /*9e50*/  HMMA.16816.F32.BF16 R40, R100.reuse, R106, R40 ;  /* 0x0000006a6428723c */ /* 0x040fe20000041828 */
[----:B------:R-:W3:Y:S07]  /*9e60*/  LDSM.16.MT88.4 R104, [R225+0x8100] ;  /* 0x00810000e168783b */ /* 0x000eee0000004200 */
[C---:B------:R-:W-:Y:S08]  /*9e70*/  HMMA.16816.F32.BF16 R44, R100.reuse, R108, R44 ;  /* 0x0000006c642c723c */ /* 0x040ff0000004182c */
[C---:B------:R-:W-:Y:S01]  /*9e80*/  HMMA.16816.F32.BF16 R48, R100.reuse, R110, R48 ;  /* 0x0000006e6430723c */ /* 0x040fe20000041830 */
[----:B------:R-:W3:Y:S03]  /*9e90*/  LDSM.16.MT88.4 R108, [R226+0x8100] ;  /* 0x00810000e26c783b */ /* 0x000ee60000004200 */
[----:B--2---:R-:W-:Y:S02]  /*9ea0*/  FFMA.FTZ R121, R3, R121, R231 ;  /* 0x0000007903797223 */ /* 0x004fe400000100e7 */
[----:B------:R-:W2:Y:S02]  /*9eb0*/  MUFU.EX2 R3, R2 ;  /* 0x0000000200037308 */ /* 0x000ea40000000800 */
[C---:B----4-:R-:W-:Y:S01]  /*9ec0*/  HMMA.16816.F32.BF16 R52, R100.reuse, R116, R52 ;  /* 0x000000746434723c */ /* 0x050fe20000041834 */
[----:B------:R4:W5:Y:S04]  /*9ed0*/  LDL.LU R231, [R1+0x54] ;  /* 0x0000540001e77983 */ /* 0x0009680000300800 */
[----:B------:R-:W4:Y:S03]  /*9ee0*/  LDL.LU R130, [R1+0x1c] ;  /* 0x00001c0001827983 */ /* 0x000f260000300800 */
[C---:B------:R-:W-:Y:S01]  /*9ef0*/  HMMA.16816.F32.BF16 R56, R100.reuse, R118, R56 ;  /* 0x000000766438723c */ /* 0x040fe20000041838 */
[----:B------:R-:W3:Y:S07]  /*9f00*/  LDSM.16.MT88.4 R116, [R229+0x8100] ;  /* 0x00810000e574783b */ /* 0x000eee0000004200 */
[C---:B-1----:R-:W-:Y:S04]  /*9f10*/  HMMA.16816.F32.BF16 R60, R100.reuse, R112, R60 ;  /* 0x00000070643c723c */ /* 0x042fe8000004183c */
[----:B--2---:R-:W-:Y:S04]  /*9f20*/  F2FP.BF16.PACK_AB R160, R166, R3 ;  /* 0x00000003a6a0723e */ /* 0x004fe800000010ff */
[C---:B------:R-:W-:Y:S01]  /*9f30*/  HMMA.16816.F32.BF16 R64, R100.reuse, R114, R64 ;  /* 0x000000726440723c */ /* 0x040fe20000041840 */
[----:B------:R-:W1:Y:S07]  /*9f40*/  LDSM.16.MT88.4 R112, [R228+0x8100] ;  /* 0x00810000e470783b */ /* 0x000e6e0000004200 */
[C---:B---3--:R-:W-:Y:S08]  /*9f50*/  HMMA.16816.F32.BF16 R68, R100.reuse, R104, R68 ;  /* 0x000000686444723c */ /* 0x048ff00000041844 */
[C---:B------:R-:W-:Y:S01]  /*9f60*/  HMMA.16816.F32.BF16 R72, R100.reuse, R106, R72 ;  /* 0x0000006a6448723c */ /* 0x040fe20000041848 */
[----:B------:R-:W-:Y:S07]  /*9f70*/  LDSM.16.MT88.4 R104, [R226+0x2900] ;  /* 0x00290000e268783b */ /* 0x000fee0000004200 */
[C---:B------:R-:W-:Y:S07]  /*9f80*/  HMMA.16816.F32.BF16 R76, R100.reuse, R108, R76 ;  /* 0x0000006c644c723c */ /* 0x040fee000004184c */
[----:B------:R-:W-:Y:S01]  /*9f90*/  IMAD.MOV.U32 R109, RZ, RZ, R150 ;  /* 0x000000ffff6d7224 */ /* 0x000fe200078e0096 */
[C---:B------:R-:W-:Y:S04]  /*9fa0*/  HMMA.16816.F32.BF16 R80, R100.reuse, R110, R80 ;  /* 0x0000006e6450723c */ /* 0x040fe80000041850 */
[----:B------:R-:W-:Y:S03]  /*9fb0*/  MOV R108, R149 ;  /* 0x00000095006c7202 */ /* 0x000fe60000000f00 */
[----:B------:R-:W-:Y:S01]  /*9fc0*/  IMAD.MOV.U32 R111, RZ, RZ, R148 ;  /* 0x000000ffff6f7224 */ /* 0x000fe200078e0094 */
[C---:B------:R-:W-:Y:S01]  /*9fd0*/  HMMA.16816.F32.BF16 R84, R100.reuse, R116, R84 ;  /* 0x000000746454723c */ /* 0x040fe20000041854 */
[----:B------:R-:W2:Y:S06]  /*9fe0*/  LDSM.16.MT88.4 R148, [R225+0x2900] ;  /* 0x00290000e194783b */ /* 0x000eac0000004200 */
[----:B------:R-:W-:Y:S01]  /*9ff0*/  IMAD.MOV.U32 R117, RZ, RZ, R123 ;  /* 0x000000ffff757224 */ /* 0x000fe200078e007b */
[C---:B------:R-:W-:Y:S04]  /*a000*/  HMMA.16816.F32.BF16 R88, R100.reuse, R118, R88 ;  /* 0x000000766458723c */ /* 0x040fe80000041858 */
[----:B------:R-:W-:Y:S03]  /*a010*/  MOV R116, R128 ;  /* 0x0000008000747202 */ /* 0x000fe60000000f00 */
[----:B------:R-:W-:Y:S01]  /*a020*/  IMAD.MOV.U32 R119, RZ, RZ, R129 ;  /* 0x000000ffff777224 */ /* 0x000fe200078e0081 */
[C---:B-1----:R-:W-:Y:S04]  /*a030*/  HMMA.16816.F32.BF16 R92, R100.reuse, R112, R92 ;  /* 0x00000070645c723c */ /* 0x042fe8000004185c */
[----:B------:R-:W-:Y:S02]  /*a040*/  MOV R118, R136 ;  /* 0x0000008800767202 */ /* 0x000fe40000000f00 */
[----:B------:R-:W-:Y:S02]  /*a050*/  LDSM.16.MT88.4 R136, [R226+0x5900] ;  /* 0x00590000e288783b */ /* 0x000fe40000004200 */
[----:B------:R-:W-:Y:S06]  /*a060*/  HMMA.16816.F32.BF16 R96, R100, R114, R96 ;  /* 0x000000726460723c */ /* 0x000fec0000041860 */
[----:B------:R-:W1:Y:S01]  /*a070*/  LDSM.16.MT88.4 R112, [R229+0x2900] ;  /* 0x00290000e570783b */ /* 0x000e620000004200 */
[----:B----4-:R-:W-:Y:S02]  /*a080*/  FFMA.FTZ R2, R0, R130, R131 ;  /* 0x0000008200027223 */ /* 0x010fe40000010083 */
[----:B------:R-:W-:Y:S05]  /*a090*/  FADD.FTZ R0, R122, R121 ;  /* 0x000000797a007221 */ /* 0x000fea0000010000 */
[----:B------:R-:W-:Y:S01]  /*a0a0*/  LDSM.16.MT88.4 R128, [R225+0x5900] ;  /* 0x00590000e180783b */ /* 0x000fe20000004200 */
[----:B------:R-:W-:Y:S02]  /*a0b0*/  FADD.FTZ R2, R147, R2 ;  /* 0x0000000293027221 */ /* 0x000fe40000010000 */
[----:B------:R-:W-:Y:S02]  /*a0c0*/  FADD.FTZ R0, R146, R0 ;  /* 0x0000000092007221 */ /* 0x000fe40000010000 */
[----:B------:R-:W-:Y:S02]  /*a0d0*/  FADD.FTZ R169, R169, R2 ;  /* 0x00000002a9a97221 */ /* 0x000fe40000010000 */
[----:B------:R-:W-:Y:S01]  /*a0e0*/  FADD.FTZ R2, R145, R0 ;  /* 0x0000000091027221 */ /* 0x000fe20000010000 */
[----:B------:R-:W-:Y:S01]  /*a0f0*/  MOV R0, R144 ;  /* 0x0000009000007202 */ /* 0x000fe20000000f00 */
[----:B------:R-:W3:Y:S01]  /*a100*/  LDSM.16.MT88.4 R120, [R228+0x2900] ;  /* 0x00290000e478783b */ /* 0x000ee20000004200 */
[C---:B--2---:R-:W-:Y:S05]  /*a110*/  HMMA.16816.F32.BF16 R144, R160.reuse, R148, R4 ;  /* 0x00000094a090723c */ /* 0x044fea0000041804 */
[----:B------:R-:W-:Y:S02]  /*a120*/  FADD.FTZ R0, R0, R169 ;  /* 0x000000a900007221 */ /* 0x000fe40000010000 */
[----:B------:R-:W2:Y:S01]  /*a130*/  LDSM.16.MT88.4 R4, [R229+0x5900] ;  /* 0x00590000e504783b */ /* 0x000ea20000004200 */
[C---:B------:R-:W-:Y:S07]  /*a140*/  HMMA.16816.F32.BF16 R148, R160.reuse, R150, R8 ;  /* 0x00000096a094723c */ /* 0x040fee0000041808 */
[----:B------:R-:W4:Y:S01]  /*a150*/  LDSM.16.MT88.4 R8, [R228+0x5900] ;  /* 0x00590000e408783b */ /* 0x000f220000004200 */
[C---:B------:R-:W-:Y:S07]  /*a160*/  HMMA.16816.F32.BF16 R100, R160.reuse, R104, R12 ;  /* 0x00000068a064723c */ /* 0x040fee000004180c */
[----:B------:R-:W-:Y:S01]  /*a170*/  IMAD.MOV.U32 R13, RZ, RZ, R111 ;  /* 0x000000ffff0d7224 */ /* 0x000fe200078e006f */
[C---:B------:R-:W-:Y:S01]  /*a180*/  HMMA.16816.F32.BF16 R104, R160.reuse, R106, R16 ;  /* 0x0000006aa068723c */ /* 0x040fe20000041810 */
[----:B------:R-:W-:Y:S03]  /*a190*/  LDSM.16.MT88.4 R16, [R226+0x8900] ;  /* 0x00890000e210783b */ /* 0x000fe60000004200 */
[----:B------:R-:W-:Y:S01]  /*a1a0*/  MOV R14, R108 ;  /* 0x0000006c000e7202 */ /* 0x000fe20000000f00 */
[----:B------:R-:W-:Y:S03]  /*a1b0*/  IMAD.MOV.U32 R15, RZ, RZ, R109 ;  /* 0x000000ffff0f7224 */ /* 0x000fe600078e006d */
[C---:B-1----:R-:W-:Y:S07]  /*a1c0*/  HMMA.16816.F32.BF16 R108, R160.reuse, R112, R20 ;  /* 0x00000070a06c723c */ /* 0x042fee0000041814 */
[----:B------:R-:W-:Y:S01]  /*a1d0*/  MOV R23, R13 ;  /* 0x0000000d00177202 */ /* 0x000fe20000000f00 */
[C---:B------:R-:W-:Y:S04]  /*a1e0*/  HMMA.16816.F32.BF16 R112, R160.reuse, R114, R24 ;  /* 0x00000072a070723c */ /* 0x040fe80000041818 */
[----:B------:R-:W-:Y:S01]  /*a1f0*/  IMAD.MOV.U32 R21, RZ, RZ, R118 ;  /* 0x000000ffff157224 */ /* 0x000fe200078e0076 */
[----:B------:R-:W-:Y:S01]  /*a200*/  MOV R20, R15 ;  /* 0x0000000f00147202 */ /* 0x000fe20000000f00 */
[----:B------:R-:W-:Y:S01]  /*a210*/  IMAD.MOV.U32 R22, RZ, RZ, R14 ;  /* 0x000000ffff167224 */ /* 0x000fe200078e000e */
[----:B------:R-:W-:Y:S01]  /*a220*/  MOV R24, R119 ;  /* 0x0000007700187202 */ /* 0x000fe20000000f00 */
[----:B------:R-:W-:Y:S01]  /*a230*/  IMAD.MOV.U32 R25, RZ, RZ, R116 ;  /* 0x000000ffff197224 */ /* 0x000fe200078e0074 */
[----:B------:R-:W-:Y:S01]  /*a240*/  MOV R26, R117 ;  /* 0x00000075001a7202 */ /* 0x000fe20000000f00 */
[----:B------:R-:W1:Y:S01]  /*a250*/  LDSM.16.MT88.4 R12, [R225+0x8900] ;  /* 0x00890000e10c783b */ /* 0x000e620000004200 */
[C---:B---3--:R-:W-:Y:S03]  /*a260*/  HMMA.16816.F32.BF16 R116, R160.reuse, R120, R28 ;  /* 0x00000078a074723c */ /* 0x048fe6000004181c */
[----:B------:R-:W-:Y:S04]  /*a270*/  IMAD.MOV.U32 R27, RZ, RZ, R135 ;  /* 0x000000ffff1b7224 */ /* 0x000fe800078e0087 */
[----:B------:R-:W-:Y:S01]  /*a280*/  MOV R28, R134 ;  /* 0x00000086001c7202 */ /* 0x000fe20000000f00 */
[C---:B------:R-:W-:Y:S04]  /*a290*/  HMMA.16816.F32.BF16 R120, R160.reuse, R122, R32 ;  /* 0x0000007aa078723c */ /* 0x040fe80000041820 */
[----:B------:R-:W-:Y:S01]  /*a2a0*/  IMAD.MOV.U32 R31, RZ, RZ, R127 ;  /* 0x000000ffff1f7224 */ /* 0x000fe200078e007f */
[----:B------:R-:W-:Y:S01]  /*a2b0*/  MOV R30, R132 ;  /* 0x00000084001e7202 */ /* 0x000fe20000000f00 */
[----:B------:R-:W-:Y:S01]  /*a2c0*/  IMAD.MOV.U32 R29, RZ, RZ, R133 ;  /* 0x000000ffff1d7224 */ /* 0x000fe200078e0085 */
[----:B------:R-:W-:Y:S01]  /*a2d0*/  MOV R33, R126 ;  /* 0x0000007e00217202 */ /* 0x000fe20000000f00 */
[----:B------:R-:W-:Y:S01]  /*a2e0*/  IMAD.MOV.U32 R34, RZ, RZ, R125 ;  /* 0x000000ffff227224 */ /* 0x000fe200078e007d */
[----:B------:R-:W-:Y:S02]  /*a2f0*/  MOV R35, R124 ;  /* 0x0000007c00237202 */ /* 0x000fe40000000f00 */
[C---:B------:R-:W-:Y:S03]  /*a300*/  HMMA.16816.F32.BF16 R124, R160.reuse, R128, R36 ;  /* 0x00000080a07c723c */ /* 0x040fe60000041824 */
        /* <DEDUP_REMOVED lines=9> */
[C---:B------:R-:W-:Y:S04]  /*a3a0*/  HMMA.16816.F32.BF16 R136, R160.reuse, R138, R48 ;  /* 0x0000008aa088723c */ /* 0x040fe80000041830 */
        /* <DEDUP_REMOVED lines=16> */
[C---:B-1----:R-:W-:Y:S04]  /*a4b0*/  HMMA.16816.F32.BF16 R68, R160.reuse, R12, R68 ;  /* 0x0000000ca044723c */ /* 0x042fe80000041844 */
        /* <DEDUP_REMOVED lines=14> */
[----:B------:R-:W-:Y:S01]  /*a5a0*/  FADD.FTZ R0, R174, R0 ;  /* 0x00000000ae007221 */ /* 0x000fe20000010000 */
[C---:B------:R-:W-:Y:S03]  /*a5b0*/  HMMA.16816.F32.BF16 R88, R160.reuse, R6, R88 ;  /* 0x00000006a058723c */ /* 0x040fe60000041858 */
[----:B------:R-:W-:Y:S02]  /*a5c0*/  FADD.FTZ R2, R173, R2 ;  /* 0x00000002ad027221 */ /* 0x000fe40000010000 */
[----:B------:R-:W-:Y:S02]  /*a5d0*/  FADD.FTZ R0, R171, R0 ;  /* 0x00000000ab007221 */ /* 0x000fe40000010000 */
[----:B------:R-:W-:Y:S01]  /*a5e0*/  FADD.FTZ R2, R172, R2 ;  /* 0x00000002ac027221 */ /* 0x000fe20000010000 */
[C---:B---3--:R-:W-:Y:S04]  /*a5f0*/  HMMA.16816.F32.BF16 R92, R160.reuse, R8, R92 ;  /* 0x00000008a05c723c */ /* 0x048fe8000004185c */
[----:B------:R-:W-:Y:S02]  /*a600*/  FADD.FTZ R0, R170, R0 ;  /* 0x00000000aa007221 */ /* 0x000fe40000010000 */
[----:B------:R-:W-:Y:S02]  /*a610*/  FADD.FTZ R2, R3, R2 ;  /* 0x0000000203027221 */ /* 0x000fe40000010000 */
[----:B------:R-:W-:Y:S01]  /*a620*/  FADD.FTZ R3, R143, R0 ;  /* 0x000000008f037221 */ /* 0x000fe20000010000 */
[----:B------:R-:W-:Y:S03]  /*a630*/  HMMA.16816.F32.BF16 R96, R160, R10, R96 ;  /* 0x0000000aa060723c */ /* 0x000fe60000041860 */
[----:B------:R-:W-:Y:S02]  /*a640*/  FADD.FTZ R0, R166, R2 ;  /* 0x00000002a6007221 */ /* 0x000fe40000010000 */
[----:B------:R-:W-:Y:S02]  /*a650*/  FADD.FTZ R3, R167, R3 ;  /* 0x00000003a7037221 */ /* 0x000fe40000010000 */
[----:B------:R-:W-:Y:S02]  /*a660*/  FADD.FTZ R2, R168, R0 ;  /* 0x00000000a8027221 */ /* 0x000fe40000010000 */
[----:B------:R-:W-:Y:S03]  /*a670*/  FADD.FTZ R0, R142, R3 ;  /* 0x000000038e007221 */ /* 0x000fe60000010000 */
[----:B------:R-:W-:Y:S01]  /*a680*/  FADD.FTZ R2, R164, R2 ;  /* 0x00000002a4027221 */ /* 0x000fe20000010000 */
[----:B------:R-:W-:Y:S01]  /*a690*/  MOV R3, R141 ;  /* 0x0000008d00037202 */ /* 0x000fe20000000f00 */
[----:B------:R-:W-:Y:S02]  /*a6a0*/  FADD.FTZ R0, R165, R0 ;  /* 0x00000000a5007221 */ /* 0x000fe40000010000 */
[----:B------:R-:W-:Y:S01]  /*a6b0*/  IMAD.MOV.U32 R143, RZ, RZ, R140 ;  /* 0x000000ffff8f7224 */ /* 0x000fe200078e008c */
[----:B------:R1:W-:Y:S04]  /*a6c0*/  STL [R1+0x18], R2 ;  /* 0x0000180201007387 */ /* 0x0003e80000100800 */
[----:B------:R1:W-:Y:S01]  /*a6d0*/  STL [R1+0x1c], R0 ;  /* 0x00001c0001007387 */ /* 0x0003e20000100800 */
[----:B------:R-:W-:-:S05]  /*a6e0*/  @P0 BRA `(.L_x_505) ;  /* 0xffffbd3000000947 */ /* 0x000fca000383ffff */
.L_x_504:
[----:B--2---:R-:W-:-:S13]  /*a6f0*/  ISETP.LE.AND P0, PT, RZ, UR20, PT ;  /* 0x00000014ff007c0c */ /* 0x004fda000bf03270 */
[----:B------:R-:W-:Y:S05]  /*a700*/  @!P0 BRA `(.L_x_506) ;  /* 0x0000381000008947 */ /* 0x000fea0003800000 */
[----:B------:R-:W2:Y:S04]  /*a710*/  LDL.64 R4, [R1+0x48] ;  /* 0x0000480001047983 */ /* 0x000ea80000100a00 */
[----:B------:R-:W3:Y:S01]  /*a720*/  LDL.64 R6, [R1+0x40] ;  /* 0x0000400001067983 */ /* 0x000ee20000100a00 */
[----:B------:R-:W-:Y:S01]  /*a730*/  UIADD3 UR6, UP3, UR14, 0x80, URZ ;  /* 0x000000800e067890 */ /* 0x000fe2000ff7e03f */
[----:B------:R-:W-:Y:S01]  /*a740*/  IMAD.MOV.U32 R143, RZ, RZ, R140 ;  /* 0x000000ffff8f7224 */ /* 0x000fe200078e008c */
[----:B------:R-:W-:Y:S01]  /*a750*/  UIADD3 UR14, UP2, UR14, 0x100, URZ ;  /* 0x000001000e0e7890 */ /* 0x000fe2000ff5e03f */
[----:B------:R-:W-:Y:S01]  /*a760*/  IMAD.MOV.U32 R142, RZ, RZ, R141 ;  /* 0x000000ffff8e7224 */ /* 0x000fe200078e008d */
[----:B------:R-:W-:Y:S02]  /*a770*/  UIADD3 UR15, UP1, UR10, 0x80, URZ ;  /* 0x000000800a0f7890 */ /* 0x000fe4000ff3e03f */
[----:B------:R-:W-:-:S02]  /*a780*/  UIADD3 UR21, UP0, UR10, 0x100, URZ ;  /* 0x000001000a157890 */ /* 0x000fc4000ff1e03f */
[----:B------:R-:W-:Y:S02]  /*a790*/  ULDC.64 UR4, c[0x0][0x1e0] ;  /* 0x0000780000047ab9 */ /* 0x000fe40000000a00 */
[----:B------:R-:W-:Y:S02]  /*a7a0*/  UIADD3.X UR12, URZ, UR9, URZ, UP3, !UPT ;  /* 0x000000093f0c7290 */ /* 0x000fe40009ffe43f */
[----:B------:R-:W-:Y:S02]  /*a7b0*/  USHF.L.U64.HI UR7, UR4, 0x6, UR5 ;  /* 0x0000000604077899 */ /* 0x000fe40008010205 */
[----:B------:R-:W-:Y:S02]  /*a7c0*/  USHF.L.U32 UR8, UR4, 0x6, URZ ;  /* 0x0000000604087899 */ /* 0x000fe4000800063f */
[----:B------:R-:W-:Y:S02]  /*a7d0*/  UIADD3.X UR9, URZ, UR9, URZ, UP2, !UPT ;  /* 0x000000093f097290 */ /* 0x000fe400097fe43f */
[----:B------:R-:W-:-:S02]  /*a7e0*/  UIADD3.X UR22, URZ, UR13, URZ, UP1, !UPT ;  /* 0x0000000d3f167290 */ /* 0x000fc40008ffe43f */
[----:B------:R-:W-:Y:S01]  /*a7f0*/  UIADD3.X UR23, URZ, UR13, URZ, UP0, !UPT ;  /* 0x0000000d3f177290 */ /* 0x000fe200087fe43f */
[C---:B-12---:R-:W-:Y:S02]  /*a800*/  IADD3 R2, P0, R4.reuse, 0x80, RZ ;  /* 0x0000008004027810 */ /* 0x046fe40007f1e0ff */
[----:B------:R-:W-:-:S03]  /*a810*/  IADD3 R8, P1, R4, 0x40, RZ ;  /* 0x0000004004087810 */ /* 0x000fc60007f3e0ff */
[----:B---3--:R-:W-:Y:S01]  /*a820*/  IMAD.X R3, RZ, RZ, R7, P0 ;  /* 0x000000ffff037224 */ /* 0x008fe200000e0607 */
[----:B------:R-:W-:-:S04]  /*a830*/  IADD3.X R9, RZ, R7, RZ, P1, !PT ;  /* 0x00000007ff097210 */ /* 0x000fc80000ffe4ff */
[----:B------:R1:W-:Y:S04]  /*a840*/  STL.64 [R1], R2 ;  /* 0x0000000201007387 */ /* 0x0003e80000100a00 */
[----:B------:R2:W-:Y:S01]  /*a850*/  STL.64 [R1+0x8], R8 ;  /* 0x0000080801007387 */ /* 0x0005e20000100a00 */
[----:B-1----:R-:W-:Y:S01]  /*a860*/  MOV R2, R4 ;  /* 0x0000000400027202 */ /* 0x002fe20000000f00 */
[----:B------:R-:W-:-:S05]  /*a870*/  IMAD.MOV.U32 R3, RZ, RZ, R7 ;  /* 0x000000ffff037224 */ /* 0x000fca00078e0007 */
[----:B------:R2:W-:Y:S02]  /*a880*/  STL.64 [R1+0x10], R2 ;  /* 0x0000100201007387 */ /* 0x0005e40000100a00 */
.L_x_507:
[----:B------:R-:W3:Y:S01]  /*a890*/  LDL.64 R14, [R1+0x10] ;  /* 0x00001000010e7983 */ /* 0x000ee20000100a00 */
[----:B------:R-:W-:Y:S04]  /*a8a0*/  DEPBAR.LE SB0, 0x0 ;  /* 0x000080000000791a */ /* 0x000fe80000000000 */
[----:B------:R-:W-:Y:S01]  /*a8b0*/  USHF.R.S32.HI UR5, URZ, 0x1f, UR20 ;  /* 0x0000001f3f057899 */ /* 0x000fe20008011414 */
[----:B------:R-:W4:Y:S01]  /*a8c0*/  LDL.64 R28, [R1] ;  /* 0x00000000011c7983 */ /* 0x000f220000100a00 */
[----:B------:R-:W-:Y:S01]  /*a8d0*/  UIMAD UR4, UR11, UR20, URZ ;  /* 0x000000140b0472a4 */ /* 0x000fe2000f8e023f */
[----:B------:R-:W-:Y:S01]  /*a8e0*/  MOV R22, UR20 ;  /* 0x0000001400167c02 */ /* 0x000fe20008000f00 */
[----:B------:R-:W-:Y:S01]  /*a8f0*/  UISETP.GT.AND UP0, UPT, UR20, URZ, UPT ;  /* 0x0000003f1400728c */ /* 0x000fe2000bf04270 */
[----:B--2---:R-:W-:Y:S01]  /*a900*/  MOV R2, UR20 ;  /* 0x0000001400027c02 */ /* 0x004fe20008000f00 */
[----:B------:R-:W-:Y:S01]  /*a910*/  UIMAD UR4, UR5, UR16, UR4 ;  /* 0x00000010050472a4 */ /* 0x000fe2000f8e0204 */
[----:B------:R-:W4:Y:S01]  /*a920*/  LDL.64 R12, [R1+0x8] ;  /* 0x00000800010c7983 */ /* 0x000f220000100a00 */
[----:B------:R-:W-:Y:S01]  /*a930*/  MOV R20, UR20 ;  /* 0x0000001400147c02 */ /* 0x000fe20008000f00 */
[----:B------:R-:W-:Y:S04]  /*a940*/  UIADD3 UR20, UR20, -0x1, URZ ;  /* 0xffffffff14147890 */ /* 0x000fe8000fffe03f */
[----:B------:R-:W-:Y:S02]  /*a950*/  BAR.SYNC.DEFER_BLOCKING 0x0 ;  /* 0x0000000000007b1d */ /* 0x000fe40000010000 */
[----:B------:R-:W-:Y:S06]  /*a960*/  @UP0 USHF.R.S32.HI UR24, URZ, 0x1f, UR20 ;  /* 0x0000001f3f180899 */ /* 0x000fec0008011414 */
[----:B------:R-:W1:Y:S08]  /*a970*/  LDSM.16.M88.4 R8, [R224+0xc100] ;  /* 0x00c10000e008783b */ /* 0x000e700000000200 */
[----:B------:R-:W4:Y:S08]  /*a980*/  LDSM.16.M88.4 R16, [R224+0xc900] ;  /* 0x00c90000e010783b */ /* 0x000f300000000200 */
[----:B------:R-:W4:Y:S08]  /*a990*/  LDSM.16.M88.4 R24, [R224+0xd100] ;  /* 0x00d10000e018783b */ /* 0x000f300000000200 */
[----:B------:R-:W4:Y:S08]  /*a9a0*/  LDSM.16.M88.4 R32, [R224+0xd900] ;  /* 0x00d90000e020783b */ /* 0x000f300000000200 */
[----:B------:R-:W4:Y:S01]  /*a9b0*/  LDSM.16.M88.4 R40, [R224+0xe100] ;  /* 0x00e10000e028783b */ /* 0x000f220000000200 */
[C---:B-1----:R-:W-:Y:S07]  /*a9c0*/  HMMA.16816.F32.BF16 R4, R152.reuse, R8, RZ ;  /* 0x000000089804723c */ /* 0x042fee00000418ff */
[----:B------:R-:W1:Y:S01]  /*a9d0*/  LDSM.16.M88.4 R48, [R224+0xe900] ;  /* 0x00e90000e030783b */ /* 0x000e620000000200 */
[C---:B------:R-:W-:Y:S07]  /*a9e0*/  HMMA.16816.F32.BF16 R8, R152.reuse, R10, RZ ;  /* 0x0000000a9808723c */ /* 0x040fee00000418ff */
[----:B-----5:R-:W1:Y:S08]  /*a9f0*/  LDSM.16.M88.4 R160, [R231] ;  /* 0x00000000e7a0783b */ /* 0x020e700000000200 */
[----:B------:R-:W1:Y:S08]  /*aa00*/  LDSM.16.M88.4 R164, [R248] ;  /* 0x00000000f8a4783b */ /* 0x000e700000000200 */
[----:B------:R-:W1:Y:S08]  /*aa10*/  LDSM.16.M88.4 R168, [R247] ;  /* 0x00000000f7a8783b */ /* 0x000e700000000200 */
[----:B------:R-:W1:Y:S08]  /*aa20*/  LDSM.16.M88.4 R172, [R246] ;  /* 0x00000000f6ac783b */ /* 0x000e700000000200 */
[----:B------:R-:W1:Y:S08]  /*aa30*/  LDSM.16.M88.4 R176, [R245] ;  /* 0x00000000f5b0783b */ /* 0x000e700000000200 */
[----:B------:R-:W1:Y:S08]  /*aa40*/  LDSM.16.M88.4 R180, [R244] ;  /* 0x00000000f4b4783b */ /* 0x000e700000000200 */
[----:B------:R-:W2:Y:S01]  /*aa50*/  LDL.64 R250, [R1+0x38] ;  /* 0x0000380001fa7983 */ /* 0x000ea20000100a00 */
[----:B---3--:R-:W-:Y:S05]  /*aa60*/  IMAD.WIDE.U32 R22, R22, UR16, R14 ;  /* 0x0000001016167c25 */ /* 0x008fea000f8e000e */
[----:B------:R-:W-:Y:S01]  /*aa70*/  IADD3 R0, R23, UR4, RZ ;  /* 0x0000000417007c10 */ /* 0x000fe2000fffe0ff */
[----:B----4-:R-:W-:Y:S01]  /*aa80*/  IMAD.WIDE.U32 R2, R2, UR16, R28 ;  /* 0x0000001002027c25 */ /* 0x010fe2000f8e001c */
[C---:B------:R-:W-:Y:S04]  /*aa90*/  LEA R28, P5, R22.reuse, c[0x0][0x1f8], 0x1 ;  /* 0x00007e00161c7a11 */ /* 0x040fe800078a08ff */
[----:B------:R-:W-:Y:S01]  /*aaa0*/  LEA.HI.X R29, R22, c[0x0][0x1fc], R0, 0x1, P5 ;  /* 0x00007f00161d7a11 */ /* 0x000fe200028f0c00 */
[----:B------:R-:W-:Y:S01]  /*aab0*/  IMAD.WIDE.U32 R20, R20, UR16, R12 ;  /* 0x0000001014147c25 */ /* 0x000fe2000f8e000c */
[----:B------:R-:W-:Y:S01]  /*aac0*/  IADD3 R3, R3, UR4, RZ ;  /* 0x0000000403037c10 */ /* 0x000fe2000fffe0ff */
[C---:B------:R-:W-:Y:S01]  /*aad0*/  HMMA.16816.F32.BF16 R12, R152.reuse, R16, RZ ;  /* 0x00000010980c723c */ /* 0x040fe200000418ff */
[----:B------:R-:W-:Y:S01]  /*aae0*/  LEA R36, P0, R2, c[0x0][0x1f8], 0x1 ;  /* 0x00007e0002247a11 */ /* 0x000fe200078008ff */
[----:B------:R-:W-:Y:S01]  /*aaf0*/  @!PT LDS RZ, [RZ] ;  /* 0x00000000fffff984 */ /* 0x000fe20000000800 */
[----:B------:R-:W-:Y:S01]  /*ab00*/  @!PT LDS RZ, [RZ] ;  /* 0x00000000fffff984 */ /* 0x000fe20000000800 */
[----:B------:R-:W-:Y:S01]  /*ab10*/  @!PT LDS RZ, [RZ] ;  /* 0x00000000fffff984 */ /* 0x000fe20000000800 */
[----:B------:R3:W-:Y:S01]  /*ab20*/  LDGSTS.E.BYPASS.LTC128B.128 [R249+0x100], [R28.64], !P4 ;  /* 0x001000001cf97fae */ /* 0x0007e2000e101d52 */
[----:B------:R-:W-:Y:S01]  /*ab30*/  IADD3 R21, R21, UR4, RZ ;  /* 0x0000000415157c10 */ /* 0x000fe2000fffe0ff */
[----:B------:R-:W-:Y:S01]  /*ab40*/  ULDC.64 UR4, c[0x0][0x1e0] ;  /* 0x0000780000047ab9 */ /* 0x000fe20000000a00 */
[----:B------:R-:W-:Y:S02]  /*ab50*/  LEA R30, P1, R20, c[0x0][0x1f8], 0x1 ;  /* 0x00007e00141e7a11 */ /* 0x000fe400078208ff */
[----:B------:R-:W-:Y:S01]  /*ab60*/  LEA.HI.X R37, R2, c[0x0][0x1fc], R3, 0x1, P0 ;  /* 0x00007f0002257a11 */ /* 0x000fe200000f0c03 */
[C---:B------:R-:W-:Y:S01]  /*ab70*/  HMMA.16816.F32.BF16 R16, R152.reuse, R18, RZ ;  /* 0x000000129810723c */ /* 0x040fe200000418ff */
[----:B------:R-:W-:Y:S01]  /*ab80*/  LEA.HI.X R31, R20, c[0x0][0x1fc], R21, 0x1, P1 ;  /* 0x00007f00141f7a11 */ /* 0x000fe200008f0c15 */
[----:B------:R-:W-:Y:S02]  /*ab90*/  @UP0 UIMAD.WIDE.U32 UR26, UR20, UR4, URZ ;  /* 0x00000004141a02a5 */ /* 0x000fe4000f8e003f */
[----:B------:R-:W-:Y:S01]  /*aba0*/  IADD3 R2, P0, R28, UR10, RZ ;  /* 0x0000000a1c027c10 */ /* 0x000fe2000ff1e0ff */
[----:B------:R-:W-:Y:S01]  /*abb0*/  @UP0 UIMAD UR24, UR24, UR4, URZ ;  /* 0x00000004181802a4 */ /* 0x000fe2000f8e023f */
[----:B------:R3:W-:Y:S02]  /*abc0*/  LDGSTS.E.BYPASS.LTC128B.128 [R249+0x3100], [R30.64], !P3 ;  /* 0x031000001ef97fae */ /* 0x0007e4000d901d52 */
[C---:B------:R-:W-:Y:S01]  /*abd0*/  HMMA.16816.F32.BF16 R20, R152.reuse, R24, RZ ;  /* 0x000000189814723c */ /* 0x040fe200000418ff */
[----:B------:R-:W-:Y:S01]  /*abe0*/  IADD3.X R3, R29, UR13, RZ, P0, !PT ;  /* 0x0000000d1d037c10 */ /* 0x000fe200087fe4ff */
[----:B------:R-:W-:Y:S02]  /*abf0*/  @UP0 UIMAD UR24, UR20, UR5, UR24 ;  /* 0x00000005141802a4 */ /* 0x000fe4000f8e0218 */
[C---:B------:R-:W-:Y:S02]  /*ac00*/  IADD3 R38, P0, R2.reuse, UR10, RZ ;  /* 0x0000000a02267c10 */ /* 0x040fe4000ff1e0ff */
[----:B------:R4:W-:Y:S01]  /*ac10*/  LDGSTS.E.BYPASS.LTC128B.128 [R249+0x6100], [R36.64], !P2 ;  /* 0x0610000024f97fae */ /* 0x0009e2000d101d52 */
[----:B------:R-:W-:Y:S01]  /*ac20*/  @UP0 UIADD3 UR4, UR27, UR24, URZ ;  /* 0x000000181b040290 */ /* 0x000fe2000fffe03f */
[C---:B------:R-:W-:Y:S01]  /*ac30*/  HMMA.16816.F32.BF16 R24, R152.reuse, R26, RZ ;  /* 0x0000001a9818723c */ /* 0x040fe200000418ff */
[C---:B------:R-:W-:Y:S02]  /*ac40*/  IADD3.X R39, R3.reuse, UR13, RZ, P0, !PT ;  /* 0x0000000d03277c10 */ /* 0x040fe400087fe4ff */
[----:B------:R-:W-:Y:S03]  /*ac50*/  @UP0 UIMAD UR4, UR4, 0x60, URZ ;  /* 0x00000060040408a4 */ /* 0x000fe6000f8e023f */
[----:B------:R1:W-:Y:S08]  /*ac60*/  LDGSTS.E.BYPASS.LTC128B.128 [R249+0x1100], [R2.64], !P4 ;  /* 0x0110000002f97fae */ /* 0x0003f0000e101d52 */
[----:B------:R1:W-:Y:S01]  /*ac70*/  LDGSTS.E.BYPASS.LTC128B.128 [R249+0x4100], [R2.64+0x80], !P3 ;  /* 0x0410008002f97fae */ /* 0x0003e2000d901d52 */
[C---:B---3--:R-:W-:Y:S07]  /*ac80*/  HMMA.16816.F32.BF16 R28, R152.reuse, R32, RZ ;  /* 0x00000020981c723c */ /* 0x048fee00000418ff */
[----:B------:R1:W-:Y:S01]  /*ac90*/  LDGSTS.E.BYPASS.LTC128B.128 [R249+0x7100], [R2.64+0x100], !P2 ;  /* 0x0710010002f97fae */ /* 0x0003e2000d101d52 */
[C---:B------:R-:W-:Y:S01]  /*aca0*/  HMMA.16816.F32.BF16 R32, R152.reuse, R34, RZ ;  /* 0x000000229820723c */ /* 0x040fe200000418ff */
[C---:B----4-:R-:W-:Y:S06]  /*acb0*/  IADD3 R36, P0, R2.reuse, UR15, RZ ;  /* 0x0000000f02247c10 */ /* 0x050fec000ff1e0ff */
[----:B------:R3:W-:Y:S01]  /*acc0*/  LDGSTS.E.BYPASS.LTC128B.128 [R249+0x2100], [R38.64], !P4 ;  /* 0x0210000026f97fae */ /* 0x0007e2000e101d52 */
[C---:B------:R-:W-:Y:S07]  /*acd0*/  IADD3.X R37, R3.reuse, UR22, RZ, P0, !PT ;  /* 0x0000001603257c10 */ /* 0x040fee00087fe4ff */
[----:B------:R3:W-:Y:S01]  /*ace0*/  LDGSTS.E.BYPASS.LTC128B.128 [R249+0x5100], [R36.64], !P3 ;  /* 0x0510000024f97fae */ /* 0x0007e2000d901d52 */
[----:B-1----:R-:W-:Y:S04]  /*acf0*/  IADD3 R2, P0, R2, UR21, RZ ;  /* 0x0000001502027c10 */ /* 0x002fe8000ff1e0ff */
[----:B------:R-:W-:Y:S02]  /*ad00*/  IADD3.X R3, R3, UR23, RZ, P0, !PT ;  /* 0x0000001703037c10 */ /* 0x000fe400087fe4ff */
[----:B------:R-:W-:Y:S03]  /*ad10*/  PLOP3.LUT P0, PT, PT, PT, UP0, 0x80, 0x0 ;  /* 0x000000000000781c */ /* 0x000fe60003f0f008 */
[----:B------:R1:W-:Y:S01]  /*ad20*/  LDGSTS.E.BYPASS.LTC128B.128 [R249+0x8100], [R2.64], !P2 ;  /* 0x0810000002f97fae */ /* 0x0003e2000d101d52 */
[C---:B---3--:R-:W-:Y:S07]  /*ad30*/  HMMA.16816.F32.BF16 R36, R152.reuse, R40, RZ ;  /* 0x000000289824723c */ /* 0x048fee00000418ff */
[----:B------:R-:W0:Y:S01]  /*ad40*/  LDGDEPBAR ;  /* 0x00000000000079af */ /* 0x000e220000000000 */
[C---:B------:R-:W-:Y:S08]  /*ad50*/  HMMA.16816.F32.BF16 R40, R152.reuse, R42, RZ ;  /* 0x0000002a9828723c */ /* 0x040ff000000418ff */
[C---:B------:R-:W-:Y:S08]  /*ad60*/  HMMA.16816.F32.BF16 R44, R152.reuse, R48, RZ ;  /* 0x00000030982c723c */ /* 0x040ff000000418ff */
[----:B------:R-:W-:Y:S08]  /*ad70*/  HMMA.16816.F32.BF16 R48, R152, R50, RZ ;  /* 0x000000329830723c */ /* 0x000ff000000418ff */
        /* <DEDUP_REMOVED lines=8> */
[----:B------:R-:W1:Y:S07]  /*ae00*/  LDSM.16.M88.4 R168, [R230+0xd100] ;  /* 0x00d10000e6a8783b */ /* 0x000e6e0000000200 */
[C---:B------:R-:W-:Y:S08]  /*ae10*/  HMMA.16816.F32.BF16 R28, R156.reuse, R172, R28 ;  /* 0x000000ac9c1c723c */ /* 0x040ff0000004181c */
[C---:B------:R-:W-:Y:S01]  /*ae20*/  HMMA.16816.F32.BF16 R32, R156.reuse, R174, R32 ;  /* 0x000000ae9c20723c */ /* 0x040fe20000041820 */
[----:B------:R-:W1:Y:S07]  /*ae30*/  LDSM.16.M88.4 R172, [R230+0xd900] ;  /* 0x00d90000e6ac783b */ /* 0x000e6e0000000200 */
[C---:B------:R-:W-:Y:S08]  /*ae40*/  HMMA.16816.F32.BF16 R36, R156.reuse, R176, R36 ;  /* 0x000000b09c24723c */ /* 0x040ff00000041824 */
[C---:B------:R-:W-:Y:S01]  /*ae50*/  HMMA.16816.F32.BF16 R40, R156.reuse, R178, R40 ;  /* 0x000000b29c28723c */ /* 0x040fe20000041828 */
[----:B------:R-:W1:Y:S07]  /*ae60*/  LDSM.16.M88.4 R176, [R230+0xe100] ;  /* 0x00e10000e6b0783b */ /* 0x000e6e0000000200 */
[C---:B------:R-:W-:Y:S01]  /*ae70*/  HMMA.16816.F32.BF16 R44, R156.reuse, R180, R44 ;  /* 0x000000b49c2c723c */ /* 0x040fe2000004182c */
[----:B------:R-:W2:Y:S07]  /*ae80*/  LDL.64 R180, [R1+0x28] ;  /* 0x0000280001b47983 */ /* 0x000eae0000100a00 */
[----:B------:R-:W-:Y:S08]  /*ae90*/  HMMA.16816.F32.BF16 R48, R156, R182, R48 ;  /* 0x000000b69c30723c */ /* 0x000ff00000041830 */
        /* <DEDUP_REMOVED lines=42> */
[C---:B------:R-:W-:Y:S08]  /*b140*/  HMMA.16816.F32.BF16 R20, R192.reuse, R176, R20 ;  /* 0x000000b0c014723c */ /* 0x040ff00000041814 */
        /* <DEDUP_REMOVED lines=13> */
[----:B------:R-:W1:Y:S07]  /*b220*/  LDSM.16.M88.4 R172, [R238] ;  /* 0x00000000eeac783b */ /* 0x000e6e0000000200 */
[C---:B--2---:R-:W-:Y:S08]  /*b230*/  HMMA.16816.F32.BF16 R12, R196.reuse, R176, R12 ;  /* 0x000000b0c40c723c */ /* 0x044ff0000004180c */
[C---:B------:R-:W-:Y:S01]  /*b240*/  HMMA.16816.F32.BF16 R16, R196.reuse, R178, R16 ;  /* 0x000000b2c410723c */ /* 0x040fe20000041810 */
[----:B------:R-:W-:Y:S07]  /*b250*/  LDSM.16.M88.4 R176, [R230+0xf900] ;  /* 0x00f90000e6b0783b */ /* 0x000fee0000000200 */
[C---:B---3--:R-:W-:Y:S08]  /*b260*/  HMMA.16816.F32.BF16 R20, R196.reuse, R160, R20 ;  /* 0x000000a0c414723c */ /* 0x048ff00000041814 */
[C---:B------:R-:W-:Y:S01]  /*b270*/  HMMA.16816.F32.BF16 R24, R196.reuse, R162, R24 ;  /* 0x000000a2c418723c */ /* 0x040fe20000041818 */
[----:B------:R-:W2:Y:S07]  /*b280*/  LDSM.16.M88.4 R160, [R230+0xf100] ;  /* 0x00f10000e6a0783b */ /* 0x000eae0000000200 */
        /* <DEDUP_REMOVED lines=21> */
[C---:B----4-:R-:W-:Y:S08]  /*b3e0*/  HMMA.16816.F32.BF16 R36, R200.reuse, R172, R36 ;  /* 0x000000acc824723c */ /* 0x050ff00000041824 */
[C---:B------:R-:W-:Y:S01]  /*b3f0*/  HMMA.16816.F32.BF16 R40, R200.reuse, R174, R40 ;  /* 0x000000aec828723c */ /* 0x040fe20000041828 */
[----:B------:R-:W4:Y:S07]  /*b400*/  LDSM.16.M88.4 R172, [R227+0x4800] ;  /* 0x00480000e3ac783b */ /* 0x000f2e0000000200 */
[C---:B--2---:R-:W-:Y:S08]  /*b410*/  HMMA.16816.F32.BF16 R44, R200.reuse, R160, R44 ;  /* 0x000000a0c82c723c */ /* 0x044ff0000004182c */
[----:B------:R-:W-:Y:S01]  /*b420*/  HMMA.16816.F32.BF16 R48, R200, R162, R48 ;  /* 0x000000a2c830723c */ /* 0x000fe20000041830 */
[----:B------:R-:W2:Y:S07]  /*b430*/  LDSM.16.M88.4 R160, [R227+0x5000] ;  /* 0x00500000e3a0783b */ /* 0x000eae0000000200 */
[C---:B------:R-:W-:Y:S08]  /*b440*/  HMMA.16816.F32.BF16 R4, R204.reuse, R176, R4 ;  /* 0x000000b0cc04723c */ /* 0x040ff00000041804 */
        /* <DEDUP_REMOVED lines=14> */
[C---:B---3--:R-:W-:Y:S08]  /*b530*/  HMMA.16816.F32.BF16 R44, R204.reuse, R164, R44 ;  /* 0x000000a4cc2c723c */ /* 0x048ff0000004182c */
[----:B------:R-:W-:Y:S01]  /*b540*/  HMMA.16816.F32.BF16 R48, R204, R166, R48 ;  /* 0x000000a6cc30723c */ /* 0x000fe20000041830 */
[----:B------:R-:W3:Y:S07]  /*b550*/  LDSM.16.M88.4 R164, [R224+0x14100] ;  /* 0x01410000e0a4783b */ /* 0x000eee0000000200 */
[C---:B------:R-:W-:Y:S08]  /*b560*/  HMMA.16816.F32.BF16 R4, R208.reuse, R176, R4 ;  /* 0x000000b0d004723c */ /* 0x040ff00000041804 */
[C---:B------:R-:W-:Y:S01]  /*b570*/  HMMA.16816.F32.BF16 R8, R208.reuse, R178, R8 ;  /* 0x000000b2d008723c */ /* 0x040fe20000041808 */
[----:B------:R-:W3:Y:S07]  /*b580*/  LDSM.16.M88.4 R176, [R224+0x14900] ;  /* 0x01490000e0b0783b */ /* 0x000eee0000000200 */
[C---:B-1----:R-:W-:Y:S08]  /*b590*/  HMMA.16816.F32.BF16 R12, R208.reuse, R168, R12 ;  /* 0x000000a8d00c723c */ /* 0x042ff0000004180c */
[C---:B------:R-:W-:Y:S01]  /*b5a0*/  HMMA.16816.F32.BF16 R16, R208.reuse, R170, R16 ;  /* 0x000000aad010723c */ /* 0x040fe20000041810 */
[----:B------:R-:W1:Y:S07]  /*b5b0*/  LDSM.16.M88.4 R168, [R237] ;  /* 0x00000000eda8783b */ /* 0x000e6e0000000200 */
[C---:B----4-:R-:W-:Y:S08]  /*b5c0*/  HMMA.16816.F32.BF16 R20, R208.reuse, R172, R20 ;  /* 0x000000acd014723c */ /* 0x050ff00000041814 */
[C---:B------:R-:W-:Y:S01]  /*b5d0*/  HMMA.16816.F32.BF16 R24, R208.reuse, R174, R24 ;  /* 0x000000aed018723c */ /* 0x040fe20000041818 */
[----:B------:R-:W4:Y:S07]  /*b5e0*/  LDSM.16.M88.4 R172, [R236] ;  /* 0x00000000ecac783b */ /* 0x000f2e0000000200 */
[C---:B--2---:R-:W-:Y:S08]  /*b5f0*/  HMMA.16816.F32.BF16 R28, R208.reuse, R160, R28 ;  /* 0x000000a0d01c723c */ /* 0x044ff0000004181c */
[C---:B------:R-:W-:Y:S01]  /*b600*/  HMMA.16816.F32.BF16 R32, R208.reuse, R162, R32 ;  /* 0x000000a2d020723c */ /* 0x040fe20000041820 */
[----:B------:R-:W2:Y:S07]  /*b610*/  LDSM.16.M88.4 R160, [R235] ;  /* 0x00000000eba0783b */ /* 0x000eae0000000200 */
[C---:B---3--:R-:W-:Y:S08]  /*b620*/  HMMA.16816.F32.BF16 R36, R208.reuse, R164, R36 ;  /* 0x000000a4d024723c */ /* 0x048ff00000041824 */
[C---:B------:R-:W-:Y:S01]  /*b630*/  HMMA.16816.F32.BF16 R40, R208.reuse, R166, R40 ;  /* 0x000000a6d028723c */ /* 0x040fe20000041828 */
[----:B------:R-:W3:Y:S07]  /*b640*/  LDSM.16.M88.4 R164, [R234] ;  /* 0x00000000eaa4783b */ /* 0x000eee0000000200 */
[C---:B------:R-:W-:Y:S08]  /*b650*/  HMMA.16816.F32.BF16 R44, R208.reuse, R176, R44 ;  /* 0x000000b0d02c723c */ /* 0x040ff0000004182c */
[----:B------:R-:W-:Y:S01]  /*b660*/  HMMA.16816.F32.BF16 R48, R208, R178, R48 ;  /* 0x000000b2d030723c */ /* 0x000fe20000041830 */
[----:B------:R-:W-:Y:S07]  /*b670*/  LDSM.16.M88.4 R176, [R232] ;  /* 0x00000000e8b0783b */ /* 0x000fee0000000200 */
[C---:B-1----:R-:W-:Y:S08]  /*b680*/  HMMA.16816.F32.BF16 R4, R212.reuse, R168, R4 ;  /* 0x000000a8d404723c */ /* 0x042ff00000041804 */
[C---:B------:R-:W-:Y:S01]  /*b690*/  HMMA.16816.F32.BF16 R8, R212.reuse, R170, R8 ;  /* 0x000000aad408723c */ /* 0x040fe20000041808 */
[----:B------:R-:W1:Y:S07]  /*b6a0*/  LDSM.16.M88.4 R168, [R233] ;  /* 0x00000000e9a8783b */ /* 0x000e6e0000000200 */
[C---:B----4-:R-:W-:Y:S08]  /*b6b0*/  HMMA.16816.F32.BF16 R12, R212.reuse, R172, R12 ;  /* 0x000000acd40c723c */ /* 0x050ff0000004180c */
[C---:B------:R-:W-:Y:S01]  /*b6c0*/  HMMA.16816.F32.BF16 R16, R212.reuse, R174, R16 ;  /* 0x000000aed410723c */ /* 0x040fe20000041810 */
[----:B------:R-:W4:Y:S07]  /*b6d0*/  LDSM.16.M88.4 R172, [R230+0x12100] ;  /* 0x01210000e6ac783b */ /* 0x000f2e0000000200 */
[C---:B--2---:R-:W-:Y:S08]  /*b6e0*/  HMMA.16816.F32.BF16 R20, R212.reuse, R160, R20 ;  /* 0x000000a0d414723c */ /* 0x044ff00000041814 */
        /* <DEDUP_REMOVED lines=24> */
[C---:B------:R-:W-:Y:S08]  /*b870*/  HMMA.16816.F32.BF16 R40, R216.reuse, R178, R40 ;  /* 0x000000b2d828723c */ /* 0x040ff00000041828 */
[C---:B----4-:R-:W-:Y:S08]  /*b880*/  HMMA.16816.F32.BF16 R44, R216.reuse, R172, R44 ;  /* 0x000000acd82c723c */ /* 0x050ff0000004182c */
[----:B------:R-:W-:Y:S01]  /*b890*/  HMMA.16816.F32.BF16 R48, R216, R174, R48 ;  /* 0x000000aed830723c */ /* 0x000fe20000041830 */
[----:B------:R-:W4:Y:S07]  /*b8a0*/  LDSM.16.M88.4 R172, [R227+0x7800] ;  /* 0x00780000e3ac783b */ /* 0x000f2e0000000200 */
[C---:B--2---:R-:W-:Y:S08]  /*b8b0*/  HMMA.16816.F32.BF16 R4, R220.reuse, R160, R4 ;  /* 0x000000a0dc04723c */ /* 0x044ff00000041804 */
[C---:B------:R-:W-:Y:S01]  /*b8c0*/  HMMA.16816.F32.BF16 R8, R220.reuse, R162, R8 ;  /* 0x000000a2dc08723c */ /* 0x040fe20000041808 */
[----:B------:R-:W2:Y:S07]  /*b8d0*/  LDSM.16.M88.4 R160, [R227+0x8000] ;  /* 0x00800000e3a0783b */ /* 0x000eae0000000200 */
[C---:B---3--:R-:W-:Y:S08]  /*b8e0*/  HMMA.16816.F32.BF16 R12, R220.reuse, R164, R12 ;  /* 0x000000a4dc0c723c */ /* 0x048ff0000004180c */
        /* <DEDUP_REMOVED lines=9> */
[----:B------:R-:W-:Y:S02]  /*b980*/  FMNMX.FTZ R0, R8, R0, !PT ;  /* 0x0000000008007209 */ /* 0x000fe40007810000 */
[----:B------:R-:W-:Y:S02]  /*b990*/  FMNMX.FTZ R2, R7, R2, !PT ;  /* 0x0000000207027209 */ /* 0x000fe40007810000 */
[C---:B----4-:R-:W-:Y:S04]  /*b9a0*/  HMMA.16816.F32.BF16 R28, R220.reuse, R172, R28 ;  /* 0x000000acdc1c723c */ /* 0x050fe8000004181c */
[----:B------:R-:W-:Y:S02]  /*b9b0*/  FMNMX.FTZ R0, R9, R0, !PT ;  /* 0x0000000009007209 */ /* 0x000fe40007810000 */
[----:B------:R-:W-:Y:S02]  /*b9c0*/  FMNMX.FTZ R2, R10, R2, !PT ;  /* 0x000000020a027209 */ /* 0x000fe40007810000 */
        /* <DEDUP_REMOVED lines=52> */
[----:B-1----:R-:W-:Y:S05]  /*bd10*/  FMNMX.FTZ R141, R141, R140, !PT ;  /* 0x0000008c8d8d7209 */ /* 0x002fea0007810000 */
[C---:B------:R-:W-:Y:S01]  /*bd20*/  FADD.FTZ R2, -R141.reuse, R142 ;  /* 0x0000008e8d027221 */ /* 0x040fe20000010100 */
[----:B------:R-:W-:Y:S01]  /*bd30*/  @P0 MOV R142, R250 ;  /* 0x000000fa008e0202 */ /* 0x000fe20000000f00 */
[----:B------:R-:W-:Y:S01]  /*bd40*/  FMUL.FTZ R172, R141, c[0x0][0x2d0] ;  /* 0x0000b4008dac7a20 */ /* 0x000fe20000410000 */
[----:B--2---:R-:W-:Y:S01]  /*bd50*/  FMNMX.FTZ R140, R0, R3, !PT ;  /* 0x00000003008c7209 */ /* 0x004fe20007810000 */
[----:B------:R-:W-:Y:S01]  /*bd60*/  FMUL.FTZ R0, R2, c[0x0][0x2d0] ;  /* 0x0000b40002007a20 */ /* 0x000fe20000410000 */
[----:B------:R-:W-:Y:S01]  /*bd70*/  MOV R3, UR26 ;  /* 0x0000001a00037c02 */ /* 0x000fe20008000f00 */
[--C-:B------:R-:W-:Y:S02]  /*bd80*/  FFMA.FTZ R4, R4, c[0x0][0x2d0], -R172.reuse ;  /* 0x0000b40004047a23 */ /* 0x100fe400000108ac */
[----:B------:R1:W2:Y:S01]  /*bd90*/  MUFU.EX2 R2, R0 ;  /* 0x0000000000027308 */ /* 0x0002a20000000800 */
[--C-:B------:R-:W-:Y:S02]  /*bda0*/  FFMA.FTZ R5, R5, c[0x0][0x2d0], -R172.reuse ;  /* 0x0000b40005057a23 */ /* 0x100fe400000108ac */
[--C-:B------:R-:W-:Y:S02]  /*bdb0*/  FFMA.FTZ R8, R8, c[0x0][0x2d0], -R172.reuse ;  /* 0x0000b40008087a23 */ /* 0x100fe400000108ac */
[--C-:B------:R-:W-:Y:S02]  /*bdc0*/  FFMA.FTZ R9, R9, c[0x0][0x2d0], -R172.reuse ;  /* 0x0000b40009097a23 */ /* 0x100fe400000108ac */
[--C-:B------:R-:W-:Y:S02]  /*bdd0*/  FFMA.FTZ R12, R12, c[0x0][0x2d0], -R172.reuse ;  /* 0x0000b4000c0c7a23 */ /* 0x100fe400000108ac */
[--C-:B------:R-:W-:Y:S01]  /*bde0*/  FFMA.FTZ R13, R13, c[0x0][0x2d0], -R172.reuse ;  /* 0x0000b4000d0d7a23 */ /* 0x100fe200000108ac */
[----:B------:R3:W-:Y:S01]  /*bdf0*/  MUFU.EX2 R252, R4 ;  /* 0x0000000400fc7308 */ /* 0x0007e20000000800 */
[--C-:B------:R-:W-:Y:S02]  /*be00*/  FFMA.FTZ R17, R17, c[0x0][0x2d0], -R172.reuse ;  /* 0x0000b40011117a23 */ /* 0x100fe400000108ac */
[--C-:B------:R-:W-:Y:S02]  /*be10*/  FFMA.FTZ R20, R20, c[0x0][0x2d0], -R172.reuse ;  /* 0x0000b40014147a23 */ /* 0x100fe400000108ac */
[--C-:B------:R-:W-:Y:S02]  /*be20*/  FFMA.FTZ R21, R21, c[0x0][0x2d0], -R172.reuse ;  /* 0x0000b40015157a23 */ /* 0x100fe400000108ac */
[--C-:B------:R-:W-:Y:S02]  /*be30*/  FFMA.FTZ R24, R24, c[0x0][0x2d0], -R172.reuse ;  /* 0x0000b40018187a23 */ /* 0x100fe400000108ac */
[--C-:B------:R-:W-:Y:S01]  /*be40*/  FFMA.FTZ R25, R25, c[0x0][0x2d0], -R172.reuse ;  /* 0x0000b40019197a23 */ /* 0x100fe200000108ac */
[----:B------:R4:W-:Y:S01]  /*be50*/  MUFU.EX2 R177, R5 ;  /* 0x0000000500b17308 */ /* 0x0009e20000000800 */
[--C-:B------:R-:W-:Y:S02]  /*be60*/  FFMA.FTZ R28, R28, c[0x0][0x2d0], -R172.reuse ;  /* 0x0000b4001c1c7a23 */ /* 0x100fe400000108ac */
[----:B------:R-:W-:Y:S02]  /*be70*/  FFMA.FTZ R29, R29, c[0x0][0x2d0], -R172 ;  /* 0x0000b4001d1d7a23 */ /* 0x000fe400000108ac */
[----:B-1----:R-:W-:Y:S01]  /*be80*/  FADD.FTZ R0, -R140, R143 ;  /* 0x0000008f8c007221 */ /* 0x002fe20000010100 */
[----:B------:R-:W-:Y:S01]  /*be90*/  @P0 MOV R143, R181 ;  /* 0x000000b5008f0202 */ /* 0x000fe20000000f00 */
[----:B--2---:R-:W-:Y:S02]  /*bea0*/  FMUL.FTZ R100, R2, R100 ;  /* 0x0000006402647220 */ /* 0x004fe40000410000 */
[----:B------:R-:W-:Y:S01]  /*beb0*/  FMUL.FTZ R0, R0, c[0x0][0x2d0] ;  /* 0x0000b40000007a20 */ /* 0x000fe20000410000 */
[----:B------:R1:W-:Y:S01]  /*bec0*/  MUFU.EX2 R162, R8 ;  /* 0x0000000800a27308 */ /* 0x0003e20000000800 */
[----:B------:R-:W-:Y:S04]  /*bed0*/  @P0 IMAD.WIDE.U32 R142, R3, 0x60, R142 ;  /* 0x00000060038e0825 */ /* 0x000fe800078e008e */
[C---:B------:R-:W-:Y:S01]  /*bee0*/  FMUL.FTZ R101, R2.reuse, R101 ;  /* 0x0000006502657220 */ /* 0x040fe20000410000 */
[----:B---3--:R-:W-:Y:S01]  /*bef0*/  @P0 IADD3 R4, R143, UR4, RZ ;  /* 0x000000048f040c10 */ /* 0x008fe2000fffe0ff */
[----:B------:R-:W-:Y:S01]  /*bf00*/  FMUL.FTZ R104, R2, R104 ;  /* 0x0000006802687220 */ /* 0x000fe20000410000 */
[----:B------:R-:W-:Y:S01]  /*bf10*/  @P0 SHF.L.U32 R3, R142, 0x1, RZ ;  /* 0x000000018e030819 */ /* 0x000fe200000006ff */
[----:B------:R-:W-:Y:S01]  /*bf20*/  FMUL.FTZ R105, R2, R105 ;  /* 0x0000006902697220 */ /* 0x000fe20000410000 */
[----:B------:R-:W-:Y:S01]  /*bf30*/  @P0 SHF.L.U64.HI R142, R142, 0x1, R4 ;  /* 0x000000018e8e0819 */ /* 0x000fe20000010204 */
[----:B------:R2:W-:Y:S01]  /*bf40*/  MUFU.EX2 R180, R9 ;  /* 0x0000000900b47308 */ /* 0x0005e20000000800 */
[C---:B------:R-:W-:Y:S01]  /*bf50*/  @P0 IADD3 R4, P1, R3.reuse, c[0x0][0x1c8], RZ ;  /* 0x0000720003040a10 */ /* 0x040fe20007f3e0ff */
[C---:B------:R-:W-:Y:S01]  /*bf60*/  FMUL.FTZ R108, R2.reuse, R108 ;  /* 0x0000006c026c7220 */ /* 0x040fe20000410000 */
[C---:B------:R-:W-:Y:S01]  /*bf70*/  @P0 IADD3 R160, P6, R3.reuse, 0x80, RZ ;  /* 0x0000008003a00810 */ /* 0x040fe20007fde0ff */
[----:B------:R-:W-:Y:S01]  /*bf80*/  FMUL.FTZ R109, R2, R109 ;  /* 0x0000006d026d7220 */ /* 0x000fe20000410000 */
[----:B----4-:R-:W-:Y:S01]  /*bf90*/  @P0 IADD3.X R5, R142, c[0x0][0x1cc], RZ, P1, !PT ;  /* 0x000073008e050a10 */ /* 0x010fe20000ffe4ff */
[----:B------:R-:W-:Y:S01]  /*bfa0*/  FMUL.FTZ R112, R2, R112 ;  /* 0x0000007002707220 */ /* 0x000fe20000410000 */
[----:B------:R-:W-:Y:S01]  /*bfb0*/  @P0 IADD3 R160, P5, R160, c[0x0][0x1c8], RZ ;  /* 0x00007200a0a00a10 */ /* 0x000fe20007fbe0ff */
[----:B------:R-:W-:Y:S01]  /*bfc0*/  FMUL.FTZ R113, R2, R113 ;  /* 0x0000007102717220 */ /* 0x000fe20000410000 */
[----:B------:R-:W-:Y:S01]  /*bfd0*/  @P0 IADD3 R3, P1, R3, 0x100, RZ ;  /* 0x0000010003030810 */ /* 0x000fe20007f3e0ff */
[----:B------:R3:W-:Y:S01]  /*bfe0*/  @P0 LDGSTS.E.BYPASS.LTC128B.128 [R249+0xc100], [R4.64], !P4 ;  /* 0x0c10000004f90fae */ /* 0x0007e2000e101d52 */
[--C-:B------:R-:W-:Y:S01]  /*bff0*/  @P0 IADD3.X R161, RZ, c[0x0][0x1cc], R142.reuse, P5, P6 ;  /* 0x00007300ffa10a10 */ /* 0x100fe20002fec48e */
[----:B------:R-:W4:Y:S01]  /*c000*/  MUFU.EX2 R0, R0 ;  /* 0x0000000000007308 */ /* 0x000f220000000800 */
[----:B-1----:R-:W-:Y:S01]  /*c010*/  @P0 IADD3 R8, P5, R3, c[0x0][0x1c8], RZ ;  /* 0x0000720003080a10 */ /* 0x002fe20007fbe0ff */
[----:B------:R-:W-:Y:S02]  /*c020*/  FMUL.FTZ R3, R140, c[0x0][0x2d0] ;  /* 0x0000b4008c037a20 */ /* 0x000fe40000410000 */
[----:B------:R-:W-:Y:S02]  /*c030*/  FMUL.FTZ R116, R2, R116 ;  /* 0x0000007402747220 */ /* 0x000fe40000410000 */
[----:B------:R1:W-:Y:S01]  /*c040*/  @P0 LDGSTS.E.BYPASS.LTC128B.128 [R249+0xf100], [R160.64], !P3 ;  /* 0x0f100000a0f90fae */ /* 0x0003e2000d901d52 */
[--C-:B------:R-:W-:Y:S02]  /*c050*/  FFMA.FTZ R6, R6, c[0x0][0x2d0], -R3.reuse ;  /* 0x0000b40006067a23 */ /* 0x100fe40000010803 */
[--C-:B------:R-:W-:Y:S01]  /*c060*/  FFMA.FTZ R7, R7, c[0x0][0x2d0], -R3.reuse ;  /* 0x0000b40007077a23 */ /* 0x100fe20000010803 */
[----:B------:R-:W-:Y:S01]  /*c070*/  MUFU.EX2 R251, R12 ;  /* 0x0000000c00fb7308 */ /* 0x000fe20000000800 */
[--C-:B------:R-:W-:Y:S01]  /*c080*/  FFMA.FTZ R10, R10, c[0x0][0x2d0], -R3.reuse ;  /* 0x0000b4000a0a7a23 */ /* 0x100fe20000010803 */
[----:B--2---:R-:W-:Y:S01]  /*c090*/  @P0 IADD3.X R9, RZ, c[0x0][0x1cc], R142, P5, P1 ;  /* 0x00007300ff090a10 */ /* 0x004fe20002fe248e */
[--C-:B------:R-:W-:Y:S02]  /*c0a0*/  FFMA.FTZ R11, R11, c[0x0][0x2d0], -R3.reuse ;  /* 0x0000b4000b0b7a23 */ /* 0x100fe40000010803 */
[----:B------:R-:W-:Y:S02]  /*c0b0*/  FMUL.FTZ R117, R2, R117 ;  /* 0x0000007502757220 */ /* 0x000fe40000410000 */
[----:B------:R2:W-:Y:S01]  /*c0c0*/  @P0 LDGSTS.E.BYPASS.LTC128B.128 [R249+0x12100], [R8.64], !P2 ;  /* 0x1210000008f90fae */ /* 0x0005e2000d101d52 */
[--C-:B------:R-:W-:Y:S02]  /*c0d0*/  FFMA.FTZ R14, R14, c[0x0][0x2d0], -R3.reuse ;  /* 0x0000b4000e0e7a23 */ /* 0x100fe40000010803 */
[----:B------:R1:W-:Y:S01]  /*c0e0*/  MUFU.EX2 R173, R6 ;  /* 0x0000000600ad7308 */ /* 0x0003e20000000800 */
[--C-:B------:R-:W-:Y:S02]  /*c0f0*/  FFMA.FTZ R18, R18, c[0x0][0x2d0], -R3.reuse ;  /* 0x0000b40012127a23 */ /* 0x100fe40000010803 */
[--C-:B------:R-:W-:Y:S01]  /*c100*/  FFMA.FTZ R22, R22, c[0x0][0x2d0], -R3.reuse ;  /* 0x0000b40016167a23 */ /* 0x100fe20000010803 */
[----:B---3--:R-:W-:Y:S01]  /*c110*/  @P0 IADD3 R4, P1, R4, UR8, RZ ;  /* 0x0000000804040c10 */ /* 0x008fe2000ff3e0ff */
[C---:B----4-:R-:W-:Y:S02]  /*c120*/  FMUL.FTZ R102, R0.reuse, R102 ;  /* 0x0000006600667220 */ /* 0x050fe40000410000 */
[----:B------:R-:W-:Y:S01]  /*c130*/  FMUL.FTZ R103, R0, R103 ;  /* 0x0000006700677220 */ /* 0x000fe20000410000 */
[----:B------:R-:W-:Y:S02]  /*c140*/  @P0 IADD3.X R5, R5, UR7, RZ, P1, !PT ;  /* 0x0000000705050c10 */ /* 0x000fe40008ffe4ff */
[----:B------:R3:W4:Y:S01]  /*c150*/  MUFU.EX2 R176, R7 ;  /* 0x0000000700b07308 */ /* 0x0007220000000800 */
[----:B------:R-:W-:Y:S01]  /*c160*/  @P0 IADD3 R142, P6, R4, UR8, RZ ;  /* 0x00000008048e0c10 */ /* 0x000fe2000ffde0ff */
[C---:B------:R-:W-:Y:S01]  /*c170*/  FMUL.FTZ R106, R0.reuse, R106 ;  /* 0x0000006a006a7220 */ /* 0x040fe20000410000 */
[----:B------:R4:W-:Y:S02]  /*c180*/  @P0 LDGSTS.E.BYPASS.LTC128B.128 [R249+0xd100], [R4.64], !P4 ;  /* 0x0d10000004f90fae */ /* 0x0009e4000e101d52 */
[C---:B------:R-:W-:Y:S01]  /*c190*/  @P0 IADD3.X R143, R5.reuse, UR7, RZ, P6, !PT ;  /* 0x00000007058f0c10 */ /* 0x040fe2000b7fe4ff */
[C---:B------:R-:W-:Y:S02]  /*c1a0*/  FMUL.FTZ R107, R0.reuse, R107 ;  /* 0x0000006b006b7220 */ /* 0x040fe40000410000 */
[C---:B------:R-:W-:Y:S02]  /*c1b0*/  FMUL.FTZ R110, R0.reuse, R110 ;  /* 0x0000006e006e7220 */ /* 0x040fe40000410000 */
[----:B------:R4:W-:Y:S01]  /*c1c0*/  MUFU.EX2 R175, R10 ;  /* 0x0000000a00af7308 */ /* 0x0009e20000000800 */
[C---:B------:R-:W-:Y:S01]  /*c1d0*/  FMUL.FTZ R111, R0.reuse, R111 ;  /* 0x0000006f006f7220 */ /* 0x040fe20000410000 */
[----:B------:R4:W-:Y:S01]  /*c1e0*/  @P0 LDGSTS.E.BYPASS.LTC128B.128 [R249+0x10100], [R4.64+0x80], !P3 ;  /* 0x1010008004f90fae */ /* 0x0009e2000d901d52 */
[----:B------:R-:W-:Y:S01]  /*c1f0*/  FMUL.FTZ R114, R0, R114 ;  /* 0x0000007200727220 */ /* 0x000fe20000410000 */
[----:B--2---:R-:W-:Y:S01]  /*c200*/  @P0 IADD3 R8, P5, R4, UR6, RZ ;  /* 0x0000000604080c10 */ /* 0x004fe2000ffbe0ff */
[----:B------:R-:W-:Y:S01]  /*c210*/  FMUL.FTZ R115, R0, R115 ;  /* 0x0000007300737220 */ /* 0x000fe20000410000 */
[----:B-1----:R-:W-:Y:S01]  /*c220*/  @P0 IADD3 R6, P1, R4, UR14, RZ ;  /* 0x0000000e04060c10 */ /* 0x002fe2000ff3e0ff */
[C---:B------:R-:W-:Y:S01]  /*c230*/  FMUL.FTZ R118, R0.reuse, R118 ;  /* 0x0000007600767220 */ /* 0x040fe20000410000 */
[----:B------:R-:W-:Y:S01]  /*c240*/  @P0 IADD3.X R9, R5, UR12, RZ, P5, !PT ;  /* 0x0000000c05090c10 */ /* 0x000fe2000affe4ff */
[----:B------:R-:W-:Y:S01]  /*c250*/  FMUL.FTZ R119, R0, R119 ;  /* 0x0000007700777220 */ /* 0x000fe20000410000 */
[----:B------:R1:W-:Y:S01]  /*c260*/  @P0 LDGSTS.E.BYPASS.LTC128B.128 [R249+0x13100], [R4.64+0x100], !P2 ;  /* 0x1310010004f90fae */ /* 0x0003e2000d101d52 */
[----:B------:R2:W1:Y:S01]  /*c270*/  MUFU.EX2 R174, R11 ;  /* 0x0000000b00ae7308 */ /* 0x0004620000000800 */
[--C-:B------:R-:W-:Y:S01]  /*c280*/  FFMA.FTZ R23, R23, c[0x0][0x2d0], -R3.reuse ;  /* 0x0000b40017177a23 */ /* 0x100fe20000010803 */
[----:B---3--:R-:W-:Y:S01]  /*c290*/  @P0 IADD3.X R7, R5, UR9, RZ, P1, !PT ;  /* 0x0000000905070c10 */ /* 0x008fe20008ffe4ff */
[--C-:B------:R-:W-:Y:S02]  /*c2a0*/  FFMA.FTZ R26, R26, c[0x0][0x2d0], -R3.reuse ;  /* 0x0000b4001a1a7a23 */ /* 0x100fe40000010803 */
[--C-:B------:R-:W-:Y:S02]  /*c2b0*/  FFMA.FTZ R27, R27, c[0x0][0x2d0], -R3.reuse ;  /* 0x0000b4001b1b7a23 */ /* 0x100fe40000010803 */
[----:B------:R3:W-:Y:S01]  /*c2c0*/  @P0 LDGSTS.E.BYPASS.LTC128B.128 [R249+0xe100], [R142.64], !P4 ;  /* 0x0e1000008ef90fae */ /* 0x0007e2000e101d52 */
[--C-:B------:R-:W-:Y:S02]  /*c2d0*/  FFMA.FTZ R32, R32, c[0x0][0x2d0], -R172.reuse ;  /* 0x0000b40020207a23 */ /* 0x100fe400000108ac */
[----:B------:R-:W-:Y:S01]  /*c2e0*/  MUFU.EX2 R179, R17 ;  /* 0x0000001100b37308 */ /* 0x000fe20000000800 */
[--C-:B------:R-:W-:Y:S02]  /*c2f0*/  FFMA.FTZ R33, R33, c[0x0][0x2d0], -R172.reuse ;  /* 0x0000b40021217a23 */ /* 0x100fe400000108ac */
[----:B----4-:R-:W-:Y:S02]  /*c300*/  FMUL.FTZ R10, R0, R150 ;  /* 0x00000096000a7220 */ /* 0x010fe40000410000 */
[----:B------:R4:W-:Y:S01]  /*c310*/  @P0 LDGSTS.E.BYPASS.LTC128B.128 [R249+0x11100], [R8.64], !P3 ;  /* 0x1110000008f90fae */ /* 0x0009e2000d901d52 */
[--C-:B------:R-:W-:Y:S02]  /*c320*/  FFMA.FTZ R30, R30, c[0x0][0x2d0], -R3.reuse ;  /* 0x0000b4001e1e7a23 */ /* 0x100fe40000010803 */
[--C-:B------:R-:W-:Y:S02]  /*c330*/  FFMA.FTZ R31, R31, c[0x0][0x2d0], -R3.reuse ;  /* 0x0000b4001f1f7a23 */ /* 0x100fe40000010803 */
[----:B------:R-:W-:Y:S01]  /*c340*/  MUFU.EX2 R183, R20 ;  /* 0x0000001400b77308 */ /* 0x000fe20000000800 */
[--C-:B------:R-:W-:Y:S02]  /*c350*/  FFMA.FTZ R34, R34, c[0x0][0x2d0], -R3.reuse ;  /* 0x0000b40022227a23 */ /* 0x100fe40000010803 */
[----:B------:R4:W-:Y:S01]  /*c360*/  @P0 LDGSTS.E.BYPASS.LTC128B.128 [R249+0x14100], [R6.64], !P2 ;  /* 0x1410000006f90fae */ /* 0x0009e2000d101d52 */
[----:B--2---:R-:W-:Y:S02]  /*c370*/  FMUL.FTZ R11, R0, R151 ;  /* 0x00000097000b7220 */ /* 0x004fe40000410000 */
[C---:B-1----:R-:W-:Y:S01]  /*c380*/  FMUL.FTZ R4, R2.reuse, R144 ;  /* 0x0000009002047220 */ /* 0x042fe20000410000 */
[----:B------:R-:W-:Y:S01]  /*c390*/  F2FP.BF16.PACK_AB R144, R177, R252 ;  /* 0x000000fcb190723e */ /* 0x000fe200000010ff */
[----:B------:R-:W-:Y:S01]  /*c3a0*/  FMUL.FTZ R5, R2, R145 ;  /* 0x0000009102057220 */ /* 0x000fe20000410000 */
[----:B------:R-:W-:Y:S01]  /*c3b0*/  F2FP.BF16.PACK_AB R145, R176, R173 ;  /* 0x000000adb091723e */ /* 0x000fe200000010ff */
[----:B------:R-:W-:Y:S01]  /*c3c0*/  MUFU.EX2 R182, R21 ;  /* 0x0000001500b67308 */ /* 0x000fe20000000800 */
[----:B------:R-:W-:Y:S01]  /*c3d0*/  LDSM.16.MT88.4 R164, [R226+0x100] ;  /* 0x00010000e2a4783b */ /* 0x000fe20000004200 */
[--C-:B------:R-:W-:Y:S01]  /*c3e0*/  FFMA.FTZ R35, R35, c[0x0][0x2d0], -R3.reuse ;  /* 0x0000b40023237a23 */ /* 0x100fe20000010803 */
[----:B---3--:R-:W-:Y:S01]  /*c3f0*/  MOV R143, R162 ;  /* 0x000000a2008f7202 */ /* 0x008fe20000000f00 */
[--C-:B------:R-:W-:Y:S02]  /*c400*/  FFMA.FTZ R142, R19, c[0x0][0x2d0], -R3.reuse ;  /* 0x0000b400138e7a23 */ /* 0x100fe40000010803 */
[C---:B------:R-:W-:Y:S03]  /*c410*/  FMUL.FTZ R120, R2.reuse, R120 ;  /* 0x0000007802787220 */ /* 0x040fe60000410000 */
[----:B------:R-:W1:Y:S01]  /*c420*/  LDSM.16.MT88.4 R160, [R225+0x100] ;  /* 0x00010000e1a0783b */ /* 0x000e620000004200 */
[----:B------:R-:W-:Y:S01]  /*c430*/  MUFU.EX2 R250, R24 ;  /* 0x0000001800fa7308 */ /* 0x000fe20000000800 */
[C---:B------:R-:W-:Y:S02]  /*c440*/  FMUL.FTZ R121, R2.reuse, R121 ;  /* 0x0000007902797220 */ /* 0x040fe40000410000 */
[C---:B----4-:R-:W-:Y:S02]  /*c450*/  FMUL.FTZ R8, R2.reuse, R148 ;  /* 0x0000009402087220 */ /* 0x050fe40000410000 */
[----:B------:R-:W-:Y:S02]  /*c460*/  FMUL.FTZ R9, R2, R149 ;  /* 0x0000009502097220 */ /* 0x000fe40000410000 */
[----:B------:R-:W2:Y:S01]  /*c470*/  LDSM.16.MT88.4 R168, [R229+0x100] ;  /* 0x00010000e5a8783b */ /* 0x000ea20000004200 */
[C---:B------:R-:W-:Y:S02]  /*c480*/  FMUL.FTZ R122, R0.reuse, R122 ;  /* 0x0000007a007a7220 */ /* 0x040fe40000410000 */
[----:B------:R-:W-:Y:S01]  /*c490*/  FMUL.FTZ R6, R0, R146 ;  /* 0x0000009200067220 */ /* 0x000fe20000410000 */
[----:B------:R-:W-:Y:S01]  /*c4a0*/  F2FP.BF16.PACK_AB R146, R180, R143 ;  /* 0x0000008fb492723e */ /* 0x000fe200000010ff */
[----:B------:R-:W-:Y:S01]  /*c4b0*/  FMUL.FTZ R7, R0, R147 ;  /* 0x0000009300077220 */ /* 0x000fe20000410000 */
[----:B------:R-:W-:Y:S01]  /*c4c0*/  F2FP.BF16.PACK_AB R147, R174, R175 ;  /* 0x000000afae93723e */ /* 0x000fe200000010ff */
[----:B------:R-:W-:Y:S01]  /*c4d0*/  MUFU.EX2 R181, R25 ;  /* 0x0000001900b57308 */ /* 0x000fe20000000800 */
[----:B------:R-:W3:Y:S01]  /*c4e0*/  LDSM.16.MT88.4 R148, [R228+0x100] ;  /* 0x00010000e494783b */ /* 0x000ee20000004200 */
[----:B------:R-:W-:Y:S02]  /*c4f0*/  FMUL.FTZ R123, R0, R123 ;  /* 0x0000007b007b7220 */ /* 0x000fe40000410000 */
[C---:B------:R-:W-:Y:S02]  /*c500*/  FMUL.FTZ R124, R2.reuse, R124 ;  /* 0x0000007c027c7220 */ /* 0x040fe40000410000 */
[----:B------:R-:W-:Y:S02]  /*c510*/  FMUL.FTZ R125, R2, R125 ;  /* 0x0000007d027d7220 */ /* 0x000fe40000410000 */
[C---:B------:R-:W-:Y:S01]  /*c520*/  FMUL.FTZ R126, R0.reuse, R126 ;  /* 0x0000007e007e7220 */ /* 0x040fe20000410000 */
[----:B------:R-:W0:Y:S01]  /*c530*/  LDGDEPBAR ;  /* 0x00000000000079af */ /* 0x000e220000000000 */
[----:B------:R-:W-:Y:S02]  /*c540*/  FMUL.FTZ R127, R0, R127 ;  /* 0x0000007f007f7220 */ /* 0x000fe40000410000 */
[C---:B------:R-:W-:Y:S02]  /*c550*/  FMUL.FTZ R128, R2.reuse, R128 ;  /* 0x0000008002807220 */ /* 0x040fe40000410000 */
[----:B------:R-:W-:Y:S02]  /*c560*/  FMUL.FTZ R129, R2, R129 ;  /* 0x0000008102817220 */ /* 0x000fe40000410000 */
[C---:B------:R-:W-:Y:S02]  /*c570*/  FMUL.FTZ R130, R0.reuse, R130 ;  /* 0x0000008200827220 */ /* 0x040fe40000410000 */
[----:B------:R-:W-:Y:S02]  /*c580*/  FMUL.FTZ R131, R0, R131 ;  /* 0x0000008300837220 */ /* 0x000fe40000410000 */
[C---:B------:R-:W-:Y:S02]  /*c590*/  FMUL.FTZ R132, R2.reuse, R132 ;  /* 0x0000008402847220 */ /* 0x040fe40000410000 */
[----:B------:R-:W-:Y:S02]  /*c5a0*/  FMUL.FTZ R133, R2, R133 ;  /* 0x0000008502857220 */ /* 0x000fe40000410000 */
[C---:B------:R-:W-:Y:S01]  /*c5b0*/  FMUL.FTZ R134, R0.reuse, R134 ;  /* 0x0000008600867220 */ /* 0x040fe20000410000 */
[C---:B-1----:R-:W-:Y:S05]  /*c5c0*/  HMMA.16816.F32.BF16 R4, R144.reuse, R160, R4 ;  /* 0x000000a09004723c */ /* 0x042fea0000041804 */
[----:B------:R-:W-:Y:S02]  /*c5d0*/  FMUL.FTZ R135, R0, R135 ;  /* 0x0000008700877220 */ /* 0x000fe40000410000 */
[C---:B------:R-:W-:Y:S01]  /*c5e0*/  FMUL.FTZ R136, R2.reuse, R136 ;  /* 0x0000008802887220 */ /* 0x040fe20000410000 */
[C---:B------:R-:W-:Y:S01]  /*c5f0*/  HMMA.16816.F32.BF16 R8, R144.reuse, R162, R8 ;  /* 0x000000a29008723c */ /* 0x040fe20000041808 */
[----:B------:R-:W1:Y:S03]  /*c600*/  LDSM.16.MT88.4 R160, [R225+0x3100] ;  /* 0x00310000e1a0783b */ /* 0x000e660000004200 */
[----:B------:R-:W-:Y:S02]  /*c610*/  FMUL.FTZ R137, R2, R137 ;  /* 0x0000008902897220 */ /* 0x000fe40000410000 */
[C---:B------:R-:W-:Y:S02]  /*c620*/  FMUL.FTZ R138, R0.reuse, R138 ;  /* 0x0000008a008a7220 */ /* 0x040fe40000410000 */
[C---:B------:R-:W-:Y:S04]  /*c630*/  HMMA.16816.F32.BF16 R100, R144.reuse, R164, R100 ;  /* 0x000000a49064723c */ /* 0x040fe80000041864 */
[----:B------:R-:W-:Y:S02]  /*c640*/  FMUL.FTZ R139, R0, R139 ;  /* 0x0000008b008b7220 */ /* 0x000fe40000410000 */
[C---:B------:R-:W-:Y:S02]  /*c650*/  FMUL.FTZ R52, R2.reuse, R52 ;  /* 0x0000003402347220 */ /* 0x040fe40000410000 */
[C---:B------:R-:W-:Y:S01]  /*c660*/  HMMA.16816.F32.BF16 R104, R144.reuse, R166, R104 ;  /* 0x000000a69068723c */ /* 0x040fe20000041868 */
[----:B------:R-:W4:Y:S03]  /*c670*/  LDSM.16.MT88.4 R164, [R226+0x3100] ;  /* 0x00310000e2a4783b */ /* 0x000f260000004200 */
[----:B------:R-:W-:Y:S02]  /*c680*/  FMUL.FTZ R53, R2, R53 ;  /* 0x0000003502357220 */ /* 0x000fe40000410000 */
[C---:B------:R-:W-:Y:S02]  /*c690*/  FMUL.FTZ R54, R0.reuse, R54 ;  /* 0x0000003600367220 */ /* 0x040fe40000410000 */
[C---:B--2---:R-:W-:Y:S01]  /*c6a0*/  HMMA.16816.F32.BF16 R108, R144.reuse, R168, R108 ;  /* 0x000000a8906c723c */ /* 0x044fe2000004186c */
[----:B------:R-:W-:Y:S03]  /*c6b0*/  MUFU.EX2 R169, R14 ;  /* 0x0000000e00a97308 */ /* 0x000fe60000000800 */
[----:B------:R-:W-:Y:S02]  /*c6c0*/  FMUL.FTZ R55, R0, R55 ;  /* 0x0000003700377220 */ /* 0x000fe40000410000 */
[C---:B------:R-:W-:Y:S02]  /*c6d0*/  FMUL.FTZ R56, R2.reuse, R56 ;  /* 0x0000003802387220 */ /* 0x040fe40000410000 */
[C---:B------:R-:W-:Y:S04]  /*c6e0*/  HMMA.16816.F32.BF16 R112, R144.reuse, R170, R112 ;  /* 0x000000aa9070723c */ /* 0x040fe80000041870 */
[----:B------:R-:W-:Y:S02]  /*c6f0*/  FMUL.FTZ R57, R2, R57 ;  /* 0x0000003902397220 */ /* 0x000fe40000410000 */
[C---:B------:R-:W-:Y:S01]  /*c700*/  FMUL.FTZ R58, R0.reuse, R58 ;  /* 0x0000003a003a7220 */ /* 0x040fe20000410000 */
[----:B------:R-:W-:Y:S01]  /*c710*/  MOV R171, R177 ;  /* 0x000000b100ab7202 */ /* 0x000fe20000000f00 */
[C---:B---3--:R-:W-:Y:S01]  /*c720*/  HMMA.16816.F32.BF16 R116, R144.reuse, R148, R116 ;  /* 0x000000949074723c */ /* 0x048fe20000041874 */
[----:B------:R-:W2:Y:S03]  /*c730*/  MUFU.EX2 R177, R13 ;  /* 0x0000000d00b17308 */ /* 0x000ea60000000800 */
[----:B------:R-:W-:Y:S02]  /*c740*/  FMUL.FTZ R59, R0, R59 ;  /* 0x0000003b003b7220 */ /* 0x000fe40000410000 */
[C---:B------:R-:W-:Y:S02]  /*c750*/  FMUL.FTZ R60, R2.reuse, R60 ;  /* 0x0000003c023c7220 */ /* 0x040fe40000410000 */
[C---:B------:R-:W-:Y:S01]  /*c760*/  HMMA.16816.F32.BF16 R120, R144.reuse, R150, R120 ;  /* 0x000000969078723c */ /* 0x040fe20000041878 */
[----:B------:R-:W3:Y:S03]  /*c770*/  LDSM.16.MT88.4 R148, [R229+0x3100] ;  /* 0x00310000e594783b */ /* 0x000ee60000004200 */
[----:B------:R-:W-:Y:S02]  /*c780*/  FMUL.FTZ R61, R2, R61 ;  /* 0x0000003d023d7220 */ /* 0x000fe40000410000 */
[C---:B------:R-:W-:Y:S02]  /*c790*/  FMUL.FTZ R62, R0.reuse, R62 ;  /* 0x0000003e003e7220 */ /* 0x040fe40000410000 */
[C---:B-1----:R-:W-:Y:S04]  /*c7a0*/  HMMA.16816.F32.BF16 R124, R144.reuse, R160, R124 ;  /* 0x000000a0907c723c */ /* 0x042fe8000004187c */
[----:B------:R-:W-:Y:S02]  /*c7b0*/  FMUL.FTZ R63, R0, R63 ;  /* 0x0000003f003f7220 */ /* 0x000fe40000410000 */
[--C-:B------:R-:W-:Y:S02]  /*c7c0*/  FFMA.FTZ R16, R16, c[0x0][0x2d0], -R172.reuse ;  /* 0x0000b40010107a23 */ /* 0x100fe400000108ac */
[C---:B------:R-:W-:Y:S01]  /*c7d0*/  HMMA.16816.F32.BF16 R128, R144.reuse, R162, R128 ;  /* 0x000000a29080723c */ /* 0x040fe20000041880 */
[----:B------:R-:W1:Y:S01]  /*c7e0*/  LDSM.16.MT88.4 R160, [R228+0x3100] ;  /* 0x00310000e4a0783b */ /* 0x000e620000004200 */
[----:B------:R2:W-:Y:S02]  /*c7f0*/  MUFU.EX2 R178, R16 ;  /* 0x0000001000b27308 */ /* 0x0005e40000000800 */
[C---:B------:R-:W-:Y:S02]  /*c800*/  FMUL.FTZ R64, R2.reuse, R64 ;  /* 0x0000004002407220 */ /* 0x040fe40000410000 */
[----:B------:R-:W-:Y:S02]  /*c810*/  FMUL.FTZ R65, R2, R65 ;  /* 0x0000004102417220 */ /* 0x000fe40000410000 */
[C---:B----4-:R-:W-:Y:S04]  /*c820*/  HMMA.16816.F32.BF16 R132, R144.reuse, R164, R132 ;  /* 0x000000a49084723c */ /* 0x050fe80000041884 */
[C---:B------:R-:W-:Y:S02]  /*c830*/  FMUL.FTZ R66, R0.reuse, R66 ;  /* 0x0000004200427220 */ /* 0x040fe40000410000 */
[----:B------:R-:W-:Y:S02]  /*c840*/  FMUL.FTZ R67, R0, R67 ;  /* 0x0000004300437220 */ /* 0x000fe40000410000 */
[C---:B------:R-:W-:Y:S01]  /*c850*/  HMMA.16816.F32.BF16 R136, R144.reuse, R166, R136 ;  /* 0x000000a69088723c */ /* 0x040fe20000041888 */
[----:B------:R-:W4:Y:S03]  /*c860*/  LDSM.16.MT88.4 R164, [R225+0x6100] ;  /* 0x00610000e1a4783b */ /* 0x000f260000004200 */
[C---:B------:R-:W-:Y:S02]  /*c870*/  FMUL.FTZ R68, R2.reuse, R68 ;  /* 0x0000004402447220 */ /* 0x040fe40000410000 */
[----:B------:R-:W-:Y:S02]  /*c880*/  FMUL.FTZ R69, R2, R69 ;  /* 0x0000004502457220 */ /* 0x000fe40000410000 */
[C---:B------:R-:W-:Y:S01]  /*c890*/  FMUL.FTZ R70, R0.reuse, R70 ;  /* 0x0000004600467220 */ /* 0x040fe20000410000 */
[C---:B---3--:R-:W-:Y:S03]  /*c8a0*/  HMMA.16816.F32.BF16 R52, R144.reuse, R148, R52 ;  /* 0x000000949034723c */ /* 0x048fe60000041834 */
[--C-:B--2---:R-:W-:Y:S02]  /*c8b0*/  FFMA.FTZ R16, R15, c[0x0][0x2d0], -R3.reuse ;  /* 0x0000b4000f107a23 */ /* 0x104fe40000010803 */
[----:B------:R-:W-:Y:S01]  /*c8c0*/  LDSM.16.MT88.4 R12, [R228+0x6100] ;  /* 0x00610000e40c783b */ /* 0x000fe20000004200 */
[----:B------:R-:W-:Y:S01]  /*c8d0*/  FMUL.FTZ R71, R0, R71 ;  /* 0x0000004700477220 */ /* 0x000fe20000410000 */
[----:B------:R-:W2:Y:S01]  /*c8e0*/  MUFU.EX2 R168, R16 ;  /* 0x0000001000a87308 */ /* 0x000ea20000000800 */
[C---:B------:R-:W-:Y:S04]  /*c8f0*/  HMMA.16816.F32.BF16 R56, R144.reuse, R150, R56 ;  /* 0x000000969038723c */ /* 0x040fe80000041838 */
[C---:B------:R-:W-:Y:S01]  /*c900*/  FMUL.FTZ R72, R2.reuse, R72 ;  /* 0x0000004802487220 */ /* 0x040fe20000410000 */
[----:B------:R-:W3:Y:S01]  /*c910*/  LDSM.16.MT88.4 R148, [R226+0x6100] ;  /* 0x00610000e294783b */ /* 0x000ee20000004200 */
        /* <DEDUP_REMOVED lines=8> */
[C---:B----4-:R-:W-:Y:S01]  /*c9a0*/  HMMA.16816.F32.BF16 R68, R144.reuse, R164, R68 ;  /* 0x000000a49044723c */ /* 0x050fe20000041844 */
[----:B------:R-:W-:Y:S03]  /*c9b0*/  MUFU.EX2 R165, R22 ;  /* 0x0000001600a57308 */ /* 0x000fe60000000800 */
[C---:B------:R-:W-:Y:S02]  /*c9c0*/  FMUL.FTZ R78, R0.reuse, R78 ;  /* 0x0000004e004e7220 */ /* 0x040fe40000410000 */
[----:B------:R-:W-:Y:S02]  /*c9d0*/  FMUL.FTZ R79, R0, R79 ;  /* 0x0000004f004f7220 */ /* 0x000fe40000410000 */
[C---:B------:R-:W-:Y:S03]  /*c9e0*/  HMMA.16816.F32.BF16 R72, R144.reuse, R166, R72 ;  /* 0x000000a69048723c */ /* 0x040fe60000041848 */
[----:B------:R4:W-:Y:S01]  /*c9f0*/  MUFU.EX2 R167, R18 ;  /* 0x0000001200a77308 */ /* 0x0009e20000000800 */
[C---:B------:R-:W-:Y:S02]  /*ca00*/  FMUL.FTZ R80, R2.reuse, R80 ;  /* 0x0000005002507220 */ /* 0x040fe40000410000 */
[----:B------:R-:W-:Y:S02]  /*ca10*/  FMUL.FTZ R81, R2, R81 ;  /* 0x0000005102517220 */ /* 0x000fe40000410000 */
[C---:B------:R-:W-:Y:S04]  /*ca20*/  FMUL.FTZ R82, R0.reuse, R82 ;  /* 0x0000005200527220 */ /* 0x040fe80000410000 */
[----:B------:R-:W-:Y:S01]  /*ca30*/  FMUL.FTZ R83, R0, R83 ;  /* 0x0000005300537220 */ /* 0x000fe20000410000 */
[C---:B---3--:R-:W-:Y:S01]  /*ca40*/  HMMA.16816.F32.BF16 R76, R144.reuse, R148, R76 ;  /* 0x00000094904c723c */ /* 0x048fe2000004184c */
[----:B------:R3:W-:Y:S02]  /*ca50*/  MUFU.EX2 R164, R23 ;  /* 0x0000001700a47308 */ /* 0x0007e40000000800 */
[C---:B------:R-:W-:Y:S02]  /*ca60*/  FMUL.FTZ R84, R2.reuse, R84 ;  /* 0x0000005402547220 */ /* 0x040fe40000410000 */
[----:B------:R-:W-:Y:S02]  /*ca70*/  FMUL.FTZ R85, R2, R85 ;  /* 0x0000005502557220 */ /* 0x000fe40000410000 */
[C---:B------:R-:W-:Y:S01]  /*ca80*/  FMUL.FTZ R86, R0.reuse, R86 ;  /* 0x0000005600567220 */ /* 0x040fe20000410000 */
[C---:B------:R-:W-:Y:S01]  /*ca90*/  HMMA.16816.F32.BF16 R80, R144.reuse, R150, R80 ;  /* 0x000000969050723c */ /* 0x040fe20000041850 */
[----:B------:R-:W2:Y:S02]  /*caa0*/  LDSM.16.MT88.4 R148, [R225+0x900] ;  /* 0x00090000e194783b */ /* 0x000ea40000004200 */
[----:B------:R-:W2:Y:S01]  /*cab0*/  MUFU.EX2 R166, R142 ;  /* 0x0000008e00a67308 */ /* 0x000ea20000000800 */
[----:B------:R-:W-:Y:S02]  /*cac0*/  FMUL.FTZ R87, R0, R87 ;  /* 0x0000005700577220 */ /* 0x000fe40000410000 */
[C---:B------:R-:W-:Y:S02]  /*cad0*/  FMUL.FTZ R88, R2.reuse, R88 ;  /* 0x0000005802587220 */ /* 0x040fe40000410000 */
[----:B------:R-:W-:Y:S01]  /*cae0*/  FMUL.FTZ R89, R2, R89 ;  /* 0x0000005902597220 */ /* 0x000fe20000410000 */
[----:B----4-:R-:W4:Y:S02]  /*caf0*/  LDSM.16.MT88.4 R16, [R226+0x900] ;  /* 0x00090000e210783b */ /* 0x010f240000004200 */
[C---:B-1----:R-:W-:Y:S02]  /*cb00*/  HMMA.16816.F32.BF16 R84, R144.reuse, R160, R84 ;  /* 0x000000a09054723c */ /* 0x042fe40000041854 */
[----:B------:R-:W-:Y:S01]  /*cb10*/  MUFU.EX2 R161, R30 ;  /* 0x0000001e00a17308 */ /* 0x000fe20000000800 */
[C---:B------:R-:W-:Y:S02]  /*cb20*/  FMUL.FTZ R90, R0.reuse, R90 ;  /* 0x0000005a005a7220 */ /* 0x040fe40000410000 */
[----:B------:R-:W-:Y:S01]  /*cb30*/  FMUL.FTZ R91, R0, R91 ;  /* 0x0000005b005b7220 */ /* 0x000fe20000410000 */
[----:B---3--:R-:W-:Y:S01]  /*cb40*/  LDSM.16.MT88.4 R20, [R225+0x1100] ;  /* 0x00110000e114783b */ /* 0x008fe20000004200 */
[C---:B------:R-:W-:Y:S02]  /*cb50*/  FMUL.FTZ R92, R2.reuse, R92 ;  /* 0x0000005c025c7220 */ /* 0x040fe40000410000 */
[----:B------:R-:W-:Y:S03]  /*cb60*/  FMUL.FTZ R93, R2, R93 ;  /* 0x0000005d025d7220 */ /* 0x000fe60000410000 */
[C---:B------:R-:W-:Y:S01]  /*cb70*/  HMMA.16816.F32.BF16 R88, R144.reuse, R162, R88 ;  /* 0x000000a29058723c */ /* 0x040fe20000041858 */
[----:B------:R-:W-:Y:S02]  /*cb80*/  MUFU.EX2 R163, R26 ;  /* 0x0000001a00a37308 */ /* 0x000fe40000000800 */
[C---:B------:R-:W-:Y:S02]  /*cb90*/  FMUL.FTZ R94, R0.reuse, R94 ;  /* 0x0000005e005e7220 */ /* 0x040fe40000410000 */
[----:B------:R-:W-:Y:S02]  /*cba0*/  FMUL.FTZ R95, R0, R95 ;  /* 0x0000005f005f7220 */ /* 0x000fe40000410000 */
[C---:B------:R-:W-:Y:S02]  /*cbb0*/  FMUL.FTZ R96, R2.reuse, R96 ;  /* 0x0000006002607220 */ /* 0x040fe40000410000 */
[----:B------:R-:W-:Y:S02]  /*cbc0*/  FMUL.FTZ R97, R2, R97 ;  /* 0x0000006102617220 */ /* 0x000fe40000410000 */
[----:B------:R1:W3:Y:S01]  /*cbd0*/  MUFU.EX2 R162, R27 ;  /* 0x0000001b00a27308 */ /* 0x0002e20000000800 */
[C---:B------:R-:W-:Y:S03]  /*cbe0*/  HMMA.16816.F32.BF16 R92, R144.reuse, R12, R92 ;  /* 0x0000000c905c723c */ /* 0x040fe6000004185c */
[C---:B------:R-:W-:Y:S02]  /*cbf0*/  FMUL.FTZ R98, R0.reuse, R98 ;  /* 0x0000006200627220 */ /* 0x040fe40000410000 */
[----:B------:R-:W-:Y:S02]  /*cc00*/  FMUL.FTZ R99, R0, R99 ;  /* 0x0000006300637220 */ /* 0x000fe40000410000 */
[----:B------:R-:W-:Y:S01]  /*cc10*/  F2FP.BF16.PACK_AB R12, R177, R251 ;  /* 0x000000fbb10c723e */ /* 0x000fe200000010ff */
[--C-:B------:R-:W-:Y:S01]  /*cc20*/  FFMA.FTZ R40, R40, c[0x0][0x2d0], -R172.reuse ;  /* 0x0000b40028287a23 */ /* 0x100fe200000108ac */
[----:B------:R-:W-:Y:S03]  /*cc30*/  MUFU.EX2 R160, R31 ;  /* 0x0000001f00a07308 */ /* 0x000fe60000000800 */
[----:B------:R-:W-:Y:S01]  /*cc40*/  HMMA.16816.F32.BF16 R96, R144, R14, R96 ;  /* 0x0000000e9060723c */ /* 0x000fe20000041860 */
[----:B------:R-:W3:Y:S02]  /*cc50*/  LDSM.16.MT88.4 R144, [R229+0x900] ;  /* 0x00090000e590783b */ /* 0x000ee40000004200 */
[----:B--2---:R-:W-:Y:S01]  /*cc60*/  F2FP.BF16.PACK_AB R13, R168, R169 ;  /* 0x000000a9a80d723e */ /* 0x004fe200000010ff */
[--C-:B------:R-:W-:Y:S02]  /*cc70*/  FFMA.FTZ R41, R41, c[0x0][0x2d0], -R172.reuse ;  /* 0x0000b40029297a23 */ /* 0x100fe400000108ac */
[--C-:B------:R-:W-:Y:S01]  /*cc80*/  FFMA.FTZ R36, R36, c[0x0][0x2d0], -R172.reuse ;  /* 0x0000b40024247a23 */ /* 0x100fe200000108ac */
[----:B------:R-:W-:Y:S01]  /*cc90*/  F2FP.BF16.PACK_AB R14, R179, R178 ;  /* 0x000000b2b30e723e */ /* 0x000fe200000010ff */
[----:B------:R-:W-:Y:S01]  /*cca0*/  MUFU.EX2 R142, R35 ;  /* 0x00000023008e7308 */ /* 0x000fe20000000800 */
[----:B------:R-:W-:Y:S01]  /*ccb0*/  F2FP.BF16.PACK_AB R15, R166, R167 ;  /* 0x000000a7a60f723e */ /* 0x000fe200000010ff */
[----:B-1----:R-:W-:Y:S02]  /*ccc0*/  LDSM.16.MT88.4 R24, [R229+0x1100] ;  /* 0x00110000e518783b */ /* 0x002fe40000004200 */
[--C-:B------:R-:W-:Y:S02]  /*ccd0*/  FFMA.FTZ R37, R37, c[0x0][0x2d0], -R172.reuse ;  /* 0x0000b40025257a23 */ /* 0x100fe400000108ac */
[--C-:B------:R-:W-:Y:S02]  /*cce0*/  FFMA.FTZ R44, R44, c[0x0][0x2d0], -R172.reuse ;  /* 0x0000b4002c2c7a23 */ /* 0x100fe400000108ac */
[C---:B------:R-:W-:Y:S02]  /*ccf0*/  HMMA.16816.F32.BF16 R4, R12.reuse, R148, R4 ;  /* 0x000000940c04723c */ /* 0x040fe40000041804 */
[----:B------:R-:W-:Y:S03]  /*cd00*/  MUFU.EX2 R170, R37 ;  /* 0x0000002500aa7308 */ /* 0x000fe60000000800 */
[--C-:B------:R-:W-:Y:S02]  /*cd10*/  FFMA.FTZ R45, R45, c[0x0][0x2d0], -R172.reuse ;  /* 0x0000b4002d2d7a23 */ /* 0x100fe400000108ac */
[--C-:B------:R-:W-:Y:S01]  /*cd20*/  FFMA.FTZ R48, R48, c[0x0][0x2d0], -R172.reuse ;  /* 0x0000b40030307a23 */ /* 0x100fe200000108ac */
[C---:B------:R-:W-:Y:S01]  /*cd30*/  HMMA.16816.F32.BF16 R8, R12.reuse, R150, R8 ;  /* 0x000000960c08723c */ /* 0x040fe20000041808 */
[----:B------:R-:W1:Y:S03]  /*cd40*/  LDSM.16.MT88.4 R148, [R228+0x900] ;  /* 0x00090000e494783b */ /* 0x000e660000004200 */
[----:B------:R-:W-:Y:S01]  /*cd50*/  FFMA.FTZ R172, R49, c[0x0][0x2d0], -R172 ;  /* 0x0000b40031ac7a23 */ /* 0x000fe200000108ac */
[----:B------:R-:W-:Y:S01]  /*cd60*/  MUFU.EX2 R40, R40 ;  /* 0x0000002800287308 */ /* 0x000fe20000000800 */
[--C-:B------:R-:W-:Y:S02]  /*cd70*/  FFMA.FTZ R38, R38, c[0x0][0x2d0], -R3.reuse ;  /* 0x0000b40026267a23 */ /* 0x100fe40000010803 */
[C---:B----4-:R-:W-:Y:S04]  /*cd80*/  HMMA.16816.F32.BF16 R100, R12.reuse, R16, R100 ;  /* 0x000000100c64723c */ /* 0x050fe80000041864 */
[--C-:B------:R-:W-:Y:S02]  /*cd90*/  FFMA.FTZ R39, R39, c[0x0][0x2d0], -R3.reuse ;  /* 0x0000b40027277a23 */ /* 0x100fe40000010803 */
[--C-:B------:R-:W-:Y:S01]  /*cda0*/  FFMA.FTZ R42, R42, c[0x0][0x2d0], -R3.reuse ;  /* 0x0000b4002a2a7a23 */ /* 0x100fe20000010803 */
[----:B------:R-:W-:Y:S01]  /*cdb0*/  MUFU.EX2 R172, R172 ;  /* 0x000000ac00ac7308 */ /* 0x000fe20000000800 */
[C---:B------:R-:W-:Y:S01]  /*cdc0*/  HMMA.16816.F32.BF16 R104, R12.reuse, R18, R104 ;  /* 0x000000120c68723c */ /* 0x040fe20000041868 */
[----:B------:R-:W2:Y:S03]  /*cdd0*/  LDSM.16.MT88.4 R16, [R225+0x3900] ;  /* 0x00390000e110783b */ /* 0x000ea60000004200 */
[--C-:B------:R-:W-:Y:S02]  /*cde0*/  FFMA.FTZ R43, R43, c[0x0][0x2d0], -R3.reuse ;  /* 0x0000b4002b2b7a23 */ /* 0x100fe40000010803 */
[--C-:B------:R-:W-:Y:S02]  /*cdf0*/  FFMA.FTZ R46, R46, c[0x0][0x2d0], -R3.reuse ;  /* 0x0000b4002e2e7a23 */ /* 0x100fe40000010803 */
[C---:B---3--:R-:W-:Y:S01]  /*ce00*/  HMMA.16816.F32.BF16 R108, R12.reuse, R144, R108 ;  /* 0x000000900c6c723c */ /* 0x048fe2000004186c */
[----:B------:R-:W-:Y:S03]  /*ce10*/  MUFU.EX2 R38, R38 ;  /* 0x0000002600267308 */ /* 0x000fe60000000800 */
[--C-:B------:R-:W-:Y:S02]  /*ce20*/  FFMA.FTZ R47, R47, c[0x0][0x2d0], -R3.reuse ;  /* 0x0000b4002f2f7a23 */ /* 0x100fe40000010803 */
[--C-:B------:R-:W-:Y:S02]  /*ce30*/  FFMA.FTZ R50, R50, c[0x0][0x2d0], -R3.reuse ;  /* 0x0000b40032327a23 */ /* 0x100fe40000010803 */
[C---:B------:R-:W-:Y:S01]  /*ce40*/  HMMA.16816.F32.BF16 R112, R12.reuse, R146, R112 ;  /* 0x000000920c70723c */ /* 0x040fe20000041870 */
[----:B------:R-:W3:Y:S02]  /*ce50*/  LDSM.16.MT88.4 R144, [R226+0x3900] ;  /* 0x00390000e290783b */ /* 0x000ee40000004200 */
[----:B------:R-:W-:Y:S01]  /*ce60*/  MUFU.EX2 R39, R39 ;  /* 0x0000002700277308 */ /* 0x000fe20000000800 */
[----:B------:R-:W-:Y:S04]  /*ce70*/  FFMA.FTZ R3, R51, c[0x0][0x2d0], -R3 ;  /* 0x0000b40033037a23 */ /* 0x000fe80000010803 */
[C---:B-1----:R-:W-:Y:S05]  /*ce80*/  HMMA.16816.F32.BF16 R116, R12.reuse, R148, R116 ;  /* 0x000000940c74723c */ /* 0x042fea0000041874 */
[----:B------:R-:W-:Y:S03]  /*ce90*/  MUFU.EX2 R41, R41 ;  /* 0x0000002900297308 */ /* 0x000fe60000000800 */
[C---:B------:R-:W-:Y:S01]  /*cea0*/  HMMA.16816.F32.BF16 R120, R12.reuse, R150, R120 ;  /* 0x000000960c78723c */ /* 0x040fe20000041878 */
[----:B------:R-:W1:Y:S06]  /*ceb0*/  LDSM.16.MT88.4 R148, [R229+0x3900] ;  /* 0x00390000e594783b */ /* 0x000e6c0000004200 */
[----:B------:R-:W-:Y:S01]  /*cec0*/  MUFU.EX2 R42, R42 ;  /* 0x0000002a002a7308 */ /* 0x000fe20000000800 */
[C---:B--2---:R-:W-:Y:S08]  /*ced0*/  HMMA.16816.F32.BF16 R124, R12.reuse, R16, R124 ;  /* 0x000000100c7c723c */ /* 0x044ff0000004187c */
[C---:B------:R-:W-:Y:S01]  /*cee0*/  HMMA.16816.F32.BF16 R128, R12.reuse, R18, R128 ;  /* 0x000000120c80723c */ /* 0x040fe20000041880 */
[----:B------:R-:W2:Y:S01]  /*cef0*/  LDSM.16.MT88.4 R16, [R228+0x3900] ;  /* 0x00390000e410783b */ /* 0x000ea20000004200 */
[----:B------:R-:W-:Y:S06]  /*cf00*/  MUFU.EX2 R43, R43 ;  /* 0x0000002b002b7308 */ /* 0x000fec0000000800 */
[C---:B---3--:R-:W-:Y:S04]  /*cf10*/  HMMA.16816.F32.BF16 R132, R12.reuse, R144, R132 ;  /* 0x000000900c84723c */ /* 0x048fe80000041884 */
[----:B------:R-:W-:Y:S04]  /*cf20*/  MUFU.EX2 R44, R44 ;  /* 0x0000002c002c7308 */ /* 0x000fe80000000800 */
[C---:B------:R-:W-:Y:S01]  /*cf30*/  HMMA.16816.F32.BF16 R136, R12.reuse, R146, R136 ;  /* 0x000000920c88723c */ /* 0x040fe20000041888 */
[----:B------:R-:W3:Y:S05]  /*cf40*/  LDSM.16.MT88.4 R144, [R225+0x6900] ;  /* 0x00690000e190783b */ /* 0x000eea0000004200 */
[----:B------:R-:W-:Y:S02]  /*cf50*/  MUFU.EX2 R45, R45 ;  /* 0x0000002d002d7308 */ /* 0x000fe40000000800 */
[C---:B-1----:R-:W-:Y:S08]  /*cf60*/  HMMA.16816.F32.BF16 R52, R12.reuse, R148, R52 ;  /* 0x000000940c34723c */ /* 0x042ff00000041834 */
[----:B------:R-:W-:Y:S01]  /*cf70*/  MUFU.EX2 R46, R46 ;  /* 0x0000002e002e7308 */ /* 0x000fe20000000800 */
[C---:B------:R-:W-:Y:S01]  /*cf80*/  HMMA.16816.F32.BF16 R56, R12.reuse, R150, R56 ;  /* 0x000000960c38723c */ /* 0x040fe20000041838 */
[----:B------:R-:W1:Y:S07]  /*cf90*/  LDSM.16.MT88.4 R148, [R226+0x6900] ;  /* 0x00690000e294783b */ /* 0x000e6e0000004200 */
[C---:B--2---:R-:W-:Y:S01]  /*cfa0*/  HMMA.16816.F32.BF16 R60, R12.reuse, R16, R60 ;  /* 0x000000100c3c723c */ /* 0x044fe2000004183c */
[----:B------:R-:W-:Y:S07]  /*cfb0*/  MUFU.EX2 R47, R47 ;  /* 0x0000002f002f7308 */ /* 0x000fee0000000800 */
[C---:B------:R-:W-:Y:S01]  /*cfc0*/  HMMA.16816.F32.BF16 R64, R12.reuse, R18, R64 ;  /* 0x000000120c40723c */ /* 0x040fe20000041840 */
[----:B------:R-:W2:Y:S02]  /*cfd0*/  LDSM.16.MT88.4 R16, [R229+0x6900] ;  /* 0x00690000e510783b */ /* 0x000ea40000004200 */
[----:B------:R-:W-:Y:S05]  /*cfe0*/  MUFU.EX2 R48, R48 ;  /* 0x0000003000307308 */ /* 0x000fea0000000800 */
[C---:B---3--:R-:W-:Y:S05]  /*cff0*/  HMMA.16816.F32.BF16 R68, R12.reuse, R144, R68 ;  /* 0x000000900c44723c */ /* 0x048fea0000041844 */
[----:B------:R-:W-:Y:S03]  /*d000*/  MUFU.EX2 R50, R50 ;  /* 0x0000003200327308 */ /* 0x000fe60000000800 */
[C---:B------:R-:W-:Y:S01]  /*d010*/  HMMA.16816.F32.BF16 R72, R12.reuse, R146, R72 ;  /* 0x000000920c48723c */ /* 0x040fe20000041848 */
[----:B------:R-:W3:Y:S07]  /*d020*/  LDSM.16.MT88.4 R144, [R228+0x6900] ;  /* 0x00690000e490783b */ /* 0x000eee0000004200 */
[C---:B-1----:R-:W-:Y:S07]  /*d030*/  HMMA.16816.F32.BF16 R76, R12.reuse, R148, R76 ;  /* 0x000000940c4c723c */ /* 0x042fee000004184c */
[----:B------:R-:W-:Y:S01]  /*d040*/  MOV R148, R143 ;  /* 0x0000008f00947202 */ /* 0x000fe20000000f00 */
[C---:B------:R-:W-:Y:S01]  /*d050*/  HMMA.16816.F32.BF16 R80, R12.reuse, R150, R80 ;  /* 0x000000960c50723c */ /* 0x040fe20000041850 */
[----:B------:R-:W-:Y:S03]  /*d060*/  MUFU.EX2 R143, R34 ;  /* 0x00000022008f7308 */ /* 0x000fe60000000800 */
[----:B------:R-:W-:Y:S02]  /*d070*/  MOV R149, R171 ;  /* 0x000000ab00957202 */ /* 0x000fe40000000f00 */
[----:B------:R-:W-:Y:S02]  /*d080*/  MOV R49, R148 ;  /* 0x0000009400317202 */ /* 0x000fe40000000f00 */
[C---:B--2---:R-:W-:Y:S03]  /*d090*/  HMMA.16816.F32.BF16 R84, R12.reuse, R16, R84 ;  /* 0x000000100c54723c */ /* 0x044fe60000041854 */
[----:B------:R-:W-:Y:S01]  /*d0a0*/  MUFU.EX2 R171, R36 ;  /* 0x0000002400ab7308 */ /* 0x000fe20000000800 */
[----:B------:R-:W-:Y:S02]  /*d0b0*/  MOV R151, R180 ;  /* 0x000000b400977202 */ /* 0x000fe40000000f00 */
[----:B------:R-:W-:Y:S02]  /*d0c0*/  MOV R150, R179 ;  /* 0x000000b300967202 */ /* 0x000fe40000000f00 */
[C---:B------:R-:W-:Y:S01]  /*d0d0*/  HMMA.16816.F32.BF16 R88, R12.reuse, R18, R88 ;  /* 0x000000120c58723c */ /* 0x040fe20000041858 */
[----:B------:R-:W1:Y:S04]  /*d0e0*/  LDSM.16.MT88.4 R16, [R226+0x1100] ;  /* 0x00110000e210783b */ /* 0x000e680000004200 */
[----:B------:R-:W-:Y:S03]  /*d0f0*/  MUFU.EX2 R179, R28 ;  /* 0x0000001c00b37308 */ /* 0x000fe60000000800 */
[C---:B---3--:R-:W-:Y:S07]  /*d100*/  HMMA.16816.F32.BF16 R92, R12.reuse, R144, R92 ;  /* 0x000000900c5c723c */ /* 0x048fee000004185c */
[----:B------:R-:W-:Y:S01]  /*d110*/  MUFU.EX2 R180, R32 ;  /* 0x0000002000b47308 */ /* 0x000fe20000000800 */
[----:B------:R-:W-:Y:S01]  /*d120*/  HMMA.16816.F32.BF16 R96, R12, R146, R96 ;  /* 0x000000920c60723c */ /* 0x000fe20000041860 */
[----:B------:R-:W2:Y:S03]  /*d130*/  LDL.LU R146, [R1+0x18] ;  /* 0x0000180001927983 */ /* 0x000ea60000300800 */
[----:B------:R-:W-:Y:S01]  /*d140*/  MOV R144, R178 ;  /* 0x000000b200907202 */ /* 0x000fe20000000f00 */
[----:B------:R-:W3:Y:S01]  /*d150*/  LDL.LU R147, [R1+0x1c] ;  /* 0x00001c0001937983 */ /* 0x000ee20000300800 */
[----:B------:R-:W-:Y:S02]  /*d160*/  MOV R145, R177 ;  /* 0x000000b100917202 */ /* 0x000fe40000000f00 */
[----:B------:R-:W-:Y:S01]  /*d170*/  F2FP.BF16.PACK_AB R12, R182, R183 ;  /* 0x000000b7b60c723e */ /* 0x000fe200000010ff */
[----:B------:R4:W1:Y:S03]  /*d180*/  MUFU.EX2 R178, R29 ;  /* 0x0000001d00b27308 */ /* 0x0008660000000800 */
[----:B------:R-:W-:Y:S02]  /*d190*/  F2FP.BF16.PACK_AB R14, R181, R250 ;  /* 0x000000fab50e723e */ /* 0x000fe400000010ff */
[----:B------:R-:W-:Y:S02]  /*d1a0*/  F2FP.BF16.PACK_AB R13, R164, R165 ;  /* 0x000000a5a40d723e */ /* 0x000fe400000010ff */
[----:B------:R-:W-:Y:S03]  /*d1b0*/  F2FP.BF16.PACK_AB R15, R162, R163 ;  /* 0x000000a3a20f723e */ /* 0x000fe600000010ff */
[----:B------:R4:W4:Y:S04]  /*d1c0*/  MUFU.EX2 R177, R33 ;  /* 0x0000002100b17308 */ /* 0x0009280000000800 */
[C---:B------:R-:W-:Y:S06]  /*d1d0*/  HMMA.16816.F32.BF16 R4, R12.reuse, R20, R4 ;  /* 0x000000140c04723c */ /* 0x040fec0000041804 */
[----:B------:R2:W2:Y:S02]  /*d1e0*/  MUFU.EX2 R36, R3 ;  /* 0x0000000300247308 */ /* 0x0004a40000000800 */
[C---:B------:R-:W-:Y:S01]  /*d1f0*/  HMMA.16816.F32.BF16 R8, R12.reuse, R22, R8 ;  /* 0x000000160c08723c */ /* 0x040fe20000041808 */
[----:B------:R-:W4:Y:S07]  /*d200*/  LDSM.16.MT88.4 R20, [R228+0x1100] ;  /* 0x00110000e414783b */ /* 0x000f2e0000004200 */
[C---:B-1----:R-:W-:Y:S01]  /*d210*/  HMMA.16816.F32.BF16 R100, R12.reuse, R16, R100 ;  /* 0x000000100c64723c */ /* 0x042fe20000041864 */
[----:B----4-:R-:W-:Y:S07]  /*d220*/  LDSM.16.MT88.4 R28, [R229+0x2100] ;  /* 0x00210000e51c783b */ /* 0x010fee0000004200 */
[C---:B------:R-:W-:Y:S01]  /*d230*/  HMMA.16816.F32.BF16 R104, R12.reuse, R18, R104 ;  /* 0x000000120c68723c */ /* 0x040fe20000041868 */
[----:B------:R-:W1:Y:S07]  /*d240*/  LDSM.16.MT88.4 R16, [R225+0x4100] ;  /* 0x00410000e110783b */ /* 0x000e6e0000004200 */
[C---:B------:R-:W-:Y:S01]  /*d250*/  HMMA.16816.F32.BF16 R108, R12.reuse, R24, R108 ;  /* 0x000000180c6c723c */ /* 0x040fe2000004186c */
[----:B------:R-:W-:Y:S07]  /*d260*/  LDSM.16.MT88.4 R32, [R226+0x5100] ;  /* 0x00510000e220783b */ /* 0x000fee0000004200 */
        /* <DEDUP_REMOVED lines=27> */
[----:B------:R-:W-:Y:S01]  /*d420*/  HMMA.16816.F32.BF16 R96, R12, R26, R96 ;  /* 0x0000001a0c60723c */ /* 0x000fe20000041860 */
[----:B------:R-:W4:Y:S06]  /*d430*/  LDSM.16.MT88.4 R24, [R229+0x1900] ;  /* 0x00190000e518783b */ /* 0x000f2c0000004200 */
[----:B------:R-:W-:Y:S02]  /*d440*/  F2FP.BF16.PACK_AB R12, R178, R179 ;  /* 0x000000b3b20c723e */ /* 0x000fe400000010ff */
[----:B------:R-:W-:Y:S03]  /*d450*/  F2FP.BF16.PACK_AB R14, R177, R180 ;  /* 0x000000b4b10e723e */ /* 0x000fe600000010ff */
[----:B------:R-:W-:Y:S02]  /*d460*/  F2FP.BF16.PACK_AB R13, R160, R161 ;  /* 0x000000a1a00d723e */ /* 0x000fe400000010ff */
[----:B------:R-:W-:Y:S07]  /*d470*/  F2FP.BF16.PACK_AB R15, R142, R143 ;  /* 0x0000008f8e0f723e */ /* 0x000fee00000010ff */
        /* <DEDUP_REMOVED lines=12> */
[C---:B-1----:R-:W-:Y:S04]  /*d540*/  HMMA.16816.F32.BF16 R124, R12.reuse, R16, R124 ;  /* 0x000000100c7c723c */ /* 0x042fe8000004187c */
[----:B--2---:R-:W-:Y:S01]  /*d550*/  FFMA.FTZ R2, R2, R146, R252 ;  /* 0x0000009202027223 */ /* 0x004fe200000100fc */
[----:B------:R-:W-:Y:S03]  /*d560*/  MOV R146, R151 ;  /* 0x0000009700927202 */ /* 0x000fe60000000f00 */
[C---:B------:R-:W-:Y:S01]  /*d570*/  HMMA.16816.F32.BF16 R128, R12.reuse, R18, R128 ;  /* 0x000000120c80723c */ /* 0x040fe20000041880 */
[----:B------:R-:W1:Y:S03]  /*d580*/  LDSM.16.MT88.4 R16, [R228+0x4900] ;  /* 0x00490000e410783b */ /* 0x000e660000004200 */
[----:B------:R-:W-:Y:S01]  /*d590*/  MOV R252, R149 ;  /* 0x0000009500fc7202 */ /* 0x000fe20000000f00 */
[----:B---3--:R-:W-:Y:S01]  /*d5a0*/  FFMA.FTZ R37, R0, R147, R173 ;  /* 0x0000009300257223 */ /* 0x008fe200000100ad */
[----:B------:R-:W-:Y:S02]  /*d5b0*/  MOV R147, R150 ;  /* 0x0000009600937202 */ /* 0x000fe40000000f00 */
[C---:B----4-:R-:W-:Y:S01]  /*d5c0*/  HMMA.16816.F32.BF16 R132, R12.reuse, R24, R132 ;  /* 0x000000180c84723c */ /* 0x050fe20000041884 */
[----:B------:R-:W-:Y:S03]  /*d5d0*/  LDSM.16.MT88.4 R148, [R225+0x2900] ;  /* 0x00290000e194783b */ /* 0x000fe60000004200 */
[----:B------:R-:W-:Y:S01]  /*d5e0*/  MOV R173, R145 ;  /* 0x0000009100ad7202 */ /* 0x000fe20000000f00 */
[----:B------:R-:W-:Y:S01]  /*d5f0*/  FADD.FTZ R0, R252, R2 ;  /* 0x00000002fc007221 */ /* 0x000fe20000010000 */
[----:B------:R-:W-:Y:S01]  /*d600*/  MOV R252, R144 ;  /* 0x0000009000fc7202 */ /* 0x000fe20000000f00 */
[----:B------:R-:W-:Y:S01]  /*d610*/  FADD.FTZ R2, R176, R37 ;  /* 0x00000025b0027221 */ /* 0x000fe20000010000 */
[C---:B------:R-:W-:Y:S01]  /*d620*/  HMMA.16816.F32.BF16 R136, R12.reuse, R26, R136 ;  /* 0x0000001a0c88723c */ /* 0x040fe20000041888 */
[----:B------:R-:W2:Y:S03]  /*d630*/  LDSM.16.MT88.4 R24, [R225+0x7900] ;  /* 0x00790000e118783b */ /* 0x000ea60000004200 */
[----:B------:R-:W-:Y:S01]  /*d640*/  FADD.FTZ R0, R49, R0 ;  /* 0x0000000031007221 */ /* 0x000fe20000010000 */
[----:B------:R-:W-:Y:S01]  /*d650*/  MOV R49, R147 ;  /* 0x0000009300317202 */ /* 0x000fe20000000f00 */
[----:B------:R-:W-:Y:S02]  /*d660*/  FADD.FTZ R2, R175, R2 ;  /* 0x00000002af027221 */ /* 0x000fe40000010000 */
[----:B------:R-:W-:Y:S01]  /*d670*/  FADD.FTZ R0, R146, R0 ;  /* 0x0000000092007221 */ /* 0x000fe20000010000 */
[C---:B------:R-:W-:Y:S03]  /*d680*/  HMMA.16816.F32.BF16 R52, R12.reuse, R20, R52 ;  /* 0x000000140c34723c */ /* 0x040fe60000041834 */
[----:B------:R-:W-:Y:S02]  /*d690*/  FADD.FTZ R3, R174, R2 ;  /* 0x00000002ae037221 */ /* 0x000fe40000010000 */
[----:B------:R-:W-:Y:S02]  /*d6a0*/  FADD.FTZ R2, R251, R0 ;  /* 0x00000000fb027221 */ /* 0x000fe40000010000 */
[----:B------:R-:W-:Y:S01]  /*d6b0*/  FADD.FTZ R0, R169, R3 ;  /* 0x00000003a9007221 */ /* 0x000fe20000010000 */
[C---:B------:R-:W-:Y:S01]  /*d6c0*/  HMMA.16816.F32.BF16 R56, R12.reuse, R22, R56 ;  /* 0x000000160c38723c */ /* 0x040fe20000041838 */
[----:B------:R-:W3:Y:S03]  /*d6d0*/  LDSM.16.MT88.4 R20, [R226+0x7900] ;  /* 0x00790000e214783b */ /* 0x000ee60000004200 */
        /* <DEDUP_REMOVED lines=16> */
[----:B------:R-:W-:Y:S01]  /*d7e0*/  FADD.FTZ R2, R250, R2 ;  /* 0x00000002fa027221 */ /* 0x000fe20000010000 */
[C---:B---3--:R-:W-:Y:S03]  /*d7f0*/  HMMA.16816.F32.BF16 R76, R12.reuse, R20, R76 ;  /* 0x000000140c4c723c */ /* 0x048fe6000004184c */
        /* <DEDUP_REMOVED lines=16> */
[----:B------:R-:W-:Y:S01]  /*d900*/  FADD.FTZ R0, R143, R0 ;  /* 0x000000008f007221 */ /* 0x000fe20000010000 */
[----:B------:R-:W-:Y:S01]  /*d910*/  MOV R143, R140 ;  /* 0x0000008c008f7202 */ /* 0x000fe20000000f00 */
[----:B------:R-:W-:Y:S01]  /*d920*/  HMMA.16816.F32.BF16 R96, R12, R26, R96 ;  /* 0x0000001a0c60723c */ /* 0x000fe20000041860 */
[----:B------:R-:W2:Y:S03]  /*d930*/  LDSM.16.MT88.4 R24, [R228+0x2100] ;  /* 0x00210000e418783b */ /* 0x000ea60000004200 */
[----:B------:R-:W-:Y:S02]  /*d940*/  FADD.FTZ R2, R170, R2 ;  /* 0x00000002aa027221 */ /* 0x000fe40000010000 */
[----:B------:R-:W-:Y:S01]  /*d950*/  FADD.FTZ R0, R142, R0 ;  /* 0x000000008e007221 */ /* 0x000fe20000010000 */
[----:B------:R-:W-:Y:S01]  /*d960*/  F2FP.BF16.PACK_AB R12, R170, R171 ;  /* 0x000000abaa0c723e */ /* 0x000fe200000010ff */
[----:B------:R-:W-:Y:S01]  /*d970*/  FADD.FTZ R2, R40, R2 ;  /* 0x0000000228027221 */ /* 0x000fe20000010000 */
[----:B------:R-:W-:Y:S03]  /*d980*/  F2FP.BF16.PACK_AB R13, R39, R38 ;  /* 0x00000026270d723e */ /* 0x000fe600000010ff */
[C---:B------:R-:W-:Y:S01]  /*d990*/  F2FP.BF16.PACK_AB R14, R41.reuse, R40 ;  /* 0x00000028290e723e */ /* 0x040fe200000010ff */
[----:B------:R-:W-:Y:S01]  /*d9a0*/  FADD.FTZ R2, R41, R2 ;  /* 0x0000000229027221 */ /* 0x000fe20000010000 */
[----:B------:R-:W-:Y:S01]  /*d9b0*/  F2FP.BF16.PACK_AB R15, R43, R42 ;  /* 0x0000002a2b0f723e */ /* 0x000fe200000010ff */
[----:B------:R-:W-:Y:S01]  /*d9c0*/  FADD.FTZ R0, R38, R0 ;  /* 0x0000000026007221 */ /* 0x000fe20000010000 */
[----:B------:R-:W-:Y:S03]  /*d9d0*/  MOV R142, R141 ;  /* 0x0000008d008e7202 */ /* 0x000fe60000000f00 */
[----:B------:R-:W-:Y:S02]  /*d9e0*/  FADD.FTZ R0, R39, R0 ;  /* 0x0000000027007221 */ /* 0x000fe40000010000 */
[C---:B---3--:R-:W-:Y:S03]  /*d9f0*/  HMMA.16816.F32.BF16 R4, R12.reuse, R20, R4 ;  /* 0x000000140c04723c */ /* 0x048fe60000041804 */
[----:B------:R-:W-:Y:S04]  /*da00*/  FADD.FTZ R0, R42, R0 ;  /* 0x000000002a007221 */ /* 0x000fe80000010000 */
        /* <DEDUP_REMOVED lines=16> */
[----:B------:R-:W4:Y:S07]  /*db10*/  LDSM.16.MT88.4 R28, [R228+0x5100] ;  /* 0x00510000e41c783b */ /* 0x000f2e0000004200 */
[C---:B--2---:R-:W-:Y:S01]  /*db20*/  HMMA.16816.F32.BF16 R116, R12.reuse, R24, R116 ;  /* 0x000000180c74723c */ /* 0x044fe20000041874 */
[----:B------:R-:W-:Y:S04]  /*db30*/  STL [R1+0x18], R2 ;  /* 0x0000180201007387 */ /* 0x000fe80000100800 */
[----:B------:R-:W-:Y:S03]  /*db40*/  STL [R1+0x1c], R0 ;  /* 0x00001c0001007387 */ /* 0x000fe60000100800 */
[C---:B------:R-:W-:Y:S01]  /*db50*/  HMMA.16816.F32.BF16 R120, R12.reuse, R26, R120 ;  /* 0x0000001a0c78723c */ /* 0x040fe20000041878 */
[----:B------:R-:W-:Y:S07]  /*db60*/  LDSM.16.MT88.4 R24, [R226+0x8100] ;  /* 0x00810000e218783b */ /* 0x000fee0000004200 */
[C---:B---3--:R-:W-:Y:S08]  /*db70*/  HMMA.16816.F32.BF16 R124, R12.reuse, R20, R124 ;  /* 0x000000140c7c723c */ /* 0x048ff0000004187c */
[C---:B------:R-:W-:Y:S01]  /*db80*/  HMMA.16816.F32.BF16 R128, R12.reuse, R22, R128 ;  /* 0x000000160c80723c */ /* 0x040fe20000041880 */
[----:B------:R-:W2:Y:S07]  /*db90*/  LDSM.16.MT88.4 R20, [R225+0x8100] ;  /* 0x00810000e114783b */ /* 0x000eae0000004200 */
[C---:B------:R-:W-:Y:S08]  /*dba0*/  HMMA.16816.F32.BF16 R132, R12.reuse, R32, R132 ;  /* 0x000000200c84723c */ /* 0x040ff00000041884 */
[C---:B------:R-:W-:Y:S01]  /*dbb0*/  HMMA.16816.F32.BF16 R136, R12.reuse, R34, R136 ;  /* 0x000000220c88723c */ /* 0x040fe20000041888 */
[----:B------:R-:W3:Y:S07]  /*dbc0*/  LDSM.16.MT88.4 R32, [R229+0x8100] ;  /* 0x00810000e520783b */ /* 0x000eee0000004200 */
[C---:B-1----:R-:W-:Y:S08]  /*dbd0*/  HMMA.16816.F32.BF16 R52, R12.reuse, R16, R52 ;  /* 0x000000100c34723c */ /* 0x042ff00000041834 */
[C---:B------:R-:W-:Y:S01]  /*dbe0*/  HMMA.16816.F32.BF16 R56, R12.reuse, R18, R56 ;  /* 0x000000120c38723c */ /* 0x040fe20000041838 */
[----:B------:R-:W1:Y:S07]  /*dbf0*/  LDSM.16.MT88.4 R16, [R228+0x8100] ;  /* 0x00810000e410783b */ /* 0x000e6e0000004200 */
[C---:B----4-:R-:W-:Y:S08]  /*dc00*/  HMMA.16816.F32.BF16 R60, R12.reuse, R28, R60 ;  /* 0x0000001c0c3c723c */ /* 0x050ff0000004183c */
[C---:B------:R-:W-:Y:S01]  /*dc10*/  HMMA.16816.F32.BF16 R64, R12.reuse, R30, R64 ;  /* 0x0000001e0c40723c */ /* 0x040fe20000041840 */
[----:B------:R-:W-:Y:S07]  /*dc20*/  LDSM.16.MT88.4 R28, [R229+0x5900] ;  /* 0x00590000e51c783b */ /* 0x000fee0000004200 */
[C---:B--2---:R-:W-:Y:S08]  /*dc30*/  HMMA.16816.F32.BF16 R68, R12.reuse, R20, R68 ;  /* 0x000000140c44723c */ /* 0x044ff00000041844 */
[C---:B------:R-:W-:Y:S01]  /*dc40*/  HMMA.16816.F32.BF16 R72, R12.reuse, R22, R72 ;  /* 0x000000160c48723c */ /* 0x040fe20000041848 */
[----:B------:R-:W2:Y:S07]  /*dc50*/  LDSM.16.MT88.4 R20, [R226+0x2900] ;  /* 0x00290000e214783b */ /* 0x000eae0000004200 */
[C---:B------:R-:W-:Y:S08]  /*dc60*/  HMMA.16816.F32.BF16 R76, R12.reuse, R24, R76 ;  /* 0x000000180c4c723c */ /* 0x040ff0000004184c */
[C---:B------:R-:W-:Y:S01]  /*dc70*/  HMMA.16816.F32.BF16 R80, R12.reuse, R26, R80 ;  /* 0x0000001a0c50723c */ /* 0x040fe20000041850 */
[----:B------:R-:W4:Y:S07]  /*dc80*/  LDSM.16.MT88.4 R24, [R229+0x2900] ;  /* 0x00290000e518783b */ /* 0x000f2e0000004200 */
[C---:B---3--:R-:W-:Y:S08]  /*dc90*/  HMMA.16816.F32.BF16 R84, R12.reuse, R32, R84 ;  /* 0x000000200c54723c */ /* 0x048ff00000041854 */
[C---:B------:R-:W-:Y:S01]  /*dca0*/  HMMA.16816.F32.BF16 R88, R12.reuse, R34, R88 ;  /* 0x000000220c58723c */ /* 0x040fe20000041858 */
[----:B------:R-:W-:Y:S07]  /*dcb0*/  LDSM.16.MT88.4 R32, [R228+0x5900] ;  /* 0x00590000e420783b */ /* 0x000fee0000004200 */
[C---:B-1----:R-:W-:Y:S08]  /*dcc0*/  HMMA.16816.F32.BF16 R92, R12.reuse, R16, R92 ;  /* 0x000000100c5c723c */ /* 0x042ff0000004185c */
[----:B------:R-:W-:Y:S01]  /*dcd0*/  HMMA.16816.F32.BF16 R96, R12, R18, R96 ;  /* 0x000000120c60723c */ /* 0x000fe20000041860 */
[----:B------:R-:W1:Y:S06]  /*dce0*/  LDSM.16.MT88.4 R16, [R228+0x2900] ;  /* 0x00290000e410783b */ /* 0x000e6c0000004200 */
[----:B------:R-:W-:Y:S02]  /*dcf0*/  F2FP.BF16.PACK_AB R12, R45, R44 ;  /* 0x0000002c2d0c723e */ /* 0x000fe400000010ff */
[----:B------:R-:W-:Y:S03]  /*dd00*/  F2FP.BF16.PACK_AB R13, R47, R46 ;  /* 0x0000002e2f0d723e */ /* 0x000fe600000010ff */
[----:B------:R-:W-:Y:S02]  /*dd10*/  F2FP.BF16.PACK_AB R14, R172, R48 ;  /* 0x00000030ac0e723e */ /* 0x000fe400000010ff */
[----:B------:R-:W-:Y:S07]  /*dd20*/  F2FP.BF16.PACK_AB R15, R36, R50 ;  /* 0x00000032240f723e */ /* 0x000fee00000010ff */
[C---:B------:R-:W-:Y:S01]  /*dd30*/  HMMA.16816.F32.BF16 R144, R12.reuse, R148, R4 ;  /* 0x000000940c90723c */ /* 0x040fe20000041804 */
[----:B------:R-:W3:Y:S07]  /*dd40*/  LDSM.16.MT88.4 R4, [R225+0x5900] ;  /* 0x00590000e104783b */ /* 0x000eee0000004200 */
[C---:B------:R-:W-:Y:S01]  /*dd50*/  HMMA.16816.F32.BF16 R148, R12.reuse, R150, R8 ;  /* 0x000000960c94723c */ /* 0x040fe20000041808 */
[----:B------:R-:W3:Y:S07]  /*dd60*/  LDSM.16.MT88.4 R8, [R226+0x5900] ;  /* 0x00590000e208783b */ /* 0x000eee0000004200 */
[C---:B--2---:R-:W-:Y:S08]  /*dd70*/  HMMA.16816.F32.BF16 R100, R12.reuse, R20, R100 ;  /* 0x000000140c64723c */ /* 0x044ff00000041864 */
[C---:B------:R-:W-:Y:S01]  /*dd80*/  HMMA.16816.F32.BF16 R104, R12.reuse, R22, R104 ;  /* 0x000000160c68723c */ /* 0x040fe20000041868 */
[----:B------:R-:W2:Y:S07]  /*dd90*/  LDSM.16.MT88.4 R20, [R225+0x8900] ;  /* 0x00890000e114783b */ /* 0x000eae0000004200 */
[C---:B----4-:R-:W-:Y:S08]  /*dda0*/  HMMA.16816.F32.BF16 R108, R12.reuse, R24, R108 ;  /* 0x000000180c6c723c */ /* 0x050ff0000004186c */
[C---:B------:R-:W-:Y:S08]  /*ddb0*/  HMMA.16816.F32.BF16 R112, R12.reuse, R26, R112 ;  /* 0x0000001a0c70723c */ /* 0x040ff00000041870 */
        /* <DEDUP_REMOVED lines=12> */
[C---:B------:R-:W-:Y:S08]  /*de80*/  HMMA.16816.F32.BF16 R64, R12.reuse, R34, R64 ;  /* 0x000000220c40723c */ /* 0x040ff00000041840 */
[C---:B--2---:R-:W-:Y:S08]  /*de90*/  HMMA.16816.F32.BF16 R68, R12.reuse, R20, R68 ;  /* 0x000000140c44723c */ /* 0x044ff00000041844 */
[C---:B------:R-:W-:Y:S08]  /*dea0*/  HMMA.16816.F32.BF16 R72, R12.reuse, R22, R72 ;  /* 0x000000160c48723c */ /* 0x040ff00000041848 */
[C---:B-1----:R-:W-:Y:S08]  /*deb0*/  HMMA.16816.F32.BF16 R76, R12.reuse, R16, R76 ;  /* 0x000000100c4c723c */ /* 0x042ff0000004184c */
[C---:B------:R-:W-:Y:S08]  /*dec0*/  HMMA.16816.F32.BF16 R80, R12.reuse, R18, R80 ;  /* 0x000000120c50723c */ /* 0x040ff00000041850 */
[C---:B---3--:R-:W-:Y:S08]  /*ded0*/  HMMA.16816.F32.BF16 R84, R12.reuse, R4, R84 ;  /* 0x000000040c54723c */ /* 0x048ff00000041854 */
[C---:B------:R-:W-:Y:S08]  /*dee0*/  HMMA.16816.F32.BF16 R88, R12.reuse, R6, R88 ;  /* 0x000000060c58723c */ /* 0x040ff00000041858 */
[C---:B----4-:R-:W-:Y:S08]  /*def0*/  HMMA.16816.F32.BF16 R92, R12.reuse, R8, R92 ;  /* 0x000000080c5c723c */ /* 0x050ff0000004185c */
[----:B------:R-:W-:Y:S01]  /*df00*/  HMMA.16816.F32.BF16 R96, R12, R10, R96 ;  /* 0x0000000a0c60723c */ /* 0x000fe20000041860 */
[----:B------:R-:W-:-:S07]  /*df10*/  @P0 BRA `(.L_x_507) ;  /* 0xffffc97000000947 */ /* 0x000fce000383ffff */
.L_x_506:
[----:B-1----:R-:W2:Y:S04]  /*df20*/  LDL.LU R2, [R1+0x18] ;  /* 0x0000180001027983 */ /* 0x002ea80000300800 */
        /* <DEDUP_REMOVED lines=124> */
.L_x_502:
[----:B------:R-:W-:Y:S05]  /*e6f0*/  @P1 BRA `(.L_x_508) ;  /* 0x000016b000001947 */ /* 0x000fea0003800000 */
        /* <DEDUP_REMOVED lines=151> */
.L_x_509:
        /* <DEDUP_REMOVED lines=139> */
.L_x_511:
[----:B---3--:R-:W-:Y:S05]  /*f920*/  BSYNC B0 ;  /* 0x0000000000007941 */ /* 0x008fea0003800000 */
.L_x_510:
        /* <DEDUP_REMOVED lines=23> */
.L_x_513:
[----:B------:R-:W-:Y:S05]  /*faa0*/  BSYNC B0 ;  /* 0x0000000000007941 */ /* 0x000fea0003800000 */
.L_x_512:
        /* <DEDUP_REMOVED lines=23> */
.L_x_515:
[----:B------:R-:W-:Y:S05]  /*fc20*/  BSYNC B0 ;  /* 0x0000000000007941 */ /* 0x000fea0003800000 */
.L_x_514:
        /* <DEDUP_REMOVED lines=24> */
.L_x_508:
        /* <DEDUP_REMOVED lines=19> */
.L_x_516:
        /* <DEDUP_REMOVED lines=42> */
.L_x_518:
[----:B------:R-:W-:Y:S05]  /*10180*/  BSYNC B0 ;  /* 0x0000000000007941 */ /* 0x000fea0003800000 */
.L_x_517:
        /* <DEDUP_REMOVED lines=66> */
.L_x_520:
[----:B------:R-:W-:Y:S05]  /*105b0*/  BSYNC B0 ;  /* 0x0000000000007941 */ /* 0x000fea0003800000 */
.L_x_519:
        /* <DEDUP_REMOVED lines=21> */
.L_x_522:
[----:B------:R-:W-:Y:S05]  /*10710*/  BSYNC B0 ;  /* 0x0000000000007941 */ /* 0x000fea0003800000 */
.L_x_521:
        /* <DEDUP_REMOVED lines=21> */
.L_x_524:
[----:B------:R-:W-:Y:S05]  /*10870*/  BSYNC B0 ;  /* 0x0000000000007941 */ /* 0x000fea0003800000 */
.L_x_523:
        /* <DEDUP_REMOVED lines=22> */
.L_x_525:
        /* <DEDUP_REMOVED lines=10> */
.L_x_1292:


//--------------------- .text._ZN7cutlass13device_kernelIN5flash19enable_sm80_to_sm89INS1_16FlashAttnFwdSm80INS1_25CollectiveMainloopFwdSm80ILi8ELi1ELb0EN4cute5tupleIJNS5_1CILi128EEENS7_ILi64EEENS7_ILi192EEEEEELi192ENS_10bfloat16_tEfNS_4arch4Sm80ELb1ELb0ELb0ELb1ELb0ELb1ELb1ELb0EEENS1_21CollectiveEpilogueFwdINS6_IJS8_SA_S9_EEENS6_IJNS7_ILi1EEESI_SI_EEESC_SE_Li256ELb1ELb1ELb0ELb0EEENS1_19SingleTileSchedulerILb1ELb0ELb1ELi128EEEEEEEEEvNT_6ParamsE --------------------------
	.section	.text._ZN7cutlass13device_kernelIN5flash19enable_sm80_to_sm89INS1_16FlashAttnFwdSm80INS1_25CollectiveMainloopFwdSm80ILi8ELi1ELb0EN4cute5tupleIJNS5_1CILi128EEENS7_ILi64EEENS7_ILi192EEEEEELi192ENS_10bfloat16_tEfNS_4arch4Sm80ELb1ELb0ELb0ELb1ELb0ELb1ELb1ELb0EEENS1_21CollectiveEpilogueFwdINS6_IJS8_SA_S9_EEENS6_IJNS7_ILi1EEESI_SI_EEESC_SE_Li256ELb1ELb1ELb0ELb0EEENS1_19SingleTileSchedulerILb1ELb0ELb1ELi128EEEEEEEEEvNT_6ParamsE,"ax",@progbits
	.sectioninfo	@"SHI_REGISTERS=254"
	.align	128
.text._ZN7cutlass13device_kernelIN5flash19enable_sm80_to_sm89INS1_16FlashAttnFwdSm80INS1_25CollectiveMainloopFwdSm80ILi8ELi1ELb0EN4cute5tupleIJNS5_1CILi128EEENS7_ILi64EEENS7_ILi192EEEEEELi192ENS_10bfloat16_tEfNS_4arch4Sm80ELb1ELb0ELb0ELb1ELb0ELb1ELb1ELb0EEENS1_21CollectiveEpilogueFwdINS6_IJS8_SA_S9_EEENS6_IJNS7_ILi1EEESI_SI_EEESC_SE_Li256ELb1ELb1ELb0ELb0EEENS1_19SingleTileSchedulerILb1ELb0ELb1ELi128EEEEEEEEEvNT_6ParamsE:
        .type           _ZN7cutlass13device_kernelIN5flash19enable_sm80_to_sm89INS1_16FlashAttnFwdSm80INS1_25CollectiveMainloopFwdSm80ILi8ELi1ELb0EN4cute5tupleIJNS5_1CILi128EEENS7_ILi64EEENS7_ILi192EEEEEELi192ENS_10bfloat16_tEfNS_4arch4Sm80ELb1ELb0ELb0ELb1ELb0ELb1ELb1ELb0EEENS1_21CollectiveEpilogueFwdINS6_IJS8_SA_S9_EEENS6_IJNS7_ILi1EEESI_SI_EEESC_SE_Li256ELb1ELb1ELb0ELb0EEENS1_19SingleTileSchedulerILb1ELb0ELb1ELi128EEEEEEEEEvNT_6ParamsE,@function
        .size           _ZN7cutlass13device_kernelIN5flash19enable_sm80_to_sm89INS1_16FlashAttnFwdSm80INS1_25CollectiveMainloopFwdSm80ILi8ELi1ELb0EN4cute5tupleIJNS5_1CILi128EEENS7_ILi64EEENS7_ILi192EEEEEELi192ENS_10bfloat16_tEfNS_4arch4Sm80ELb1ELb0ELb0ELb1ELb0ELb1ELb1ELb0EEENS1_21CollectiveEpilogueFwdINS6_IJS8_SA_S9_EEENS6_IJNS7_ILi1EEESI_SI_EEESC_SE_Li256ELb1ELb1ELb0ELb0EEENS1_19SingleTileSchedulerILb1ELb0ELb1ELi128EEEEEEEEEvNT_6ParamsE,(.L_x_1293 - _ZN7cutlass13device_kernelIN5flash19enable_sm80_to_sm89INS1_16FlashAttnFwdSm80INS1_25CollectiveMainloopFwdSm80ILi8ELi1ELb0EN4cute5tupleIJNS5_1CILi128EEENS7_ILi64EEENS7_ILi192EEEEEELi192ENS_10bfloat16_tEfNS_4arch4Sm80ELb1ELb0ELb0ELb1ELb0ELb1ELb1ELb0EEENS1_21CollectiveEpilogueFwdINS6_IJS8_SA_S9_EEENS6_IJNS7_ILi1EEESI_SI_EEESC_SE_Li256ELb1ELb1ELb0ELb0EEENS1_19SingleTileSchedulerILb1ELb0ELb1ELi128EEEEEEEEEvNT_6ParamsE)
        .other          _ZN7cutlass13device_kernelIN5flash19enable_sm80_to_sm89INS1_16FlashAttnFwdSm80INS1_25CollectiveMainloopFwdSm80ILi8ELi1ELb0EN4cute5tupleIJNS5_1CILi128EEENS7_ILi64EEENS7_ILi192EEEEEELi192ENS_10bfloat16_tEfNS_4arch4Sm80ELb1ELb0ELb0ELb1ELb0ELb1ELb1ELb0EEENS1_21CollectiveEpilogueFwdINS6_IJS8_SA_S9_EEENS6_IJNS7_ILi1EEESI_SI_EEESC_SE_Li256ELb1ELb1ELb0ELb0EEENS1_19SingleTileSchedulerILb1ELb0ELb1ELi128EEEEEEEEEvNT_6ParamsE,@"STO_CUDA_ENTRY STV_DEFAULT"
_ZN7cutlass13device_kernelIN5flash19enable_sm80_to_sm89INS1_16FlashAttnFwdSm80INS1_25CollectiveMainloopFwdSm80ILi8ELi1ELb0EN4cute5tupleIJNS5_1CILi128EEENS7_ILi64EEENS7_ILi192EEEEEELi192ENS_10bfloat16_tEfNS_4arch4Sm80ELb1ELb0ELb0ELb1ELb0ELb1ELb1ELb0EEENS1_21CollectiveEpilogueFwdINS6_IJS8_SA_S9_EEENS6_IJNS7_ILi1EEESI_SI_EEESC_SE_Li256ELb1ELb1ELb0ELb0EEENS1_19SingleTileSchedulerILb1ELb0ELb1ELi128EEEEEEEEEvNT_6ParamsE:
        /* <DEDUP_REMOVED lines=16> */
.L_x_527:
        /* <DEDUP_REMOVED lines=8> */
.L_x_529:
[----:B------:R-:W-:-:S04]  /*0180*/  MOV R5, c[0x0][0x54c] ;  /* 0x0001530000057a02 */ /* 0x000fc80000000f00 */
.L_x_528:
[----:B------:R-:W-:Y:S01]  /*0190*/  USHF.L.U32 UR4, UR4, 0x7, URZ ;  /* 0x0000000704047899 */ /* 0x000fe2000800063f */
[----:B-----5:R-:W-:-:S05]  /*01a0*/  IMAD R5, R5, c[0x0][0x548], RZ ;  /* 0x0001520005057a24 */ /* 0x020fca00078e02ff */
[----:B------:R-:W-:-:S04]  /*01b0*/  MOV R92, UR4 ;  /* 0x00000004005c7c02 */ /* 0x000fc80008000f00 */
[----:B------:R-:W-:-:S04]  /*01c0*/  ISETP.GE.AND P0, PT, R92, R5, PT ;  /* 0x000000055c00720c */ /* 0x000fc80003f06270 */
[----:B------:R-:W-:Y:S01]  /*01d0*/  SEL R200, R200, 0xffffffff, !P0 ;  /* 0xffffffffc8c87807 */ /* 0x000fe20004000000 */
[----:B------:R-:W-:Y:S05]  /*01e0*/  BRA `(.L_x_530) ;  /* 0x0000013000007947 */ /* 0x000fea0003800000 */
.L_x_526:
[----:B------:R-:W-:-:S04]  /*01f0*/  ISETP.NE.U32.AND P0, PT, RZ, c[0x0][0x568], PT ;  /* 0x00015a00ff007a0c */ /* 0x000fc80003f05070 */
[----:B------:R-:W-:-:S13]  /*0200*/  ISETP.NE.AND.EX P0, PT, RZ, c[0x0][0x56c], PT, P0 ;  /* 0x00015b00ff007a0c */ /* 0x000fda0003f05300 */
[----:B------:R-:W-:Y:S05]  /*0210*/  @!P0 BRA `(.L_x_531) ;  /* 0x0000002000008947 */ /* 0x000fea0003800000 */
[----:B------:R1:W5:Y:S01]  /*0220*/  LDG.E R5, [R4.64] ;  /* 0x0000000604057981 */ /* 0x000362000c1e1900 */
[----:B------:R-:W-:Y:S05]  /*0230*/  BRA `(.L_x_532) ;  /* 0x0000009000007947 */ /* 0x000fea0003800000 */
.L_x_531:
        /* <DEDUP_REMOVED lines=8> */
.L_x_533:
[----:B------:R-:W-:-:S04]  /*02c0*/  MOV R5, c[0x0][0x54c] ;  /* 0x0001530000057a02 */ /* 0x000fc80000000f00 */
.L_x_532:
[----:B------:R-:W-:Y:S01]  /*02d0*/  USHF.L.U32 UR4, UR4, 0x7, URZ ;  /* 0x0000000704047899 */ /* 0x000fe2000800063f */
[----:B-----5:R-:W-:-:S05]  /*02e0*/  IMAD R5, R5, c[0x0][0x548], RZ ;  /* 0x0001520005057a24 */ /* 0x020fca00078e02ff */
[----:B------:R-:W-:-:S04]  /*02f0*/  MOV R92, UR4 ;  /* 0x00000004005c7c02 */ /* 0x000fc80008000f00 */
[----:B------:R-:W-:-:S04]  /*0300*/  ISETP.GE.AND P0, PT, R92, R5, PT ;  /* 0x000000055c00720c */ /* 0x000fc80003f06270 */
[----:B------:R-:W-:-:S04]  /*0310*/  SEL R200, R200, 0xffffffff, !P0 ;  /* 0xffffffffc8c87807 */ /* 0x000fc80004000000 */
.L_x_530:
        /* <DEDUP_REMOVED lines=35> */
.L_x_534:
[----:B--2---:R-:W-:-:S04]  /*0550*/  ISETP.NE.U32.AND P0, PT, RZ, c[0x0][0x368], PT ;  /* 0x0000da00ff007a0c */ /* 0x004fc80003f05070 */
[----:B------:R-:W-:-:S13]  /*0560*/  ISETP.NE.AND.EX P0, PT, RZ, c[0x0][0x36c], PT, P0 ;  /* 0x0000db00ff007a0c */ /* 0x000fda0003f05300 */
[----:B------:R-:W-:Y:S05]  /*0570*/  @!P0 BRA `(.L_x_535) ;  /* 0x0000003000008947 */ /* 0x000fea0003800000 */
[----:B------:R-:W-:-:S06]  /*0580*/  IMAD.WIDE R4, R200, R3, c[0x0][0x368] ;  /* 0x0000da00c8047625 */ /* 0x000fcc00078e0203 */
[----:B------:R1:W5:Y:S01]  /*0590*/  LDG.E R4, [R4.64] ;  /* 0x0000000604047981 */ /* 0x000362000c1e1900 */
[----:B------:R-:W-:Y:S05]  /*05a0*/  BRA `(.L_x_536) ;  /* 0x0000004000007947 */ /* 0x000fea0003800000 */
.L_x_535:
[----:B------:R-:W-:Y:S05]  /*05b0*/  @!P6 BRA `(.L_x_536) ;  /* 0x000000300000e947 */ /* 0x000fea0003800000 */
[----:B------:R-:W2:Y:S04]  /*05c0*/  LDG.E R4, [R8.64] ;  /* 0x0000000608047981 */ /* 0x000ea8000c1e1900 */
[----:B------:R-:W2:Y:S02]  /*05d0*/  LDG.E R5, [R8.64+0x4] ;  /* 0x0000040608057981 */ /* 0x000ea4000c1e1900 */
[----:B--2---:R-:W-:Y:S02]  /*05e0*/  IADD3 R4, -R4, R5, RZ ;  /* 0x0000000504047210 */ /* 0x004fe40007ffe1ff */
.L_x_536:
[----:B------:R-:W2:Y:S04]  /*05f0*/  @P3 LDG.E R0, [R6.64] ;  /* 0x0000000606003981 */ /* 0x000ea8000c1e1900 */
[----:B-1----:R-:W2:Y:S01]  /*0600*/  @P3 LDG.E R5, [R6.64+0x4] ;  /* 0x0000040606053981 */ /* 0x002ea2000c1e1900 */
[----:B------:R-:W-:Y:S01]  /*0610*/  IMAD.MOV.U32 R173, RZ, RZ, c[0x0][0x2c4] ;  /* 0x0000b100ffad7624 */ /* 0x000fe200078e00ff */
[----:B------:R-:W-:Y:S01]  /*0620*/  ISETP.NE.U32.AND P0, PT, RZ, c[0x0][0x378], PT ;  /* 0x0000de00ff007a0c */ /* 0x000fe20003f05070 */
[----:B-----5:R-:W-:-:S03]  /*0630*/  IMAD.MOV.U32 R84, RZ, RZ, R4 ;  /* 0x000000ffff547224 */ /* 0x020fc600078e0004 */
[----:B------:R-:W-:Y:S02]  /*0640*/  ISETP.NE.AND P1, PT, R173, 0x1, PT ;  /* 0x00000001ad00780c */ /* 0x000fe40003f25270 */
[----:B------:R-:W-:-:S11]  /*0650*/  ISETP.NE.AND.EX P0, PT, RZ, c[0x0][0x37c], PT, P0 ;  /* 0x0000df00ff007a0c */ /* 0x000fd60003f05300 */
[----:B------:R-:W-:Y:S02]  /*0660*/  @P1 IADD3 R2, R92, 0x7f, RZ ;  /* 0x0000007f5c021810 */ /* 0x000fe40007ffe0ff */
[----:B------:R-:W-:-:S04]  /*0670*/  @P0 IMAD.WIDE R8, R200, R3, c[0x0][0x378] ;  /* 0x0000de00c8080625 */ /* 0x000fc800078e0203 */
[----:B------:R-:W-:Y:S01]  /*0680*/  @P1 IMAD.HI.U32 R2, R2, c[0x0][0x2c8], RZ ;  /* 0x0000b20002021a27 */ /* 0x000fe200078e00ff */
[----:B------:R1:W5:Y:S03]  /*0690*/  @P0 LDG.E R84, [R8.64] ;  /* 0x0000000608540981 */ /* 0x000366000c1e1900 */
[----:B--2---:R-:W-:Y:S01]  /*06a0*/  @P3 IMAD.IADD R148, R5, 0x1, -R0 ;  /* 0x0000000105943824 */ /* 0x004fe200078e0a00 */
[----:B------:R-:W-:Y:S01]  /*06b0*/  P2R R0, PR, RZ, 0x2 ;  /* 0x00000002ff007803 */ /* 0x000fe20000000000 */
[----:B------:R-:W-:Y:S01]  /*06c0*/  IMAD.IADD R5, R4, 0x1, -R147 ;  /* 0x0000000104057824 */ /* 0x000fe200078e0a93 */
[----:B------:R-:W-:Y:S02]  /*06d0*/  IADD3 R0, R92, 0x7f, RZ ;  /* 0x0000007f5c007810 */ /* 0x000fe40007ffe0ff */
[----:B------:R-:W-:Y:S01]  /*06e0*/  @P1 SHF.R.U32.HI R0, RZ, c[0x0][0x2cc], R2 ;  /* 0x0000b300ff001a19 */ /* 0x000fe20000011602 */
[----:B------:R-:W-:-:S05]  /*06f0*/  IMAD.IADD R172, R5, 0x1, R148 ;  /* 0x0000000105ac7824 */ /* 0x000fca00078e0294 */
[C---:B------:R-:W-:Y:S02]  /*0700*/  IADD3 R105, R172.reuse, 0x40, -R175 ;  /* 0x00000040ac697810 */ /* 0x040fe40007ffe8af */
[----:B-1----:R-:W-:-:S03]  /*0710*/  IADD3 R9, R172, 0x3f, RZ ;  /* 0x0000003fac097810 */ /* 0x002fc60007ffe0ff */
[----:B------:R-:W-:Y:S01]  /*0720*/  IMAD.IADD R7, R105, 0x1, R0 ;  /* 0x0000000169077824 */ /* 0x000fe200078e0200 */
[----:B------:R-:W-:-:S04]  /*0730*/  SHF.R.S32.HI R2, RZ, 0x1f, R9 ;  /* 0x0000001fff027819 */ /* 0x000fc80000011409 */
[----:B------:R-:W-:Y:S02]  /*0740*/  SHF.R.S32.HI R0, RZ, 0x1f, R7 ;  /* 0x0000001fff007819 */ /* 0x000fe40000011407 */
[----:B------:R-:W-:Y:S02]  /*0750*/  LEA.HI R2, R2, R9, RZ, 0x6 ;  /* 0x0000000902027211 */ /* 0x000fe400078f30ff */
[----:B------:R-:W-:Y:S02]  /*0760*/  LEA.HI R0, R0, R7, RZ, 0x6 ;  /* 0x0000000700007211 */ /* 0x000fe400078f30ff */
[----:B------:R-:W-:Y:S02]  /*0770*/  SHF.R.S32.HI R106, RZ, 0x6, R2 ;  /* 0x00000006ff6a7819 */ /* 0x000fe40000011402 */
[----:B------:R-:W-:Y:S01]  /*0780*/  SHF.R.S32.HI R7, RZ, 0x6, R0 ;  /* 0x00000006ff077819 */ /* 0x000fe20000011400 */
[----:B------:R-:W-:-:S03]  /*0790*/  IMAD.MOV R0, RZ, RZ, -R5 ;  /* 0x000000ffff007224 */ /* 0x000fc600078e0a05 */
[----:B------:R-:W-:Y:S02]  /*07a0*/  IMNMX R2, R106, R7, PT ;  /* 0x000000076a027217 */ /* 0x000fe40003800200 */
[----:B------:R-:W-:-:S03]  /*07b0*/  IMNMX R0, RZ, R0, !PT ;  /* 0x00000000ff007217 */ /* 0x000fc60007800200 */
[----:B------:R-:W-:Y:S01]  /*07c0*/  IMAD R5, R2, 0x40, -R5 ;  /* 0x0000004002057824 */ /* 0x000fe200078e0a05 */
[----:B------:R-:W-:-:S04]  /*07d0*/  SHF.R.U32.HI R104, RZ, 0x6, R0 ;  /* 0x00000006ff687819 */ /* 0x000fc80000011600 */
[----:B------:R-:W-:Y:S01]  /*07e0*/  IMNMX R5, R5, R148, PT ;  /* 0x0000009405057217 */ /* 0x000fe20003800200 */
[----:B------:R-:W-:-:S03]  /*07f0*/  IMAD.MOV.U32 R11, RZ, RZ, R104 ;  /* 0x000000ffff0b7224 */ /* 0x000fc600078e0068 */
[----:B------:R-:W-:-:S13]  /*0800*/  ISETP.GT.AND P0, PT, R5, R0, PT ;  /* 0x000000000500720c */ /* 0x000fda0003f04270 */
[----:B------:R-:W-:-:S04]  /*0810*/  @P0 IADD3 R5, R5, 0x3f, RZ ;  /* 0x0000003f05050810 */ /* 0x000fc80007ffe0ff */
[----:B------:R-:W-:-:S04]  /*0820*/  @P0 SHF.R.S32.HI R0, RZ, 0x1f, R5 ;  /* 0x0000001fff000819 */ /* 0x000fc80000011405 */
[----:B------:R-:W-:-:S04]  /*0830*/  @P0 LEA.HI R0, R0, R5, RZ, 0x6 ;  /* 0x0000000500000211 */ /* 0x000fc800078f30ff */
[----:B------:R-:W-:-:S04]  /*0840*/  @P0 SHF.R.S32.HI R11, RZ, 0x6, R0 ;  /* 0x00000006ff0b0819 */ /* 0x000fc80000011400 */
[----:B------:R-:W-:-:S13]  /*0850*/  ISETP.GT.AND P0, PT, R11, R104, PT ;  /* 0x000000680b00720c */ /* 0x000fda0003f04270 */
[----:B------:R-:W-:Y:S05]  /*0860*/  @!P0 BRA `(.L_x_537) ;  /* 0x0000531000008947 */ /* 0x000fea0003800000 */
[----:B------:R-:W-:Y:S01]  /*0870*/  SHF.R.S32.HI R2, RZ, 0x1f, R83 ;  /* 0x0000001fff027819 */ /* 0x000fe20000011453 */
[----:B------:R-:W-:Y:S01]  /*0880*/  IMAD.MOV.U32 R114, RZ, RZ, 0x6 ;  /* 0x00000006ff727424 */ /* 0x000fe200078e00ff */
[----:B------:R-:W-:Y:S02]  /*0890*/  SHF.R.S32.HI R0, RZ, 0x1f, R102 ;  /* 0x0000001fff007819 */ /* 0x000fe40000011466 */
[----:B------:R-:W-:Y:S02]  /*08a0*/  LEA.HI R9, R2, R83, RZ, 0x3 ;  /* 0x0000005302097211 */ /* 0x000fe400078f18ff */
[----:B------:R-:W-:Y:S02]  /*08b0*/  IADD3 R141, R11, -0x1, RZ ;  /* 0xffffffff0b8d7810 */ /* 0x000fe40007ffe0ff */
[----:B------:R-:W-:Y:S02]  /*08c0*/  LOP3.LUT R26, R9, 0x1ffffff8, RZ, 0xc0, !PT ;  /* 0x1ffffff8091a7812 */ /* 0x000fe400078ec0ff */
[----:B------:R-:W-:-:S02]  /*08d0*/  SHF.R.S32.HI R9, RZ, 0x3, R9 ;  /* 0x00000003ff097819 */ /* 0x000fc40000011409 */
[----:B------:R-:W-:Y:S01]  /*08e0*/  SEL R160, R200, RZ, !P3 ;  /* 0x000000ffc8a07207 */ /* 0x000fe20005800000 */
[----:B------:R-:W-:Y:S01]  /*08f0*/  IMAD.IADD R26, R83, 0x1, -R26 ;  /* 0x00000001531a7824 */ /* 0x000fe200078e0a1a */
[C---:B------:R-:W-:Y:S01]  /*0900*/  IADD3 R102, P0, R9.reuse, R102, RZ ;  /* 0x0000006609667210 */ /* 0x040fe20007f1e0ff */
[----:B------:R-:W-:Y:S01]  /*0910*/  IMAD.IADD R100, R148, 0x1, -R9 ;  /* 0x0000000194647824 */ /* 0x000fe200078e0a09 */
[----:B------:R-:W-:Y:S01]  /*0920*/  SHF.R.S32.HI R15, RZ, 0x1f, R141 ;  /* 0x0000001fff0f7819 */ /* 0x000fe2000001148d */
[----:B------:R-:W-:Y:S01]  /*0930*/  IMAD.SHL.U32 R26, R26, 0x8, RZ ;  /* 0x000000081a1a7824 */ /* 0x000fe200078e00ff */
[----:B------:R-:W-:Y:S01]  /*0940*/  LEA.HI.X.SX32 R101, R9, R0, 0x1, P0 ;  /* 0x0000000009657211 */ /* 0x000fe200000f0eff */
[----:B------:R-:W-:Y:S01]  /*0950*/  IMAD R0, R85, c[0x0][0x240], RZ ;  /* 0x0000900055007a24 */ /* 0x000fe200078e02ff */
[----:B------:R-:W-:Y:S01]  /*0960*/  LEA.HI R10, R2, R83, RZ, 0x6 ;  /* 0x00000053020a7211 */ /* 0x000fe200078f30ff */
[----:B------:R-:W-:Y:S01]  /*0970*/  IMAD.SHL.U32 R11, R9, 0x40, RZ ;  /* 0x00000040090b7824 */ /* 0x000fe200078e00ff */
[--C-:B------:R-:W-:Y:S01]  /*0980*/  SHF.R.S32.HI R27, RZ, 0x1f, R26.reuse ;  /* 0x0000001fff1b7819 */ /* 0x100fe2000001141a */
[----:B------:R-:W-:Y:S01]  /*0990*/  IMAD R5, R101, c[0x0][0x238], RZ ;  /* 0x00008e0065057a24 */ /* 0x000fe200078e02ff */
[----:B------:R-:W-:Y:S01]  /*09a0*/  IADD3 R9, R26, 0x40, RZ ;  /* 0x000000401a097810 */ /* 0x000fe20007ffe0ff */
[----:B------:R-:W-:Y:S01]  /*09b0*/  IMAD.SHL.U32 R10, R10, 0x8, RZ ;  /* 0x000000080a0a7824 */ /* 0x000fe200078e00ff */
[----:B------:R-:W-:Y:S01]  /*09c0*/  LOP3.LUT R11, R11, 0x1c0, RZ, 0xc0, !PT ;  /* 0x000001c00b0b7812 */ /* 0x000fe200078ec0ff */
[----:B------:R-:W-:Y:S01]  /*09d0*/  IMAD R5, R102, c[0x0][0x23c], R5 ;  /* 0x00008f0066057a24 */ /* 0x000fe200078e0205 */
[----:B------:R-:W-:Y:S01]  /*09e0*/  ISETP.GE.AND P5, PT, R26, c[0x0][0x1d4], PT ;  /* 0x000075001a007a0c */ /* 0x000fe20003fa6270 */
[----:B------:R-:W-:Y:S01]  /*09f0*/  IMAD.WIDE.U32 R6, R102, c[0x0][0x238], R26 ;  /* 0x00008e0066067a25 */ /* 0x000fe200078e001a */
[----:B------:R-:W-:-:S03]  /*0a00*/  ISETP.GE.AND P4, PT, R9, c[0x0][0x1d4], PT ;  /* 0x0000750009007a0c */ /* 0x000fc60003f86270 */
[----:B------:R-:W-:Y:S01]  /*0a10*/  IMAD.IADD R163, R7, 0x1, R5 ;  /* 0x0000000107a37824 */ /* 0x000fe200078e0205 */
[----:B------:R-:W-:Y:S01]  /*0a20*/  SHF.R.S32.HI R5, RZ, 0x1f, R200 ;  /* 0x0000001fff057819 */ /* 0x000fe200000114c8 */
[----:B------:R-:W-:Y:S02]  /*0a30*/  IMAD.MOV.U32 R162, RZ, RZ, R6 ;  /* 0x000000ffffa27224 */ /* 0x000fe400078e0006 */
[----:B------:R-:W-:Y:S01]  /*0a40*/  IMAD R7, R199, c[0x0][0x244], R0 ;  /* 0x00009100c7077a24 */ /* 0x000fe200078e0200 */
[----:B------:R-:W-:Y:S01]  /*0a50*/  SEL R99, R5, RZ, !P3 ;  /* 0x000000ff05637207 */ /* 0x000fe20005800000 */
[----:B------:R-:W-:Y:S01]  /*0a60*/  IMAD.WIDE.U32 R162, R199, c[0x0][0x240], R162 ;  /* 0x00009000c7a27a25 */ /* 0x000fe200078e00a2 */
[----:B------:R-:W-:Y:S02]  /*0a70*/  LOP3.LUT R0, R11, 0x38, R26, 0xf8, !PT ;  /* 0x000000380b007812 */ /* 0x000fe400078ef81a */
[----:B------:R-:W-:Y:S01]  /*0a80*/  SHF.R.U32.HI R11, RZ, 0x3, R11 ;  /* 0x00000003ff0b7819 */ /* 0x000fe2000001160b */
[----:B------:R-:W-:-:S02]  /*0a90*/  IMAD.IADD R163, R163, 0x1, R7 ;  /* 0x00000001a3a37824 */ /* 0x000fc400078e0207 */
[----:B------:R-:W-:Y:S01]  /*0aa0*/  IMAD.MOV.U32 R7, RZ, RZ, c[0x0][0x238] ;  /* 0x00008e00ff077624 */ /* 0x000fe200078e00ff */
[----:B------:R-:W-:Y:S01]  /*0ab0*/  LOP3.LUT R11, R0, R11, RZ, 0x3c, !PT ;  /* 0x0000000b000b7212 */ /* 0x000fe200078e3cff */
[----:B------:R-:W-:Y:S02]  /*0ac0*/  IMAD R6, R141, -0x40, R100 ;  /* 0xffffffc08d067824 */ /* 0x000fe400078e0264 */
[----:B------:R-:W-:Y:S01]  /*0ad0*/  IMAD R169, R99, c[0x0][0x248], RZ ;  /* 0x0000920063a97a24 */ /* 0x000fe200078e02ff */
[----:B------:R-:W-:Y:S01]  /*0ae0*/  SHF.L.U64.HI R108, R7, R114, c[0x0][0x23c] ;  /* 0x00008f00076c7619 */ /* 0x000fe20000010272 */
[----:B------:R-:W-:Y:S01]  /*0af0*/  IMAD.WIDE.U32 R162, R160, c[0x0][0x248], R162 ;  /* 0x00009200a0a27a25 */ /* 0x000fe200078e00a2 */
[----:B------:R-:W-:Y:S02]  /*0b00*/  ISETP.GE.AND P1, PT, R6, 0x1, PT ;  /* 0x000000010600780c */ /* 0x000fe40003f26270 */
[----:B------:R-:W-:Y:S01]  /*0b10*/  LOP3.LUT R10, R11, 0xfffffe00, R10, 0xf8, !PT ;  /* 0xfffffe000b0a7812 */ /* 0x000fe200078ef80a */
[----:B------:R-:W-:-:S02]  /*0b20*/  IMAD R169, R160, c[0x0][0x24c], R169 ;  /* 0x00009300a0a97a24 */ /* 0x000fc400078e02a9 */
[----:B------:R-:W-:Y:S02]  /*0b30*/  IMAD.SHL.U32 R109, R7, 0x40, RZ ;  /* 0x00000040076d7824 */ /* 0x000fe400078e00ff */
[----:B------:R-:W-:Y:S02]  /*0b40*/  IMAD R8, R108, R141, RZ ;  /* 0x0000008d6c087224 */ /* 0x000fe400078e02ff */
[----:B------:R-:W-:Y:S02]  /*0b50*/  IMAD.IADD R169, R163, 0x1, R169 ;  /* 0x00000001a3a97824 */ /* 0x000fe400078e02a9 */
[----:B------:R-:W-:Y:S02]  /*0b60*/  IMAD.MOV.U32 R168, RZ, RZ, R162 ;  /* 0x000000ffffa87224 */ /* 0x000fe400078e00a2 */
[-C--:B------:R-:W-:Y:S01]  /*0b70*/  IMAD R15, R15, R109.reuse, R8 ;  /* 0x0000006d0f0f7224 */ /* 0x080fe200078e0208 */
[----:B------:R-:W-:Y:S01]  /*0b80*/  IADD3 R8, R26, 0x80, RZ ;  /* 0x000000801a087810 */ /* 0x000fe20007ffe0ff */
[----:B------:R-:W-:-:S03]  /*0b90*/  IMAD.WIDE.U32 R12, R141, R109, R168 ;  /* 0x0000006d8d0c7225 */ /* 0x000fc600078e00a8 */
[----:B------:R-:W-:Y:S01]  /*0ba0*/  ISETP.GE.AND P3, PT, R8, c[0x0][0x1d4], PT ;  /* 0x0000750008007a0c */ /* 0x000fe20003f66270 */
[----:B------:R-:W-:Y:S01]  /*0bb0*/  IMAD.IADD R0, R13, 0x1, R15 ;  /* 0x000000010d007824 */ /* 0x000fe200078e020f */
[----:B------:R-:W-:Y:S01]  /*0bc0*/  @P1 LEA R14, P0, R12, c[0x0][0x220], 0x1 ;  /* 0x000088000c0e1a11 */ /* 0x000fe200078008ff */
[----:B------:R-:W-:Y:S02]  /*0bd0*/  IMAD.SHL.U32 R139, R10, 0x2, RZ ;  /* 0x000000020a8b7824 */ /* 0x000fe400078e00ff */
[C---:B------:R-:W-:Y:S01]  /*0be0*/  IMAD.SHL.U32 R118, R7.reuse, 0x20, RZ ;  /* 0x0000002007767824 */ /* 0x040fe200078e00ff */
[----:B------:R-:W-:Y:S02]  /*0bf0*/  @P1 LEA.HI.X R15, R12, c[0x0][0x224], R0, 0x1, P0 ;  /* 0x000089000c0f1a11 */ /* 0x000fe400000f0c00 */
[----:B------:R-:W-:Y:S01]  /*0c00*/  ISETP.GT.AND P0, PT, R6, 0x20, PT ;  /* 0x000000200600780c */ /* 0x000fe20003f04270 */
[----:B------:R-:W-:Y:S02]  /*0c10*/  IMAD.MOV.U32 R6, RZ, RZ, 0x5 ;  /* 0x00000005ff067424 */ /* 0x000fe400078e00ff */
[----:B------:R-:W-:Y:S01]  /*0c20*/  @!PT LDS RZ, [RZ] ;  /* 0x00000000fffff984 */ /* 0x000fe20000000800 */
[----:B------:R-:W-:Y:S01]  /*0c30*/  @!PT LDS RZ, [RZ] ;  /* 0x00000000fffff984 */ /* 0x000fe20000000800 */
[----:B------:R-:W-:Y:S01]  /*0c40*/  @!PT LDS RZ, [RZ] ;  /* 0x00000000fffff984 */ /* 0x000fe20000000800 */
[----:B------:R1:W-:Y:S03]  /*0c50*/  @P1 LDGSTS.E.BYPASS.LTC128B.128 [R139+0x6100], [R14.64], !P5 ;  /* 0x061000000e8b1fae */ /* 0x0003e6000e901d46 */
[----:B------:R-:W-:Y:S01]  /*0c60*/  SHF.L.U64.HI R117, R7, R6, c[0x0][0x23c] ;  /* 0x00008f0007757619 */ /* 0x000fe20000010206 */
[----:B------:R1:W-:Y:S04]  /*0c70*/  @P1 LDGSTS.E.BYPASS.LTC128B.128 [R139+0x8100], [R14.64+0x80], !P4 ;  /* 0x081000800e8b1fae */ /* 0x0003e8000e101d46 */
[----:B------:R1:W-:Y:S02]  /*0c80*/  @P1 LDGSTS.E.BYPASS.LTC128B.128 [R139+0xa100], [R14.64+0x100], !P3 ;  /* 0x0a1001000e8b1fae */ /* 0x0003e4000d901d46 */
[----:B------:R-:W-:-:S05]  /*0c90*/  @P0 IADD3 R12, P1, R118, R12, RZ ;  /* 0x0000000c760c0210 */ /* 0x000fca0007f3e0ff */
[----:B------:R-:W-:Y:S01]  /*0ca0*/  @P0 IMAD.X R7, R117, 0x1, R0, P1 ;  /* 0x0000000175070824 */ /* 0x000fe200008e0600 */
[----:B------:R-:W-:-:S04]  /*0cb0*/  @P0 LEA R8, P1, R12, c[0x0][0x220], 0x1 ;  /* 0x000088000c080a11 */ /* 0x000fc800078208ff */
[----:B------:R-:W-:Y:S02]  /*0cc0*/  @P0 LEA.HI.X R9, R12, c[0x0][0x224], R7, 0x1, P1 ;  /* 0x000089000c090a11 */ /* 0x000fe400008f0c07 */
[----:B------:R-:W-:Y:S02]  /*0cd0*/  ISETP.NE.U32.AND P1, PT, RZ, c[0x0][0x340], PT ;  /* 0x0000d000ff007a0c */ /* 0x000fe40003f25070 */
[----:B------:R-:W-:Y:S01]  /*0ce0*/  LEA.HI R0, R2, R83, RZ, 0x2 ;  /* 0x0000005302007211 */ /* 0x000fe200078f10ff */
[----:B------:R-:W-:Y:S01]  /*0cf0*/  IMAD.IADD R22, R144, 0x1, R4 ;  /* 0x0000000190167824 */ /* 0x000fe200078e0204 */
[----:B------:R-:W-:Y:S01]  /*0d00*/  ISETP.NE.AND.EX P1, PT, RZ, c[0x0][0x344], PT, P1 ;  /* 0x0000d100ff007a0c */ /* 0x000fe20003f25310 */
[----:B------:R-:W-:Y:S01]  /*0d10*/  IMAD.MOV.U32 R107, RZ, RZ, c[0x0][0x27c] ;  /* 0x00009f00ff6b7624 */ /* 0x000fe200078e00ff */
[----:B------:R2:W-:Y:S01]  /*0d20*/  @P0 LDGSTS.E.BYPASS.LTC128B.128 [R139+0x7100], [R8.64], !P5 ;  /* 0x07100000088b0fae */ /* 0x0005e2000e901d46 */
[----:B------:R-:W-:Y:S01]  /*0d30*/  LOP3.LUT R18, R0, 0xfffffffc, RZ, 0xc0, !PT ;  /* 0xfffffffc00127812 */ /* 0x000fe200078ec0ff */
[----:B------:R-:W-:-:S02]  /*0d40*/  IMAD.WIDE.U32 R10, R22, c[0x0][0x1e0], RZ ;  /* 0x00007800160a7a25 */ /* 0x000fc400078e00ff */
[----:B------:R2:W-:Y:S07]  /*0d50*/  @P0 LDGSTS.E.BYPASS.LTC128B.128 [R139+0x9100], [R8.64+0x80], !P4 ;  /* 0x09100080088b0fae */ /* 0x0005ee000e101d46 */
[----:B------:R-:W-:Y:S01]  /*0d60*/  @P1 IMAD.WIDE R12, R200, R3, c[0x0][0x340] ;  /* 0x0000d000c80c1625 */ /* 0x000fe200078e0203 */
[----:B------:R2:W-:Y:S01]  /*0d70*/  @P0 LDGSTS.E.BYPASS.LTC128B.128 [R139+0xb100], [R8.64+0x100], !P3 ;  /* 0x0b100100088b0fae */ /* 0x0005e2000d901d46 */
[----:B------:R-:W-:-:S03]  /*0d80*/  ISETP.GE.AND P0, PT, R107, 0x1, PT ;  /* 0x000000016b00780c */ /* 0x000fc60003f06270 */
[----:B------:R-:W0:Y:S04]  /*0d90*/  LDGDEPBAR ;  /* 0x00000000000079af */ /* 0x000e280000000000 */
[----:B------:R3:W4:Y:S01]  /*0da0*/  @P1 LDG.E R6, [R12.64] ;  /* 0x000000060c061981 */ /* 0x000722000c1e1900 */
[----:B------:R-:W-:Y:S01]  /*0db0*/  SHF.R.S32.HI R3, RZ, 0x1f, R22 ;  /* 0x0000001fff037819 */ /* 0x000fe20000011416 */
[----:B------:R-:W-:Y:S01]  /*0dc0*/  IMAD.IADD R18, R83, 0x1, -R18 ;  /* 0x0000000153127824 */ /* 0x000fe200078e0a12 */
[----:B------:R-:W-:Y:S01]  /*0dd0*/  P2R R4, PR, RZ, 0x1 ;  /* 0x00000001ff047803 */ /* 0x000fe20000000000 */
[----:B------:R-:W-:Y:S01]  /*0de0*/  IMAD R24, R85, c[0x0][0x260], RZ ;  /* 0x0000980055187a24 */ /* 0x000fe200078e02ff */
[--C-:B------:R-:W-:Y:S01]  /*0df0*/  SHF.R.S32.HI R145, RZ, 0x2, R0.reuse ;  /* 0x00000002ff917819 */ /* 0x100fe20000011400 */
[----:B------:R-:W-:Y:S01]  /*0e00*/  IMAD.SHL.U32 R16, R18, 0x4, RZ ;  /* 0x0000000412107824 */ /* 0x000fe200078e00ff */
[----:B------:R-:W-:Y:S01]  /*0e10*/  SHF.R.S32.HI R0, RZ, 0x1f, R0 ;  /* 0x0000001fff007819 */ /* 0x000fe20000011400 */
[----:B------:R-:W-:Y:S01]  /*0e20*/  IMAD R7, R3, c[0x0][0x1e0], RZ ;  /* 0x0000780003077a24 */ /* 0x000fe200078e02ff */
[----:B------:R-:W-:Y:S01]  /*0e30*/  LEA.HI R2, R2, R83, RZ, 0x5 ;  /* 0x0000005302027211 */ /* 0x000fe200078f28ff */
[----:B------:R-:W-:Y:S01]  /*0e40*/  IMAD.SHL.U32 R18, R18, 0x8, RZ ;  /* 0x0000000812127824 */ /* 0x000fe200078e00ff */
[----:B-1----:R-:W-:Y:S01]  /*0e50*/  IADD3 R15, R16, 0x20, RZ ;  /* 0x00000020100f7810 */ /* 0x002fe20007ffe0ff */
[----:B------:R-:W-:Y:S01]  /*0e60*/  IMAD R20, R22, c[0x0][0x1e4], R7 ;  /* 0x0000790016147a24 */ /* 0x000fe200078e0207 */
[----:B------:R-:W-:Y:S01]  /*0e70*/  IADD3 R14, R16, 0x40, RZ ;  /* 0x00000040100e7810 */ /* 0x000fe20007ffe0ff */
[----:B------:R-:W-:Y:S01]  /*0e80*/  IMAD R24, R199, c[0x0][0x264], R24 ;  /* 0x00009900c7187a24 */ /* 0x000fe200078e0218 */
[----:B------:R-:W-:Y:S01]  /*0e90*/  ISETP.GE.AND P0, PT, R18, c[0x0][0x27c], PT ;  /* 0x00009f0012007a0c */ /* 0x000fe20003f06270 */
[----:B------:R-:W-:Y:S01]  /*0ea0*/  IMAD.IADD R21, R11, 0x1, R20 ;  /* 0x000000010b157824 */ /* 0x000fe200078e0214 */
[----:B------:R-:W-:Y:S01]  /*0eb0*/  SHF.R.S32.HI R19, RZ, 0x1f, R18 ;  /* 0x0000001fff137819 */ /* 0x000fe20000011412 */
[----:B------:R-:W-:Y:S01]  /*0ec0*/  IMAD.MOV.U32 R20, RZ, RZ, R10 ;  /* 0x000000ffff147224 */ /* 0x000fe200078e000a */
[----:B------:R-:W-:Y:S01]  /*0ed0*/  LEA.HI R0, R0, R145, RZ, 0x3 ;  /* 0x0000009100007211 */ /* 0x000fe200078f18ff */
[----:B--2---:R-:W-:Y:S01]  /*0ee0*/  IMAD.SHL.U32 R9, R107, 0x2, RZ ;  /* 0x000000026b097824 */ /* 0x004fe200078e00ff */
[----:B------:R-:W-:Y:S01]  /*0ef0*/  SHF.R.S32.HI R17, RZ, 0x1f, R16 ;  /* 0x0000001fff117819 */ /* 0x000fe20000011410 */
[----:B------:R-:W-:Y:S01]  /*0f00*/  IMAD R164, R85, c[0x0][0x1e8], RZ ;  /* 0x00007a0055a47a24 */ /* 0x000fe200078e02ff */
[----:B------:R-:W-:Y:S01]  /*0f10*/  LOP3.LUT R0, R0, 0xfffffff8, RZ, 0xc0, !PT ;  /* 0xfffffff800007812 */ /* 0x000fe200078ec0ff */
[----:B------:R-:W-:Y:S01]  /*0f20*/  IMAD.WIDE.U32 R20, R199, c[0x0][0x1e8], R20 ;  /* 0x00007a00c7147a25 */ /* 0x000fe200078e0014 */
[C---:B------:R-:W-:Y:S01]  /*0f30*/  IADD3 R10, -R9.reuse, c[0x0][0x1d4], RZ ;  /* 0x00007500090a7a10 */ /* 0x040fe20007ffe1ff */
[----:B------:R-:W-:Y:S01]  /*0f40*/  ULDC.U8 UR4, c[0x0][0x298] ;  /* 0x0000a60000047ab9 */ /* 0x000fe20000000000 */
[----:B-----5:R-:W-:Y:S01]  /*0f50*/  SHF.R.S32.HI R89, RZ, 0x1f, R84 ;  /* 0x0000001fff597819 */ /* 0x020fe20000011454 */
[C---:B---3--:R-:W-:Y:S01]  /*0f60*/  IMAD.IADD R13, R16.reuse, 0x1, R15 ;  /* 0x00000001100d7824 */ /* 0x048fe200078e020f */
[----:B------:R-:W-:Y:S01]  /*0f70*/  SEL R4, R9, R10, !P0 ;  /* 0x0000000a09047207 */ /* 0x000fe20004000000 */
[----:B------:R-:W-:Y:S01]  /*0f80*/  IMAD.IADD R12, R16, 0x1, R14 ;  /* 0x00000001100c7824 */ /* 0x000fe200078e020e */
[C---:B------:R-:W-:Y:S01]  /*0f90*/  IADD3 R143, R18.reuse, 0x60, RZ ;  /* 0x00000060128f7810 */ /* 0x040fe20007ffe0ff */
[----:B------:R-:W-:Y:S01]  /*0fa0*/  IMAD R164, R199, c[0x0][0x1ec], R164 ;  /* 0x00007b00c7a47a24 */ /* 0x000fe200078e02a4 */
[----:B------:R-:W-:Y:S01]  /*0fb0*/  SHF.R.S32.HI R135, RZ, 0x1f, R4 ;  /* 0x0000001fff877819 */ /* 0x000fe20000011404 */
[----:B------:R-:W-:Y:S01]  /*0fc0*/  IMAD.WIDE.U32 R166, R145, c[0x0][0x1e0], RZ ;  /* 0x0000780091a67a25 */ /* 0x000fe200078e00ff */
[----:B------:R-:W-:-:S02]  /*0fd0*/  IADD3 R142, R18, 0x80, RZ ;  /* 0x00000080128e7810 */ /* 0x000fc40007ffe0ff */
[----:B------:R-:W-:Y:S01]  /*0fe0*/  LEA.HI R135, R135, R4, RZ, 0x4 ;  /* 0x0000000487877211 */ /* 0x000fe200078f20ff */
[----:B------:R-:W-:Y:S01]  /*0ff0*/  IMAD.IADD R165, R21, 0x1, R164 ;  /* 0x0000000115a57824 */ /* 0x000fe200078e02a4 */
[----:B------:R-:W-:Y:S01]  /*1000*/  IADD3 R140, R18, 0xa0, RZ ;  /* 0x000000a0128c7810 */ /* 0x000fe20007ffe0ff */
[----:B------:R-:W-:Y:S01]  /*1010*/  IMAD.MOV.U32 R164, RZ, RZ, R20 ;  /* 0x000000ffffa47224 */ /* 0x000fe200078e0014 */
[----:B------:R-:W-:Y:S01]  /*1020*/  SHF.R.S32.HI R20, RZ, 0x1f, R145 ;  /* 0x0000001fff147819 */ /* 0x000fe20000011491 */
[C---:B------:R-:W-:Y:S01]  /*1030*/  IMAD.IADD R119, R145.reuse, 0x1, -R0 ;  /* 0x0000000191777824 */ /* 0x040fe200078e0a00 */
[----:B------:R-:W-:Y:S01]  /*1040*/  SHF.R.S32.HI R135, RZ, 0x4, R135 ;  /* 0x00000004ff877819 */ /* 0x000fe20000011487 */
[----:B------:R-:W-:Y:S01]  /*1050*/  IMAD.SHL.U32 R2, R2, 0x10, RZ ;  /* 0x0000001002027824 */ /* 0x000fe200078e00ff */
[----:B------:R-:W-:Y:S01]  /*1060*/  IADD3 R11, R16, 0x30, RZ ;  /* 0x00000030100b7810 */ /* 0x000fe20007ffe0ff */
[C---:B------:R-:W-:Y:S02]  /*1070*/  IMAD R152, R20.reuse, c[0x0][0x280], RZ ;  /* 0x0000a00014987a24 */ /* 0x040fe400078e02ff */
[----:B------:R-:W-:Y:S01]  /*1080*/  IMAD R150, R20, c[0x0][0x290], RZ ;  /* 0x0000a40014967a24 */ /* 0x000fe200078e02ff */
[----:B------:R-:W-:Y:S01]  /*1090*/  LOP3.LUT R2, R2, 0xfffffe00, RZ, 0xc0, !PT ;  /* 0xfffffe0002027812 */ /* 0x000fe200078ec0ff */
[----:B------:R-:W-:-:S02]  /*10a0*/  IMAD R152, R145, c[0x0][0x284], R152 ;  /* 0x0000a10091987a24 */ /* 0x000fc400078e0298 */
[----:B------:R-:W-:-:S04]  /*10b0*/  IMAD.WIDE.U32 R156, R145, c[0x0][0x280], R16 ;  /* 0x0000a000919c7a25 */ /* 0x000fc800078e0010 */
[C---:B------:R-:W-:Y:S02]  /*10c0*/  IMAD R150, R145.reuse, c[0x0][0x294], R150 ;  /* 0x0000a50091967a24 */ /* 0x040fe400078e0296 */
[----:B------:R-:W-:-:S04]  /*10d0*/  IMAD.WIDE.U32 R154, R145, c[0x0][0x290], R16 ;  /* 0x0000a400919a7a25 */ /* 0x000fc800078e0010 */
[----:B------:R-:W-:-:S04]  /*10e0*/  IMAD.WIDE.U32 R28, R145, c[0x0][0x280], R18 ;  /* 0x0000a000911c7a25 */ /* 0x000fc800078e0012 */
[----:B------:R-:W-:Y:S02]  /*10f0*/  IMAD.IADD R157, R157, 0x1, R152 ;  /* 0x000000019d9d7824 */ /* 0x000fe400078e0298 */
[----:B------:R-:W-:Y:S02]  /*1100*/  IMAD.IADD R155, R155, 0x1, R150 ;  /* 0x000000019b9b7824 */ /* 0x000fe400078e0296 */
[----:B------:R-:W-:Y:S02]  /*1110*/  IMAD.IADD R153, R152, 0x1, R29 ;  /* 0x0000000198997824 */ /* 0x000fe400078e021d */
[----:B------:R-:W-:Y:S02]  /*1120*/  IMAD R99, R99, c[0x0][0x268], RZ ;  /* 0x00009a0063637a24 */ /* 0x000fe400078e02ff */
[----:B------:R-:W-:Y:S02]  /*1130*/  IMAD.MOV.U32 R152, RZ, RZ, R28 ;  /* 0x000000ffff987224 */ /* 0x000fe400078e001c */
[----:B------:R-:W-:-:S02]  /*1140*/  IMAD.MOV.U32 R111, RZ, RZ, c[0x0][0x1e0] ;  /* 0x00007800ff6f7624 */ /* 0x000fc400078e00ff */
[----:B------:R-:W-:Y:S02]  /*1150*/  IMAD.MOV.U32 R113, RZ, RZ, c[0x0][0x280] ;  /* 0x0000a000ff717624 */ /* 0x000fe400078e00ff */
[----:B------:R-:W-:Y:S01]  /*1160*/  IMAD.MOV.U32 R115, RZ, RZ, c[0x0][0x290] ;  /* 0x0000a400ff737624 */ /* 0x000fe200078e00ff */
[-C--:B------:R-:W-:Y:S01]  /*1170*/  SHF.L.U64.HI R110, R111, R114.reuse, c[0x0][0x1e4] ;  /* 0x000079006f6e7619 */ /* 0x080fe20000010272 */
[----:B------:R-:W-:Y:S01]  /*1180*/  IMAD R99, R160, c[0x0][0x26c], R99 ;  /* 0x00009b00a0637a24 */ /* 0x000fe200078e0263 */
[-C--:B------:R-:W-:Y:S01]  /*1190*/  SHF.L.U64.HI R112, R113, R114.reuse, c[0x0][0x284] ;  /* 0x0000a10071707619 */ /* 0x080fe20000010272 */
[----:B------:R-:W-:Y:S01]  /*11a0*/  IMAD.WIDE.U32 R154, R84, c[0x0][0x290], R154 ;  /* 0x0000a400549a7a25 */ /* 0x000fe200078e009a */
[----:B------:R-:W-:-:S03]  /*11b0*/  SHF.L.U64.HI R114, R115, R114, c[0x0][0x294] ;  /* 0x0000a50073727619 */ /* 0x000fc60000010272 */
[----:B------:R-:W-:-:S04]  /*11c0*/  IMAD.WIDE.U32 R156, R84, c[0x0][0x280], R156 ;  /* 0x0000a000549c7a25 */ /* 0x000fc800078e009c */
[----:B------:R-:W-:-:S04]  /*11d0*/  IMAD.WIDE.U32 R152, R84, c[0x0][0x280], R152 ;  /* 0x0000a00054987a25 */ /* 0x000fc800078e0098 */
[----:B------:R-:W-:Y:S02]  /*11e0*/  IMAD.SHL.U32 R111, R111, 0x40, RZ ;  /* 0x000000406f6f7824 */ /* 0x000fe400078e00ff */
[----:B------:R-:W-:Y:S02]  /*11f0*/  IMAD.SHL.U32 R113, R113, 0x40, RZ ;  /* 0x0000004071717824 */ /* 0x000fe400078e00ff */
[----:B------:R-:W-:Y:S01]  /*1200*/  IMAD.SHL.U32 R115, R115, 0x40, RZ ;  /* 0x0000004073737824 */ /* 0x000fe200078e00ff */
[----:B----4-:R-:W-:Y:S01]  /*1210*/  @P1 SHF.R.S32.HI R7, RZ, 0x1f, R6 ;  /* 0x0000001fff071819 */ /* 0x010fe20000011406 */
[----:B------:R-:W-:Y:S02]  /*1220*/  @!P1 IMAD.MOV.U32 R7, RZ, RZ, R5 ;  /* 0x000000ffff079224 */ /* 0x000fe400078e0005 */
[----:B------:R-:W-:Y:S01]  /*1230*/  @!P1 IMAD.MOV.U32 R6, RZ, RZ, R200 ;  /* 0x000000ffff069224 */ /* 0x000fe200078e00c8 */
[----:B------:R-:W-:Y:S01]  /*1240*/  BAR.SYNC.DEFER_BLOCKING 0x0 ;  /* 0x0000000000007b1d */ /* 0x000fe20000010000 */
[----:B------:R-:W-:-:S02]  /*1250*/  ISETP.GE.AND P1, PT, R13, c[0x0][0x27c], PT ;  /* 0x00009f000d007a0c */ /* 0x000fc40003f26270 */
[----:B------:R-:W-:Y:S02]  /*1260*/  SEL R95, R7, RZ, !P6 ;  /* 0x000000ff075f7207 */ /* 0x000fe40007000000 */
[----:B------:R-:W-:Y:S02]  /*1270*/  SEL R7, RZ, c[0x0][0x27c], !P0 ;  /* 0x00009f00ff077a07 */ /* 0x000fe40004000000 */
[----:B------:R-:W-:Y:S01]  /*1280*/  ISETP.GE.AND P0, PT, R12, c[0x0][0x27c], PT ;  /* 0x00009f000c007a0c */ /* 0x000fe20003f06270 */
[----:B------:R-:W-:Y:S01]  /*1290*/  IMAD R103, R95, c[0x0][0x1f0], RZ ;  /* 0x00007c005f677a24 */ /* 0x000fe200078e02ff */
[CC--:B------:R-:W-:Y:S01]  /*12a0*/  SEL R5, R9.reuse, R10.reuse, !P1 ;  /* 0x0000000a09057207 */ /* 0x0c0fe20004800000 */
[----:B------:R-:W-:Y:S01]  /*12b0*/  IMAD.IADD R7, R18, 0x1, R7 ;  /* 0x0000000112077824 */ /* 0x000fe200078e0207 */
[----:B------:R-:W-:Y:S01]  /*12c0*/  SEL R10, R9, R10, !P0 ;  /* 0x0000000a090a7207 */ /* 0x000fe20004000000 */
[----:B------:R-:W-:Y:S01]  /*12d0*/  IMAD.WIDE.U32 R8, R199, c[0x0][0x260], R26 ;  /* 0x00009800c7087a25 */ /* 0x000fe200078e001a */
[----:B------:R-:W-:-:S02]  /*12e0*/  SEL R158, R6, RZ, !P6 ;  /* 0x000000ff069e7207 */ /* 0x000fc40007000000 */
[----:B------:R-:W-:Y:S01]  /*12f0*/  SHF.R.S32.HI R4, RZ, 0x1f, R7 ;  /* 0x0000001fff047819 */ /* 0x000fe20000011407 */
[----:B------:R-:W-:Y:S01]  /*1300*/  IMAD.IADD R25, R9, 0x1, R24 ;  /* 0x0000000109197824 */ /* 0x000fe200078e0218 */
[----:B------:R-:W-:Y:S01]  /*1310*/  SHF.R.S32.HI R132, RZ, 0x1f, R5 ;  /* 0x0000001fff847819 */ /* 0x000fe20000011405 */
[----:B------:R-:W-:Y:S01]  /*1320*/  IMAD.MOV.U32 R24, RZ, RZ, R8 ;  /* 0x000000ffff187224 */ /* 0x000fe200078e0008 */
[CC--:B------:R-:W-:Y:S01]  /*1330*/  LEA.HI R138, R4.reuse, R7.reuse, RZ, 0x3 ;  /* 0x00000007048a7211 */ /* 0x0c0fe200078f18ff */
[----:B------:R-:W-:Y:S01]  /*1340*/  IMAD R8, R85, c[0x0][0x210], RZ ;  /* 0x0000840055087a24 */ /* 0x000fe200078e02ff */
[----:B------:R-:W-:Y:S01]  /*1350*/  LEA.HI R4, R4, R7, RZ, 0x6 ;  /* 0x0000000704047211 */ /* 0x000fe200078f30ff */
[C---:B------:R-:W-:Y:S01]  /*1360*/  IMAD.WIDE.U32 R6, R199.reuse, c[0x0][0x210], R18 ;  /* 0x00008400c7067a25 */ /* 0x040fe200078e0012 */
[----:B------:R-:W-:Y:S02]  /*1370*/  LEA.HI R132, R132, R5, RZ, 0x4 ;  /* 0x0000000584847211 */ /* 0x000fe400078f20ff */
[----:B------:R-:W-:Y:S01]  /*1380*/  SEL R5, RZ, c[0x0][0x27c], !P0 ;  /* 0x00009f00ff057a07 */ /* 0x000fe20004000000 */
[----:B------:R-:W-:Y:S01]  /*1390*/  IMAD R8, R199, c[0x0][0x214], R8 ;  /* 0x00008500c7087a24 */ /* 0x000fe200078e0208 */
[----:B------:R-:W-:Y:S01]  /*13a0*/  SHF.R.S32.HI R131, RZ, 0x1f, R10 ;  /* 0x0000001fff837819 */ /* 0x000fe2000001140a */
[----:B------:R-:W-:Y:S01]  /*13b0*/  IMAD.WIDE.U32 R164, R158, c[0x0][0x1f0], R164 ;  /* 0x00007c009ea47a25 */ /* 0x000fe200078e00a4 */
[----:B------:R-:W-:-:S02]  /*13c0*/  SHF.R.S32.HI R132, RZ, 0x4, R132 ;  /* 0x00000004ff847819 */ /* 0x000fc40000011484 */
[----:B------:R-:W-:Y:S01]  /*13d0*/  LEA.HI R131, R131, R10, RZ, 0x4 ;  /* 0x0000000a83837211 */ /* 0x000fe200078f20ff */
[----:B------:R-:W-:Y:S01]  /*13e0*/  IMAD.IADD R9, R7, 0x1, R8 ;  /* 0x0000000107097824 */ /* 0x000fe200078e0208 */
[----:B------:R-:W-:Y:S01]  /*13f0*/  LEA.HI.SX32 R135, R138, R135, 0x1d ;  /* 0x000000878a877211 */ /* 0x000fe200078feaff */
[----:B------:R-:W-:Y:S01]  /*1400*/  IMAD.MOV.U32 R8, RZ, RZ, R6 ;  /* 0x000000ffff087224 */ /* 0x000fe200078e0006 */
[----:B------:R-:W-:Y:S01]  /*1410*/  SEL R6, RZ, c[0x0][0x27c], !P1 ;  /* 0x00009f00ff067a07 */ /* 0x000fe20004800000 */
[----:B------:R-:W-:Y:S01]  /*1420*/  IMAD R103, R158, c[0x0][0x1f4], R103 ;  /* 0x00007d009e677a24 */ /* 0x000fe200078e0267 */
[----:B------:R-:W-:Y:S01]  /*1430*/  IADD3 R97, P1, R22, R145, RZ ;  /* 0x0000009116617210 */ /* 0x000fe20007f3e0ff */
[----:B------:R-:W-:Y:S01]  /*1440*/  IMAD.IADD R5, R5, 0x1, R12 ;  /* 0x0000000105057824 */ /* 0x000fe200078e020c */
[----:B------:R-:W-:Y:S01]  /*1450*/  SHF.R.S32.HI R131, RZ, 0x4, R131 ;  /* 0x00000004ff837819 */ /* 0x000fe20000011483 */
[----:B------:R-:W-:Y:S01]  /*1460*/  IMAD.IADD R6, R6, 0x1, R13 ;  /* 0x0000000106067824 */ /* 0x000fe200078e020d */
[----:B------:R-:W-:Y:S01]  /*1470*/  ISETP.NE.AND P6, PT, RZ, UR4, PT ;  /* 0x00000004ff007c0c */ /* 0x000fe2000bfc5270 */
[----:B------:R-:W-:Y:S01]  /*1480*/  IMAD.X R96, R3, 0x1, R20, P1 ;  /* 0x0000000103607824 */ /* 0x000fe200008e0614 */
[----:B------:R-:W-:Y:S01]  /*1490*/  IADD3 R88, P1, P0, R164, R166, R18 ;  /* 0x000000a6a4587210 */ /* 0x000fe2000783e012 */
[----:B------:R-:W-:Y:S01]  /*14a0*/  IMAD R20, R20, c[0x0][0x1e0], RZ ;  /* 0x0000780014147a24 */ /* 0x000fe200078e02ff */
[----:B------:R-:W-:Y:S01]  /*14b0*/  SHF.R.S32.HI R0, RZ, 0x1f, R5 ;  /* 0x0000001fff007819 */ /* 0x000fe20000011405 */
[----:B------:R-:W-:-:S02]  /*14c0*/  IMAD.IADD R103, R165, 0x1, R103 ;  /* 0x00000001a5677824 */ /* 0x000fc400078e0267 */
[----:B------:R-:W-:Y:S01]  /*14d0*/  IMAD R3, R145, c[0x0][0x1e4], R20 ;  /* 0x0000790091037a24 */ /* 0x000fe200078e0214 */
[-C--:B------:R-:W-:Y:S01]  /*14e0*/  LEA.HI R136, R0, R5.reuse, RZ, 0x3 ;  /* 0x0000000500887211 */ /* 0x080fe200078f18ff */
[----:B------:R-:W-:Y:S01]  /*14f0*/  IMAD.SHL.U32 R4, R4, 0x40, RZ ;  /* 0x0000004004047824 */ /* 0x000fe200078e00ff */
[----:B------:R-:W-:Y:S01]  /*1500*/  LEA.HI R0, R0, R5, RZ, 0x6 ;  /* 0x0000000500007211 */ /* 0x000fe200078f30ff */
[----:B------:R-:W-:Y:S01]  /*1510*/  IMAD.IADD R116, R167, 0x1, R3 ;  /* 0x00000001a7747824 */ /* 0x000fe200078e0203 */
[----:B------:R-:W-:Y:S01]  /*1520*/  SHF.R.S32.HI R3, RZ, 0x1f, R6 ;  /* 0x0000001fff037819 */ /* 0x000fe20000011406 */
[----:B------:R-:W-:Y:S01]  /*1530*/  IMAD.WIDE.U32 R26, R145, c[0x0][0x290], R18 ;  /* 0x0000a400911a7a25 */ /* 0x000fe200078e0012 */
[----:B------:R-:W-:Y:S02]  /*1540*/  LOP3.LUT R4, R4, 0x7ffff000, RZ, 0xc0, !PT ;  /* 0x7ffff00004047812 */ /* 0x000fe400078ec0ff */
[----:B------:R-:W-:Y:S01]  /*1550*/  IADD3.X R87, R103, R116, R19, P1, P0 ;  /* 0x0000007467577210 */ /* 0x000fe20000fe0413 */
[----:B------:R-:W-:Y:S01]  /*1560*/  IMAD.SHL.U32 R0, R0, 0x40, RZ ;  /* 0x0000004000007824 */ /* 0x000fe200078e00ff */
[C---:B------:R-:W-:Y:S01]  /*1570*/  LOP3.LUT P0, RZ, R119.reuse, 0x4, RZ, 0xc0, !PT ;  /* 0x0000000477ff7812 */ /* 0x040fe2000780c0ff */
[----:B------:R-:W-:Y:S01]  /*1580*/  IMAD.SHL.U32 R119, R119, 0x40, RZ ;  /* 0x0000004077777824 */ /* 0x000fe200078e00ff */
[CC--:B------:R-:W-:Y:S01]  /*1590*/  LEA.HI R137, R3.reuse, R6.reuse, RZ, 0x3 ;  /* 0x0000000603897211 */ /* 0x0c0fe200078f18ff */
[----:B------:R-:W-:Y:S01]  /*15a0*/  IMAD.IADD R151, R150, 0x1, R27 ;  /* 0x0000000196977824 */ /* 0x000fe200078e021b */
[----:B------:R-:W-:Y:S01]  /*15b0*/  LEA.HI R3, R3, R6, RZ, 0x6 ;  /* 0x0000000603037211 */ /* 0x000fe200078f30ff */
[----:B------:R-:W-:Y:S01]  /*15c0*/  IMAD R95, R95, c[0x0][0x218], RZ ;  /* 0x000086005f5f7a24 */ /* 0x000fe200078e02ff */
[----:B------:R-:W-:Y:S01]  /*15d0*/  LOP3.LUT R119, R119, 0x1c0, RZ, 0xc0, !PT ;  /* 0x000001c077777812 */ /* 0x000fe200078ec0ff */
[----:B------:R-:W-:Y:S01]  /*15e0*/  IMAD.MOV.U32 R150, RZ, RZ, R26 ;  /* 0x000000ffff967224 */ /* 0x000fe200078e001a */
[----:B------:R-:W-:Y:S01]  /*15f0*/  LEA.HI.SX32 R132, R137, R132, 0x1d ;  /* 0x0000008489847211 */ /* 0x000fe200078feaff */
[----:B------:R-:W-:Y:S01]  /*1600*/  IMAD.SHL.U32 R3, R3, 0x40, RZ ;  /* 0x0000004003037824 */ /* 0x000fe200078e00ff */
[----:B------:R-:W-:Y:S01]  /*1610*/  SHF.R.U32.HI R5, RZ, 0x3, R119 ;  /* 0x00000003ff057819 */ /* 0x000fe20000011677 */
[----:B------:R-:W-:Y:S01]  /*1620*/  IMAD R95, R158, c[0x0][0x21c], R95 ;  /* 0x000087009e5f7a24 */ /* 0x000fe200078e025f */
[C---:B------:R-:W-:Y:S01]  /*1630*/  LOP3.LUT R10, R119.reuse, 0x38, R137, 0xf8, !PT ;  /* 0x00000038770a7812 */ /* 0x040fe200078ef889 */
[----:B------:R-:W-:Y:S01]  /*1640*/  IMAD.WIDE.U32 R160, R160, c[0x0][0x268], R24 ;  /* 0x00009a00a0a07a25 */ /* 0x000fe200078e0018 */
[----:B------:R-:W-:-:S02]  /*1650*/  LOP3.LUT R6, R119, 0x38, R138, 0xf8, !PT ;  /* 0x0000003877067812 */ /* 0x000fc400078ef88a */
[----:B------:R-:W-:Y:S01]  /*1660*/  LOP3.LUT R3, R3, 0x7ffff000, RZ, 0xc0, !PT ;  /* 0x7ffff00003037812 */ /* 0x000fe200078ec0ff */
[----:B------:R-:W-:Y:S01]  /*1670*/  IMAD.WIDE.U32 R158, R158, c[0x0][0x218], R8 ;  /* 0x000086009e9e7a25 */ /* 0x000fe200078e0008 */
[-C--:B------:R-:W-:Y:S02]  /*1680*/  LOP3.LUT R125, R10, R5.reuse, RZ, 0x3c, !PT ;  /* 0x000000050a7d7212 */ /* 0x080fe400078e3cff */
[----:B------:R-:W-:Y:S01]  /*1690*/  LOP3.LUT R129, R6, R5, RZ, 0x3c, !PT ;  /* 0x0000000506817212 */ /* 0x000fe200078e3cff */
[----:B------:R-:W-:Y:S01]  /*16a0*/  IMAD.WIDE.U32 R150, R84, c[0x0][0x290], R150 ;  /* 0x0000a40054967a25 */ /* 0x000fe200078e0096 */
[----:B------:R-:W-:Y:S02]  /*16b0*/  LOP3.LUT R6, R119, 0x38, R136, 0xf8, !PT ;  /* 0x0000003877067812 */ /* 0x000fe400078ef888 */
[----:B------:R-:W-:Y:S01]  /*16c0*/  IADD3 R125, R125, R3, R2 ;  /* 0x000000037d7d7210 */ /* 0x000fe20007ffe002 */
[----:B------:R-:W-:Y:S01]  /*16d0*/  IMAD.IADD R99, R161, 0x1, R99 ;  /* 0x00000001a1637824 */ /* 0x000fe200078e0263 */
[----:B------:R-:W-:Y:S01]  /*16e0*/  SHF.R.S32.HI R3, RZ, 0x1f, R132 ;  /* 0x0000001fff037819 */ /* 0x000fe20000011484 */
[----:B------:R-:W-:Y:S01]  /*16f0*/  IMAD.IADD R95, R159, 0x1, R95 ;  /* 0x000000019f5f7824 */ /* 0x000fe200078e025f */
[----:B------:R-:W-:Y:S01]  /*1700*/  LOP3.LUT R0, R0, 0x7ffff000, RZ, 0xc0, !PT ;  /* 0x7ffff00000007812 */ /* 0x000fe200078ec0ff */
[----:B------:R-:W-:Y:S01]  /*1710*/  IMAD.SHL.U32 R125, R125, 0x2, RZ ;  /* 0x000000027d7d7824 */ /* 0x000fe200078e00ff */
[----:B------:R-:W-:-:S02]  /*1720*/  LOP3.LUT R121, R6, R5, RZ, 0x3c, !PT ;  /* 0x0000000506797212 */ /* 0x000fc400078e3cff */
[----:B------:R-:W-:Y:S02]  /*1730*/  LEA.HI.SX32 R131, R136, R131, 0x1d ;  /* 0x0000008388837211 */ /* 0x000fe400078feaff */
[--C-:B------:R-:W-:Y:S02]  /*1740*/  IADD3 R129, R129, R4, R2.reuse ;  /* 0x0000000481817210 */ /* 0x100fe40007ffe002 */
[----:B------:R-:W-:Y:S01]  /*1750*/  LEA.HI R3, R3, R132, RZ, 0x3 ;  /* 0x0000008403037211 */ /* 0x000fe200078f18ff */
[----:B------:R-:W-:Y:S01]  /*1760*/  IMAD.SHL.U32 R132, R132, 0x8, RZ ;  /* 0x0000000884847824 */ /* 0x000fe200078e00ff */
[----:B------:R-:W-:Y:S01]  /*1770*/  IADD3 R121, R121, R0, R2 ;  /* 0x0000000079797210 */ /* 0x000fe20007ffe002 */
[----:B------:R-:W-:Y:S01]  /*1780*/  IMAD.SHL.U32 R129, R129, 0x2, RZ ;  /* 0x0000000281817824 */ /* 0x000fe200078e00ff */
[----:B------:R-:W-:Y:S01]  /*1790*/  SHF.R.S32.HI R4, RZ, 0x1f, R135 ;  /* 0x0000001fff047819 */ /* 0x000fe20000011487 */
[----:B------:R-:W-:Y:S01]  /*17a0*/  IMAD.SHL.U32 R3, R3, 0x200, RZ ;  /* 0x0000020003037824 */ /* 0x000fe200078e00ff */
[----:B------:R-:W-:Y:S01]  /*17b0*/  SHF.R.S32.HI R0, RZ, 0x1f, R131 ;  /* 0x0000001fff007819 */ /* 0x000fe20000011483 */
[----:B------:R-:W-:Y:S01]  /*17c0*/  IMAD.SHL.U32 R121, R121, 0x2, RZ ;  /* 0x0000000279797824 */ /* 0x000fe200078e00ff */
[----:B------:R-:W-:Y:S01]  /*17d0*/  LEA.HI R4, R4, R135, RZ, 0x3 ;  /* 0x0000008704047211 */ /* 0x000fe200078f18ff */
[----:B------:R-:W-:Y:S01]  /*17e0*/  IMAD.SHL.U32 R135, R135, 0x8, RZ ;  /* 0x0000000887877824 */ /* 0x000fe200078e00ff */
[----:B------:R-:W-:Y:S01]  /*17f0*/  LEA.HI R0, R0, R131, RZ, 0x3 ;  /* 0x0000008300007211 */ /* 0x000fe200078f18ff */
[----:B------:R-:W-:Y:S01]  /*1800*/  IMAD.SHL.U32 R131, R131, 0x8, RZ ;  /* 0x0000000883837824 */ /* 0x000fe200078e00ff */
[----:B------:R-:W-:Y:S01]  /*1810*/  LOP3.LUT R6, R119, 0x38, R132, 0xf8, !PT ;  /* 0x0000003877067812 */ /* 0x000fe200078ef884 */
[----:B------:R-:W-:Y:S01]  /*1820*/  IMAD.SHL.U32 R4, R4, 0x200, RZ ;  /* 0x0000020004047824 */ /* 0x000fe200078e00ff */
[----:B------:R-:W-:Y:S01]  /*1830*/  LOP3.LUT R3, R3, 0x7ffff000, RZ, 0xc0, !PT ;  /* 0x7ffff00003037812 */ /* 0x000fe200078ec0ff */
[----:B------:R-:W-:Y:S01]  /*1840*/  IMAD.SHL.U32 R0, R0, 0x200, RZ ;  /* 0x0000020000007824 */ /* 0x000fe200078e00ff */
[----:B------:R-:W-:-:S02]  /*1850*/  LOP3.LUT R123, R6, R5, RZ, 0x3c, !PT ;  /* 0x00000005067b7212 */ /* 0x000fc400078e3cff */
[C---:B------:R-:W-:Y:S02]  /*1860*/  LOP3.LUT R134, R119.reuse, 0x18, R18, 0xf8, !PT ;  /* 0x0000001877867812 */ /* 0x040fe400078ef812 */
[C---:B------:R-:W-:Y:S02]  /*1870*/  LOP3.LUT R10, R119.reuse, 0x38, R135, 0xf8, !PT ;  /* 0x00000038770a7812 */ /* 0x040fe400078ef887 */
[----:B------:R-:W-:Y:S02]  /*1880*/  LOP3.LUT R119, R119, 0x38, R131, 0xf8, !PT ;  /* 0x0000003877777812 */ /* 0x000fe400078ef883 */
[--C-:B------:R-:W-:Y:S01]  /*1890*/  IADD3 R123, R123, R3, R2.reuse ;  /* 0x000000037b7b7210 */ /* 0x100fe20007ffe002 */
[C---:B------:R-:W-:Y:S01]  /*18a0*/  IMAD R3, R89.reuse, c[0x0][0x280], RZ ;  /* 0x0000a00059037a24 */ /* 0x040fe200078e02ff */
[----:B------:R-:W-:Y:S01]  /*18b0*/  LOP3.LUT R134, R2, R134, R5, 0xf6, !PT ;  /* 0x0000008602867212 */ /* 0x000fe200078ef605 */
[----:B------:R-:W-:Y:S01]  /*18c0*/  IMAD R89, R89, c[0x0][0x290], RZ ;  /* 0x0000a40059597a24 */ /* 0x000fe200078e02ff */
[-C--:B------:R-:W-:Y:S01]  /*18d0*/  LOP3.LUT R127, R10, R5.reuse, RZ, 0x3c, !PT ;  /* 0x000000050a7f7212 */ /* 0x080fe200078e3cff */
[C---:B------:R-:W-:Y:S01]  /*18e0*/  IMAD R3, R84.reuse, c[0x0][0x284], R3 ;  /* 0x0000a10054037a24 */ /* 0x040fe200078e0203 */
[----:B------:R-:W-:Y:S01]  /*18f0*/  LOP3.LUT R119, R119, R5, RZ, 0x3c, !PT ;  /* 0x0000000577777212 */ /* 0x000fe200078e3cff */
[----:B------:R-:W-:Y:S01]  /*1900*/  IMAD R89, R84, c[0x0][0x294], R89 ;  /* 0x0000a50054597a24 */ /* 0x000fe200078e0259 */
[----:B------:R-:W-:Y:S01]  /*1910*/  LOP3.LUT R4, R4, 0x7ffff000, RZ, 0xc0, !PT ;  /* 0x7ffff00004047812 */ /* 0x000fe200078ec0ff */
[----:B------:R-:W-:Y:S01]  /*1920*/  IMAD.IADD R93, R157, 0x1, R3 ;  /* 0x000000019d5d7824 */ /* 0x000fe200078e0203 */
[----:B------:R-:W-:Y:S01]  /*1930*/  LOP3.LUT R0, R0, 0x7ffff000, RZ, 0xc0, !PT ;  /* 0x7ffff00000007812 */ /* 0x000fe200078ec0ff */
[----:B------:R-:W-:Y:S01]  /*1940*/  IMAD.IADD R91, R155, 0x1, R89 ;  /* 0x000000019b5b7824 */ /* 0x000fe200078e0259 */
[--C-:B------:R-:W-:Y:S01]  /*1950*/  IADD3 R127, R127, R4, R2.reuse ;  /* 0x000000047f7f7210 */ /* 0x100fe20007ffe002 */
[----:B------:R-:W-:Y:S01]  /*1960*/  IMAD.IADD R90, R3, 0x1, R153 ;  /* 0x00000001035a7824 */ /* 0x000fe200078e0299 */
[----:B------:R-:W-:Y:S01]  /*1970*/  IADD3 R119, R119, R0, R2 ;  /* 0x0000000077777210 */ /* 0x000fe20007ffe002 */
[----:B------:R-:W-:Y:S01]  /*1980*/  IMAD.IADD R89, R89, 0x1, R151 ;  /* 0x0000000159597824 */ /* 0x000fe200078e0297 */
[----:B------:R-:W-:Y:S01]  /*1990*/  LEA R134, R134, 0x100, 0x1 ;  /* 0x0000010086867811 */ /* 0x000fe200078e08ff */
[----:B------:R-:W-:Y:S01]  /*19a0*/  IMAD.SHL.U32 R127, R127, 0x2, RZ ;  /* 0x000000027f7f7824 */ /* 0x000fe200078e00ff */
[----:B------:R-:W-:Y:S01]  /*19b0*/  LOP3.LUT R138, R138, 0xfffffff8, RZ, 0xc0, !PT ;  /* 0xfffffff88a8a7812 */ /* 0x000fe200078ec0ff */
[----:B------:R-:W-:Y:S01]  /*19c0*/  IMAD.SHL.U32 R123, R123, 0x2, RZ ;  /* 0x000000027b7b7824 */ /* 0x000fe200078e00ff */
[----:B------:R-:W-:Y:S01]  /*19d0*/  LOP3.LUT R137, R137, 0xfffffff8, RZ, 0xc0, !PT ;  /* 0xfffffff889897812 */ /* 0x000fe200078ec0ff */
[----:B------:R-:W-:Y:S01]  /*19e0*/  IMAD.SHL.U32 R119, R119, 0x2, RZ ;  /* 0x0000000277777824 */ /* 0x000fe200078e00ff */
[----:B------:R-:W-:-:S02]  /*19f0*/  LOP3.LUT R136, R136, 0xfffffff8, RZ, 0xc0, !PT ;  /* 0xfffffff888887812 */ /* 0x000fc400078ec0ff */
[----:B------:R-:W-:Y:S02]  /*1a00*/  IADD3 R133, R134, 0x40, RZ ;  /* 0x0000004086857810 */ /* 0x000fe40007ffe0ff */
[C---:B------:R-:W-:Y:S02]  /*1a10*/  IADD3 R10, R16.reuse, 0x50, RZ ;  /* 0x00000050100a7810 */ /* 0x040fe40007ffe0ff */
[----:B------:R-:W-:Y:S02]  /*1a20*/  IADD3 R9, R16, 0x10, RZ ;  /* 0x0000001010097810 */ /* 0x000fe40007ffe0ff */
[----:B------:R-:W-:Y:S02]  /*1a30*/  SHF.R.S32.HI R130, RZ, 0x1f, R138 ;  /* 0x0000001fff827819 */ /* 0x000fe4000001148a */
[----:B------:R-:W-:Y:S02]  /*1a40*/  @P0 IADD3 R133, R134, -0x40, RZ ;  /* 0xffffffc086850810 */ /* 0x000fe40007ffe0ff */
[----:B------:R-:W-:-:S02]  /*1a50*/  SHF.R.S32.HI R124, RZ, 0x1f, R135 ;  /* 0x0000001fff7c7819 */ /* 0x000fc40000011487 */
[----:B------:R-:W-:Y:S02]  /*1a60*/  SHF.R.S32.HI R128, RZ, 0x1f, R137 ;  /* 0x0000001fff807819 */ /* 0x000fe40000011489 */
[----:B------:R-:W-:Y:S02]  /*1a70*/  SHF.R.S32.HI R126, RZ, 0x1f, R136 ;  /* 0x0000001fff7e7819 */ /* 0x000fe40000011488 */
[----:B------:R-:W-:Y:S02]  /*1a80*/  SHF.R.S32.HI R122, RZ, 0x1f, R132 ;  /* 0x0000001fff7a7819 */ /* 0x000fe40000011484 */
[----:B------:R-:W-:Y:S02]  /*1a90*/  SHF.R.S32.HI R120, RZ, 0x1f, R131 ;  /* 0x0000001fff787819 */ /* 0x000fe40000011483 */
.L_x_562:
        /* <DEDUP_REMOVED lines=8> */
[----:B------:R-:W-:Y:S04]  /*1b20*/  IMAD.IADD R94, R25, 0x1, R5 ;  /* 0x00000001195e7824 */ /* 0x000fe800078e0205 */
[----:B------:R-:W-:Y:S01]  /*1b30*/  IMAD.X R0, R94, 0x1, R87, P0 ;  /* 0x000000015e007824 */ /* 0x000fe200000e0657 */
[C---:B------:R-:W-:Y:S04]  /*1b40*/  LEA R72, P0, R3.reuse, c[0x0][0x1c8], 0x1 ;  /* 0x0000720003487a11 */ /* 0x040fe800078008ff */
        /* <DEDUP_REMOVED lines=73> */
.L_x_542:
[----:B------:R-:W-:Y:S05]  /*1fe0*/  BSYNC B0 ;  /* 0x0000000000007941 */ /* 0x000fea0003800000 */
.L_x_541:
[----:B------:R-:W-:-:S05]  /*1ff0*/  @P1 BRA `(.L_x_543) ;  /* 0x0000353000001947 */ /* 0x000fca0003800000 */
[----:B------:R-:W-:Y:S01]  /*2000*/  ISETP.GE.AND P0, PT, R18, c[0x0][0x1d4], PT ;  /* 0x0000750012007a0c */ /* 0x000fe20003f06270 */
[----:B-1---5:R-:W-:Y:S01]  /*2010*/  IMAD.MOV.U32 R2, RZ, RZ, R30 ;  /* 0x000000ffff027224 */ /* 0x022fe200078e001e */
[----:B------:R-:W-:Y:S01]  /*2020*/  BSSY B0, `(.L_x_544) ;  /* 0x0000060000007945 */ /* 0x000fe20003800000 */
[----:B------:R-:W-:Y:S02]  /*2030*/  IMAD.MOV.U32 R0, RZ, RZ, R31 ;  /* 0x000000ffff007224 */ /* 0x000fe400078e001f */
        /* <DEDUP_REMOVED lines=94> */
.L_x_545:
[----:B------:R-:W-:Y:S05]  /*2620*/  BSYNC B0 ;  /* 0x0000000000007941 */ /* 0x000fea0003800000 */
.L_x_544:
        /* <DEDUP_REMOVED lines=56> */
.L_x_547:
[----:B------:R-:W-:Y:S05]  /*29b0*/  BSYNC B0 ;  /* 0x0000000000007941 */ /* 0x000fea0003800000 */
.L_x_546:
        /* <DEDUP_REMOVED lines=56> */
.L_x_549:
[----:B------:R-:W-:Y:S05]  /*2d40*/  BSYNC B0 ;  /* 0x0000000000007941 */ /* 0x000fea0003800000 */
.L_x_548:
        /* <DEDUP_REMOVED lines=56> */
.L_x_551:
[----:B------:R-:W-:Y:S05]  /*30d0*/  BSYNC B0 ;  /* 0x0000000000007941 */ /* 0x000fea0003800000 */
.L_x_550:
        /* <DEDUP_REMOVED lines=56> */
.L_x_553:
[----:B------:R-:W-:Y:S05]  /*3460*/  BSYNC B0 ;  /* 0x0000000000007941 */ /* 0x000fea0003800000 */
.L_x_552:
        /* <DEDUP_REMOVED lines=56> */
.L_x_540:
        /* <DEDUP_REMOVED lines=47> */
.L_x_555:
[----:B------:R-:W-:Y:S05]  /*3ae0*/  BSYNC B0 ;  /* 0x0000000000007941 */ /* 0x000fea0003800000 */
.L_x_554:
        /* <DEDUP_REMOVED lines=48> */
[----:B------:R-:W-:Y:S01]  /*3df0*/  IMAD.MOV.U32 R44, RZ, RZ, R41 ;  /* 0x000000ffff2c7224 */ /* 0x000fe200078e0029 */
        /* <DEDUP_REMOVED lines=99> */
[----:B------:R-:W-:Y:S02]  /*4430*/  @!P0 IMAD.MOV.U32 R73, RZ, RZ, R174 ;  /* 0x000000ffff498224 */ /* 0x000fe400078e00ae */
        /* <DEDUP_REMOVED lines=8> */
.L_x_557:
[----:B------:R-:W-:Y:S05]  /*44c0*/  BSYNC B0 ;  /* 0x0000000000007941 */ /* 0x000fea0003800000 */
.L_x_556:
        /* <DEDUP_REMOVED lines=115> */
.L_x_559:
[----:B------:R-:W-:Y:S05]  /*4c00*/  BSYNC B0 ;  /* 0x0000000000007941 */ /* 0x000fea0003800000 */
.L_x_558:
[----:B------:R-:W-:Y:S11]  /*4c10*/  ISETP.GE.AND P0, PT, R12, c[0x0][0x1d4], PT ;  /* 0x000075000c007a0c */ /* 0x000ff60003f06270 */
[----:B------:R-:W-:Y:S02]  /*4c20*/  @!UPT UIADD3 URZ, URZ, URZ, URZ ;  /* 0x0000003f3f3ff290 */ /* 0x000fe4000fffe03f */
[----:B------:R-:W-:-:S05]  /*4c30*/  @P0 BRA `(.L_x_543) ;  /* 0x000008f000000947 */ /* 0x000fca0003800000 */
[----:B-1----:R-:W-:Y:S01]  /*4c40*/  IADD3 R56, P1, P0, R164, R149, R136 ;  /* 0x00000095a4387210 */ /* 0x002fe2000783e088 */
[----:B------:R-:W1:Y:S03]  /*4c50*/  LDS.128 R24, [R119+0x6100] ;  /* 0x0061000077187984 */ /* 0x000e660000000c00 */
[----:B------:R-:W-:Y:S02]  /*4c60*/  IADD3.X R51, R103, R94, R126, P1, P0 ;  /* 0x0000005e67337210 */ /* 0x000fe40000fe047e */
[C---:B------:R-:W-:Y:S03]  /*4c70*/  LEA R50, P0, R56.reuse, c[0x0][0x1c8], 0x1 ;  /* 0x0000720038327a11 */ /* 0x040fe600078008ff */
[----:B------:R-:W2:Y:S01]  /*4c80*/  LDS.128 R52, [R121+0x6100] ;  /* 0x0061000079347984 */ /* 0x000ea20000000c00 */
[----:B------:R-:W-:Y:S02]  /*4c90*/  LEA.HI.X R51, R56, c[0x0][0x1cc], R51, 0x1, P0 ;  /* 0x0000730038337a11 */ /* 0x000fe400000f0c33 */
[----:B------:R-:W-:Y:S11]  /*4ca0*/  ISETP.GE.AND P0, PT, R12, c[0x0][0x27c], PT ;  /* 0x00009f000c007a0c */ /* 0x000ff60003f06270 */
[----:B------:R-:W-:Y:S02]  /*4cb0*/  @!UPT UIADD3 URZ, URZ, URZ, URZ ;  /* 0x0000003f3f3ff290 */ /* 0x000fe4000fffe03f */
[----:B------:R-:W-:Y:S02]  /*4cc0*/  @!P0 SHF.R.U32.HI R37, RZ, 0x10, R65 ;  /* 0x00000010ff258819 */ /* 0x000fe40000011641 */
[----:B------:R-:W-:Y:S02]  /*4cd0*/  @!P0 SHF.R.U64 R31, R66, 0x10, R67 ;  /* 0x00000010421f8819 */ /* 0x000fe40000001243 */
[----:B------:R-:W-:Y:S02]  /*4ce0*/  @!P0 PRMT R78, R78, 0x5410, R37 ;  /* 0x000054104e4e8816 */ /* 0x000fe40000000025 */
[----:B------:R-:W-:Y:S02]  /*4cf0*/  @!P0 PRMT R76, R76, 0x5410, R31 ;  /* 0x000054104c4c8816 */ /* 0x000fe4000000001f */
[--C-:B------:R-:W-:Y:S01]  /*4d00*/  @!P0 SHF.R.U32.HI R29, RZ, 0x10, R21.reuse ;  /* 0x00000010ff1d8819 */ /* 0x100fe20000011615 */
[----:B------:R-:W-:Y:S01]  /*4d10*/  @!P0 IMAD.U32 R38, R78, 0x10000, RZ ;  /* 0x000100004e268824 */ /* 0x000fe200078e00ff */
[----:B------:R-:W-:Y:S01]  /*4d20*/  @!P0 SHF.R.U64 R20, R20, 0x10, R21 ;  /* 0x0000001014148819 */ /* 0x000fe20000001215 */
[----:B------:R-:W-:Y:S01]  /*4d30*/  @!P0 IMAD.U32 R42, R76, 0x10000, RZ ;  /* 0x000100004c2a8824 */ /* 0x000fe200078e00ff */
[----:B------:R-:W-:Y:S02]  /*4d40*/  @!P0 PRMT R32, R32, 0x5410, R29 ;  /* 0x0000541020208816 */ /* 0x000fe4000000001d */
[----:B------:R-:W-:Y:S01]  /*4d50*/  @!P0 PRMT R33, R33, 0x5410, R20 ;  /* 0x0000541021218816 */ /* 0x000fe20000000014 */
[----:B-1----:R-:W-:Y:S01]  /*4d60*/  @!P0 IMAD.U32 R20, R25, 0x10000, RZ ;  /* 0x0001000019148824 */ /* 0x002fe200078e00ff */
[--C-:B------:R-:W-:Y:S01]  /*4d70*/  @!P0 SHF.R.U64 R22, R22, 0x10, R23.reuse ;  /* 0x0000001016168819 */ /* 0x100fe20000001217 */
[----:B------:R-:W-:Y:S01]  /*4d80*/  @!P0 IMAD.U32 R21, R32, 0x10000, RZ ;  /* 0x0001000020158824 */ /* 0x000fe200078e00ff */
[----:B------:R-:W-:Y:S01]  /*4d90*/  @!P0 LOP3.LUT R39, R78, 0xffff0000, RZ, 0xc0, !PT ;  /* 0xffff00004e278812 */ /* 0x000fe200078ec0ff */
[C---:B------:R-:W-:Y:S01]  /*4da0*/  @!P0 FMUL.FTZ R56, R20.reuse, R38 ;  /* 0x0000002614388220 */ /* 0x040fe20000410000 */
[----:B------:R-:W-:Y:S01]  /*4db0*/  @!P0 PRMT R35, R35, 0x5410, R22 ;  /* 0x0000541023238816 */ /* 0x000fe20000000016 */
[-C--:B------:R-:W-:Y:S01]  /*4dc0*/  @!P0 FMUL.FTZ R3, R20, R21.reuse ;  /* 0x0000001514038220 */ /* 0x080fe20000410000 */
[----:B------:R-:W-:Y:S01]  /*4dd0*/  @!P0 LOP3.LUT R22, R32, 0xffff0000, RZ, 0xc0, !PT ;  /* 0xffff000020168812 */ /* 0x000fe200078ec0ff */
[C---:B--2---:R-:W-:Y:S01]  /*4de0*/  @!P0 IMAD.U32 R40, R53.reuse, 0x10000, RZ ;  /* 0x0001000035288824 */ /* 0x044fe200078e00ff */
[----:B------:R-:W-:Y:S01]  /*4df0*/  @!P0 LOP3.LUT R41, R53, 0xffff0000, RZ, 0xc0, !PT ;  /* 0xffff000035298812 */ /* 0x000fe200078ec0ff */
[----:B------:R-:W-:Y:S01]  /*4e00*/  @!P0 IMAD.U32 R20, R33, 0x10000, RZ ;  /* 0x0001000021148824 */ /* 0x000fe200078e00ff */
[----:B------:R-:W-:Y:S01]  /*4e10*/  @!P0 LOP3.LUT R37, R52, 0xffff0000, RZ, 0xc0, !PT ;  /* 0xffff000034258812 */ /* 0x000fe200078ec0ff */
[----:B------:R-:W-:Y:S01]  /*4e20*/  @!P0 FFMA.FTZ R56, R40, R21, -R56 ;  /* 0x0000001528388223 */ /* 0x000fe20000010838 */
[----:B------:R-:W-:Y:S01]  /*4e30*/  @!P0 LOP3.LUT R44, R54, 0xffff0000, RZ, 0xc0, !PT ;  /* 0xffff0000362c8812 */ /* 0x000fe200078ec0ff */
[----:B------:R-:W-:Y:S01]  /*4e40*/  @!P0 IMAD.U32 R31, R52, 0x10000, RZ ;  /* 0x00010000341f8824 */ /* 0x000fe200078e00ff */
[C---:B------:R-:W-:Y:S01]  /*4e50*/  @!P0 SHF.L.U32 R47, R55.reuse, 0x10, RZ ;  /* 0x00000010372f8819 */ /* 0x040fe200000006ff */
[----:B------:R-:W-:Y:S01]  /*4e60*/  @!P0 IMAD.U32 R43, R54, 0x10000, RZ ;  /* 0x00010000362b8824 */ /* 0x000fe200078e00ff */
[----:B------:R-:W-:Y:S01]  /*4e70*/  @!P0 LOP3.LUT R49, R55, 0xffff0000, RZ, 0xc0, !PT ;  /* 0xffff000037318812 */ /* 0x000fe200078ec0ff */
[----:B------:R-:W-:Y:S01]  /*4e80*/  @!P0 IMAD.U32 R29, R27, 0x10000, RZ ;  /* 0x000100001b1d8824 */ /* 0x000fe200078e00ff */
[----:B------:R-:W-:Y:S02]  /*4e90*/  @!P0 SHF.L.U32 R21, R24, 0x10, RZ ;  /* 0x0000001018158819 */ /* 0x000fe400000006ff */
[----:B------:R-:W-:Y:S02]  /*4ea0*/  @!P0 LOP3.LUT R28, R26, 0xffff0000, RZ, 0xc0, !PT ;  /* 0xffff00001a1c8812 */ /* 0x000fe400078ec0ff */
[----:B------:R-:W-:Y:S01]  /*4eb0*/  @!P0 LOP3.LUT R45, R76, 0xffff0000, RZ, 0xc0, !PT ;  /* 0xffff00004c2d8812 */ /* 0x000fe200078ec0ff */
[----:B------:R-:W-:Y:S01]  /*4ec0*/  @!P0 FMUL.FTZ R0, R21, R20 ;  /* 0x0000001415008220 */ /* 0x000fe20000410000 */
[----:B------:R-:W-:Y:S02]  /*4ed0*/  @!P0 SHF.R.U32.HI R23, RZ, 0x10, R23 ;  /* 0x00000010ff178819 */ /* 0x000fe40000011617 */
[----:B------:R-:W-:Y:S01]  /*4ee0*/  @!P0 SHF.R.U64 R64, R64, 0x10, R65 ;  /* 0x0000001040408819 */ /* 0x000fe20000001241 */
[----:B------:R-:W-:Y:S01]  /*4ef0*/  @!P0 FMUL.FTZ R63, R28, R45 ;  /* 0x0000002d1c3f8220 */ /* 0x000fe20000410000 */
[----:B------:R-:W-:Y:S02]  /*4f00*/  @!P0 PRMT R34, R34, 0x5410, R23 ;  /* 0x0000541022228816 */ /* 0x000fe40000000017 */
[----:B------:R-:W-:Y:S02]  /*4f10*/  @!P0 LOP3.LUT R23, R25, 0xffff0000, RZ, 0xc0, !PT ;  /* 0xffff000019178812 */ /* 0x000fe400078ec0ff */
[----:B------:R-:W-:Y:S02]  /*4f20*/  @!P0 PRMT R77, R77, 0x5410, R64 ;  /* 0x000054104d4d8816 */ /* 0x000fe40000000040 */
[----:B------:R-:W-:Y:S01]  /*4f30*/  @!P0 SHF.R.U32.HI R67, RZ, 0x10, R67 ;  /* 0x00000010ff438819 */ /* 0x000fe20000011643 */
[----:B------:R-:W-:Y:S01]  /*4f40*/  @!P0 FMUL.FTZ R57, R23, R39 ;  /* 0x0000002717398220 */ /* 0x000fe20000410000 */
[C---:B------:R-:W-:Y:S01]  /*4f50*/  @!P0 LOP3.LUT R36, R77.reuse, 0xffff0000, RZ, 0xc0, !PT ;  /* 0xffff00004d248812 */ /* 0x040fe200078ec0ff */
[----:B------:R-:W-:Y:S01]  /*4f60*/  @!P0 IMAD.U32 R30, R77, 0x10000, RZ ;  /* 0x000100004d1e8824 */ /* 0x000fe200078e00ff */
[----:B------:R-:W-:Y:S01]  /*4f70*/  @!P0 PRMT R62, R62, 0x5410, R67 ;  /* 0x000054103e3e8816 */ /* 0x000fe20000000043 */
[----:B------:R-:W-:Y:S01]  /*4f80*/  @!P0 FMUL.FTZ R4, R23, R22 ;  /* 0x0000001617048220 */ /* 0x000fe20000410000 */
[----:B------:R-:W-:Y:S01]  /*4f90*/  @!P0 LOP3.LUT R23, R24, 0xffff0000, RZ, 0xc0, !PT ;  /* 0xffff000018178812 */ /* 0x000fe200078ec0ff */
[----:B------:R-:W-:Y:S01]  /*4fa0*/  @!P0 FMUL.FTZ R58, R21, R30 ;  /* 0x0000001e153a8220 */ /* 0x000fe20000410000 */
[----:B------:R-:W-:Y:S01]  /*4fb0*/  @!P0 SHF.L.U32 R21, R26, 0x10, RZ ;  /* 0x000000101a158819 */ /* 0x000fe200000006ff */
[----:B------:R-:W-:Y:S01]  /*4fc0*/  @!P0 FFMA.FTZ R57, R41, R22, -R57 ;  /* 0x0000001629398223 */ /* 0x000fe20000010839 */
[----:B------:R-:W-:Y:S01]  /*4fd0*/  @!P0 LOP3.LUT R22, R33, 0xffff0000, RZ, 0xc0, !PT ;  /* 0xffff000021168812 */ /* 0x000fe200078ec0ff */
[----:B------:R-:W-:Y:S01]  /*4fe0*/  @!P0 FFMA.FTZ R58, R31, R20, -R58 ;  /* 0x000000141f3a8223 */ /* 0x000fe2000001083a */
[C---:B------:R-:W-:Y:S01]  /*4ff0*/  @!P0 LOP3.LUT R48, R62.reuse, 0xffff0000, RZ, 0xc0, !PT ;  /* 0xffff00003e308812 */ /* 0x040fe200078ec0ff */
[----:B------:R-:W-:Y:S01]  /*5000*/  @!P0 IMAD.U32 R20, R35, 0x10000, RZ ;  /* 0x0001000023148824 */ /* 0x000fe200078e00ff */
[----:B------:R-:W-:Y:S01]  /*5010*/  @!P0 F2FP.BF16.PACK_AB R56, R57, R56 ;  /* 0x000000383938823e */ /* 0x000fe200000010ff */
[C---:B------:R-:W-:Y:S02]  /*5020*/  @!P0 FMUL.FTZ R60, R21.reuse, R42 ;  /* 0x0000002a153c8220 */ /* 0x040fe40000410000 */
[----:B------:R-:W-:Y:S01]  /*5030*/  @!P0 FMUL.FTZ R5, R21, R20 ;  /* 0x0000001415058220 */ /* 0x000fe20000410000 */
[----:B------:R-:W-:Y:S01]  /*5040*/  @!P0 LOP3.LUT R21, R27, 0xffff0000, RZ, 0xc0, !PT ;  /* 0xffff00001b158812 */ /* 0x000fe200078ec0ff */
[C---:B------:R-:W-:Y:S02]  /*5050*/  @!P0 FMUL.FTZ R59, R23.reuse, R36 ;  /* 0x00000024173b8220 */ /* 0x040fe40000410000 */
[----:B------:R-:W-:Y:S02]  /*5060*/  @!P0 IMAD.U32 R46, R62, 0x10000, RZ ;  /* 0x000100003e2e8824 */ /* 0x000fe400078e00ff */
[----:B------:R-:W-:Y:S01]  /*5070*/  @!P0 FMUL.FTZ R2, R23, R22 ;  /* 0x0000001617028220 */ /* 0x000fe20000410000 */
[----:B------:R-:W-:Y:S01]  /*5080*/  @!P0 LOP3.LUT R23, R35, 0xffff0000, RZ, 0xc0, !PT ;  /* 0xffff000023178812 */ /* 0x000fe200078ec0ff */
[----:B------:R-:W-:Y:S01]  /*5090*/  @!P0 FFMA.FTZ R60, R43, R20, -R60 ;  /* 0x000000142b3c8223 */ /* 0x000fe2000001083c */
[----:B------:R-:W-:Y:S01]  /*50a0*/  @!P0 LOP3.LUT R20, R34, 0xffff0000, RZ, 0xc0, !PT ;  /* 0xffff000022148812 */ /* 0x000fe200078ec0ff */
[----:B------:R-:W-:Y:S02]  /*50b0*/  @!P0 FFMA.FTZ R0, R30, R31, R0 ;  /* 0x0000001f1e008223 */ /* 0x000fe40000010000 */
[----:B------:R-:W-:Y:S02]  /*50c0*/  @!P0 FFMA.FTZ R59, R37, R22, -R59 ;  /* 0x00000016253b8223 */ /* 0x000fe4000001083b */
[----:B------:R-:W-:Y:S02]  /*50d0*/  @!P0 IMAD.U32 R22, R34, 0x10000, RZ ;  /* 0x0001000022168824 */ /* 0x000fe400078e00ff */
[----:B------:R-:W-:Y:S01]  /*50e0*/  @!P0 FMUL.FTZ R68, R29, R46 ;  /* 0x0000002e1d448220 */ /* 0x000fe20000410000 */
[----:B------:R-:W-:Y:S01]  /*50f0*/  @!P0 F2FP.BF16.PACK_AB R59, R59, R58 ;  /* 0x0000003a3b3b823e */ /* 0x000fe200000010ff */
[----:B------:R-:W-:Y:S02]  /*5100*/  @!P0 FMUL.FTZ R61, R21, R48 ;  /* 0x00000030153d8220 */ /* 0x000fe40000410000 */
[----:B------:R-:W-:Y:S01]  /*5110*/  @!P0 FFMA.FTZ R2, R36, R37, R2 ;  /* 0x0000002524028223 */ /* 0x000fe20000010002 */
[----:B------:R-:W-:Y:S01]  /*5120*/  @!P0 MOV R52, R59 ;  /* 0x0000003b00348202 */ /* 0x000fe20000000f00 */
[-C--:B------:R-:W-:Y:S02]  /*5130*/  @!P0 FFMA.FTZ R63, R44, R23.reuse, -R63 ;  /* 0x000000172c3f8223 */ /* 0x080fe4000001083f */
[----:B------:R-:W-:Y:S02]  /*5140*/  @!P0 FFMA.FTZ R3, R38, R40, R3 ;  /* 0x0000002826038223 */ /* 0x000fe40000010003 */
[----:B------:R-:W-:Y:S01]  /*5150*/  @!P0 FFMA.FTZ R68, R47, R22, -R68 ;  /* 0x000000162f448223 */ /* 0x000fe20000010844 */
        /* <DEDUP_REMOVED lines=8> */
[----:B------:R-:W-:Y:S01]  /*51e0*/  @!P0 FMUL.FTZ R8, R21, R20 ;  /* 0x0000001415088220 */ /* 0x000fe20000410000 */
[----:B------:R-:W-:Y:S01]  /*51f0*/  @!P0 F2FP.BF16.PACK_AB R57, R4, R3 ;  /* 0x000000030439823e */ /* 0x000fe200000010ff */
[----:B------:R-:W-:Y:S02]  /*5200*/  @!P0 FFMA.FTZ R6, R45, R44, R6 ;  /* 0x0000002c2d068223 */ /* 0x000fe40000010006 */
[----:B------:R-:W-:Y:S02]  /*5210*/  @!P0 FFMA.FTZ R7, R46, R47, R7 ;  /* 0x0000002f2e078223 */ /* 0x000fe40000010007 */
[----:B------:R-:W-:Y:S01]  /*5220*/  @!P0 IMAD.MOV.U32 R53, RZ, RZ, R56 ;  /* 0x000000ffff358224 */ /* 0x000fe200078e0038 */
[----:B------:R-:W-:Y:S01]  /*5230*/  @!P0 F2FP.BF16.PACK_AB R56, R2, R0 ;  /* 0x000000000238823e */ /* 0x000fe200000010ff */
[----:B------:R-:W-:Y:S01]  /*5240*/  @!P0 IMAD.MOV.U32 R54, RZ, RZ, R60 ;  /* 0x000000ffff368224 */ /* 0x000fe200078e003c */
[----:B------:R-:W-:Y:S01]  /*5250*/  @!P0 F2FP.BF16.PACK_AB R58, R6, R5 ;  /* 0x00000005063a823e */ /* 0x000fe200000010ff */
[----:B------:R-:W-:Y:S02]  /*5260*/  @!P0 FFMA.FTZ R8, R48, R49, R8 ;  /* 0x0000003130088223 */ /* 0x000fe40000010008 */
[----:B------:R-:W-:Y:S01]  /*5270*/  @!P0 IMAD.MOV.U32 R24, RZ, RZ, R56 ;  /* 0x000000ffff188224 */ /* 0x000fe200078e0038 */
[----:B------:R1:W-:Y:S01]  /*5280*/  STG.E.128 [R50.64], R52 ;  /* 0x0000003432007986 */ /* 0x0003e2000c101d06 */
[----:B------:R-:W-:Y:S01]  /*5290*/  @!P0 MOV R26, R58 ;  /* 0x0000003a001a8202 */ /* 0x000fe20000000f00 */
[----:B------:R-:W-:Y:S01]  /*52a0*/  @!P0 IMAD.MOV.U32 R25, RZ, RZ, R57 ;  /* 0x000000ffff198224 */ /* 0x000fe200078e0039 */
[----:B------:R-:W-:Y:S05]  /*52b0*/  @!P0 F2FP.BF16.PACK_AB R59, R8, R7 ;  /* 0x00000007083b823e */ /* 0x000fea00000010ff */
[----:B------:R-:W-:Y:S01]  /*52c0*/  @!P0 IMAD.MOV.U32 R27, RZ, RZ, R59 ;  /* 0x000000ffff1b8224 */ /* 0x000fe200078e003b */
[----:B------:R-:W-:Y:S11]  /*52d0*/  ISETP.GE.AND P0, PT, R131, c[0x0][0x1d4], PT ;  /* 0x0000750083007a0c */ /* 0x000ff60003f06270 */
[----:B------:R-:W-:Y:S02]  /*52e0*/  @!UPT UIADD3 URZ, URZ, URZ, URZ ;  /* 0x0000003f3f3ff290 */ /* 0x000fe4000fffe03f */
[----:B------:R-:W-:-:S05]  /*52f0*/  @P0 BRA `(.L_x_543) ;  /* 0x0000023000000947 */ /* 0x000fca0003800000 */
[----:B------:R-:W-:Y:S04]  /*5300*/  IADD3 R149, P1, P0, R164, R149, R131 ;  /* 0x00000095a4957210 */ /* 0x000fe8000783e083 */
[----:B------:R-:W-:Y:S02]  /*5310*/  IADD3.X R94, R103, R94, R120, P1, P0 ;  /* 0x0000005e675e7210 */ /* 0x000fe40000fe0478 */
[C---:B------:R-:W-:Y:S04]  /*5320*/  LEA R2, P0, R149.reuse, c[0x0][0x1c8], 0x1 ;  /* 0x0000720095027a11 */ /* 0x040fe800078008ff */
[----:B------:R-:W-:Y:S05]  /*5330*/  LEA.HI.X R3, R149, c[0x0][0x1cc], R94, 0x1, P0 ;  /* 0x0000730095037a11 */ /* 0x000fea00000f0c5e */
[----:B------:R2:W-:Y:S01]  /*5340*/  STG.E.128 [R2.64], R24 ;  /* 0x0000001802007986 */ /* 0x0005e2000c101d06 */
[----:B------:R-:W-:-:S05]  /*5350*/  BRA `(.L_x_543) ;  /* 0x000001d000007947 */ /* 0x000fca0003800000 */
.L_x_539:
[----:B------:R-:W-:Y:S05]  /*5360*/  IMAD R0, R141, -0x40, R148 ;  /* 0xffffffc08d007824 */ /* 0x000fea00078e0294 */
[----:B------:R-:W-:Y:S04]  /*5370*/  IMNMX R0, R0, 0x40, PT ;  /* 0x0000004000007817 */ /* 0x000fe80003800200 */
[----:B------:R-:W-:Y:S11]  /*5380*/  ISETP.GE.AND P0, PT, R145, R0, PT ;  /* 0x000000009100720c */ /* 0x000ff60003f06270 */
[----:B------:R-:W-:Y:S02]  /*5390*/  @!UPT UIADD3 URZ, URZ, URZ, URZ ;  /* 0x0000003f3f3ff290 */ /* 0x000fe4000fffe03f */
[----:B------:R-:W-:-:S05]  /*53a0*/  @P0 BRA `(.L_x_543) ;  /* 0x0000018000000947 */ /* 0x000fca0003800000 */
[----:B------:R-:W-:Y:S11]  /*53b0*/  ISETP.GE.AND P0, PT, R18, c[0x0][0x1d4], PT ;  /* 0x0000750012007a0c */ /* 0x000ff60003f06270 */
[----:B------:R-:W-:Y:S02]  /*53c0*/  @!UPT UIADD3 URZ, URZ, URZ, URZ ;  /* 0x0000003f3f3ff290 */ /* 0x000fe4000fffe03f */
[----:B------:R-:W1:Y:S04]  /*53d0*/  @!P0 LDS.128 R20, [R134+0x6000] ;  /* 0x0060000086148984 */ /* 0x000e680000000c00 */
[----:B-1----:R-:W-:Y:S01]  /*53e0*/  @!P0 STG.E.128 [R72.64], R20 ;  /* 0x0000001448008986 */ /* 0x002fe2000c101d06 */
[----:B------:R-:W-:Y:S11]  /*53f0*/  ISETP.GE.AND P0, PT, R13, c[0x0][0x1d4], PT ;  /* 0x000075000d007a0c */ /* 0x000ff60003f06270 */
[----:B------:R-:W-:Y:S02]  /*5400*/  @!UPT UIADD3 URZ, URZ, URZ, URZ ;  /* 0x0000003f3f3ff290 */ /* 0x000fe4000fffe03f */
[----:B------:R-:W1:Y:S04]  /*5410*/  @!P0 LDS.128 R4, [R133+0x6000] ;  /* 0x0060000085048984 */ /* 0x000e680000000c00 */
[----:B-1----:R-:W-:Y:S01]  /*5420*/  @!P0 STG.E.128 [R72.64+0x40], R4 ;  /* 0x0000400448008986 */ /* 0x002fe2000c101d06 */
        /* <DEDUP_REMOVED lines=15> */
[----:B-1----:R1:W-:Y:S02]  /*5520*/  @!P0 STG.E.128 [R72.64+0x140], R4 ;  /* 0x0001400448008986 */ /* 0x0023e4000c101d06 */
.L_x_543:
[----:B------:R-:W-:Y:S05]  /*5530*/  BSYNC B1 ;  /* 0x0000000000017941 */ /* 0x000fea0003800000 */
.L_x_538:
[C---:B-12---:R-:W-:Y:S01]  /*5540*/  IMAD.SHL.U32 R3, R141.reuse, 0x40, RZ ;  /* 0x000000408d037824 */ /* 0x046fe200078e00ff */
[----:B------:R-:W-:Y:S01]  /*5550*/  SHF.L.U64.HI R86, R141, 0x6, R86 ;  /* 0x000000068d567819 */ /* 0x000fe20000010256 */
[----:B------:R-:W-:Y:S02]  /*5560*/  BSSY B0, `(.L_x_560) ;  /* 0x0000048000007945 */ /* 0x000fe40003800000 */
[----:B------:R-:W-:Y:S01]  /*5570*/  IMAD.IADD R2, R100, 0x1, -R3 ;  /* 0x0000000164027824 */ /* 0x000fe200078e0a03 */
[----:B------:R-:W-:Y:S05]  /*5580*/  IADD3 R5, P0, R3, R102, RZ ;  /* 0x0000006603057210 */ /* 0x000fea0007f1e0ff */
[----:B------:R-:W-:Y:S01]  /*5590*/  IMAD.X R0, R86, 0x1, R101, P0 ;  /* 0x0000000156007824 */ /* 0x000fe200000e0665 */
[C---:B------:R-:W-:Y:S11]  /*55a0*/  ISETP.GE.AND P0, PT, R2.reuse, 0x21, PT ;  /* 0x000000210200780c */ /* 0x040ff60003f06270 */
[----:B------:R-:W-:Y:S02]  /*55b0*/  @!UPT UIADD3 URZ, URZ, URZ, URZ ;  /* 0x0000003f3f3ff290 */ /* 0x000fe4000fffe03f */
[----:B------:R-:W-:Y:S04]  /*55c0*/  @P0 IADD3 R7, P1, R5, 0x20, RZ ;  /* 0x0000002005070810 */ /* 0x000fe80007f3e0ff */
[----:B------:R-:W-:Y:S02]  /*55d0*/  @P0 IADD3.X R4, RZ, R0, RZ, P1, !PT ;  /* 0x00000000ff040210 */ /* 0x000fe40000ffe4ff */
[----:B------:R-:W-:Y:S03]  /*55e0*/  ISETP.GE.AND P1, PT, R2, 0x1, PT ;  /* 0x000000010200780c */ /* 0x000fe60003f26270 */
[----:B------:R-:W-:Y:S04]  /*55f0*/  @P0 IMAD R4, R4, c[0x0][0x258], RZ ;  /* 0x0000960004040a24 */ /* 0x000fe800078e02ff */
        /* <DEDUP_REMOVED lines=9> */
[----:B------:R-:W-:Y:S01]  /*5690*/  @P0 IMAD.WIDE.U32 R20, R7, c[0x0][0x258], R98 ;  /* 0x0000960007140a25 */ /* 0x000fe200078e0062 */
[----:B------:R-:W-:Y:S03]  /*56a0*/  IADD3 R0, -R3, R148, RZ ;  /* 0x0000009403007210 */ /* 0x000fe60007ffe1ff */
[----:B------:R-:W-:Y:S01]  /*56b0*/  @!PT LDS RZ, [RZ] ;  /* 0x00000000fffff984 */ /* 0x000fe20000000800 */
[----:B------:R-:W-:Y:S01]  /*56c0*/  @!PT LDS RZ, [RZ] ;  /* 0x00000000fffff984 */ /* 0x000fe20000000800 */
[----:B------:R-:W-:Y:S01]  /*56d0*/  @!PT LDS RZ, [RZ] ;  /* 0x00000000fffff984 */ /* 0x000fe20000000800 */
[----:B------:R1:W-:Y:S01]  /*56e0*/  @P1 LDGSTS.E.BYPASS.LTC128B.128 [R139+0x100], [R22.64], !P5 ;  /* 0x00100000168b1fae */ /* 0x0003e2000e901d46 */
[----:B------:R-:W-:Y:S01]  /*56f0*/  @P0 IMAD.IADD R4, R21, 0x1, R4 ;  /* 0x0000000115040824 */ /* 0x000fe200078e0204 */
[----:B------:R-:W-:Y:S02]  /*5700*/  @P0 LEA R6, P2, R20, c[0x0][0x250], 0x1 ;  /* 0x0000940014060a11 */ /* 0x000fe400078408ff */
[----:B------:R1:W-:Y:S01]  /*5710*/  @P1 LDGSTS.E.BYPASS.LTC128B.128 [R139+0x2100], [R22.64+0x80], !P4 ;  /* 0x02100080168b1fae */ /* 0x0003e2000e101d46 */
[----:B------:R-:W-:Y:S02]  /*5720*/  IMNMX R0, R0, 0x40, PT ;  /* 0x0000004000007817 */ /* 0x000fe40003800200 */
[----:B------:R-:W-:Y:S01]  /*5730*/  @P0 LEA.HI.X R7, R20, c[0x0][0x254], R4, 0x1, P2 ;  /* 0x0000950014070a11 */ /* 0x000fe200010f0c04 */
        /* <DEDUP_REMOVED lines=10> */
[----:B------:R-:W-:Y:S04]  /*57e0*/  IMAD.MOV.U32 R94, RZ, RZ, R158 ;  /* 0x000000ffff5e7224 */ /* 0x000fe800078e009e */
[----:B------:R-:W-:Y:S02]  /*57f0*/  IMAD.X R0, R86, 0x1, R96, P0 ;  /* 0x0000000156007824 */ /* 0x000fe400000e0660 */
[C---:B------:R-:W-:Y:S04]  /*5800*/  IMAD.WIDE.U32 R24, R3.reuse, c[0x0][0x208], R94 ;  /* 0x0000820003187a25 */ /* 0x040fe800078e005e */
[----:B------:R-:W-:Y:S01]  /*5810*/  IMAD R0, R0, c[0x0][0x208], RZ ;  /* 0x0000820000007a24 */ /* 0x000fe200078e02ff */
[C---:B------:R-:W-:Y:S03]  /*5820*/  LEA R2, P0, R24.reuse, c[0x0][0x1f8], 0x1 ;  /* 0x00007e0018027a11 */ /* 0x040fe600078008ff */
[----:B------:R-:W-:Y:S04]  /*5830*/  IMAD R0, R3, c[0x0][0x20c], R0 ;  /* 0x0000830003007a24 */ /* 0x000fe800078e0200 */
[----:B------:R-:W-:Y:S05]  /*5840*/  IMAD.IADD R0, R25, 0x1, R0 ;  /* 0x0000000119007824 */ /* 0x000fea00078e0200 */
[----:B------:R-:W-:Y:S02]  /*5850*/  LEA.HI.X R3, R24, c[0x0][0x1fc], R0, 0x1, P0 ;  /* 0x00007f0018037a11 */ /* 0x000fe400000f0c00 */
[----:B------:R-:W-:Y:S11]  /*5860*/  ISETP.GE.AND P0, PT, R18, c[0x0][0x1d4], PT ;  /* 0x0000750012007a0c */ /* 0x000ff60003f06270 */
[----:B------:R-:W-:Y:S02]  /*5870*/  @!UPT UIADD3 URZ, URZ, URZ, URZ ;  /* 0x0000003f3f3ff290 */ /* 0x000fe4000fffe03f */
[----:B------:R-:W1:Y:S04]  /*5880*/  @!P0 LDS.128 R20, [R134] ;  /* 0x0000000086148984 */ /* 0x000e680000000c00 */
[----:B-1----:R-:W-:Y:S01]  /*5890*/  @!P0 STG.E.128 [R2.64], R20 ;  /* 0x0000001402008986 */ /* 0x002fe2000c101d06 */
[----:B------:R-:W-:Y:S11]  /*58a0*/  ISETP.GE.AND P0, PT, R13, c[0x0][0x1d4], PT ;  /* 0x000075000d007a0c */ /* 0x000ff60003f06270 */
[----:B------:R-:W-:Y:S02]  /*58b0*/  @!UPT UIADD3 URZ, URZ, URZ, URZ ;  /* 0x0000003f3f3ff290 */ /* 0x000fe4000fffe03f */
[----:B------:R-:W1:Y:S04]  /*58c0*/  @!P0 LDS.128 R4, [R133] ;  /* 0x0000000085048984 */ /* 0x000e680000000c00 */
        /* <DEDUP_REMOVED lines=17> */
.L_x_561:
[----:B-1----:R-:W-:Y:S05]  /*59e0*/  BSYNC B0 ;  /* 0x0000000000007941 */ /* 0x002fea0003800000 */
.L_x_560:
        /* <DEDUP_REMOVED lines=25> */
.L_x_537:
[----:B------:R-:W-:Y:S01]  /*5b80*/  ISETP.NE.AND P3, PT, R173, 0x1, PT ;  /* 0x00000001ad00780c */ /* 0x000fe20003f65270 */
[----:B------:R-:W-:Y:S01]  /*5b90*/  IMAD.IADD R144, R144, 0x1, R147 ;  /* 0x0000000190907824 */ /* 0x000fe200078e0293 */
[----:B-1----:R-:W-:Y:S01]  /*5ba0*/  IADD3 R2, R92, 0x7f, RZ ;  /* 0x0000007f5c027810 */ /* 0x002fe20007ffe0ff */
[----:B------:R-:W-:Y:S01]  /*5bb0*/  IMAD.MOV.U32 R98, RZ, RZ, RZ ;  /* 0x000000ffff627224 */ /* 0x000fe200078e00ff */
[----:B------:R-:W-:Y:S01]  /*5bc0*/  PLOP3.LUT P2, PT, PT, PT, PT, 0x80, 0x0 ;  /* 0x000000000000781c */ /* 0x000fe20003f4f070 */
[----:B------:R-:W-:Y:S01]  /*5bd0*/  CS2R R96, SRZ ;  /* 0x0000000000607805 */ /* 0x000fe2000001ff00 */
[----:B------:R-:W-:Y:S01]  /*5be0*/  CS2R R94, SRZ ;  /* 0x00000000005e7805 */ /* 0x000fe2000001ff00 */
[----:B------:R-:W-:Y:S01]  /*5bf0*/  IMAD.MOV.U32 R93, RZ, RZ, RZ ;  /* 0x000000ffff5d7224 */ /* 0x000fe200078e00ff */
[----:B------:R-:W-:Y:S01]  /*5c00*/  CS2R R8, SRZ ;  /* 0x0000000000087805 */ /* 0x000fe2000001ff00 */
[----:B------:R-:W-:Y:S01]  /*5c10*/  CS2R R90, SRZ ;  /* 0x00000000005a7805 */ /* 0x000fe2000001ff00 */
[----:B------:R-:W-:Y:S01]  /*5c20*/  CS2R R88, SRZ ;  /* 0x0000000000587805 */ /* 0x000fe2000001ff00 */
[----:B------:R-:W-:Y:S01]  /*5c30*/  CS2R R86, SRZ ;  /* 0x0000000000567805 */ /* 0x000fe2000001ff00 */
[----:B------:R-:W-:Y:S01]  /*5c40*/  IMAD.MOV.U32 R6, RZ, RZ, RZ ;  /* 0x000000ffff067224 */ /* 0x000fe200078e00ff */
[----:B------:R-:W-:Y:S01]  /*5c50*/  CS2R R80, SRZ ;  /* 0x0000000000507805 */ /* 0x000fe2000001ff00 */
[----:B------:R-:W-:Y:S01]  /*5c60*/  @P3 IMAD.HI.U32 R0, R2, c[0x0][0x2c8], RZ ;  /* 0x0000b20002003a27 */ /* 0x000fe200078e00ff */
[----:B------:R-:W-:Y:S01]  /*5c70*/  CS2R R78, SRZ ;  /* 0x00000000004e7805 */ /* 0x000fe2000001ff00 */
[----:B------:R-:W-:Y:S01]  /*5c80*/  CS2R R76, SRZ ;  /* 0x00000000004c7805 */ /* 0x000fe2000001ff00 */
[----:B------:R-:W-:Y:S01]  /*5c90*/  CS2R R74, SRZ ;  /* 0x00000000004a7805 */ /* 0x000fe2000001ff00 */
[----:B------:R-:W-:Y:S01]  /*5ca0*/  IMAD.MOV.U32 R11, RZ, RZ, RZ ;  /* 0x000000ffff0b7224 */ /* 0x000fe200078e00ff */
[----:B------:R-:W-:Y:S01]  /*5cb0*/  @P3 SHF.R.U32.HI R2, RZ, c[0x0][0x2cc], R0 ;  /* 0x0000b300ff023a19 */ /* 0x000fe20000011600 */
[----:B------:R-:W-:Y:S01]  /*5cc0*/  IMAD.MOV.U32 R82, RZ, RZ, RZ ;  /* 0x000000ffff527224 */ /* 0x000fe200078e00ff */
[----:B------:R-:W-:Y:S01]  /*5cd0*/  CS2R R72, SRZ ;  /* 0x0000000000487805 */ /* 0x000fe2000001ff00 */
[----:B------:R-:W-:Y:S01]  /*5ce0*/  CS2R R70, SRZ ;  /* 0x0000000000467805 */ /* 0x000fe2000001ff00 */
[----:B------:R-:W-:Y:S01]  /*5cf0*/  CS2R R68, SRZ ;  /* 0x0000000000447805 */ /* 0x000fe2000001ff00 */
[----:B------:R-:W-:Y:S01]  /*5d00*/  IMAD.IADD R105, R105, 0x1, R2 ;  /* 0x0000000169697824 */ /* 0x000fe200078e0202 */
[----:B------:R-:W-:Y:S01]  /*5d10*/  CS2R R66, SRZ ;  /* 0x0000000000427805 */ /* 0x000fe2000001ff00 */
[----:B------:R-:W-:Y:S01]  /*5d20*/  CS2R R2, SRZ ;  /* 0x0000000000027805 */ /* 0x000fe2000001ff00 */
[----:B------:R-:W-:Y:S01]  /*5d30*/  CS2R R64, SRZ ;  /* 0x0000000000407805 */ /* 0x000fe2000001ff00 */
[----:B------:R-:W-:Y:S01]  /*5d40*/  CS2R R62, SRZ ;  /* 0x00000000003e7805 */ /* 0x000fe2000001ff00 */
[----:B------:R-:W-:Y:S01]  /*5d50*/  SHF.R.S32.HI R0, RZ, 0x1f, R105 ;  /* 0x0000001fff007819 */ /* 0x000fe20000011469 */
[----:B------:R-:W-:Y:S01]  /*5d60*/  CS2R R60, SRZ ;  /* 0x00000000003c7805 */ /* 0x000fe2000001ff00 */
[----:B------:R-:W-:Y:S01]  /*5d70*/  CS2R R58, SRZ ;  /* 0x00000000003a7805 */ /* 0x000fe2000001ff00 */
[----:B------:R-:W-:Y:S01]  /*5d80*/  CS2R R56, SRZ ;  /* 0x0000000000387805 */ /* 0x000fe2000001ff00 */
[----:B------:R-:W-:Y:S01]  /*5d90*/  LEA.HI R0, R0, R105, RZ, 0x6 ;  /* 0x0000006900007211 */ /* 0x000fe200078f30ff */
[----:B------:R-:W-:Y:S01]  /*5da0*/  CS2R R54, SRZ ;  /* 0x0000000000367805 */ /* 0x000fe2000001ff00 */
[----:B------:R-:W-:Y:S01]  /*5db0*/  CS2R R52, SRZ ;  /* 0x0000000000347805 */ /* 0x000fe2000001ff00 */
[----:B------:R-:W-:Y:S01]  /*5dc0*/  CS2R R50, SRZ ;  /* 0x0000000000327805 */ /* 0x000fe2000001ff00 */
[----:B------:R-:W-:Y:S01]  /*5dd0*/  SHF.R.S32.HI R7, RZ, 0x6, R0 ;  /* 0x00000006ff077819 */ /* 0x000fe20000011400 */
[----:B------:R-:W-:Y:S01]  /*5de0*/  CS2R R48, SRZ ;  /* 0x0000000000307805 */ /* 0x000fe2000001ff00 */
[----:B------:R-:W-:Y:S01]  /*5df0*/  CS2R R46, SRZ ;  /* 0x00000000002e7805 */ /* 0x000fe2000001ff00 */
[----:B------:R-:W-:Y:S01]  /*5e00*/  CS2R R44, SRZ ;  /* 0x00000000002c7805 */ /* 0x000fe2000001ff00 */
[----:B------:R-:W-:Y:S01]  /*5e10*/  IMNMX R7, R106, R7, PT ;  /* 0x000000076a077217 */ /* 0x000fe20003800200 */
[----:B------:R-:W-:Y:S01]  /*5e20*/  CS2R R42, SRZ ;  /* 0x00000000002a7805 */ /* 0x000fe2000001ff00 */
[----:B------:R-:W-:Y:S01]  /*5e30*/  CS2R R40, SRZ ;  /* 0x0000000000287805 */ /* 0x000fe2000001ff00 */
[----:B------:R-:W-:Y:S01]  /*5e40*/  CS2R R38, SRZ ;  /* 0x0000000000267805 */ /* 0x000fe2000001ff00 */
[----:B------:R-:W-:Y:S01]  /*5e50*/  ISETP.GE.AND P0, PT, R7, 0x1, PT ;  /* 0x000000010700780c */ /* 0x000fe20003f06270 */
        /* <DEDUP_REMOVED lines=25> */
[----:B------:R-:W-:Y:S01]  /*5ff0*/  IMAD.WIDE.U32 R28, R146, c[0x0][0x178], RZ ;  /* 0x00005e00921c7a25 */ /* 0x000fe200078e00ff */
[----:B------:R-:W-:Y:S01]  /*6000*/  SHF.R.S32.HI R80, RZ, 0x1f, R83 ;  /* 0x0000001fff507819 */ /* 0x000fe20000011453 */
[----:B------:R-:W-:Y:S01]  /*6010*/  BSSY B0, `(.L_x_564) ;  /* 0x000008e000007945 */ /* 0x000fe20003800000 */
[----:B------:R-:W-:Y:S01]  /*6020*/  ISETP.NE.U32.AND P2, PT, RZ, c[0x0][0x348], PT ;  /* 0x0000d200ff007a0c */ /* 0x000fe20003f45070 */
[----:B------:R-:W-:Y:S01]  /*6030*/  IMAD R3, R3, c[0x0][0x178], RZ ;  /* 0x00005e0003037a24 */ /* 0x000fe200078e02ff */
[CC--:B------:R-:W-:Y:S02]  /*6040*/  LEA.HI R0, R80.reuse, R83.reuse, RZ, 0x3 ;  /* 0x0000005350007211 */ /* 0x0c0fe400078f18ff */
[----:B------:R-:W-:Y:S01]  /*6050*/  LEA.HI R14, R80, R83, RZ, 0x4 ;  /* 0x00000053500e7211 */ /* 0x000fe200078f20ff */
[----:B------:R-:W-:Y:S01]  /*6060*/  IMAD R3, R146, c[0x0][0x17c], R3 ;  /* 0x00005f0092037a24 */ /* 0x000fe200078e0203 */
[----:B------:R-:W-:-:S02]  /*6070*/  SHF.R.S32.HI R25, RZ, 0x3, R0 ;  /* 0x00000003ff197819 */ /* 0x000fc40000011400 */
[----:B------:R-:W-:Y:S01]  /*6080*/  LOP3.LUT R0, R0, 0xfffffff8, RZ, 0xc0, !PT ;  /* 0xfffffff800007812 */ /* 0x000fe200078ec0ff */
[----:B------:R-:W-:Y:S01]  /*6090*/  IMAD.IADD R29, R29, 0x1, R3 ;  /* 0x000000011d1d7824 */ /* 0x000fe200078e0203 */
[----:B------:R-:W-:Y:S01]  /*60a0*/  SHF.R.S32.HI R3, RZ, 0x4, R14 ;  /* 0x00000004ff037819 */ /* 0x000fe2000001140e */
[----:B------:R-:W-:Y:S01]  /*60b0*/  IMAD.SHL.U32 R11, R25, 0x40, RZ ;  /* 0x00000040190b7824 */ /* 0x000fe200078e00ff */
[----:B------:R-:W-:Y:S01]  /*60c0*/  ISETP.NE.AND.EX P2, PT, RZ, c[0x0][0x34c], PT, P2 ;  /* 0x0000d300ff007a0c */ /* 0x000fe20003f45320 */
[----:B------:R-:W-:Y:S01]  /*60d0*/  IMAD.IADD R0, R83, 0x1, -R0 ;  /* 0x0000000153007824 */ /* 0x000fe200078e0a00 */
[----:B------:R-:W-:Y:S01]  /*60e0*/  LEA.HI R27, R14, R3, RZ, 0x1 ;  /* 0x000000030e1b7211 */ /* 0x000fe200078f08ff */
[----:B------:R-:W-:Y:S01]  /*60f0*/  IMAD.WIDE.U32 R28, R199, c[0x0][0x1b8], R28 ;  /* 0x00006e00c71c7a25 */ /* 0x000fe200078e001c */
[----:B------:R-:W-:Y:S02]  /*6100*/  LOP3.LUT R11, R11, 0x1c0, RZ, 0xc0, !PT ;  /* 0x000001c00b0b7812 */ /* 0x000fe400078ec0ff */
[----:B------:R-:W-:Y:S01]  /*6110*/  LOP3.LUT R27, R27, 0xfffffffe, RZ, 0xc0, !PT ;  /* 0xfffffffe1b1b7812 */ /* 0x000fe200078ec0ff */
[----:B------:R-:W-:Y:S01]  /*6120*/  IMAD.SHL.U32 R16, R0, 0x8, RZ ;  /* 0x0000000800107824 */ /* 0x000fe200078e00ff */
[----:B------:R-:W-:Y:S01]  /*6130*/  SHF.R.U32.HI R24, RZ, 0x3, R11 ;  /* 0x00000003ff187819 */ /* 0x000fe2000001160b */
[----:B-1----:R-:W-:Y:S01]  /*6140*/  IMAD R4, R85, c[0x0][0x1b8], RZ ;  /* 0x00006e0055047a24 */ /* 0x002fe200078e02ff */
[----:B------:R-:W-:Y:S01]  /*6150*/  LOP3.LUT R14, R14, 0xfffffff0, RZ, 0xc0, !PT ;  /* 0xfffffff00e0e7812 */ /* 0x000fe200078ec0ff */
[----:B------:R-:W-:Y:S01]  /*6160*/  IMAD.IADD R27, R3, 0x1, -R27 ;  /* 0x00000001031b7824 */ /* 0x000fe200078e0a1b */
[----:B------:R-:W-:Y:S01]  /*6170*/  LOP3.LUT R5, R11, 0x38, R16, 0xf8, !PT ;  /* 0x000000380b057812 */ /* 0x000fe200078ef810 */
[----:B------:R-:W-:Y:S01]  /*6180*/  IMAD R9, R199, c[0x0][0x1bc], R4 ;  /* 0x00006f00c7097a24 */ /* 0x000fe200078e0204 */
[----:B------:R-:W-:Y:S01]  /*6190*/  IADD3 R4, R16, 0x80, RZ ;  /* 0x0000008010047810 */ /* 0x000fe20007ffe0ff */
[----:B------:R-:W-:Y:S01]  /*61a0*/  IMAD R3, R0, 0x20, R25 ;  /* 0x0000002000037824 */ /* 0x000fe200078e0219 */
[----:B------:R-:W-:-:S02]  /*61b0*/  LOP3.LUT R24, R5, R24, RZ, 0x3c, !PT ;  /* 0x0000001805187212 */ /* 0x000fc400078e3cff */
[----:B------:R-:W-:Y:S01]  /*61c0*/  ISETP.GE.AND P1, PT, R4, c[0x0][0x1d4], PT ;  /* 0x0000750004007a0c */ /* 0x000fe20003f26270 */
[----:B------:R-:W-:Y:S01]  /*61d0*/  IMAD.IADD R4, R92, 0x1, R3 ;  /* 0x000000015c047824 */ /* 0x000fe200078e0203 */
[----:B------:R-:W-:Y:S02]  /*61e0*/  IADD3 R14, -R14, R83, RZ ;  /* 0x000000530e0e7210 */ /* 0x000fe40007ffe1ff */
[----:B------:R-:W-:Y:S01]  /*61f0*/  IADD3 R29, R29, R9, RZ ;  /* 0x000000091d1d7210 */ /* 0x000fe20007ffe0ff */
[----:B------:R-:W-:Y:S01]  /*6200*/  @P3 IMAD.HI.U32 R5, R4, c[0x0][0x2c8], RZ ;  /* 0x0000b20004053a27 */ /* 0x000fe200078e00ff */
[----:B------:R-:W-:Y:S02]  /*6210*/  SHF.R.S32.HI R3, RZ, 0x1f, R200 ;  /* 0x0000001fff037819 */ /* 0x000fe400000114c8 */
[----:B------:R-:W-:Y:S01]  /*6220*/  SHF.R.S32.HI R9, RZ, 0x1f, R14 ;  /* 0x0000001fff097819 */ /* 0x000fe2000001140e */
[----:B------:R-:W-:Y:S01]  /*6230*/  IMAD.MOV.U32 R8, RZ, RZ, R4 ;  /* 0x000000ffff087224 */ /* 0x000fe200078e0004 */
[----:B------:R-:W-:-:S02]  /*6240*/  P2R R203, PR, RZ, 0x2 ;  /* 0x00000002ffcb7803 */ /* 0x000fc40000000000 */
[----:B------:R-:W-:Y:S02]  /*6250*/  LEA.HI R11, R80, R83, RZ, 0x6 ;  /* 0x00000053500b7211 */ /* 0x000fe400078f30ff */
[----:B------:R-:W-:Y:S02]  /*6260*/  SHF.R.S32.HI R6, RZ, 0x1f, R144 ;  /* 0x0000001fff067819 */ /* 0x000fe40000011490 */
[----:B------:R-:W-:Y:S01]  /*6270*/  IADD3 R21, P1, R25, R144, RZ ;  /* 0x0000009019157210 */ /* 0x000fe20007f3e0ff */
[----:B------:R-:W-:Y:S01]  /*6280*/  IMAD.SHL.U32 R11, R11, 0x8, RZ ;  /* 0x000000080b0b7824 */ /* 0x000fe200078e00ff */
[----:B------:R-:W-:Y:S02]  /*6290*/  @P3 SHF.R.U32.HI R8, RZ, c[0x0][0x2cc], R5 ;  /* 0x0000b300ff083a19 */ /* 0x000fe40000011605 */
[----:B------:R-:W-:Y:S02]  /*62a0*/  SEL R5, R3, RZ, !P2 ;  /* 0x000000ff03057207 */ /* 0x000fe40005000000 */
[----:B------:R-:W-:-:S02]  /*62b0*/  LEA.HI R9, R9, R14, RZ, 0x3 ;  /* 0x0000000e09097211 */ /* 0x000fc400078f18ff */
[----:B------:R-:W-:Y:S01]  /*62c0*/  LEA.HI.X.SX32 R6, R25, R6, 0x1, P1 ;  /* 0x0000000619067211 */ /* 0x000fe200008f0eff */
[----:B------:R-:W-:Y:S01]  /*62d0*/  IMAD R5, R5, c[0x0][0x1c0], RZ ;  /* 0x0000700005057a24 */ /* 0x000fe200078e02ff */
[----:B------:R-:W-:Y:S02]  /*62e0*/  SEL R18, R200, RZ, !P2 ;  /* 0x000000ffc8127207 */ /* 0x000fe40005000000 */
[----:B------:R-:W-:Y:S01]  /*62f0*/  LOP3.LUT R13, R9, 0xfffffff8, RZ, 0xc0, !PT ;  /* 0xfffffff8090d7812 */ /* 0x000fe200078ec0ff */
[C---:B------:R-:W-:Y:S01]  /*6300*/  IMAD R12, R6.reuse, c[0x0][0x1e0], RZ ;  /* 0x00007800060c7a24 */ /* 0x040fe200078e02ff */
[----:B------:R-:W-:Y:S01]  /*6310*/  SHF.R.S32.HI R17, RZ, 0x1f, R16 ;  /* 0x0000001fff117819 */ /* 0x000fe20000011410 */
[----:B------:R-:W-:Y:S01]  /*6320*/  IMAD R6, R6, c[0x0][0x208], RZ ;  /* 0x0000820006067a24 */ /* 0x000fe200078e02ff */
[----:B------:R-:W-:Y:S01]  /*6330*/  LOP3.LUT R24, R24, 0xfffffe00, R11, 0xf8, !PT ;  /* 0xfffffe0018187812 */ /* 0x000fe200078ef80b */
[----:B------:R-:W-:Y:S01]  /*6340*/  IMAD R10, R18, c[0x0][0x1c4], R5 ;  /* 0x00007100120a7a24 */ /* 0x000fe200078e0205 */
[----:B------:R-:W-:Y:S01]  /*6350*/  IADD3 R13, R14, -R13, RZ ;  /* 0x8000000d0e0d7210 */ /* 0x000fe20007ffe0ff */
[----:B------:R-:W-:Y:S01]  /*6360*/  IMAD.WIDE.U32 R18, R18, c[0x0][0x1c0], R28 ;  /* 0x0000700012127a25 */ /* 0x000fe200078e001c */
[----:B------:R-:W-:-:S02]  /*6370*/  SHF.R.S32.HI R11, RZ, 0x1f, R8 ;  /* 0x0000001fff0b7819 */ /* 0x000fc40000011408 */
[C---:B------:R-:W-:Y:S01]  /*6380*/  LOP3.LUT P4, RZ, R13.reuse, 0x4, RZ, 0xc0, !PT ;  /* 0x000000040dff7812 */ /* 0x040fe2000788c0ff */
[----:B------:R-:W-:Y:S01]  /*6390*/  IMAD.MOV R5, RZ, RZ, -R8 ;  /* 0x000000ffff057224 */ /* 0x000fe200078e0a08 */
[----:B------:R-:W-:Y:S01]  /*63a0*/  LOP3.LUT P3, RZ, R13, 0x2, RZ, 0xc0, !PT ;  /* 0x000000020dff7812 */ /* 0x000fe2000786c0ff */
[C---:B------:R-:W-:Y:S01]  /*63b0*/  IMAD R12, R21.reuse, c[0x0][0x1e4], R12 ;  /* 0x00007900150c7a24 */ /* 0x040fe200078e020c */
[----:B------:R-:W-:Y:S01]  /*63c0*/  ISETP.NE.U32.AND P1, PT, RZ, c[0x0][0x350], PT ;  /* 0x0000d400ff007a0c */ /* 0x000fe20003f25070 */
[----:B------:R-:W-:Y:S01]  /*63d0*/  IMAD R6, R21, c[0x0][0x20c], R6 ;  /* 0x0000830015067a24 */ /* 0x000fe200078e0206 */
[----:B------:R-:W-:Y:S01]  /*63e0*/  SHF.L.U32 R9, R9, 0x6, RZ ;  /* 0x0000000609097819 */ /* 0x000fe200000006ff */
[C-C-:B------:R-:W-:Y:S01]  /*63f0*/  IMAD.WIDE.U32 R22, R21.reuse, c[0x0][0x1e0], R16.reuse ;  /* 0x0000780015167a25 */ /* 0x140fe200078e0010 */
[----:B------:R-:W-:Y:S02]  /*6400*/  ISETP.NE.AND.EX P1, PT, RZ, c[0x0][0x354], PT, P1 ;  /* 0x0000d500ff007a0c */ /* 0x000fe40003f25310 */
[C---:B------:R-:W-:Y:S01]  /*6410*/  IADD3 R14, R16.reuse, 0x40, RZ ;  /* 0x00000040100e7810 */ /* 0x040fe20007ffe0ff */
[----:B------:R-:W-:Y:S01]  /*6420*/  IMAD.WIDE.U32 R20, R21, c[0x0][0x208], R16 ;  /* 0x0000820015147a25 */ /* 0x000fe200078e0010 */
[----:B------:R-:W-:-:S02]  /*6430*/  ISETP.GE.AND P5, PT, R16, c[0x0][0x1d4], PT ;  /* 0x0000750010007a0c */ /* 0x000fc40003fa6270 */
[----:B------:R-:W-:Y:S01]  /*6440*/  ISETP.GE.AND P6, PT, R14, c[0x0][0x1d4], PT ;  /* 0x000075000e007a0c */ /* 0x000fe20003fc6270 */
[----:B------:R-:W-:Y:S02]  /*6450*/  IMAD.IADD R19, R19, 0x1, R10 ;  /* 0x0000000113137824 */ /* 0x000fe400078e020a */
[----:B------:R-:W-:Y:S02]  /*6460*/  IMAD R5, R5, c[0x0][0x2c4], R4 ;  /* 0x0000b10005057a24 */ /* 0x000fe400078e0204 */
[----:B------:R-:W-:Y:S02]  /*6470*/  IMAD.SHL.U32 R13, R13, 0x40, RZ ;  /* 0x000000400d0d7824 */ /* 0x000fe400078e00ff */
[----:B------:R-:W-:Y:S02]  /*6480*/  IMAD R11, R11, c[0x0][0x1b0], RZ ;  /* 0x00006c000b0b7a24 */ /* 0x000fe400078e02ff */
[----:B------:R-:W-:Y:S01]  /*6490*/  IMAD.SHL.U32 R10, R27, 0x8, RZ ;  /* 0x000000081b0a7824 */ /* 0x000fe200078e00ff */
[----:B------:R-:W-:Y:S01]  /*64a0*/  LOP3.LUT R13, R13, 0x1c0, RZ, 0xc0, !PT ;  /* 0x000001c00d0d7812 */ /* 0x000fe200078ec0ff */
[----:B------:R-:W-:-:S02]  /*64b0*/  IMAD R11, R8, c[0x0][0x1b4], R11 ;  /* 0x00006d00080b7a24 */ /* 0x000fc400078e020b */
[----:B------:R-:W-:Y:S01]  /*64c0*/  IMAD.WIDE.U32 R18, R8, c[0x0][0x1b0], R18 ;  /* 0x00006c0008127a25 */ /* 0x000fe200078e0012 */
[----:B------:R-:W-:Y:S02]  /*64d0*/  LOP3.LUT R10, R13, 0x8, R10, 0xf8, !PT ;  /* 0x000000080d0a7812 */ /* 0x000fe400078ef80a */
[----:B------:R-:W-:Y:S01]  /*64e0*/  SHF.R.U32.HI R13, RZ, 0x3, R13 ;  /* 0x00000003ff0d7819 */ /* 0x000fe2000001160d */
[----:B------:R-:W-:Y:S01]  /*64f0*/  IMAD.IADD R21, R21, 0x1, R6 ;  /* 0x0000000115157824 */ /* 0x000fe200078e0206 */
[----:B------:R-:W-:Y:S01]  /*6500*/  SHF.R.S32.HI R6, RZ, 0x1f, R5 ;  /* 0x0000001fff067819 */ /* 0x000fe20000011405 */
[----:B------:R-:W-:Y:S01]  /*6510*/  IMAD.IADD R23, R23, 0x1, R12 ;  /* 0x0000000117177824 */ /* 0x000fe200078e020c */
[----:B------:R-:W-:Y:S01]  /*6520*/  IADD3 R19, R19, R11, RZ ;  /* 0x0000000b13137210 */ /* 0x000fe20007ffe0ff */
[----:B------:R-:W-:Y:S02]  /*6530*/  IMAD R4, R85, c[0x0][0x1e8], RZ ;  /* 0x00007a0055047a24 */ /* 0x000fe400078e02ff */
[----:B------:R-:W-:-:S04]  /*6540*/  IMAD.WIDE.U32 R208, R199, c[0x0][0x1e8], R22 ;  /* 0x00007a00c7d07a25 */ /* 0x000fc800078e0016 */
[----:B------:R-:W-:Y:S02]  /*6550*/  IMAD R4, R199, c[0x0][0x1ec], R4 ;  /* 0x00007b00c7047a24 */ /* 0x000fe400078e0204 */
[----:B------:R-:W-:Y:S02]  /*6560*/  IMAD R6, R6, c[0x0][0x1a8], RZ ;  /* 0x00006a0006067a24 */ /* 0x000fe400078e02ff */
[----:B------:R-:W-:Y:S01]  /*6570*/  IMAD.IADD R209, R4, 0x1, R209 ;  /* 0x0000000104d17824 */ /* 0x000fe200078e02d1 */
[----:B------:R-:W-:Y:S01]  /*6580*/  LOP3.LUT R4, R10, R13, RZ, 0x3c, !PT ;  /* 0x0000000d0a047212 */ /* 0x000fe200078e3cff */
[C---:B------:R-:W-:Y:S02]  /*6590*/  IMAD R6, R5.reuse, c[0x0][0x1ac], R6 ;  /* 0x00006b0005067a24 */ /* 0x040fe400078e0206 */
[----:B------:R-:W-:Y:S01]  /*65a0*/  IMAD.WIDE.U32 R18, R5, c[0x0][0x1a8], R18 ;  /* 0x00006a0005127a25 */ /* 0x000fe200078e0012 */
[----:B------:R-:W-:-:S03]  /*65b0*/  LOP3.LUT R4, R4, 0xfffffe00, R9, 0xf8, !PT ;  /* 0xfffffe0004047812 */ /* 0x000fc600078ef809 */
[----:B------:R-:W-:Y:S02]  /*65c0*/  IMAD.IADD R6, R19, 0x1, R6 ;  /* 0x0000000113067824 */ /* 0x000fe400078e0206 */
[----:B------:R-:W-:Y:S02]  /*65d0*/  IMAD R9, R175, c[0x0][0x2c4], RZ ;  /* 0x0000b100af097a24 */ /* 0x000fe400078e02ff */
[----:B------:R-:W-:Y:S02]  /*65e0*/  IMAD.IADD R12, R92, 0x1, R25 ;  /* 0x000000015c0c7824 */ /* 0x000fe400078e0219 */
[----:B------:R-:W-:Y:S02]  /*65f0*/  IMAD R8, R85, c[0x0][0x210], RZ ;  /* 0x0000840055087a24 */ /* 0x000fe400078e02ff */
[----:B------:R-:W-:-:S04]  /*6600*/  IMAD.WIDE.U32 R204, R199, c[0x0][0x210], R20 ;  /* 0x00008400c7cc7a25 */ /* 0x000fc800078e0014 */
[----:B------:R-:W-:-:S04]  /*6610*/  IMAD R8, R199, c[0x0][0x214], R8 ;  /* 0x00008500c7087a24 */ /* 0x000fc800078e0208 */
[----:B------:R-:W-:Y:S01]  /*6620*/  IMAD.IADD R205, R8, 0x1, R205 ;  /* 0x0000000108cd7824 */ /* 0x000fe200078e02cd */
[--C-:B--2---:R-:W-:Y:S01]  /*6630*/  @P0 SHF.R.S32.HI R11, RZ, 0x1f, R2.reuse ;  /* 0x0000001fff0b0819 */ /* 0x104fe20000011402 */
[----:B------:R-:W-:Y:S02]  /*6640*/  @P0 IMAD.MOV.U32 R10, RZ, RZ, R2 ;  /* 0x000000ffff0a0224 */ /* 0x000fe400078e0002 */
[----:B------:R-:W-:Y:S02]  /*6650*/  @!P0 IMAD.MOV.U32 R11, RZ, RZ, R3 ;  /* 0x000000ffff0b8224 */ /* 0x000fe400078e0003 */
[----:B------:R-:W-:Y:S01]  /*6660*/  @!P0 IMAD.MOV.U32 R10, RZ, RZ, R200 ;  /* 0x000000ffff0a8224 */ /* 0x000fe200078e00c8 */
[C---:B------:R-:W-:Y:S02]  /*6670*/  LEA R13, P0, R18.reuse, c[0x0][0x160], 0x1 ;  /* 0x00005800120d7a11 */ /* 0x040fe400078008ff */
[----:B------:R-:W-:Y:S02]  /*6680*/  SEL R2, R11, RZ, !P1 ;  /* 0x000000ff0b027207 */ /* 0x000fe40004800000 */
[----:B------:R-:W-:-:S02]  /*6690*/  LEA.HI.X R11, R18, c[0x0][0x164], R6, 0x1, P0 ;  /* 0x00005900120b7a11 */ /* 0x000fc400000f0c06 */
[----:B------:R-:W-:Y:S01]  /*66a0*/  ISETP.GE.AND P0, PT, R12, R9, PT ;  /* 0x000000090c00720c */ /* 0x000fe20003f06270 */
[----:B------:R-:W-:Y:S01]  /*66b0*/  IMAD R6, R2, c[0x0][0x1f0], RZ ;  /* 0x00007c0002067a24 */ /* 0x000fe200078e02ff */
[----:B------:R-:W-:Y:S01]  /*66c0*/  SEL R3, R10, RZ, !P1 ;  /* 0x000000ff0a037207 */ /* 0x000fe20004800000 */
[----:B------:R-:W-:Y:S01]  /*66d0*/  IMAD R2, R2, c[0x0][0x218], RZ ;  /* 0x0000860002027a24 */ /* 0x000fe200078e02ff */
[----:B------:R-:W-:Y:S01]  /*66e0*/  SHF.L.U32 R10, R0, 0x3, RZ ;  /* 0x00000003000a7819 */ /* 0x000fe200000006ff */
[----:B------:R1:W2:Y:S01]  /*66f0*/  SHFL.IDX PT, R18, R13, RZ, 0x181f ;  /* 0x00181fff0d127589 */ /* 0x0002a200000e0000 */
[----:B------:R-:W-:Y:S01]  /*6700*/  ISETP.GE.AND P1, PT, R14, c[0x0][0x198], PT ;  /* 0x000066000e007a0c */ /* 0x000fe20003f26270 */
[C---:B------:R-:W-:Y:S01]  /*6710*/  IMAD R211, R3.reuse, c[0x0][0x21c], R2 ;  /* 0x0000870003d37a24 */ /* 0x040fe200078e0202 */
[C---:B------:R-:W-:Y:S01]  /*6720*/  IADD3 R5, R10.reuse, 0x80, RZ ;  /* 0x000000800a057810 */ /* 0x040fe20007ffe0ff */
[C---:B------:R-:W-:Y:S01]  /*6730*/  IMAD R213, R3.reuse, c[0x0][0x1f4], R6 ;  /* 0x00007d0003d57a24 */ /* 0x040fe200078e0206 */
[----:B------:R1:W3:Y:S01]  /*6740*/  SHFL.IDX PT, R19, R11, RZ, 0x181f ;  /* 0x00181fff0b137589 */ /* 0x0002e200000e0000 */
[----:B------:R-:W-:Y:S01]  /*6750*/  IMAD.WIDE.U32 R208, R3, c[0x0][0x1f0], R208 ;  /* 0x00007c0003d07a25 */ /* 0x000fe200078e00d0 */
[----:B------:R-:W-:-:S03]  /*6760*/  ISETP.GE.AND P2, PT, R10, c[0x0][0x198], PT ;  /* 0x000066000a007a0c */ /* 0x000fc60003f46270 */
[----:B------:R-:W-:-:S04]  /*6770*/  IMAD.WIDE.U32 R204, R3, c[0x0][0x218], R204 ;  /* 0x0000860003cc7a25 */ /* 0x000fc800078e00cc */
[----:B------:R-:W-:Y:S02]  /*6780*/  IMAD.MOV.U32 R2, RZ, RZ, 0x10 ;  /* 0x00000010ff027424 */ /* 0x000fe400078e00ff */
[----:B------:R-:W-:Y:S02]  /*6790*/  IMAD.MOV.U32 R3, RZ, RZ, 0x20 ;  /* 0x00000020ff037424 */ /* 0x000fe400078e00ff */
[----:B------:R-:W-:Y:S01]  /*67a0*/  IMAD.IADD R213, R209, 0x1, R213 ;  /* 0x00000001d1d57824 */ /* 0x000fe200078e02d5 */
[----:B------:R-:W-:Y:S01]  /*67b0*/  SEL R2, R2, 0xfffffff0, !P3 ;  /* 0xfffffff002027807 */ /* 0x000fe20005800000 */
[----:B------:R-:W-:Y:S01]  /*67c0*/  IMAD.IADD R211, R205, 0x1, R211 ;  /* 0x00000001cdd37824 */ /* 0x000fe200078e02d3 */
[----:B------:R-:W-:Y:S02]  /*67d0*/  SEL R3, R3, 0xffffffe0, !P4 ;  /* 0xffffffe003037807 */ /* 0x000fe40006000000 */
        /* <DEDUP_REMOVED lines=17> */
.L_x_565:
[----:B--2---:R-:W-:Y:S05]  /*68f0*/  BSYNC B0 ;  /* 0x0000000000007941 */ /* 0x004fea0003800000 */
.L_x_564:
[----:B------:R-:W-:Y:S01]  /*6900*/  IADD3 R6, R12, 0x20, RZ ;  /* 0x000000200c067810 */ /* 0x000fe20007ffe0ff */
[----:B---3--:R2:W3:Y:S01]  /*6910*/  SHFL.IDX PT, R19, R11, 0x1, 0x181f ;  /* 0x00381f000b137f89 */ /* 0x0084e200000e0000 */
[----:B------:R-:W-:Y:S02]  /*6920*/  BSSY B0, `(.L_x_566) ;  /* 0x0000014000007945 */ /* 0x000fe40003800000 */
[----:B------:R-:W-:Y:S01]  /*6930*/  ISETP.GE.AND P0, PT, R6, R9, PT ;  /* 0x000000090600720c */ /* 0x000fe20003f06270 */
        /* <DEDUP_REMOVED lines=18> */
.L_x_567:
[----:B------:R-:W-:Y:S05]  /*6a60*/  BSYNC B0 ;  /* 0x0000000000007941 */ /* 0x000fea0003800000 */
.L_x_566:
[----:B---3--:R-:W-:Y:S01]  /*6a70*/  IADD3 R6, R12, 0x40, RZ ;  /* 0x000000400c067810 */ /* 0x008fe20007ffe0ff */
[----:B------:R3:W1:Y:S01]  /*6a80*/  SHFL.IDX PT, R19, R11, 0x2, 0x181f ;  /* 0x00581f000b137f89 */ /* 0x00066200000e0000 */
[----:B------:R-:W-:Y:S02]  /*6a90*/  BSSY B0, `(.L_x_568) ;  /* 0x0000014000007945 */ /* 0x000fe40003800000 */
[----:B------:R-:W-:Y:S01]  /*6aa0*/  ISETP.GE.AND P0, PT, R6, R9, PT ;  /* 0x000000090600720c */ /* 0x000fe20003f06270 */
        /* <DEDUP_REMOVED lines=18> */
.L_x_569:
[----:B------:R-:W-:Y:S05]  /*6bd0*/  BSYNC B0 ;  /* 0x0000000000007941 */ /* 0x000fea0003800000 */
.L_x_568:
[----:B-1--4-:R-:W1:Y:S01]  /*6be0*/  SHFL.IDX PT, R18, R13, 0x3, 0x181f ;  /* 0x00781f000d127f89 */ /* 0x012e6200000e0000 */
[----:B------:R-:W-:Y:S01]  /*6bf0*/  IADD3 R12, R12, 0x60, RZ ;  /* 0x000000600c0c7810 */ /* 0x000fe20007ffe0ff */
[----:B------:R-:W-:Y:S01]  /*6c00*/  IMAD.IADD R6, R172, 0x1, -R25 ;  /* 0x00000001ac067824 */ /* 0x000fe200078e0a19 */
[----:B------:R-:W-:Y:S01]  /*6c10*/  IADD3 R81, R7, -0x1, RZ ;  /* 0xffffffff07517810 */ /* 0x000fe20007ffe0ff */
[----:B------:R4:W2:Y:S01]  /*6c20*/  SHFL.IDX PT, R19, R11, 0x3, 0x181f ;  /* 0x00781f000b137f89 */ /* 0x0008a200000e0000 */
[----:B------:R-:W-:Y:S01]  /*6c30*/  ISETP.GE.AND P0, PT, R12, R9, PT ;  /* 0x000000090c00720c */ /* 0x000fe20003f06270 */
[----:B------:R-:W-:Y:S01]  /*6c40*/  IMAD.MOV.U32 R28, RZ, RZ, 0x6 ;  /* 0x00000006ff1c7424 */ /* 0x000fe200078e00ff */
[----:B------:R-:W-:Y:S01]  /*6c50*/  SHF.R.S32.HI R30, RZ, 0x1f, R81 ;  /* 0x0000001fff1e7819 */ /* 0x000fe20000011451 */
[----:B------:R-:W-:Y:S01]  /*6c60*/  IMAD.MOV.U32 R212, RZ, RZ, R208 ;  /* 0x000000ffffd47224 */ /* 0x000fe200078e00d0 */
[----:B------:R-:W-:Y:S01]  /*6c70*/  LEA.HI R85, R80, R83, RZ, 0x5 ;  /* 0x0000005350557211 */ /* 0x000fe200078f28ff */
[----:B------:R-:W-:Y:S01]  /*6c80*/  IMAD.MOV.U32 R201, RZ, RZ, 0x5 ;  /* 0x00000005ffc97424 */ /* 0x000fe200078e00ff */
[----:B------:R-:W-:-:S02]  /*6c90*/  SEL R26, RZ, 0x1, P5 ;  /* 0x00000001ff1a7807 */ /* 0x000fc40002800000 */
[----:B------:R-:W-:-:S05]  /*6ca0*/  SHF.R.S32.HI R87, RZ, 0x5, R85 ;  /* 0x00000005ff577819 */ /* 0x000fca0000011455 */
[----:B------:R-:W-:Y:S01]  /*6cb0*/  @!P0 SHF.R.S32.HI R15, RZ, 0x1f, R14 ;  /* 0x0000001fff0f8819 */ /* 0x000fe2000001140e */
[----:B------:R-:W-:-:S03]  /*6cc0*/  @!P0 IMAD.SHL.U32 R16, R24, 0x2, RZ ;  /* 0x0000000218108824 */ /* 0x000fc600078e00ff */
[----:B------:R-:W-:Y:S02]  /*6cd0*/  @!P0 LEA.HI R14, R15, R14, RZ, 0x3 ;  /* 0x0000000e0f0e8211 */ /* 0x000fe400078f18ff */
[----:B-1----:R-:W-:Y:S02]  /*6ce0*/  @!P0 LEA R20, P4, R10, R18, 0x1 ;  /* 0x000000120a148211 */ /* 0x002fe400078808ff */
[----:B--234-:R-:W-:Y:S02]  /*6cf0*/  @!P0 LOP3.LUT R11, R14, 0xfffffff8, RZ, 0xc0, !PT ;  /* 0xfffffff80e0b8812 */ /* 0x01cfe400078ec0ff */
[C---:B------:R-:W-:Y:S02]  /*6d00*/  @!P0 LEA.HI.X R21, R10.reuse, R19, R17, 0x1, P4 ;  /* 0x000000130a158211 */ /* 0x040fe400020f0c11 */
[----:B------:R-:W-:Y:S01]  /*6d10*/  @!P0 IADD3 R10, R10, 0x80, RZ ;  /* 0x000000800a0a8810 */ /* 0x000fe20007ffe0ff */
[----:B------:R-:W-:Y:S01]  /*6d20*/  @!P0 IMAD.WIDE R12, R11, 0x2, R18 ;  /* 0x000000020b0c8825 */ /* 0x000fe200078e0212 */
[----:B------:R-:W-:Y:S01]  /*6d30*/  ISETP.NE.AND P4, PT, R203, RZ, PT ;  /* 0x000000ffcb00720c */ /* 0x000fe20003f85270 */
[----:B------:R-:W-:Y:S01]  /*6d40*/  @!PT LDS RZ, [RZ] ;  /* 0x00000000fffff984 */ /* 0x000fe20000000800 */
[----:B------:R1:W-:Y:S01]  /*6d50*/  @!P0 LDGSTS.E.BYPASS.LTC128B.128 [R16+0xf100], [R20.64], !P2 ;  /* 0x0f10000014108fae */ /* 0x0003e2000d101d46 */
[----:B------:R-:W-:Y:S01]  /*6d60*/  @!P0 SHF.R.S32.HI R5, RZ, 0x1f, R10 ;  /* 0x0000001fff058819 */ /* 0x000fe2000001140a */
[----:B------:R-:W-:-:S02]  /*6d70*/  IMAD R11, R81, -0x40, R6 ;  /* 0xffffffc0510b7824 */ /* 0x000fc400078e0206 */
[----:B------:R2:W-:Y:S01]  /*6d80*/  @!P0 LDGSTS.E.BYPASS.LTC128B.128 [R16+0x13100], [R12.64], !P1 ;  /* 0x131000000c108fae */ /* 0x0005e2000c901d46 */
[----:B------:R-:W-:Y:S01]  /*6d90*/  @!P0 LEA.HI R5, R5, R10, RZ, 0x3 ;  /* 0x0000000a05058211 */ /* 0x000fe200078f18ff */
[----:B------:R-:W-:Y:S01]  /*6da0*/  IMAD.MOV.U32 R10, RZ, RZ, c[0x0][0x1e0] ;  /* 0x00007800ff0a7624 */ /* 0x000fe200078e00ff */
[----:B------:R-:W-:Y:S02]  /*6db0*/  ISETP.GE.AND P1, PT, R11, 0x1, PT ;  /* 0x000000010b00780c */ /* 0x000fe40003f26270 */
[----:B------:R-:W-:Y:S01]  /*6dc0*/  @!P0 LOP3.LUT R5, R5, 0xfffffff8, RZ, 0xc0, !PT ;  /* 0xfffffff805058812 */ /* 0x000fe200078ec0ff */
[C---:B------:R-:W-:Y:S01]  /*6dd0*/  IMAD.SHL.U32 R202, R10.reuse, 0x20, RZ ;  /* 0x000000200aca7824 */ /* 0x040fe200078e00ff */
[C---:B------:R-:W-:Y:S02]  /*6de0*/  SHF.L.U64.HI R6, R10.reuse, R28, c[0x0][0x1e4] ;  /* 0x000079000a067619 */ /* 0x040fe4000001021c */
[----:B------:R-:W-:Y:S01]  /*6df0*/  SHF.L.U64.HI R201, R10, R201, c[0x0][0x1e4] ;  /* 0x000079000ac97619 */ /* 0x000fe200000102c9 */
[----:B------:R-:W-:-:S04]  /*6e00*/  @!P0 IMAD.WIDE R18, R5, 0x2, R18 ;  /* 0x0000000205128825 */ /* 0x000fc800078e0212 */
[----:B------:R-:W-:Y:S01]  /*6e10*/  IMAD.SHL.U32 R5, R10, 0x40, RZ ;  /* 0x000000400a057824 */ /* 0x000fe200078e00ff */
[----:B------:R1:W-:Y:S01]  /*6e20*/  @!P0 LDGSTS.E.BYPASS.LTC128B.128 [R16+0x17100], [R18.64], !P3 ;  /* 0x1710000012108fae */ /* 0x0003e2000d901d46 */
[----:B------:R-:W-:Y:S01]  /*6e30*/  IMAD R8, R6, R81, RZ ;  /* 0x0000005106087224 */ /* 0x000fe200078e02ff */
[----:B------:R-:W-:Y:S01]  /*6e40*/  ISETP.GE.AND P0, PT, R11, 0x21, PT ;  /* 0x000000210b00780c */ /* 0x000fe20003f06270 */
[-C--:B------:R-:W-:Y:S01]  /*6e50*/  IMAD.WIDE.U32 R14, R81, R5.reuse, R212 ;  /* 0x00000005510e7225 */ /* 0x080fe200078e00d4 */
[----:B------:R-:W0:Y:S03]  /*6e60*/  LDGDEPBAR ;  /* 0x00000000000079af */ /* 0x000e260000000000 */
[----:B------:R-:W-:-:S04]  /*6e70*/  IMAD R8, R30, R5, R8 ;  /* 0x000000051e087224 */ /* 0x000fc800078e0208 */
[----:B------:R-:W-:Y:S01]  /*6e80*/  IMAD.IADD R8, R15, 0x1, R8 ;  /* 0x000000010f087824 */ /* 0x000fe200078e0208 */
[----:B------:R-:W-:Y:S01]  /*6e90*/  BAR.SYNC.DEFER_BLOCKING 0x0 ;  /* 0x0000000000007b1d */ /* 0x000fe20000010000 */
[----:B--2---:R-:W-:-:S04]  /*6ea0*/  @P1 LEA R12, P2, R14, c[0x0][0x1c8], 0x1 ;  /* 0x000072000e0c1a11 */ /* 0x004fc800078408ff */
[----:B------:R-:W-:Y:S02]  /*6eb0*/  @P1 LEA.HI.X R13, R14, c[0x0][0x1cc], R8, 0x1, P2 ;  /* 0x000073000e0d1a11 */ /* 0x000fe400010f0c08 */
[----:B------:R-:W-:-:S05]  /*6ec0*/  @P0 IADD3 R10, P2, R202, R14, RZ ;  /* 0x0000000eca0a0210 */ /* 0x000fca0007f5e0ff */
[----:B------:R-:W-:Y:S01]  /*6ed0*/  @P0 IMAD.X R11, R201, 0x1, R8, P2 ;  /* 0x00000001c90b0824 */ /* 0x000fe200010e0608 */
[----:B------:R-:W-:Y:S01]  /*6ee0*/  @P0 LEA R14, P2, R10, c[0x0][0x1c8], 0x1 ;  /* 0x000072000a0e0a11 */ /* 0x000fe200078408ff */
[----:B------:R-:W-:-:S03]  /*6ef0*/  @P0 IMAD.SHL.U32 R8, R24, 0x2, RZ ;  /* 0x0000000218080824 */ /* 0x000fc600078e00ff */
[----:B------:R-:W-:Y:S01]  /*6f00*/  @P0 LEA.HI.X R15, R10, c[0x0][0x1cc], R11, 0x1, P2 ;  /* 0x000073000a0f0a11 */ /* 0x000fe200010f0c0b */
[----:B------:R-:W-:-:S05]  /*6f10*/  @P1 IMAD.SHL.U32 R10, R24, 0x2, RZ ;  /* 0x00000002180a1824 */ /* 0x000fca00078e00ff */
        /* <DEDUP_REMOVED lines=8> */
[----:B------:R1:W-:Y:S01]  /*6fa0*/  @P0 LDGSTS.E.BYPASS.LTC128B.128 [R8+0xb100], [R14.64+0x100], !P4 ;  /* 0x0b1001000e080fae */ /* 0x0003e2000e101d46 */
[----:B------:R-:W-:-:S03]  /*6fb0*/  ISETP.LT.AND P0, PT, RZ, c[0x0][0x27c], PT ;  /* 0x00009f00ff007a0c */ /* 0x000fc60003f01270 */
[----:B------:R-:W0:Y:S10]  /*6fc0*/  LDGDEPBAR ;  /* 0x00000000000079af */ /* 0x000e340000000000 */
[----:B------:R-:W-:Y:S05]  /*6fd0*/  @P0 BRA `(.L_x_570) ;  /* 0x0000002000000947 */ /* 0x000fea0003800000 */
[----:B------:R-:W-:-:S04]  /*6fe0*/  DEPBAR.LE SB0, 0x1 ;  /* 0x000080400000791a */ /* 0x000fc80000000000 */
[----:B------:R-:W-:Y:S05]  /*6ff0*/  BRA `(.L_x_571) ;  /* 0x0000766000007947 */ /* 0x000fea0003800000 */
.L_x_570:
[----:B------:R-:W-:Y:S01]  /*7000*/  ULDC.U8 UR4, c[0x0][0x298] ;  /* 0x0000a60000047ab9 */ /* 0x000fe20000000000 */
[----:B-----5:R-:W-:Y:S01]  /*7010*/  SHF.R.S32.HI R11, RZ, 0x1f, R84 ;  /* 0x0000001fff0b7819 */ /* 0x020fe20000011454 */
[----:B-1----:R-:W-:Y:S01]  /*7020*/  IMAD.WIDE.U32 R14, R84, c[0x0][0x280], RZ ;  /* 0x0000a000540e7a25 */ /* 0x002fe200078e00ff */
        /* <DEDUP_REMOVED lines=11> */
[----:B------:R-:W-:-:S02]  /*70e0*/  IADD3 R8, R92, R29, RZ ;  /* 0x0000001d5c087210 */ /* 0x000fc40007ffe0ff */
[----:B------:R-:W-:Y:S01]  /*70f0*/  IADD3 R17, R17, R15, RZ ;  /* 0x0000000f11117210 */ /* 0x000fe20007ffe0ff */
[----:B------:R-:W-:Y:S01]  /*7100*/  IMAD.IADD R19, R18, 0x1, R21 ;  /* 0x0000000112137824 */ /* 0x000fe200078e0215 */
[C---:B------:R-:W-:Y:S01]  /*7110*/  SHF.L.U32 R71, R103.reuse, 0x3, RZ ;  /* 0x0000000367477819 */ /* 0x040fe200000006ff */
[----:B------:R-:W-:Y:S01]  /*7120*/  IMAD R13, R103, 0x40, R8 ;  /* 0x00000040670d7824 */ /* 0x000fe200078e0208 */
[----:B------:R-:W-:Y:S05]  /*7130*/  @!P0 BRA `(.L_x_572) ;  /* 0x0000391000008947 */ /* 0x000fea0003800000 */
[----:B------:R-:W-:Y:S01]  /*7140*/  ISETP.NE.AND P1, PT, R173, 0x1, PT ;  /* 0x00000001ad00780c */ /* 0x000fe20003f25270 */
[----:B------:R-:W-:Y:S01]  /*7150*/  IMAD.MOV.U32 R16, RZ, RZ, R14 ;  /* 0x000000ffff107224 */ /* 0x000fe200078e000e */
[----:B------:R-:W-:Y:S01]  /*7160*/  MOV R18, R20 ;  /* 0x0000001400127202 */ /* 0x000fe20000000f00 */
        /* <DEDUP_REMOVED lines=13> */
[----:B------:R-:W-:-:S02]  /*7240*/  CS2R R110, SRZ ;  /* 0x00000000006e7805 */ /* 0x000fc4000001ff00 */
[----:B------:R-:W-:-:S04]  /*7250*/  @P1 SHF.R.U32.HI R13, RZ, c[0x0][0x2cc], R10 ;  /* 0x0000b300ff0d1a19 */ /* 0x000fc8000001160a */
[----:B------:R-:W-:Y:S01]  /*7260*/  SHF.R.S32.HI R12, RZ, 0x1f, R13 ;  /* 0x0000001fff0c7819 */ /* 0x000fe2000001140d */
[----:B------:R-:W-:-:S04]  /*7270*/  IMAD.WIDE.U32 R18, R13, c[0x0][0x290], R18 ;  /* 0x0000a4000d127a25 */ /* 0x000fc800078e0012 */
[C---:B------:R-:W-:Y:S02]  /*7280*/  IMAD R10, R12.reuse, c[0x0][0x280], RZ ;  /* 0x0000a0000c0a7a24 */ /* 0x040fe400078e02ff */
[----:B------:R-:W-:Y:S02]  /*7290*/  IMAD R12, R12, c[0x0][0x290], RZ ;  /* 0x0000a4000c0c7a24 */ /* 0x000fe400078e02ff */
[----:B------:R-:W-:-:S04]  /*72a0*/  IMAD.WIDE.U32 R16, R13, c[0x0][0x280], R16 ;  /* 0x0000a0000d107a25 */ /* 0x000fc800078e0010 */
[C---:B------:R-:W-:Y:S01]  /*72b0*/  IMAD R11, R13.reuse, c[0x0][0x294], R12 ;  /* 0x0000a5000d0b7a24 */ /* 0x040fe200078e020c */
[----:B------:R-:W-:Y:S01]  /*72c0*/  LEA R15, P1, R16, c[0x0][0x270], 0x1 ;  /* 0x00009c00100f7a11 */ /* 0x000fe200078208ff */
[----:B------:R-:W-:Y:S01]  /*72d0*/  IMAD R10, R13, c[0x0][0x284], R10 ;  /* 0x0000a1000d0a7a24 */ /* 0x000fe200078e020a */
[C---:B------:R-:W-:Y:S02]  /*72e0*/  LEA R13, P0, R18.reuse, c[0x0][0x288], 0x1 ;  /* 0x0000a200120d7a11 */ /* 0x040fe400078008ff */
[----:B------:R-:W-:Y:S01]  /*72f0*/  IADD3 R11, R19, R11, RZ ;  /* 0x0000000b130b7210 */ /* 0x000fe20007ffe0ff */
[----:B------:R-:W-:Y:S01]  /*7300*/  IMAD.IADD R10, R17, 0x1, R10 ;  /* 0x00000001110a7824 */ /* 0x000fe200078e020a */
[----:B------:R1:W2:Y:S01]  /*7310*/  SHFL.IDX PT, R32, R15, RZ, 0x1c1f ;  /* 0x001c1fff0f207589 */ /* 0x0002a200000e0000 */
[----:B------:R-:W-:Y:S01]  /*7320*/  IMAD.SHL.U32 R17, R103, 0x4, RZ ;  /* 0x0000000467117824 */ /* 0x000fe200078e00ff */
[----:B------:R-:W-:Y:S01]  /*7330*/  LEA.HI.X R14, R18, c[0x0][0x28c], R11, 0x1, P0 ;  /* 0x0000a300120e7a11 */ /* 0x000fe200000f0c0b */
[----:B------:R-:W-:Y:S01]  /*7340*/  CS2R R102, SRZ ;  /* 0x0000000000667805 */ /* 0x000fe2000001ff00 */
[----:B------:R-:W-:Y:S01]  /*7350*/  ISETP.GE.AND P0, PT, R8, R9, PT ;  /* 0x000000090800720c */ /* 0x000fe20003f06270 */
[----:B------:R1:W3:Y:S01]  /*7360*/  SHFL.IDX PT, R22, R13, RZ, 0x1c1f ;  /* 0x001c1fff0d167589 */ /* 0x0002e200000e0000 */
[----:B------:R-:W-:-:S03]  /*7370*/  LEA.HI.X R16, R16, c[0x0][0x274], R10, 0x1, P1 ;  /* 0x00009d0010107a11 */ /* 0x000fc600008f0c0a */
[----:B------:R1:W4:Y:S04]  /*7380*/  SHFL.IDX PT, R23, R14, RZ, 0x1c1f ;  /* 0x001c1fff0e177589 */ /* 0x00032800000e0000 */
[----:B------:R1:W1:Y:S04]  /*7390*/  SHFL.IDX PT, R33, R16, RZ, 0x1c1f ;  /* 0x001c1fff10217589 */ /* 0x00026800000e0000 */
[----:B------:R-:W-:Y:S05]  /*73a0*/  @P0 BRA `(.L_x_574) ;  /* 0x000003e000000947 */ /* 0x000fea0003800000 */
[C---:B------:R-:W-:Y:S01]  /*73b0*/  IADD3 R19, R17.reuse, 0x10, RZ ;  /* 0x0000001011137810 */ /* 0x040fe20007ffe0ff */
[----:B------:R-:W-:Y:S01]  /*73c0*/  CS2R R112, SRZ ;  /* 0x0000000000707805 */ /* 0x000fe2000001ff00 */
[----:B------:R-:W-:-:S02]  /*73d0*/  IADD3 R11, R17, 0x20, RZ ;  /* 0x00000020110b7810 */ /* 0x000fc40007ffe0ff */
[----:B------:R-:W-:Y:S02]  /*73e0*/  ISETP.GE.AND P1, PT, R19, c[0x0][0x27c], PT ;  /* 0x00009f0013007a0c */ /* 0x000fe40003f26270 */
[----:B------:R-:W-:Y:S02]  /*73f0*/  ISETP.GE.AND P0, PT, R11, c[0x0][0x27c], PT ;  /* 0x00009f000b007a0c */ /* 0x000fe40003f06270 */
[----:B------:R-:W-:-:S09]  /*7400*/  ISETP.GE.AND P2, PT, R17, c[0x0][0x27c], PT ;  /* 0x00009f0011007a0c */ /* 0x000fd20003f46270 */
[----:B------:R-:W-:Y:S02]  /*7410*/  @!P1 SHF.R.S32.HI R12, RZ, 0x1f, R19 ;  /* 0x0000001fff0c9819 */ /* 0x000fe40000011413 */
[----:B------:R-:W-:Y:S02]  /*7420*/  @!P0 SHF.R.S32.HI R10, RZ, 0x1f, R11 ;  /* 0x0000001fff0a8819 */ /* 0x000fe4000001140b */
[----:B------:R-:W-:Y:S01]  /*7430*/  @!P1 LEA.HI R19, R12, R19, RZ, 0x2 ;  /* 0x000000130c139211 */ /* 0x000fe200078f10ff */
[--C-:B-12---:R-:W-:Y:S01]  /*7440*/  @!P2 IMAD.WIDE R34, R17, 0x2, R32.reuse ;  /* 0x000000021122a825 */ /* 0x106fe200078e0220 */
[----:B------:R-:W-:Y:S02]  /*7450*/  @!P0 LEA.HI R11, R10, R11, RZ, 0x2 ;  /* 0x0000000b0a0b8211 */ /* 0x000fe400078f10ff */
[----:B------:R-:W-:Y:S02]  /*7460*/  @!P1 LOP3.LUT R19, R19, 0xfffffffc, RZ, 0xc0, !PT ;  /* 0xfffffffc13139812 */ /* 0x000fe400078ec0ff */
[----:B------:R-:W-:Y:S01]  /*7470*/  @!P0 LOP3.LUT R11, R11, 0xfffffffc, RZ, 0xc0, !PT ;  /* 0xfffffffc0b0b8812 */ /* 0x000fe200078ec0ff */
[----:B------:R-:W-:Y:S01]  /*7480*/  CS2R R110, SRZ ;  /* 0x00000000006e7805 */ /* 0x000fe2000001ff00 */
[----:B------:R-:W-:Y:S01]  /*7490*/  CS2R R128, SRZ ;  /* 0x0000000000807805 */ /* 0x000fe2000001ff00 */
[----:B------:R-:W-:Y:S01]  /*74a0*/  CS2R R126, SRZ ;  /* 0x00000000007e7805 */ /* 0x000fe2000001ff00 */
[----:B------:R-:W-:Y:S01]  /*74b0*/  @!P1 IMAD.WIDE R20, R19, 0x2, R32 ;  /* 0x0000000213149825 */ /* 0x000fe200078e0220 */
[----:B------:R1:W5:Y:S01]  /*74c0*/  @!P2 LD.E.64 R112, [R34.64] ;  /* 0x000000062270a980 */ /* 0x000362000c101b00 */
[----:B------:R-:W-:Y:S01]  /*74d0*/  CS2R R124, SRZ ;  /* 0x00000000007c7805 */ /* 0x000fe2000001ff00 */
[----:B------:R-:W-:Y:S01]  /*74e0*/  CS2R R122, SRZ ;  /* 0x00000000007a7805 */ /* 0x000fe2000001ff00 */
[C-C-:B---34-:R-:W-:Y:S01]  /*74f0*/  @!P2 IMAD.WIDE R38, R17.reuse, 0x2, R22.reuse ;  /* 0x000000021126a825 */ /* 0x158fe200078e0216 */
[----:B------:R-:W-:Y:S01]  /*7500*/  IADD3 R12, R17, 0x30, RZ ;  /* 0x00000030110c7810 */ /* 0x000fe20007ffe0ff */
[----:B------:R2:W5:Y:S02]  /*7510*/  @!P1 LD.E.64 R128, [R20.64] ;  /* 0x0000000614809980 */ /* 0x000564000c101b00 */
[----:B------:R-:W-:Y:S01]  /*7520*/  @!P1 IMAD.WIDE R18, R19, 0x2, R22 ;  /* 0x0000000213129825 */ /* 0x000fe200078e0216 */
[----:B------:R-:W-:Y:S01]  /*7530*/  IADD3 R10, R17, 0x50, RZ ;  /* 0x00000050110a7810 */ /* 0x000fe20007ffe0ff */
[----:B------:R3:W5:Y:S02]  /*7540*/  @!P2 LD.E.64 R110, [R38.64] ;  /* 0x00000006266ea980 */ /* 0x000764000c101b00 */
[C---:B------:R-:W-:Y:S01]  /*7550*/  @!P0 IMAD.WIDE R36, R11.reuse, 0x2, R32 ;  /* 0x000000020b248825 */ /* 0x040fe200078e0220 */
[----:B------:R-:W-:Y:S01]  /*7560*/  ISETP.GE.AND P2, PT, R12, c[0x0][0x27c], PT ;  /* 0x00009f000c007a0c */ /* 0x000fe20003f46270 */
[----:B------:R4:W5:Y:S04]  /*7570*/  @!P1 LD.E.64 R126, [R18.64] ;  /* 0x00000006127e9980 */ /* 0x000968000c101b00 */
[----:B------:R3:W5:Y:S01]  /*7580*/  @!P0 LD.E.64 R124, [R36.64] ;  /* 0x00000006247c8980 */ /* 0x000762000c101b00 */
[----:B-1----:R-:W-:Y:S01]  /*7590*/  @!P0 IMAD.WIDE R34, R11, 0x2, R22 ;  /* 0x000000020b228825 */ /* 0x002fe200078e0216 */
[----:B------:R-:W-:-:S04]  /*75a0*/  IADD3 R11, R17, 0x40, RZ ;  /* 0x00000040110b7810 */ /* 0x000fc80007ffe0ff */
[----:B------:R1:W5:Y:S01]  /*75b0*/  @!P0 LD.E.64 R122, [R34.64] ;  /* 0x00000006227a8980 */ /* 0x000362000c101b00 */
[----:B------:R-:W-:Y:S02]  /*75c0*/  ISETP.GE.AND P1, PT, R11, c[0x0][0x27c], PT ;  /* 0x00009f000b007a0c */ /* 0x000fe40003f26270 */
[----:B------:R-:W-:Y:S02]  /*75d0*/  ISETP.GE.AND P0, PT, R10, c[0x0][0x27c], PT ;  /* 0x00009f000a007a0c */ /* 0x000fe40003f06270 */
[----:B--2---:R-:W-:-:S04]  /*75e0*/  @!P2 SHF.R.S32.HI R21, RZ, 0x1f, R12 ;  /* 0x0000001fff15a819 */ /* 0x004fc8000001140c */
[----:B------:R-:W-:-:S05]  /*75f0*/  @!P2 LEA.HI R12, R21, R12, RZ, 0x2 ;  /* 0x0000000c150ca211 */ /* 0x000fca00078f10ff */
[----:B----4-:R-:W-:Y:S02]  /*7600*/  @!P1 SHF.R.S32.HI R18, RZ, 0x1f, R11 ;  /* 0x0000001fff129819 */ /* 0x010fe4000001140b */
[----:B------:R-:W-:Y:S02]  /*7610*/  @!P0 SHF.R.S32.HI R19, RZ, 0x1f, R10 ;  /* 0x0000001fff138819 */ /* 0x000fe4000001140a */
[----:B------:R-:W-:Y:S02]  /*7620*/  @!P1 LEA.HI R11, R18, R11, RZ, 0x2 ;  /* 0x0000000b120b9211 */ /* 0x000fe400078f10ff */
[----:B------:R-:W-:Y:S02]  /*7630*/  @!P0 LEA.HI R10, R19, R10, RZ, 0x2 ;  /* 0x0000000a130a8211 */ /* 0x000fe400078f10ff */
[----:B------:R-:W-:Y:S02]  /*7640*/  @!P2 LOP3.LUT R12, R12, 0xfffffffc, RZ, 0xc0, !PT ;  /* 0xfffffffc0c0ca812 */ /* 0x000fe400078ec0ff */
[----:B------:R-:W-:-:S02]  /*7650*/  @!P1 LOP3.LUT R11, R11, 0xfffffffc, RZ, 0xc0, !PT ;  /* 0xfffffffc0b0b9812 */ /* 0x000fc400078ec0ff */
[----:B------:R-:W-:Y:S01]  /*7660*/  @!P0 LOP3.LUT R10, R10, 0xfffffffc, RZ, 0xc0, !PT ;  /* 0xfffffffc0a0a8812 */ /* 0x000fe200078ec0ff */
[--C-:B---3--:R-:W-:Y:S01]  /*7670*/  @!P2 IMAD.WIDE R36, R12, 0x2, R32.reuse ;  /* 0x000000020c24a825 */ /* 0x108fe200078e0220 */
[----:B------:R-:W-:Y:S01]  /*7680*/  CS2R R118, SRZ ;  /* 0x0000000000767805 */ /* 0x000fe2000001ff00 */
[----:B------:R-:W-:Y:S01]  /*7690*/  CS2R R116, SRZ ;  /* 0x0000000000747805 */ /* 0x000fe2000001ff00 */
[----:B------:R-:W-:Y:S01]  /*76a0*/  CS2R R104, SRZ ;  /* 0x0000000000687805 */ /* 0x000fe2000001ff00 */
[C-C-:B------:R-:W-:Y:S01]  /*76b0*/  @!P1 IMAD.WIDE R18, R11.reuse, 0x2, R32.reuse ;  /* 0x000000020b129825 */ /* 0x140fe200078e0220 */
[----:B------:R-:W-:Y:S01]  /*76c0*/  CS2R R96, SRZ ;  /* 0x0000000000607805 */ /* 0x000fe2000001ff00 */
[----:B------:R-:W-:Y:S01]  /*76d0*/  CS2R R102, SRZ ;  /* 0x0000000000667805 */ /* 0x000fe2000001ff00 */
[----:B------:R-:W-:Y:S01]  /*76e0*/  CS2R R94, SRZ ;  /* 0x00000000005e7805 */ /* 0x000fe2000001ff00 */
[----:B------:R-:W-:Y:S01]  /*76f0*/  @!P0 IMAD.WIDE R32, R10, 0x2, R32 ;  /* 0x000000020a208825 */ /* 0x000fe200078e0220 */
[----:B------:R2:W5:Y:S03]  /*7700*/  @!P2 LD.E.64 R118, [R36.64] ;  /* 0x000000062476a980 */ /* 0x000566000c101b00 */
[--C-:B-1----:R-:W-:Y:S01]  /*7710*/  @!P1 IMAD.WIDE R34, R11, 0x2, R22.reuse ;  /* 0x000000020b229825 */ /* 0x102fe200078e0216 */
[----:B------:R2:W5:Y:S03]  /*7720*/  @!P1 LD.E.64 R104, [R18.64] ;  /* 0x0000000612689980 */ /* 0x000566000c101b00 */
[--C-:B------:R-:W-:Y:S01]  /*7730*/  @!P2 IMAD.WIDE R20, R12, 0x2, R22.reuse ;  /* 0x000000020c14a825 */ /* 0x100fe200078e0216 */
[----:B------:R2:W5:Y:S03]  /*7740*/  @!P0 LD.E.64 R96, [R32.64] ;  /* 0x0000000620608980 */ /* 0x000566000c101b00 */
[----:B------:R-:W-:Y:S01]  /*7750*/  @!P0 IMAD.WIDE R10, R10, 0x2, R22 ;  /* 0x000000020a0a8825 */ /* 0x000fe200078e0216 */
[----:B------:R2:W5:Y:S04]  /*7760*/  @!P2 LD.E.64 R116, [R20.64] ;  /* 0x000000061474a980 */ /* 0x000568000c101b00 */
[----:B------:R2:W5:Y:S04]  /*7770*/  @!P1 LD.E.64 R102, [R34.64] ;  /* 0x0000000622669980 */ /* 0x000568000c101b00 */
[----:B------:R2:W5:Y:S02]  /*7780*/  @!P0 LD.E.64 R94, [R10.64] ;  /* 0x000000060a5e8980 */ /* 0x000564000c101b00 */
.L_x_574:
[----:B------:R-:W-:Y:S05]  /*7790*/  BSYNC B0 ;  /* 0x0000000000007941 */ /* 0x000fea0003800000 */
.L_x_573:
[----:B--2---:R-:W-:Y:S01]  /*77a0*/  IADD3 R10, R8, 0x40, RZ ;  /* 0x00000040080a7810 */ /* 0x004fe20007ffe0ff */
[----:B-----5:R-:W-:Y:S01]  /*77b0*/  IMAD.MOV.U32 R8, RZ, RZ, R96 ;  /* 0x000000ffff087224 */ /* 0x020fe200078e0060 */
[----:B----4-:R-:W2:Y:S01]  /*77c0*/  SHFL.IDX PT, R23, R16, 0x1, 0x1c1f ;  /* 0x003c1f0010177f89 */ /* 0x010ea200000e0000 */
[----:B------:R-:W-:Y:S01]  /*77d0*/  IMAD.MOV.U32 R11, RZ, RZ, R104 ;  /* 0x000000ffff0b7224 */ /* 0x000fe200078e0068 */
[----:B------:R-:W-:Y:S01]  /*77e0*/  ISETP.GE.AND P0, PT, R10, R9, PT ;  /* 0x000000090a00720c */ /* 0x000fe20003f06270 */
        /* <DEDUP_REMOVED lines=41> */
[----:B---3--:R-:W3:Y:S01]  /*7a80*/  SHFL.IDX PT, R22, R15, 0x1, 0x1c1f ;  /* 0x003c1f000f167f89 */ /* 0x008ee200000e0000 */
[----:B------:R-:W-:Y:S01]  /*7a90*/  IMAD.MOV.U32 R8, RZ, RZ, R111 ;  /* 0x000000ffff087224 */ /* 0x000fe200078e006f */
[----:B------:R-:W-:Y:S01]  /*7aa0*/  BSSY B0, `(.L_x_575) ;  /* 0x0000051000007945 */ /* 0x000fe20003800000 */
[----:B------:R-:W-:Y:S01]  /*7ab0*/  PRMT R99, R12, 0x7610, R99 ;  /* 0x000076100c637816 */ /* 0x000fe20000000063 */
[----:B------:R-:W4:Y:S01]  /*7ac0*/  SHFL.IDX PT, R21, R14, 0x1, 0x1c1f ;  /* 0x003c1f000e157f89 */ /* 0x000f2200000e0000 */
[----:B------:R-:W-:Y:S01]  /*7ad0*/  PRMT R98, R11, 0x7610, R98 ;  /* 0x000076100b627816 */ /* 0x000fe20000000062 */
[----:B------:R-:W-:Y:S01]  /*7ae0*/  CS2R R54, SRZ ;  /* 0x0000000000367805 */ /* 0x000fe2000001ff00 */
[----:B------:R-:W-:Y:S01]  /*7af0*/  PRMT R106, R10, 0x7610, R106 ;  /* 0x000076100a6a7816 */ /* 0x000fe2000000006a */
[----:B------:R1:W2:Y:S01]  /*7b00*/  SHFL.IDX PT, R20, R13, 0x1, 0x1c1f ;  /* 0x003c1f000d147f89 */ /* 0x0002a200000e0000 */
        /* <DEDUP_REMOVED lines=10> */
[----:B-1----:R-:W-:Y:S01]  /*7bb0*/  PRMT R13, R13, 0x5410, R8 ;  /* 0x000054100d0d7816 */ /* 0x002fe20000000008 */
[----:B------:R-:W-:Y:S05]  /*7bc0*/  @P0 BRA `(.L_x_576) ;  /* 0x000003e000000947 */ /* 0x000fea0003800000 */
[C---:B--234-:R-:W-:Y:S01]  /*7bd0*/  IADD3 R15, R17.reuse, 0x10, RZ ;  /* 0x00000010110f7810 */ /* 0x05cfe20007ffe0ff */
        /* <DEDUP_REMOVED lines=8> */
[C---:B------:R-:W-:Y:S01]  /*7c60*/  @!P2 IMAD.WIDE R18, R17.reuse, 0x2, R22 ;  /* 0x000000021112a825 */ /* 0x040fe200078e0216 */
[----:B------:R-:W-:Y:S02]  /*7c70*/  @!P0 LEA.HI R8, R8, R11, RZ, 0x2 ;  /* 0x0000000b08088211 */ /* 0x000fe400078f10ff */
[----:B------:R-:W-:Y:S02]  /*7c80*/  @!P1 LOP3.LUT R10, R10, 0xfffffffc, RZ, 0xc0, !PT ;  /* 0xfffffffc0a0a9812 */ /* 0x000fe400078ec0ff */
[----:B------:R-:W-:Y:S01]  /*7c90*/  @!P0 LOP3.LUT R8, R8, 0xfffffffc, RZ, 0xc0, !PT ;  /* 0xfffffffc08088812 */ /* 0x000fe200078ec0ff */
[----:B------:R-:W-:Y:S01]  /*7ca0*/  CS2R R88, SRZ ;  /* 0x0000000000587805 */ /* 0x000fe2000001ff00 */
[----:B------:R-:W-:Y:S01]  /*7cb0*/  CS2R R78, SRZ ;  /* 0x00000000004e7805 */ /* 0x000fe2000001ff00 */
[----:B------:R-:W-:Y:S01]  /*7cc0*/  CS2R R74, SRZ ;  /* 0x00000000004a7805 */ /* 0x000fe2000001ff00 */
[C---:B------:R-:W-:Y:S01]  /*7cd0*/  @!P2 IMAD.WIDE R40, R17.reuse, 0x2, R20 ;  /* 0x000000021128a825 */ /* 0x040fe200078e0214 */
[----:B------:R1:W5:Y:S01]  /*7ce0*/  @!P2 LD.E.64 R90, [R18.64] ;  /* 0x00000006125aa980 */ /* 0x000362000c101b00 */
[----:B------:R-:W-:Y:S01]  /*7cf0*/  CS2R R72, SRZ ;  /* 0x0000000000487805 */ /* 0x000fe2000001ff00 */
[----:B------:R-:W-:Y:S01]  /*7d00*/  CS2R R68, SRZ ;  /* 0x0000000000447805 */ /* 0x000fe2000001ff00 */
[C---:B------:R-:W-:Y:S01]  /*7d10*/  @!P1 IMAD.WIDE R36, R10.reuse, 0x2, R22 ;  /* 0x000000020a249825 */ /* 0x040fe200078e0216 */
[C---:B------:R-:W-:Y:S01]  /*7d20*/  IADD3 R15, R17.reuse, 0x40, RZ ;  /* 0x00000040110f7810 */ /* 0x040fe20007ffe0ff */
[----:B------:R2:W5:Y:S02]  /*7d30*/  @!P2 LD.E.64 R88, [R40.64] ;  /* 0x000000062858a980 */ /* 0x000564000c101b00 */
[----:B------:R-:W-:Y:S01]  /*7d40*/  @!P1 IMAD.WIDE R38, R10, 0x2, R20 ;  /* 0x000000020a269825 */ /* 0x000fe200078e0214 */
[----:B------:R-:W-:Y:S01]  /*7d50*/  IADD3 R11, R17, 0x50, RZ ;  /* 0x00000050110b7810 */ /* 0x000fe20007ffe0ff */
[----:B------:R3:W5:Y:S02]  /*7d60*/  @!P1 LD.E.64 R78, [R36.64] ;  /* 0x00000006244e9980 */ /* 0x000764000c101b00 */
[----:B------:R-:W-:-:S02]  /*7d70*/  @!P0 IMAD.WIDE R34, R8, 0x2, R22 ;  /* 0x0000000208228825 */ /* 0x000fc400078e0216 */
[----:B------:R3:W5:Y:S02]  /*7d80*/  @!P1 LD.E.64 R74, [R38.64] ;  /* 0x00000006264a9980 */ /* 0x000764000c101b00 */
[----:B------:R-:W-:Y:S01]  /*7d90*/  @!P0 IMAD.WIDE R32, R8, 0x2, R20 ;  /* 0x0000000208208825 */ /* 0x000fe200078e0214 */
[----:B------:R-:W-:Y:S01]  /*7da0*/  ISETP.GE.AND P1, PT, R15, c[0x0][0x27c], PT ;  /* 0x00009f000f007a0c */ /* 0x000fe20003f26270 */
[----:B------:R3:W5:Y:S04]  /*7db0*/  @!P0 LD.E.64 R72, [R34.64] ;  /* 0x0000000622488980 */ /* 0x000768000c101b00 */
[----:B------:R4:W5:Y:S01]  /*7dc0*/  @!P0 LD.E.64 R68, [R32.64] ;  /* 0x0000000620448980 */ /* 0x000962000c101b00 */
[----:B-1----:R-:W-:Y:S02]  /*7dd0*/  IADD3 R19, R17, 0x30, RZ ;  /* 0x0000003011137810 */ /* 0x002fe40007ffe0ff */
[----:B------:R-:W-:-:S02]  /*7de0*/  ISETP.GE.AND P0, PT, R11, c[0x0][0x27c], PT ;  /* 0x00009f000b007a0c */ /* 0x000fc40003f06270 */
[----:B------:R-:W-:-:S03]  /*7df0*/  ISETP.GE.AND P2, PT, R19, c[0x0][0x27c], PT ;  /* 0x00009f0013007a0c */ /* 0x000fc60003f46270 */
[----:B------:R-:W-:-:S04]  /*7e00*/  @!P1 SHF.R.S32.HI R10, RZ, 0x1f, R15 ;  /* 0x0000001fff0a9819 */ /* 0x000fc8000001140f */
[----:B------:R-:W-:-:S04]  /*7e10*/  @!P1 LEA.HI R10, R10, R15, RZ, 0x2 ;  /* 0x0000000f0a0a9211 */ /* 0x000fc800078f10ff */
[----:B------:R-:W-:Y:S02]  /*7e20*/  @!P0 SHF.R.S32.HI R8, RZ, 0x1f, R11 ;  /* 0x0000001fff088819 */ /* 0x000fe4000001140b */
[----:B------:R-:W-:Y:S02]  /*7e30*/  @!P2 SHF.R.S32.HI R12, RZ, 0x1f, R19 ;  /* 0x0000001fff0ca819 */ /* 0x000fe40000011413 */
[----:B------:R-:W-:Y:S02]  /*7e40*/  @!P0 LEA.HI R8, R8, R11, RZ, 0x2 ;  /* 0x0000000b08088211 */ /* 0x000fe400078f10ff */
[----:B------:R-:W-:Y:S02]  /*7e50*/  @!P2 LEA.HI R12, R12, R19, RZ, 0x2 ;  /* 0x000000130c0ca211 */ /* 0x000fe400078f10ff */
[----:B------:R-:W-:Y:S02]  /*7e60*/  @!P1 LOP3.LUT R10, R10, 0xfffffffc, RZ, 0xc0, !PT ;  /* 0xfffffffc0a0a9812 */ /* 0x000fe400078ec0ff */
[----:B------:R-:W-:-:S02]  /*7e70*/  @!P2 LOP3.LUT R11, R12, 0xfffffffc, RZ, 0xc0, !PT ;  /* 0xfffffffc0c0ba812 */ /* 0x000fc400078ec0ff */
[----:B------:R-:W-:Y:S01]  /*7e80*/  @!P0 LOP3.LUT R8, R8, 0xfffffffc, RZ, 0xc0, !PT ;  /* 0xfffffffc08088812 */ /* 0x000fe200078ec0ff */
[C-C-:B------:R-:W-:Y:S01]  /*7e90*/  @!P1 IMAD.WIDE R14, R10.reuse, 0x2, R22.reuse ;  /* 0x000000020a0e9825 */ /* 0x140fe200078e0216 */
[----:B------:R-:W-:Y:S01]  /*7ea0*/  CS2R R62, SRZ ;  /* 0x00000000003e7805 */ /* 0x000fe2000001ff00 */
[----:B------:R-:W-:Y:S01]  /*7eb0*/  CS2R R60, SRZ ;  /* 0x00000000003c7805 */ /* 0x000fe2000001ff00 */
[----:B------:R-:W-:Y:S01]  /*7ec0*/  CS2R R54, SRZ ;  /* 0x0000000000367805 */ /* 0x000fe2000001ff00 */
[C---:B----4-:R-:W-:Y:S01]  /*7ed0*/  @!P2 IMAD.WIDE R32, R11.reuse, 0x2, R22 ;  /* 0x000000020b20a825 */ /* 0x050fe200078e0216 */
[----:B------:R-:W-:Y:S01]  /*7ee0*/  CS2R R46, SRZ ;  /* 0x00000000002e7805 */ /* 0x000fe2000001ff00 */
[----:B------:R-:W-:Y:S01]  /*7ef0*/  CS2R R50, SRZ ;  /* 0x0000000000327805 */ /* 0x000fe2000001ff00 */
[----:B--2---:R-:W-:Y:S01]  /*7f00*/  CS2R R40, SRZ ;  /* 0x0000000000287805 */ /* 0x004fe2000001ff00 */
[--C-:B------:R-:W-:Y:S01]  /*7f10*/  @!P2 IMAD.WIDE R18, R11, 0x2, R20.reuse ;  /* 0x000000020b12a825 */ /* 0x100fe200078e0214 */
[----:B------:R3:W5:Y:S03]  /*7f20*/  @!P2 LD.E.64 R62, [R32.64] ;  /* 0x00000006203ea980 */ /* 0x000766000c101b00 */
[----:B------:R-:W-:Y:S01]  /*7f30*/  @!P1 IMAD.WIDE R10, R10, 0x2, R20 ;  /* 0x000000020a0a9825 */ /* 0x000fe200078e0214 */
[----:B------:R3:W5:Y:S03]  /*7f40*/  @!P2 LD.E.64 R60, [R18.64] ;  /* 0x00000006123ca980 */ /* 0x000766000c101b00 */
[C---:B------:R-:W-:Y:S01]  /*7f50*/  @!P0 IMAD.WIDE R22, R8.reuse, 0x2, R22 ;  /* 0x0000000208168825 */ /* 0x040fe200078e0216 */
[----:B------:R3:W5:Y:S03]  /*7f60*/  @!P1 LD.E.64 R54, [R14.64] ;  /* 0x000000060e369980 */ /* 0x000766000c101b00 */
[----:B------:R-:W-:Y:S01]  /*7f70*/  @!P0 IMAD.WIDE R20, R8, 0x2, R20 ;  /* 0x0000000208148825 */ /* 0x000fe200078e0214 */
[----:B------:R3:W5:Y:S04]  /*7f80*/  @!P0 LD.E.64 R46, [R22.64] ;  /* 0x00000006162e8980 */ /* 0x000768000c101b00 */
[----:B------:R3:W5:Y:S04]  /*7f90*/  @!P1 LD.E.64 R50, [R10.64] ;  /* 0x000000060a329980 */ /* 0x000768000c101b00 */
[----:B------:R3:W5:Y:S02]  /*7fa0*/  @!P0 LD.E.64 R40, [R20.64] ;  /* 0x0000000614288980 */ /* 0x000764000c101b00 */
.L_x_576:
[----:B--234-:R-:W-:Y:S05]  /*7fb0*/  BSYNC B0 ;  /* 0x0000000000007941 */ /* 0x01cfea0003800000 */
.L_x_575:
[----:B-----5:R-:W-:Y:S01]  /*7fc0*/  IMAD.MOV.U32 R8, RZ, RZ, R47 ;  /* 0x000000ffff087224 */ /* 0x020fe200078e002f */
[----:B------:R-:W-:-:S04]  /*7fd0*/  DEPBAR.LE SB0, 0x1 ;  /* 0x000080400000791a */ /* 0x000fc80000000000 */
[----:B------:R-:W-:Y:S01]  /*7fe0*/  IMAD.MOV.U32 R10, RZ, RZ, R54 ;  /* 0x000000ffff0a7224 */ /* 0x000fe200078e0036 */
[----:B------:R-:W-:Y:S01]  /*7ff0*/  PRMT R15, R8, 0x7610, R15 ;  /* 0x00007610080f7816 */ /* 0x000fe2000000000f */
[----:B------:R-:W-:Y:S01]  /*8000*/  IMAD.MOV.U32 R8, RZ, RZ, R62 ;  /* 0x000000ffff087224 */ /* 0x000fe200078e003e */
[----:B------:R-:W-:Y:S01]  /*8010*/  BSSY B1, `(.L_x_577) ;  /* 0x0000170000017945 */ /* 0x000fe20003800000 */
        /* <DEDUP_REMOVED lines=12> */
[----:B------:R-:W-:Y:S01]  /*80e0*/  IMAD.IADD R52, R9, 0x1, -R92 ;  /* 0x0000000109347824 */ /* 0x000fe200078e0a5c */
[----:B------:R-:W-:Y:S01]  /*80f0*/  PRMT R39, R10, 0x7610, R39 ;  /* 0x000076100a277816 */ /* 0x000fe20000000027 */
[----:B------:R-:W-:Y:S01]  /*8100*/  IMAD.MOV.U32 R10, RZ, RZ, R90 ;  /* 0x000000ffff0a7224 */ /* 0x000fe200078e005a */
[----:B------:R-:W-:Y:S01]  /*8110*/  PRMT R38, R8, 0x7610, R38 ;  /* 0x0000761008267816 */ /* 0x000fe20000000026 */
[----:B------:R-:W-:Y:S01]  /*8120*/  IMAD.MOV.U32 R8, RZ, RZ, R40 ;  /* 0x000000ffff087224 */ /* 0x000fe200078e0028 */
[----:B------:R-:W-:Y:S01]  /*8130*/  IMNMX R52, R52, 0x80, PT ;  /* 0x0000008034347817 */ /* 0x000fe20003800200 */
[----:B------:R-:W-:Y:S01]  /*8140*/  IMAD.MOV.U32 R11, RZ, RZ, R73 ;  /* 0x000000ffff0b7224 */ /* 0x000fe200078e0049 */
[----:B------:R-:W-:Y:S01]  /*8150*/  PRMT R45, R10, 0x7610, R45 ;  /* 0x000076100a2d7816 */ /* 0x000fe2000000002d */
[----:B------:R-:W-:Y:S01]  /*8160*/  IMAD.MOV.U32 R12, RZ, RZ, R41 ;  /* 0x000000ffff0c7224 */ /* 0x000fe200078e0029 */
[----:B------:R-:W-:Y:S01]  /*8170*/  SHF.R.S32.HI R10, RZ, 0x1f, R29 ;  /* 0x0000001fff0a7819 */ /* 0x000fe2000001141d */
[----:B------:R-:W-:Y:S01]  /*8180*/  IMAD.MOV.U32 R9, RZ, RZ, R88 ;  /* 0x000000ffff097224 */ /* 0x000fe200078e0058 */
[----:B------:R-:W-:Y:S01]  /*8190*/  PRMT R14, R8, 0x7610, R14 ;  /* 0x00007610080e7816 */ /* 0x000fe2000000000e */
[----:B------:R-:W-:Y:S01]  /*81a0*/  IMAD.MOV.U32 R8, RZ, RZ, R51 ;  /* 0x000000ffff087224 */ /* 0x000fe200078e0033 */
[----:B------:R-:W-:-:S02]  /*81b0*/  LEA.HI R10, R10, R29, RZ, 0x3 ;  /* 0x0000001d0a0a7211 */ /* 0x000fc400078f18ff */
[----:B------:R-:W-:Y:S01]  /*81c0*/  PRMT R35, R11, 0x7610, R35 ;  /* 0x000076100b237816 */ /* 0x000fe20000000023 */
[----:B------:R-:W-:Y:S01]  /*81d0*/  IMAD.MOV.U32 R11, RZ, RZ, R91 ;  /* 0x000000ffff0b7224 */ /* 0x000fe200078e005b */
[----:B------:R-:W-:Y:S02]  /*81e0*/  LOP3.LUT R10, R10, 0xfffffff8, RZ, 0xc0, !PT ;  /* 0xfffffff80a0a7812 */ /* 0x000fe400078ec0ff */
[----:B------:R-:W-:Y:S01]  /*81f0*/  PRMT R19, R8, 0x7610, R19 ;  /* 0x0000761008137816 */ /* 0x000fe20000000013 */
[----:B------:R-:W-:Y:S01]  /*8200*/  IMAD.MOV.U32 R8, RZ, RZ, R60 ;  /* 0x000000ffff087224 */ /* 0x000fe200078e003c */
[----:B------:R-:W-:Y:S01]  /*8210*/  BAR.SYNC.DEFER_BLOCKING 0x0 ;  /* 0x0000000000007b1d */ /* 0x000fe20000010000 */
[C---:B------:R-:W-:Y:S01]  /*8220*/  IMAD.IADD R10, R29.reuse, 0x1, -R10 ;  /* 0x000000011d0a7824 */ /* 0x040fe200078e0a0a */
[----:B------:R-:W-:Y:S02]  /*8230*/  ISETP.GE.AND P0, PT, R29, R52, PT ;  /* 0x000000341d00720c */ /* 0x000fe40003f06270 */
[----:B------:R-:W-:Y:S01]  /*8240*/  PRMT R31, R8, 0x7610, R31 ;  /* 0x00007610081f7816 */ /* 0x000fe2000000001f */
[C---:B------:R-:W-:Y:S01]  /*8250*/  IMAD.SHL.U32 R8, R10.reuse, 0x40, RZ ;  /* 0x000000400a087824 */ /* 0x040fe200078e00ff */
[----:B------:R-:W-:Y:S01]  /*8260*/  LOP3.LUT P1, RZ, R10, 0x4, RZ, 0xc0, !PT ;  /* 0x000000040aff7812 */ /* 0x000fe2000782c0ff */
[----:B------:R-:W-:Y:S01]  /*8270*/  IMAD.MOV.U32 R10, RZ, RZ, R69 ;  /* 0x000000ffff0a7224 */ /* 0x000fe200078e0045 */
[----:B------:R-:W-:Y:S01]  /*8280*/  PRMT R44, R11, 0x7610, R44 ;  /* 0x000076100b2c7816 */ /* 0x000fe2000000002c */
[----:B------:R-:W-:Y:S01]  /*8290*/  IMAD.MOV.U32 R11, RZ, RZ, R50 ;  /* 0x000000ffff0b7224 */ /* 0x000fe200078e0032 */
[----:B------:R-:W-:-:S02]  /*82a0*/  LOP3.LUT R8, R8, 0x1c0, RZ, 0xc0, !PT ;  /* 0x000001c008087812 */ /* 0x000fc400078ec0ff */
[----:B------:R-:W-:Y:S01]  /*82b0*/  PRMT R13, R12, 0x7610, R13 ;  /* 0x000076100c0d7816 */ /* 0x000fe2000000000d */
[----:B------:R-:W-:Y:S01]  /*82c0*/  IMAD.MOV.U32 R12, RZ, RZ, R61 ;  /* 0x000000ffff0c7224 */ /* 0x000fe200078e003d */
[----:B------:R-:W-:Y:S02]  /*82d0*/  LOP3.LUT R71, R8, 0x18, R71, 0xf8, !PT ;  /* 0x0000001808477812 */ /* 0x000fe400078ef847 */
[----:B------:R-:W-:Y:S01]  /*82e0*/  SHF.R.U32.HI R18, RZ, 0x3, R8 ;  /* 0x00000003ff127819 */ /* 0x000fe20000011608 */
[----:B------:R-:W-:Y:S01]  /*82f0*/  IMAD.MOV.U32 R8, RZ, RZ, R74 ;  /* 0x000000ffff087224 */ /* 0x000fe200078e004a */
[----:B------:R-:W-:Y:S01]  /*8300*/  PRMT R20, R11, 0x7610, R20 ;  /* 0x000076100b147816 */ /* 0x000fe20000000014 */
[----:B------:R-:W-:Y:S01]  /*8310*/  IMAD.MOV.U32 R11, RZ, RZ, R68 ;  /* 0x000000ffff0b7224 */ /* 0x000fe200078e0044 */
[----:B------:R-:W-:Y:S02]  /*8320*/  LOP3.LUT R18, R71, R18, RZ, 0x3c, !PT ;  /* 0x0000001247127212 */ /* 0x000fe400078e3cff */
[----:B------:R-:W-:-:S02]  /*8330*/  PRMT R23, R12, 0x7610, R23 ;  /* 0x000076100c177816 */ /* 0x000fc40000000017 */
[----:B------:R-:W-:Y:S01]  /*8340*/  PRMT R37, R10, 0x7610, R37 ;  /* 0x000076100a257816 */ /* 0x000fe20000000025 */
[----:B------:R-:W-:Y:S01]  /*8350*/  IMAD R18, R87, 0x200, R18 ;  /* 0x0000020057127824 */ /* 0x000fe200078e0212 */
[----:B------:R-:W-:Y:S01]  /*8360*/  PRMT R43, R8, 0x7610, R43 ;  /* 0x00007610082b7816 */ /* 0x000fe2000000002b */
[----:B------:R-:W-:Y:S01]  /*8370*/  IMAD.MOV.U32 R10, RZ, RZ, R75 ;  /* 0x000000ffff0a7224 */ /* 0x000fe200078e004b */
[----:B------:R-:W-:Y:S01]  /*8380*/  PRMT R34, R11, 0x7610, R34 ;  /* 0x000076100b227816 */ /* 0x000fe20000000022 */
[----:B------:R-:W-:Y:S01]  /*8390*/  IMAD.MOV.U32 R8, RZ, RZ, R89 ;  /* 0x000000ffff087224 */ /* 0x000fe200078e0059 */
[C---:B------:R-:W-:Y:S02]  /*83a0*/  IADD3 R12, R18.reuse, 0x20, RZ ;  /* 0x00000020120c7810 */ /* 0x040fe40007ffe0ff */
[----:B------:R-:W-:Y:S02]  /*83b0*/  @P1 IADD3 R12, R18, -0x20, RZ ;  /* 0xffffffe0120c1810 */ /* 0x000fe40007ffe0ff */
[----:B------:R-:W-:-:S02]  /*83c0*/  PRMT R42, R10, 0x7610, R42 ;  /* 0x000076100a2a7816 */ /* 0x000fc4000000002a */
[----:B------:R-:W-:Y:S02]  /*83d0*/  PRMT R49, R9, 0x7610, R49 ;  /* 0x0000761009317816 */ /* 0x000fe40000000031 */
        /* <DEDUP_REMOVED lines=53> */
.L_x_580:
[----:B------:R-:W-:Y:S05]  /*8730*/  BSYNC B0 ;  /* 0x0000000000007941 */ /* 0x000fea0003800000 */
.L_x_579:
        /* <DEDUP_REMOVED lines=50> */
.L_x_582:
[----:B------:R-:W-:Y:S05]  /*8a60*/  BSYNC B0 ;  /* 0x0000000000007941 */ /* 0x000fea0003800000 */
.L_x_581:
        /* <DEDUP_REMOVED lines=28> */
[----:B------:R-:W-:Y:S01]  /*8c30*/  FFMA.FTZ R86, R98, R11, -R86 ;  /* 0x0000000b62567223 */ /* 0x000fe20000010856 */
[----:B------:R-:W-:Y:S01]  /*8c40*/  SHF.L.U32 R11, R93, 0x10, RZ ;  /* 0x000000105d0b7819 */ /* 0x000fe200000006ff */
[-C--:B------:R-:W-:Y:S01]  /*8c50*/  FMUL.FTZ R99, R99, R107.reuse ;  /* 0x0000006b63637220 */ /* 0x080fe20000410000 */
[----:B------:R-:W-:Y:S01]  /*8c60*/  LOP3.LUT R93, R93, 0xffff0000, RZ, 0xc0, !PT ;  /* 0xffff00005d5d7812 */ /* 0x000fe200078ec0ff */
[----:B------:R-:W-:Y:S01]  /*8c70*/  FFMA.FTZ R9, R10, R107, -R9 ;  /* 0x0000006b0a097223 */ /* 0x000fe20000010809 */
[----:B------:R-:W-:Y:S01]  /*8c80*/  LOP3.LUT R107, R84, 0xffff0000, RZ, 0xc0, !PT ;  /* 0xffff0000546b7812 */ /* 0x000fe200078ec0ff */
[----:B------:R-:W-:Y:S02]  /*8c90*/  FFMA.FTZ R71, R98, R8, R71 ;  /* 0x0000000862477223 */ /* 0x000fe40000010047 */
[----:B------:R-:W-:Y:S02]  /*8ca0*/  IMAD.U32 R8, R84, 0x10000, RZ ;  /* 0x0001000054087824 */ /* 0x000fe400078e00ff */
        /* <DEDUP_REMOVED lines=14> */
.L_x_584:
[----:B------:R-:W-:Y:S05]  /*8d90*/  BSYNC B0 ;  /* 0x0000000000007941 */ /* 0x000fea0003800000 */
.L_x_583:
        /* <DEDUP_REMOVED lines=29> */
[C---:B------:R-:W-:Y:S01]  /*8f70*/  SHF.L.U32 R11, R77.reuse, 0x10, RZ ;  /* 0x000000104d0b7819 */ /* 0x040fe200000006ff */
        /* <DEDUP_REMOVED lines=20> */
.L_x_586:
[----:B------:R-:W-:Y:S05]  /*90c0*/  BSYNC B0 ;  /* 0x0000000000007941 */ /* 0x000fea0003800000 */
.L_x_585:
        /* <DEDUP_REMOVED lines=12> */
[----:B------:R-:W-:Y:S02]  /*9190*/  PRMT R64, R64, 0x5410, R71 ;  /* 0x0000541040407816 */ /* 0x000fe40000000047 */
[----:B------:R-:W-:Y:S02]  /*91a0*/  LOP3.LUT R84, R65, 0xffff0000, RZ, 0xc0, !PT ;  /* 0xffff000041547812 */ /* 0x000fe400078ec0ff */
[----:B------:R-:W-:Y:S02]  /*91b0*/  LOP3.LUT R93, R64, 0xffff0000, RZ, 0xc0, !PT ;  /* 0xffff0000405d7812 */ /* 0x000fe400078ec0ff */
[----:B------:R-:W-:Y:S01]  /*91c0*/  LOP3.LUT R99, R66, 0xffff0000, RZ, 0xc0, !PT ;  /* 0xffff000042637812 */ /* 0x000fe200078ec0ff */
[C---:B-1----:R-:W-:Y:S01]  /*91d0*/  IMAD.U32 R70, R10.reuse, 0x10000, RZ ;  /* 0x000100000a467824 */ /* 0x042fe200078e00ff */
[----:B------:R-:W-:Y:S01]  /*91e0*/  LOP3.LUT R67, R10, 0xffff0000, RZ, 0xc0, !PT ;  /* 0xffff00000a437812 */ /* 0x000fe200078ec0ff */
[----:B------:R-:W-:Y:S01]  /*91f0*/  IMAD.U32 R10, R11, 0x10000, RZ ;  /* 0x000100000b0a7824 */ /* 0x000fe200078e00ff */
[----:B------:R-:W-:-:S02]  /*9200*/  SHF.L.U32 R82, R8, 0x10, RZ ;  /* 0x0000001008527819 */ /* 0x000fc400000006ff */
        /* <DEDUP_REMOVED lines=9> */
[----:B------:R-:W-:Y:S02]  /*92a0*/  FMUL.FTZ R9, R71, R59 ;  /* 0x0000003b47097220 */ /* 0x000fe40000410000 */
[----:B------:R-:W-:-:S02]  /*92b0*/  FFMA.FTZ R65, R70, R11, -R65 ;  /* 0x0000000b46417223 */ /* 0x000fc40000010841 */
[----:B------:R-:W-:Y:S01]  /*92c0*/  FFMA.FTZ R8, R70, R8, R67 ;  /* 0x0000000846087223 */ /* 0x000fe20000010043 */
[----:B------:R-:W-:Y:S01]  /*92d0*/  SHF.L.U32 R67, R66, 0x10, RZ ;  /* 0x0000001042437819 */ /* 0x000fe200000006ff */
[-C--:B------:R-:W-:Y:S02]  /*92e0*/  FMUL.FTZ R71, R71, R84.reuse ;  /* 0x0000005447477220 */ /* 0x080fe40000410000 */
[----:B------:R-:W-:Y:S02]  /*92f0*/  IMAD.U32 R11, R64, 0x10000, RZ ;  /* 0x00010000400b7824 */ /* 0x000fe400078e00ff */
[C---:B------:R-:W-:Y:S02]  /*9300*/  FFMA.FTZ R9, R10.reuse, R84, -R9 ;  /* 0x000000540a097223 */ /* 0x040fe40000010809 */
[----:B------:R-:W-:Y:S02]  /*9310*/  FFMA.FTZ R64, R10, R59, R71 ;  /* 0x0000003b0a407223 */ /* 0x000fe40000010047 */
[----:B------:R-:W-:-:S02]  /*9320*/  FMUL.FTZ R10, R77, R11 ;  /* 0x0000000b4d0a7220 */ /* 0x000fc40000410000 */
        /* <DEDUP_REMOVED lines=12> */
.L_x_588:
[----:B------:R-:W-:Y:S05]  /*93f0*/  BSYNC B0 ;  /* 0x0000000000007941 */ /* 0x000fea0003800000 */
.L_x_587:
        /* <DEDUP_REMOVED lines=49> */
.L_x_578:
[----:B------:R-:W-:Y:S05]  /*9710*/  BSYNC B1 ;  /* 0x0000000000017941 */ /* 0x000fea0003800000 */
.L_x_577:
[----:B------:R-:W-:-:S04]  /*9720*/  IADD3 R29, R29, 0x40, RZ ;  /* 0x000000401d1d7810 */ /* 0x000fc80007ffe0ff */
[----:B------:R-:W-:-:S13]  /*9730*/  ISETP.GE.AND P0, PT, R29, R52, PT ;  /* 0x000000341d00720c */ /* 0x000fda0003f06270 */
[----:B------:R-:W-:Y:S05]  /*9740*/  @P0 BRA `(.L_x_589) ;  /* 0x00004f0000000947 */ /* 0x000fea0003800000 */
[----:B------:R-:W-:Y:S01]  /*9750*/  ISETP.GE.AND P0, PT, R17, c[0x0][0x27c], PT ;  /* 0x00009f0011007a0c */ /* 0x000fe20003f06270 */
[----:B------:R-:W-:-:S12]  /*9760*/  BSSY B0, `(.L_x_590) ;  /* 0x0000030000007945 */ /* 0x000fd80003800000 */
        /* <DEDUP_REMOVED lines=47> */
.L_x_591:
[----:B------:R-:W-:Y:S05]  /*9a60*/  BSYNC B0 ;  /* 0x0000000000007941 */ /* 0x000fea0003800000 */
.L_x_590:
        /* <DEDUP_REMOVED lines=50> */
.L_x_593:
[----:B------:R-:W-:Y:S05]  /*9d90*/  BSYNC B0 ;  /* 0x0000000000007941 */ /* 0x000fea0003800000 */
.L_x_592:
        /* <DEDUP_REMOVED lines=50> */
.L_x_595:
[----:B------:R-:W-:Y:S05]  /*a0c0*/  BSYNC B0 ;  /* 0x0000000000007941 */ /* 0x000fea0003800000 */
.L_x_594:
        /* <DEDUP_REMOVED lines=16> */
[----:B------:R-:W-:Y:S01]  /*a1d0*/  IMAD.U32 R10, R11, 0x10000, RZ ;  /* 0x000100000b0a7824 */ /* 0x000fe200078e00ff */
        /* <DEDUP_REMOVED lines=33> */
.L_x_597:
[----:B------:R-:W-:Y:S05]  /*a3f0*/  BSYNC B0 ;  /* 0x0000000000007941 */ /* 0x000fea0003800000 */
.L_x_596:
        /* <DEDUP_REMOVED lines=14> */
[----:B------:R-:W-:Y:S02]  /*a4e0*/  LOP3.LUT R35, R21, 0xffff0000, RZ, 0xc0, !PT ;  /* 0xffff000015237812 */ /* 0x000fe400078ec0ff */
[C---:B-1----:R-:W-:Y:S01]  /*a4f0*/  LOP3.LUT R23, R10.reuse, 0xffff0000, RZ, 0xc0, !PT ;  /* 0xffff00000a177812 */ /* 0x042fe200078ec0ff */
[----:B------:R-:W-:Y:S01]  /*a500*/  IMAD.U32 R29, R10, 0x10000, RZ ;  /* 0x000100000a1d7824 */ /* 0x000fe200078e00ff */
[C---:B------:R-:W-:Y:S01]  /*a510*/  SHF.L.U32 R34, R8.reuse, 0x10, RZ ;  /* 0x0000001008227819 */ /* 0x040fe200000006ff */
[----:B------:R-:W-:Y:S01]  /*a520*/  IMAD.U32 R10, R11, 0x10000, RZ ;  /* 0x000100000b0a7824 */ /* 0x000fe200078e00ff */
[----:B------:R-:W-:Y:S01]  /*a530*/  LOP3.LUT R33, R8, 0xffff0000, RZ, 0xc0, !PT ;  /* 0xffff000008217812 */ /* 0x000fe200078ec0ff */
[----:B------:R-:W-:Y:S01]  /*a540*/  IMAD.U32 R8, R19, 0x10000, RZ ;  /* 0x0001000013087824 */ /* 0x000fe200078e00ff */
[----:B------:R-:W-:-:S02]  /*a550*/  LOP3.LUT R11, R11, 0xffff0000, RZ, 0xc0, !PT ;  /* 0xffff00000b0b7812 */ /* 0x000fc400078ec0ff */
[----:B------:R-:W-:Y:S01]  /*a560*/  LOP3.LUT R19, R19, 0xffff0000, RZ, 0xc0, !PT ;  /* 0xffff000013137812 */ /* 0x000fe200078ec0ff */
[----:B------:R-:W-:Y:S01]  /*a570*/  FMUL.FTZ R21, R23, R8 ;  /* 0x0000000817157220 */ /* 0x000fe20000410000 */
[----:B------:R-:W-:Y:S01]  /*a580*/  SHF.L.U32 R31, R9, 0x10, RZ ;  /* 0x00000010091f7819 */ /* 0x000fe200000006ff */
        /* <DEDUP_REMOVED lines=15> */
[-C--:B------:R-:W-:Y:S02]  /*a680*/  FMUL.FTZ R36, R36, R22.reuse ;  /* 0x0000001624247220 */ /* 0x080fe40000410000 */
[----:B------:R-:W-:Y:S01]  /*a690*/  FFMA.FTZ R29, R34, R29, -R10 ;  /* 0x0000001d221d7223 */ /* 0x000fe2000001080a */
[----:B------:R-:W-:Y:S01]  /*a6a0*/  F2FP.BF16.PACK_AB R10, R8, R21 ;  /* 0x00000015080a723e */ /* 0x000fe200000010ff */
[----:B------:R-:W-:Y:S01]  /*a6b0*/  FFMA.FTZ R22, R31, R22, -R11 ;  /* 0x000000161f167223 */ /* 0x000fe2000001080b */
[----:B------:R-:W-:Y:S01]  /*a6c0*/  F2FP.BF16.PACK_AB R11, R32, R9 ;  /* 0x00000009200b723e */ /* 0x000fe200000010ff */
[----:B------:R-:W-:-:S02]  /*a6d0*/  FFMA.FTZ R34, R34, R23, R33 ;  /* 0x0000001722227223 */ /* 0x000fc40000010021 */
[----:B------:R-:W-:-:S03]  /*a6e0*/  FFMA.FTZ R31, R31, R20, R36 ;  /* 0x000000141f1f7223 */ /* 0x000fc60000010024 */
[----:B------:R-:W-:Y:S02]  /*a6f0*/  F2FP.BF16.PACK_AB R8, R34, R29 ;  /* 0x0000001d2208723e */ /* 0x000fe400000010ff */
[----:B------:R-:W-:-:S05]  /*a700*/  F2FP.BF16.PACK_AB R9, R31, R22 ;  /* 0x000000161f09723e */ /* 0x000fca00000010ff */
[----:B------:R1:W-:Y:S02]  /*a710*/  STS.128 [R18+0xa000], R8 ;  /* 0x00a0000812007388 */ /* 0x0003e40000000c00 */
.L_x_599:
[----:B------:R-:W-:Y:S05]  /*a720*/  BSYNC B0 ;  /* 0x0000000000007941 */ /* 0x000fea0003800000 */
.L_x_598:
        /* <DEDUP_REMOVED lines=12> */
[----:B------:R-:W-:Y:S01]  /*a7f0*/  LOP3.LUT R23, R15, 0xffff0000, RZ, 0xc0, !PT ;  /* 0xffff00000f177812 */ /* 0x000fe200078ec0ff */
        /* <DEDUP_REMOVED lines=11> */
[-C--:B------:R-:W-:Y:S01]  /*a8b0*/  FMUL.FTZ R17, R17, R11.reuse ;  /* 0x0000000b11117220 */ /* 0x080fe20000410000 */
[----:B------:R-:W-:Y:S01]  /*a8c0*/  LOP3.LUT R29, R9, 0xffff0000, RZ, 0xc0, !PT ;  /* 0xffff0000091d7812 */ /* 0x000fe200078ec0ff */
[----:B------:R-:W-:-:S02]  /*a8d0*/  FFMA.FTZ R15, R18, R11, -R15 ;  /* 0x0000000b120f7223 */ /* 0x000fc4000001080f */
[C---:B------:R-:W-:Y:S02]  /*a8e0*/  FMUL.FTZ R9, R19.reuse, R13 ;  /* 0x0000000d13097220 */ /* 0x040fe40000410000 */
[----:B------:R-:W-:Y:S01]  /*a8f0*/  FFMA.FTZ R8, R18, R8, R17 ;  /* 0x0000000812087223 */ /* 0x000fe20000010011 */
[----:B------:R-:W-:Y:S01]  /*a900*/  SHF.L.U32 R17, R16, 0x10, RZ ;  /* 0x0000001010117819 */ /* 0x000fe200000006ff */
[C---:B------:R-:W-:Y:S01]  /*a910*/  IMAD.U32 R11, R14.reuse, 0x10000, RZ ;  /* 0x000100000e0b7824 */ /* 0x040fe200078e00ff */
[----:B------:R-:W-:Y:S01]  /*a920*/  LOP3.LUT R14, R14, 0xffff0000, RZ, 0xc0, !PT ;  /* 0xffff00000e0e7812 */ /* 0x000fe200078ec0ff */
[-C--:B------:R-:W-:Y:S01]  /*a930*/  FMUL.FTZ R19, R19, R23.reuse ;  /* 0x0000001713137220 */ /* 0x080fe20000410000 */
[----:B------:R-:W-:Y:S01]  /*a940*/  LOP3.LUT R16, R16, 0xffff0000, RZ, 0xc0, !PT ;  /* 0xffff000010107812 */ /* 0x000fe200078ec0ff */
[C---:B------:R-:W-:Y:S02]  /*a950*/  FFMA.FTZ R9, R10.reuse, R23, -R9 ;  /* 0x000000170a097223 */ /* 0x040fe40000010809 */
[----:B------:R-:W-:-:S02]  /*a960*/  FFMA.FTZ R18, R10, R13, R19 ;  /* 0x0000000d0a127223 */ /* 0x000fc40000010013 */
[----:B------:R-:W-:Y:S02]  /*a970*/  FMUL.FTZ R10, R21, R11 ;  /* 0x0000000b150a7220 */ /* 0x000fe40000410000 */
[----:B------:R-:W-:Y:S02]  /*a980*/  FMUL.FTZ R13, R29, R14 ;  /* 0x0000000e1d0d7220 */ /* 0x000fe40000410000 */
[-C--:B------:R-:W-:Y:S02]  /*a990*/  FMUL.FTZ R21, R21, R17.reuse ;  /* 0x0000001115157220 */ /* 0x080fe40000410000 */
[-C--:B------:R-:W-:Y:S02]  /*a9a0*/  FMUL.FTZ R29, R29, R16.reuse ;  /* 0x000000101d1d7220 */ /* 0x080fe40000410000 */
        /* <DEDUP_REMOVED lines=8> */
[----:B------:R1:W-:Y:S01]  /*aa30*/  STS.128 [R12+0xa000], R8 ;  /* 0x00a000080c007388 */ /* 0x0003e20000000c00 */
[----:B------:R-:W-:Y:S05]  /*aa40*/  BRA `(.L_x_589) ;  /* 0x00003c0000007947 */ /* 0x000fea0003800000 */
.L_x_572:
[----:B------:R-:W-:Y:S01]  /*aa50*/  ISETP.NE.AND P0, PT, R173, 0x1, PT ;  /* 0x00000001ad00780c */ /* 0x000fe20003f05270 */
[----:B------:R-:W-:Y:S01]  /*aa60*/  IMAD.MOV.U32 R11, RZ, RZ, R19 ;  /* 0x000000ffff0b7224 */ /* 0x000fe200078e0013 */
[----:B------:R-:W-:Y:S01]  /*aa70*/  BSSY B0, `(.L_x_600) ;  /* 0x0000048000007945 */ /* 0x000fe20003800000 */
[----:B------:R-:W-:Y:S01]  /*aa80*/  IMAD.MOV.U32 R15, RZ, RZ, R17 ;  /* 0x000000ffff0f7224 */ /* 0x000fe200078e0011 */
        /* <DEDUP_REMOVED lines=29> */
[----:B------:R-:W-:Y:S02]  /*ac60*/  ISETP.GE.AND P0, PT, R8, R9, PT ;  /* 0x000000090800720c */ /* 0x000fe40003f06270 */
        /* <DEDUP_REMOVED lines=15> */
[----:B-1----:R-:W-:Y:S01]  /*ad60*/  @!P2 IMAD.WIDE R32, R71, 0x2, R20 ;  /* 0x000000024720a825 */ /* 0x002fe200078e0214 */
[----:B------:R-:W-:Y:S02]  /*ad70*/  @!P0 LEA.HI R10, R10, R19, RZ, 0x3 ;  /* 0x000000130a0a8211 */ /* 0x000fe400078f18ff */
[----:B------:R-:W-:Y:S02]  /*ad80*/  @!P1 LOP3.LUT R11, R11, 0xfffffff8, RZ, 0xc0, !PT ;  /* 0xfffffff80b0b9812 */ /* 0x000fe400078ec0ff */
[----:B------:R-:W-:Y:S01]  /*ad90*/  @!P0 LOP3.LUT R10, R10, 0xfffffff8, RZ, 0xc0, !PT ;  /* 0xfffffff80a0a8812 */ /* 0x000fe200078ec0ff */
[----:B------:R1:W5:Y:S01]  /*ada0*/  @!P2 LD.E.128 R76, [R32.64] ;  /* 0x00000006204ca980 */ /* 0x000362000c101d00 */
[----:B------:R-:W-:Y:S01]  /*adb0*/  CS2R R74, SRZ ;  /* 0x00000000004a7805 */ /* 0x000fe2000001ff00 */
[----:B---34-:R-:W-:Y:S01]  /*adc0*/  @!P1 IMAD.WIDE R34, R11, 0x2, R14 ;  /* 0x000000020b229825 */ /* 0x018fe200078e020e */
        /* <DEDUP_REMOVED lines=8> */
[----:B------:R-:W-:-:S02]  /*ae50*/  CS2R R48, SRZ ;  /* 0x0000000000307805 */ /* 0x000fc4000001ff00 */
[----:B------:R2:W5:Y:S01]  /*ae60*/  @!P1 LD.E.128 R56, [R34.64] ;  /* 0x0000000622389980 */ /* 0x000562000c101d00 */
[----:B-1----:R-:W-:-:S04]  /*ae70*/  @!P1 IMAD.WIDE R32, R11, 0x2, R20 ;  /* 0x000000020b209825 */ /* 0x002fc800078e0214 */
[C---:B------:R-:W-:Y:S01]  /*ae80*/  @!P0 IMAD.WIDE R20, R10.reuse, 0x2, R20 ;  /* 0x000000020a148825 */ /* 0x040fe200078e0214 */
[----:B------:R2:W5:Y:S03]  /*ae90*/  @!P1 LD.E.128 R60, [R32.64] ;  /* 0x00000006203c9980 */ /* 0x000566000c101d00 */
[--C-:B------:R-:W-:Y:S01]  /*aea0*/  @!P0 IMAD.WIDE R10, R10, 0x2, R14.reuse ;  /* 0x000000020a0a8825 */ /* 0x100fe200078e020e */
[----:B------:R2:W5:Y:S03]  /*aeb0*/  @!P0 LD.E.128 R52, [R20.64] ;  /* 0x0000000614348980 */ /* 0x000566000c101d00 */
[----:B------:R-:W-:Y:S01]  /*aec0*/  @!P2 IMAD.WIDE R14, R71, 0x2, R14 ;  /* 0x00000002470ea825 */ /* 0x000fe200078e020e */
[----:B------:R2:W5:Y:S04]  /*aed0*/  @!P0 LD.E.128 R48, [R10.64] ;  /* 0x000000060a308980 */ /* 0x000568000c101d00 */
[----:B------:R2:W5:Y:S02]  /*aee0*/  @!P2 LD.E.128 R72, [R14.64] ;  /* 0x000000060e48a980 */ /* 0x000564000c101d00 */
.L_x_601:
[----:B--2---:R-:W-:Y:S05]  /*aef0*/  BSYNC B0 ;  /* 0x0000000000007941 */ /* 0x004fea0003800000 */
.L_x_600:
[----:B------:R-:W-:Y:S01]  /*af00*/  IADD3 R10, R8, 0x40, RZ ;  /* 0x00000040080a7810 */ /* 0x000fe20007ffe0ff */
[----:B-----5:R-:W-:Y:S01]  /*af10*/  IMAD.MOV.U32 R8, RZ, RZ, R54 ;  /* 0x000000ffff087224 */ /* 0x020fe200078e0036 */
[----:B------:R2:W4:Y:S01]  /*af20*/  SHFL.IDX PT, R65, R18, 0x1, 0x1c1f ;  /* 0x003c1f0012417f89 */ /* 0x00052200000e0000 */
        /* <DEDUP_REMOVED lines=43> */
[----:B------:R-:W3:Y:S01]  /*b1e0*/  SHFL.IDX PT, R64, R17, 0x1, 0x1c1f ;  /* 0x003c1f0011407f89 */ /* 0x000ee200000e0000 */
[----:B------:R-:W-:Y:S01]  /*b1f0*/  IMAD.MOV.U32 R8, RZ, RZ, R73 ;  /* 0x000000ffff087224 */ /* 0x000fe200078e0049 */
[----:B------:R-:W-:Y:S01]  /*b200*/  BSSY B0, `(.L_x_602) ;  /* 0x0000036000007945 */ /* 0x000fe20003800000 */
[----:B------:R-:W-:Y:S01]  /*b210*/  PRMT R125, R12, 0x7610, R125 ;  /* 0x000076100c7d7816 */ /* 0x000fe2000000007d */
[----:B---3--:R3:W1:Y:S01]  /*b220*/  SHFL.IDX PT, R15, R16, 0x1, 0x1c1f ;  /* 0x003c1f00100f7f89 */ /* 0x00866200000e0000 */
[----:B------:R-:W-:Y:S01]  /*b230*/  PRMT R124, R11, 0x7610, R124 ;  /* 0x000076100b7c7816 */ /* 0x000fe2000000007c */
[----:B-1----:R-:W-:Y:S01]  /*b240*/  CS2R R20, SRZ ;  /* 0x0000000000147805 */ /* 0x002fe2000001ff00 */
[----:B------:R-:W-:Y:S01]  /*b250*/  PRMT R123, R10, 0x7610, R123 ;  /* 0x000076100a7b7816 */ /* 0x000fe2000000007b */
[----:B----4-:R1:W4:Y:S01]  /*b260*/  SHFL.IDX PT, R14, R13, 0x1, 0x1c1f ;  /* 0x003c1f000d0e7f89 */ /* 0x01032200000e0000 */
[----:B------:R-:W-:Y:S01]  /*b270*/  PRMT R122, R8, 0x7610, R122 ;  /* 0x00007610087a7816 */ /* 0x000fe2000000007a */
[----:B------:R-:W-:Y:S01]  /*b280*/  CS2R R38, SRZ ;  /* 0x0000000000267805 */ /* 0x000fe2000001ff00 */
[----:B------:R-:W-:Y:S01]  /*b290*/  CS2R R36, SRZ ;  /* 0x0000000000247805 */ /* 0x000fe2000001ff00 */
[----:B------:R-:W-:Y:S01]  /*b2a0*/  CS2R R46, SRZ ;  /* 0x00000000002e7805 */ /* 0x000fe2000001ff00 */
[----:B------:R-:W-:Y:S01]  /*b2b0*/  CS2R R44, SRZ ;  /* 0x00000000002c7805 */ /* 0x000fe2000001ff00 */
[----:B--2---:R-:W-:Y:S01]  /*b2c0*/  CS2R R18, SRZ ;  /* 0x0000000000127805 */ /* 0x004fe2000001ff00 */
[----:B------:R-:W-:Y:S01]  /*b2d0*/  CS2R R34, SRZ ;  /* 0x0000000000227805 */ /* 0x000fe2000001ff00 */
[----:B------:R-:W-:Y:S01]  /*b2e0*/  CS2R R32, SRZ ;  /* 0x0000000000207805 */ /* 0x000fe2000001ff00 */
[----:B------:R-:W-:Y:S01]  /*b2f0*/  CS2R R42, SRZ ;  /* 0x00000000002a7805 */ /* 0x000fe2000001ff00 */
[----:B------:R-:W-:Y:S01]  /*b300*/  CS2R R40, SRZ ;  /* 0x0000000000287805 */ /* 0x000fe2000001ff00 */
[----:B---3--:R-:W-:Y:S01]  /*b310*/  CS2R R16, SRZ ;  /* 0x0000000000107805 */ /* 0x008fe2000001ff00 */
[----:B------:R-:W-:Y:S05]  /*b320*/  @P0 BRA `(.L_x_603) ;  /* 0x0000023000000947 */ /* 0x000fea0003800000 */
[C---:B-1----:R-:W-:Y:S01]  /*b330*/  IADD3 R13, R71.reuse, 0x20, RZ ;  /* 0x00000020470d7810 */ /* 0x042fe20007ffe0ff */
        /* <DEDUP_REMOVED lines=9> */
[C-C-:B------:R-:W-:Y:S01]  /*b3d0*/  @!P2 IMAD.WIDE R16, R71.reuse, 0x2, R64.reuse ;  /* 0x000000024710a825 */ /* 0x140fe200078e0240 */
        /* <DEDUP_REMOVED lines=11> */
[--C-:B----4-:R-:W-:Y:S01]  /*b490*/  @!P1 IMAD.WIDE R10, R10, 0x2, R14.reuse ;  /* 0x000000020a0a9825 */ /* 0x110fe200078e020e */
        /* <DEDUP_REMOVED lines=12> */
.L_x_603:
[----:B------:R-:W-:Y:S05]  /*b560*/  BSYNC B0 ;  /* 0x0000000000007941 */ /* 0x000fea0003800000 */
.L_x_602:
[----:B-----5:R-:W-:Y:S01]  /*b570*/  IMAD.MOV.U32 R8, RZ, RZ, R22 ;  /* 0x000000ffff087224 */ /* 0x020fe200078e0016 */
[----:B------:R-:W-:-:S04]  /*b580*/  DEPBAR.LE SB0, 0x1 ;  /* 0x000080400000791a */ /* 0x000fc80000000000 */
[----:B------:R-:W-:Y:S01]  /*b590*/  PRMT R70, R8, 0x7610, R70 ;  /* 0x0000761008467816 */ /* 0x000fe20000000046 */
[----:B--2---:R-:W-:Y:S01]  /*b5a0*/  IMAD.MOV.U32 R11, RZ, RZ, R20 ;  /* 0x000000ffff0b7224 */ /* 0x004fe200078e0014 */
        /* <DEDUP_REMOVED lines=45> */
[----:B------:R-:W-:-:S02]  /*b880*/  PRMT R65, R12, 0x7610, R65 ;  /* 0x000076100c417816 */ /* 0x000fc40000000041 */
[----:B------:R-:W-:Y:S02]  /*b890*/  PRMT R97, R11, 0x7610, R97 ;  /* 0x000076100b617816 */ /* 0x000fe40000000061 */
[----:B------:R-:W-:Y:S02]  /*b8a0*/  PRMT R96, R10, 0x7610, R96 ;  /* 0x000076100a607816 */ /* 0x000fe40000000060 */
[----:B------:R-:W-:Y:S02]  /*b8b0*/  PRMT R95, R9, 0x7610, R95 ;  /* 0x00007610095f7816 */ /* 0x000fe4000000005f */
[----:B------:R-:W-:Y:S01]  /*b8c0*/  PRMT R94, R8, 0x7610, R94 ;  /* 0x00007610085e7816 */ /* 0x000fe2000000005e */
[----:B------:R-:W-:Y:S05]  /*b8d0*/  @P0 BRA `(.L_x_605) ;  /* 0x0000166000000947 */ /* 0x000fea0003800000 */
[----:B------:R-:W-:Y:S01]  /*b8e0*/  ISETP.GE.AND P0, PT, R71, c[0x0][0x27c], PT ;  /* 0x00009f0047007a0c */ /* 0x000fe20003f06270 */
[----:B------:R-:W-:-:S12]  /*b8f0*/  BSSY B0, `(.L_x_606) ;  /* 0x0000070000007945 */ /* 0x000fd80003800000 */
[----:B------:R-:W-:Y:S05]  /*b900*/  @P0 BRA `(.L_x_607) ;  /* 0x000006e000000947 */ /* 0x000fea0003800000 */
[----:B------:R-:W-:Y:S01]  /*b910*/  IMAD.MOV.U32 R12, RZ, RZ, c[0x0][0x27c] ;  /* 0x00009f00ff0c7624 */ /* 0x000fe200078e00ff */
[--C-:B------:R-:W-:Y:S01]  /*b920*/  SHF.R.U64 R72, R72, 0x10, R73.reuse ;  /* 0x0000001048487819 */ /* 0x100fe20000001249 */
[----:B----4-:R-:W-:Y:S01]  /*b930*/  IMAD.SHL.U32 R14, R29, 0x40, RZ ;  /* 0x000000401d0e7824 */ /* 0x010fe200078e00ff */
[----:B------:R-:W-:Y:S01]  /*b940*/  SHF.R.U32.HI R73, RZ, 0x10, R73 ;  /* 0x00000010ff497819 */ /* 0x000fe20000011649 */
[----:B------:R-:W-:Y:S01]  /*b950*/  IMAD.SHL.U32 R8, R87, 0x200, RZ ;  /* 0x0000020057087824 */ /* 0x000fe200078e00ff */
[----:B------:R-:W-:Y:S02]  /*b960*/  LEA.HI R12, R12, R103, RZ, 0x1d ;  /* 0x000000670c0c7211 */ /* 0x000fe400078fe8ff */
[----:B------:R-:W-:Y:S02]  /*b970*/  LOP3.LUT R14, R14, 0x1c0, RZ, 0xc0, !PT ;  /* 0x000001c00e0e7812 */ /* 0x000fe400078ec0ff */
[----:B------:R-:W-:Y:S01]  /*b980*/  SHF.R.S32.HI R9, RZ, 0x1f, R12 ;  /* 0x0000001fff097819 */ /* 0x000fe2000001140c */
[----:B------:R-:W-:Y:S01]  /*b990*/  IMAD.SHL.U32 R10, R12, 0x8, RZ ;  /* 0x000000080c0a7824 */ /* 0x000fe200078e00ff */
[----:B-1----:R-:W-:-:S02]  /*b9a0*/  LOP3.LUT R13, R14, 0x38, R71, 0xf8, !PT ;  /* 0x000000380e0d7812 */ /* 0x002fc400078ef847 */
        /* <DEDUP_REMOVED lines=100> */
.L_x_607:
[----:B------:R-:W-:Y:S05]  /*bff0*/  BSYNC B0 ;  /* 0x0000000000007941 */ /* 0x000fea0003800000 */
.L_x_606:
        /* <DEDUP_REMOVED lines=34> */
[----:B----4-:R-:W1:Y:S01]  /*c220*/  LDS.128 R12, [R73+0xc100] ;  /* 0x00c10000490c7984 */ /* 0x010e620000000c00 */
        /* <DEDUP_REMOVED lines=87> */
.L_x_609:
[----:B------:R-:W-:Y:S05]  /*c7a0*/  BSYNC B0 ;  /* 0x0000000000007941 */ /* 0x000fea0003800000 */
.L_x_608:
        /* <DEDUP_REMOVED lines=121> */
.L_x_605:
[----:B------:R-:W-:Y:S05]  /*cf40*/  BSYNC B1 ;  /* 0x0000000000017941 */ /* 0x000fea0003800000 */
.L_x_604:
        /* <DEDUP_REMOVED lines=17> */
[----:B----4-:R-:W-:Y:S02]  /*d060*/  LOP3.LUT R14, R10, 0x38, R71, 0xf8, !PT ;  /* 0x000000380a0e7812 */ /* 0x010fe400078ef847 */
[----:B------:R-:W-:Y:S01]  /*d070*/  SHF.R.U32.HI R13, RZ, 0x3, R10 ;  /* 0x00000003ff0d7819 */ /* 0x000fe2000001160a */
[----:B------:R-:W-:Y:S01]  /*d080*/  IMAD.SHL.U32 R9, R9, 0x400, RZ ;  /* 0x0000040009097824 */ /* 0x000fe200078e00ff */
[----:B------:R-:W-:Y:S02]  /*d090*/  LOP3.LUT R8, R8, 0xfffffe00, RZ, 0xc0, !PT ;  /* 0xfffffe0008087812 */ /* 0x000fe400078ec0ff */
[----:B------:R-:W-:Y:S02]  /*d0a0*/  LOP3.LUT R10, R10, 0x38, R11, 0xf8, !PT ;  /* 0x000000380a0a7812 */ /* 0x000fe400078ef80b */
[----:B------:R-:W-:Y:S02]  /*d0b0*/  LOP3.LUT R14, R8, R14, R13, 0xf6, !PT ;  /* 0x0000000e080e7212 */ /* 0x000fe400078ef60d */
[----:B------:R-:W-:-:S02]  /*d0c0*/  LOP3.LUT R13, R10, R13, RZ, 0x3c, !PT ;  /* 0x0000000d0a0d7212 */ /* 0x000fc400078e3cff */
[----:B------:R-:W-:Y:S01]  /*d0d0*/  LOP3.LUT R9, R9, 0x7fffe000, RZ, 0xc0, !PT ;  /* 0x7fffe00009097812 */ /* 0x000fe200078ec0ff */
[----:B------:R-:W-:Y:S01]  /*d0e0*/  IMAD.SHL.U32 R49, R14, 0x2, RZ ;  /* 0x000000020e317824 */ /* 0x000fe200078e00ff */
[----:B------:R-:W-:Y:S02]  /*d0f0*/  SHF.R.U32.HI R41, RZ, 0x10, R41 ;  /* 0x00000010ff297819 */ /* 0x000fe40000011629 */
[----:B------:R-:W-:Y:S02]  /*d100*/  IADD3 R48, R13, R9, R8 ;  /* 0x000000090d307210 */ /* 0x000fe40007ffe008 */
[----:B------:R-:W1:Y:S01]  /*d110*/  LDS.128 R12, [R49+0xc100] ;  /* 0x00c10000310c7984 */ /* 0x000e620000000c00 */
[----:B------:R-:W-:Y:S02]  /*d120*/  SHF.R.U64 R42, R42, 0x10, R43 ;  /* 0x000000102a2a7819 */ /* 0x000fe4000000122b */
[----:B------:R-:W-:Y:S01]  /*d130*/  IMAD.SHL.U32 R48, R48, 0x2, RZ ;  /* 0x0000000230307824 */ /* 0x000fe200078e00ff */
[----:B------:R-:W-:-:S02]  /*d140*/  SHF.R.U64 R44, R44, 0x10, R45 ;  /* 0x000000102c2c7819 */ /* 0x000fc4000000122d */
[----:B------:R-:W-:Y:S02]  /*d150*/  SHF.R.U32.HI R43, RZ, 0x10, R43 ;  /* 0x00000010ff2b7819 */ /* 0x000fe4000001162b */
[----:B------:R-:W2:Y:S01]  /*d160*/  LDS.128 R8, [R48+0xc100] ;  /* 0x00c1000030087984 */ /* 0x000ea20000000c00 */
[----:B------:R-:W-:Y:S02]  /*d170*/  SHF.R.U32.HI R45, RZ, 0x10, R45 ;  /* 0x00000010ff2d7819 */ /* 0x000fe4000001162d */
[----:B------:R-:W-:Y:S02]  /*d180*/  PRMT R95, R95, 0x5410, R40 ;  /* 0x000054105f5f7816 */ /* 0x000fe40000000028 */
[----:B------:R-:W-:Y:S02]  /*d190*/  PRMT R94, R94, 0x5410, R41 ;  /* 0x000054105e5e7816 */ /* 0x000fe40000000029 */
        /* <DEDUP_REMOVED lines=82> */
.L_x_611:
[----:B------:R-:W-:Y:S05]  /*d6c0*/  BSYNC B0 ;  /* 0x0000000000007941 */ /* 0x000fea0003800000 */
.L_x_610:
[----:B-1----:R-:W-:Y:S01]  /*d6d0*/  IADD3 R9, R71, 0x20, RZ ;  /* 0x0000002047097810 */ /* 0x002fe20007ffe0ff */
[----:B------:R-:W-:Y:S03]  /*d6e0*/  BSSY B0, `(.L_x_612) ;  /* 0x000007b000007945 */ /* 0x000fe60003800000 */
[----:B------:R-:W-:-:S13]  /*d6f0*/  ISETP.GE.AND P0, PT, R9, c[0x0][0x27c], PT ;  /* 0x00009f0009007a0c */ /* 0x000fda0003f06270 */
[----:B------:R-:W-:Y:S05]  /*d700*/  @P0 BRA `(.L_x_613) ;  /* 0x0000078000000947 */ /* 0x000fea0003800000 */
[----:B------:R-:W-:Y:S01]  /*d710*/  SHF.R.S32.HI R12, RZ, 0x1f, R9 ;  /* 0x0000001fff0c7819 */ /* 0x000fe20000011409 */
[----:B------:R-:W-:Y:S01]  /*d720*/  IMAD.MOV.U32 R13, RZ, RZ, c[0x0][0x27c] ;  /* 0x00009f00ff0d7624 */ /* 0x000fe200078e00ff */
[----:B------:R-:W-:Y:S01]  /*d730*/  SHF.R.S32.HI R8, RZ, 0x1f, R29 ;  /* 0x0000001fff087819 */ /* 0x000fe2000001141d */
[----:B----4-:R-:W-:Y:S01]  /*d740*/  IMAD.SHL.U32 R14, R29, 0x40, RZ ;  /* 0x000000401d0e7824 */ /* 0x010fe200078e00ff */
        /* <DEDUP_REMOVED lines=32> */
[--C-:B------:R-:W-:Y:S02]  /*d950*/  SHF.R.U64 R39, R34, 0x10, R35.reuse ;  /* 0x0000001022277819 */ /* 0x100fe40000001223 */
[----:B------:R-:W-:Y:S02]  /*d960*/  SHF.R.U32.HI R35, RZ, 0x10, R35 ;  /* 0x00000010ff237819 */ /* 0x000fe40000011623 */
[----:B------:R-:W-:Y:S02]  /*d970*/  PRMT R82, R82, 0x5410, R33 ;  /* 0x0000541052527816 */ /* 0x000fe40000000021 */
[----:B------:R-:W-:Y:S02]  /*d980*/  PRMT R84, R84, 0x5410, R37 ;  /* 0x0000541054547816 */ /* 0x000fe40000000025 */
[----:B------:R-:W-:Y:S01]  /*d990*/  PRMT R86, R86, 0x5410, R35 ;  /* 0x0000541056567816 */ /* 0x000fe20000000023 */
[----:B------:R-:W-:Y:S01]  /*d9a0*/  IMAD.U32 R45, R82, 0x10000, RZ ;  /* 0x00010000522d7824 */ /* 0x000fe200078e00ff */
[----:B------:R-:W-:-:S02]  /*d9b0*/  PRMT R90, R90, 0x5410, R43 ;  /* 0x000054105a5a7816 */ /* 0x000fc4000000002b */
[----:B------:R-:W-:Y:S01]  /*d9c0*/  PRMT R89, R89, 0x5410, R36 ;  /* 0x0000541059597816 */ /* 0x000fe20000000024 */
[----:B------:R-:W-:Y:S01]  /*d9d0*/  IMAD.U32 R46, R86, 0x10000, RZ ;  /* 0x00010000562e7824 */ /* 0x000fe200078e00ff */
[----:B------:R-:W-:Y:S01]  /*d9e0*/  PRMT R88, R88, 0x5410, R39 ;  /* 0x0000541058587816 */ /* 0x000fe20000000027 */
[C---:B------:R-:W-:Y:S01]  /*d9f0*/  IMAD.U32 R39, R90.reuse, 0x10000, RZ ;  /* 0x000100005a277824 */ /* 0x040fe200078e00ff */
[----:B------:R-:W-:Y:S02]  /*da00*/  PRMT R91, R91, 0x5410, R42 ;  /* 0x000054105b5b7816 */ /* 0x000fe4000000002a */
[----:B------:R-:W-:Y:S02]  /*da10*/  LOP3.LUT R90, R90, 0xffff0000, RZ, 0xc0, !PT ;  /* 0xffff00005a5a7812 */ /* 0x000fe400078ec0ff */
[----:B------:R-:W-:Y:S02]  /*da20*/  PRMT R93, R93, 0x5410, R38 ;  /* 0x000054105d5d7816 */ /* 0x000fe40000000026 */
[----:B------:R-:W-:-:S02]  /*da30*/  LOP3.LUT R82, R82, 0xffff0000, RZ, 0xc0, !PT ;  /* 0xffff000052527812 */ /* 0x000fc400078ec0ff */
        /* <DEDUP_REMOVED lines=36> */
[C---:B------:R-:W-:Y:S01]  /*dc80*/  IMAD.U32 R45, R93.reuse, 0x10000, RZ ;  /* 0x000100005d2d7824 */ /* 0x040fe200078e00ff */
[----:B------:R-:W-:Y:S01]  /*dc90*/  LOP3.LUT R93, R93, 0xffff0000, RZ, 0xc0, !PT ;  /* 0xffff00005d5d7812 */ /* 0x000fe200078ec0ff */
[----:B------:R-:W-:Y:S02]  /*dca0*/  FFMA.FTZ R46, R13, R46, R38 ;  /* 0x0000002e0d2e7223 */ /* 0x000fe40000010026 */
[C---:B------:R-:W-:Y:S01]  /*dcb0*/  IMAD.U32 R34, R14.reuse, 0x10000, RZ ;  /* 0x000100000e227824 */ /* 0x040fe200078e00ff */
[----:B------:R-:W-:Y:S01]  /*dcc0*/  LOP3.LUT R14, R14, 0xffff0000, RZ, 0xc0, !PT ;  /* 0xffff00000e0e7812 */ /* 0x000fe200078ec0ff */
[C---:B------:R-:W-:Y:S02]  /*dcd0*/  FMUL.FTZ R13, R43.reuse, R12 ;  /* 0x0000000c2b0d7220 */ /* 0x040fe40000410000 */
[----:B------:R-:W-:Y:S02]  /*dce0*/  FMUL.FTZ R8, R44, R82 ;  /* 0x000000522c087220 */ /* 0x000fe40000410000 */
[----:B------:R-:W-:-:S02]  /*dcf0*/  FMUL.FTZ R43, R43, R45 ;  /* 0x0000002d2b2b7220 */ /* 0x000fc40000410000 */
[----:B------:R-:W-:Y:S01]  /*dd00*/  FFMA.FTZ R45, R34, R45, -R13 ;  /* 0x0000002d222d7223 */ /* 0x000fe2000001080d */
[----:B------:R-:W-:Y:S01]  /*dd10*/  LOP3.LUT R13, R88, 0xffff0000, RZ, 0xc0, !PT ;  /* 0xffff0000580d7812 */ /* 0x000fe200078ec0ff */
[-C--:B------:R-:W-:Y:S02]  /*dd20*/  FMUL.FTZ R44, R44, R89.reuse ;  /* 0x000000592c2c7220 */ /* 0x080fe40000410000 */
[----:B------:R-:W-:Y:S01]  /*dd30*/  FFMA.FTZ R38, R35, R89, -R8 ;  /* 0x0000005923267223 */ /* 0x000fe20000010808 */
[----:B------:R-:W-:Y:S01]  /*dd40*/  LOP3.LUT R8, R91, 0xffff0000, RZ, 0xc0, !PT ;  /* 0xffff00005b087812 */ /* 0x000fe200078ec0ff */
[----:B------:R-:W-:Y:S02]  /*dd50*/  FFMA.FTZ R44, R35, R82, R44 ;  /* 0x00000052232c7223 */ /* 0x000fe4000001002c */
[----:B------:R-:W-:Y:S02]  /*dd60*/  FFMA.FTZ R43, R34, R12, R43 ;  /* 0x0000000c222b7223 */ /* 0x000fe4000001002b */
[----:B------:R-:W-:Y:S01]  /*dd70*/  FMUL.FTZ R34, R42, R13 ;  /* 0x0000000d2a227220 */ /* 0x000fe20000410000 */
[----:B------:R-:W-:Y:S01]  /*dd80*/  F2FP.BF16.PACK_AB R9, R44, R9 ;  /* 0x000000092c09723e */ /* 0x000fe200000010ff */
[----:B------:R-:W-:-:S02]  /*dd90*/  FMUL.FTZ R35, R11, R86 ;  /* 0x000000560b237220 */ /* 0x000fc40000410000 */
[-C--:B------:R-:W-:Y:S02]  /*dda0*/  FMUL.FTZ R42, R42, R93.reuse ;  /* 0x0000005d2a2a7220 */ /* 0x080fe40000410000 */
[-C--:B------:R-:W-:Y:S02]  /*ddb0*/  FMUL.FTZ R12, R11, R8.reuse ;  /* 0x000000080b0c7220 */ /* 0x080fe40000410000 */
[C---:B------:R-:W-:Y:S02]  /*ddc0*/  FFMA.FTZ R34, R14.reuse, R93, -R34 ;  /* 0x0000005d0e227223 */ /* 0x040fe40000010822 */
[----:B------:R-:W-:Y:S01]  /*ddd0*/  FFMA.FTZ R11, R37, R8, -R35 ;  /* 0x00000008250b7223 */ /* 0x000fe20000010823 */
[----:B------:R-:W-:Y:S01]  /*dde0*/  F2FP.BF16.PACK_AB R8, R15, R36 ;  /* 0x000000240f08723e */ /* 0x000fe200000010ff */
[----:B------:R-:W-:Y:S01]  /*ddf0*/  FFMA.FTZ R42, R14, R13, R42 ;  /* 0x0000000d0e2a7223 */ /* 0x000fe2000001002a */
[----:B------:R-:W-:Y:S01]  /*de00*/  F2FP.BF16.PACK_AB R13, R38, R33 ;  /* 0x00000021260d723e */ /* 0x000fe200000010ff */
[----:B------:R-:W-:Y:S01]  /*de10*/  FFMA.FTZ R37, R37, R86, R12 ;  /* 0x0000005625257223 */ /* 0x000fe2000001000c */
[----:B------:R-:W-:-:S02]  /*de20*/  F2FP.BF16.PACK_AB R12, R39, R10 ;  /* 0x0000000a270c723e */ /* 0x000fc400000010ff */
[----:B------:R-:W-:Y:S02]  /*de30*/  F2FP.BF16.PACK_AB R14, R34, R45 ;  /* 0x0000002d220e723e */ /* 0x000fe400000010ff */
[----:B------:R-:W-:Y:S02]  /*de40*/  F2FP.BF16.PACK_AB R15, R11, R32 ;  /* 0x000000200b0f723e */ /* 0x000fe400000010ff */
[----:B------:R-:W-:Y:S02]  /*de50*/  F2FP.BF16.PACK_AB R10, R42, R43 ;  /* 0x0000002b2a0a723e */ /* 0x000fe400000010ff */
[----:B------:R-:W-:Y:S01]  /*de60*/  F2FP.BF16.PACK_AB R11, R37, R46 ;  /* 0x0000002e250b723e */ /* 0x000fe200000010ff */
[----:B------:R1:W-:Y:S04]  /*de70*/  STS.128 [R41+0xc100], R12 ;  /* 0x00c1000c29007388 */ /* 0x0003e80000000c00 */
[----:B------:R1:W-:Y:S02]  /*de80*/  STS.128 [R40+0xc100], R8 ;  /* 0x00c1000828007388 */ /* 0x0003e40000000c00 */
.L_x_613:
[----:B------:R-:W-:Y:S05]  /*de90*/  BSYNC B0 ;  /* 0x0000000000007941 */ /* 0x000fea0003800000 */
.L_x_612:
[----:B------:R-:W-:-:S04]  /*dea0*/  IADD3 R71, R71, 0x40, RZ ;  /* 0x0000004047477810 */ /* 0x000fc80007ffe0ff */
[----:B------:R-:W-:-:S13]  /*deb0*/  ISETP.GE.AND P0, PT, R71, c[0x0][0x27c], PT ;  /* 0x00009f0047007a0c */ /* 0x000fda0003f06270 */
[----:B------:R-:W-:Y:S05]  /*dec0*/  @P0 BRA `(.L_x_589) ;  /* 0x0000078000000947 */ /* 0x000fea0003800000 */
[----:B-1----:R-:W-:Y:S01]  /*ded0*/  SHF.R.S32.HI R12, RZ, 0x1f, R71 ;  /* 0x0000001fff0c7819 */ /* 0x002fe20000011447 */
[----:B------:R-:W-:Y:S01]  /*dee0*/  IMAD.MOV.U32 R11, RZ, RZ, c[0x0][0x27c] ;  /* 0x00009f00ff0b7624 */ /* 0x000fe200078e00ff */
[----:B----4-:R-:W-:Y:S01]  /*def0*/  SHF.R.S32.HI R14, RZ, 0x1f, R29 ;  /* 0x0000001fff0e7819 */ /* 0x010fe2000001141d */
        /* <DEDUP_REMOVED lines=47> */
[----:B------:R-:W-:-:S02]  /*e1f0*/  IMAD.U32 R36, R65, 0x10000, RZ ;  /* 0x0001000041247824 */ /* 0x000fc400078e00ff */
[C---:B------:R-:W-:Y:S01]  /*e200*/  IMAD.U32 R31, R66.reuse, 0x10000, RZ ;  /* 0x00010000421f7824 */ /* 0x040fe200078e00ff */
        /* <DEDUP_REMOVED lines=19> */
[----:B------:R-:W-:Y:S02]  /*e340*/  IMAD.U32 R9, R67, 0x10000, RZ ;  /* 0x0001000043097824 */ /* 0x000fe400078e00ff */
[C---:B------:R-:W-:Y:S02]  /*e350*/  FMUL.FTZ R23, R15.reuse, R64 ;  /* 0x000000400f177220 */ /* 0x040fe40000410000 */
[----:B------:R-:W-:-:S02]  /*e360*/  FMUL.FTZ R15, R15, R68 ;  /* 0x000000440f0f7220 */ /* 0x000fc40000410000 */
[C---:B------:R-:W-:Y:S02]  /*e370*/  FMUL.FTZ R17, R8.reuse, R37 ;  /* 0x0000002508117220 */ /* 0x040fe40000410000 */
[-C--:B------:R-:W-:Y:S02]  /*e380*/  FMUL.FTZ R8, R8, R9.reuse ;  /* 0x0000000908087220 */ /* 0x080fe40000410000 */
[C---:B------:R-:W-:Y:S01]  /*e390*/  IMAD.U32 R22, R11.reuse, 0x10000, RZ ;  /* 0x000100000b167824 */ /* 0x040fe200078e00ff */
[----:B------:R-:W-:Y:S01]  /*e3a0*/  LOP3.LUT R11, R11, 0xffff0000, RZ, 0xc0, !PT ;  /* 0xffff00000b0b7812 */ /* 0x000fe200078ec0ff */
[C---:B------:R-:W-:Y:S02]  /*e3b0*/  FFMA.FTZ R23, R16.reuse, R68, -R23 ;  /* 0x0000004410177223 */ /* 0x040fe40000010817 */
[----:B------:R-:W-:Y:S02]  /*e3c0*/  FFMA.FTZ R15, R16, R64, R15 ;  /* 0x00000040100f7223 */ /* 0x000fe4000001000f */
[----:B------:R-:W-:-:S02]  /*e3d0*/  FFMA.FTZ R17, R12, R9, -R17 ;  /* 0x000000090c117223 */ /* 0x000fc40000010811 */
[----:B------:R-:W-:Y:S02]  /*e3e0*/  IMAD.U32 R16, R69, 0x10000, RZ ;  /* 0x0001000045107824 */ /* 0x000fe400078e00ff */
[----:B------:R-:W-:Y:S01]  /*e3f0*/  FFMA.FTZ R9, R12, R37, R8 ;  /* 0x000000250c097223 */ /* 0x000fe20000010008 */
[----:B------:R-:W-:Y:S01]  /*e400*/  LOP3.LUT R8, R67, 0xffff0000, RZ, 0xc0, !PT ;  /* 0xffff000043087812 */ /* 0x000fe200078ec0ff */
[C---:B------:R-:W-:Y:S02]  /*e410*/  FMUL.FTZ R12, R22.reuse, R36 ;  /* 0x00000024160c7220 */ /* 0x040fe40000410000 */
[-C--:B------:R-:W-:Y:S02]  /*e420*/  FMUL.FTZ R22, R22, R16.reuse ;  /* 0x0000001016167220 */ /* 0x080fe40000410000 */
[----:B------:R-:W-:Y:S02]  /*e430*/  FFMA.FTZ R16, R13, R16, -R12 ;  /* 0x000000100d107223 */ /* 0x000fe4000001080c */
[----:B------:R-:W-:-:S02]  /*e440*/  FMUL.FTZ R12, R35, R38 ;  /* 0x00000026230c7220 */ /* 0x000fc40000410000 */
[C---:B------:R-:W-:Y:S01]  /*e450*/  IMAD.U32 R37, R70.reuse, 0x10000, RZ ;  /* 0x0001000046257824 */ /* 0x040fe200078e00ff */
[----:B------:R-:W-:Y:S01]  /*e460*/  LOP3.LUT R70, R70, 0xffff0000, RZ, 0xc0, !PT ;  /* 0xffff000046467812 */ /* 0x000fe200078ec0ff */
[----:B------:R-:W-:Y:S02]  /*e470*/  FFMA.FTZ R36, R13, R36, R22 ;  /* 0x000000240d247223 */ /* 0x000fe40000010016 */
[-C--:B------:R-:W-:Y:S02]  /*e480*/  FMUL.FTZ R35, R35, R8.reuse ;  /* 0x0000000823237220 */ /* 0x080fe40000410000 */
[----:B------:R-:W-:Y:S02]  /*e490*/  FMUL.FTZ R13, R34, R31 ;  /* 0x0000001f220d7220 */ /* 0x000fe40000410000 */
[----:B------:R-:W-:Y:S01]  /*e4a0*/  FFMA.FTZ R22, R19, R8, -R12 ;  /* 0x0000000813167223 */ /* 0x000fe2000001080c */
[----:B------:R-:W-:Y:S01]  /*e4b0*/  LOP3.LUT R8, R65, 0xffff0000, RZ, 0xc0, !PT ;  /* 0xffff000041087812 */ /* 0x000fe200078ec0ff */
[----:B------:R-:W-:Y:S01]  /*e4c0*/  IMAD.U32 R18, R14, 0x10000, RZ ;  /* 0x000100000e127824 */ /* 0x000fe200078e00ff */
[----:B------:R-:W-:Y:S01]  /*e4d0*/  LOP3.LUT R12, R69, 0xffff0000, RZ, 0xc0, !PT ;  /* 0xffff0000450c7812 */ /* 0x000fe200078ec0ff */
[-C--:B------:R-:W-:Y:S01]  /*e4e0*/  FMUL.FTZ R34, R34, R37.reuse ;  /* 0x0000002522227220 */ /* 0x080fe20000410000 */
[----:B------:R-:W-:Y:S01]  /*e4f0*/  LOP3.LUT R14, R14, 0xffff0000, RZ, 0xc0, !PT ;  /* 0xffff00000e0e7812 */ /* 0x000fe200078ec0ff */
[----:B------:R-:W-:-:S02]  /*e500*/  FFMA.FTZ R37, R18, R37, -R13 ;  /* 0x0000002512257223 */ /* 0x000fc4000001080d */
[----:B------:R-:W-:Y:S02]  /*e510*/  FFMA.FTZ R34, R18, R31, R34 ;  /* 0x0000001f12227223 */ /* 0x000fe40000010022 */
[----:B------:R-:W-:Y:S02]  /*e520*/  FFMA.FTZ R38, R19, R38, R35 ;  /* 0x0000002613267223 */ /* 0x000fe40000010023 */
[----:B------:R-:W-:Y:S02]  /*e530*/  FMUL.FTZ R31, R33, R66 ;  /* 0x00000042211f7220 */ /* 0x000fe40000410000 */
[----:B------:R-:W-:Y:S01]  /*e540*/  FMUL.FTZ R18, R11, R8 ;  /* 0x000000080b127220 */ /* 0x000fe20000410000 */
[----:B------:R-:W-:Y:S01]  /*e550*/  F2FP.BF16.PACK_AB R9, R38, R9 ;  /* 0x000000092609723e */ /* 0x000fe200000010ff */
[----:B------:R-:W-:Y:S02]  /*e560*/  FMUL.FTZ R19, R33, R70 ;  /* 0x0000004621137220 */ /* 0x000fe40000410000 */
[----:B------:R-:W-:-:S02]  /*e570*/  FMUL.FTZ R13, R11, R12 ;  /* 0x0000000c0b0d7220 */ /* 0x000fc40000410000 */
[C---:B------:R-:W-:Y:S02]  /*e580*/  FFMA.FTZ R70, R14.reuse, R70, -R31 ;  /* 0x000000460e467223 */ /* 0x040fe4000001081f */
[----:B------:R-:W-:Y:S01]  /*e590*/  FFMA.FTZ R11, R21, R12, -R18 ;  /* 0x0000000c150b7223 */ /* 0x000fe20000010812 */
[----:B------:R-:W-:Y:S01]  /*e5a0*/  F2FP.BF16.PACK_AB R12, R23, R10 ;  /* 0x0000000a170c723e */ /* 0x000fe200000010ff */
[----:B------:R-:W-:Y:S01]  /*e5b0*/  FFMA.FTZ R19, R14, R66, R19 ;  /* 0x000000420e137223 */ /* 0x000fe20000010013 */
[----:B------:R-:W-:Y:S01]  /*e5c0*/  F2FP.BF16.PACK_AB R14, R70, R37 ;  /* 0x00000025460e723e */ /* 0x000fe200000010ff */
[----:B------:R-:W-:Y:S01]  /*e5d0*/  FFMA.FTZ R21, R21, R8, R13 ;  /* 0x0000000815157223 */ /* 0x000fe2000001000d */
[----:B------:R-:W-:Y:S02]  /*e5e0*/  F2FP.BF16.PACK_AB R8, R15, R20 ;  /* 0x000000140f08723e */ /* 0x000fe400000010ff */
[----:B------:R-:W-:Y:S02]  /*e5f0*/  F2FP.BF16.PACK_AB R13, R22, R17 ;  /* 0x00000011160d723e */ /* 0x000fe400000010ff */
[----:B------:R-:W-:-:S02]  /*e600*/  F2FP.BF16.PACK_AB R15, R11, R16 ;  /* 0x000000100b0f723e */ /* 0x000fc400000010ff */
[----:B------:R-:W-:Y:S02]  /*e610*/  F2FP.BF16.PACK_AB R10, R19, R34 ;  /* 0x00000022130a723e */ /* 0x000fe400000010ff */
[----:B------:R-:W-:Y:S01]  /*e620*/  F2FP.BF16.PACK_AB R11, R21, R36 ;  /* 0x00000024150b723e */ /* 0x000fe200000010ff */
[----:B------:R1:W-:Y:S04]  /*e630*/  STS.128 [R32+0xc100], R12 ;  /* 0x00c1000c20007388 */ /* 0x0003e80000000c00 */
[----:B------:R1:W-:Y:S02]  /*e640*/  STS.128 [R29+0xc100], R8 ;  /* 0x00c100081d007388 */ /* 0x0003e40000000c00 */
.L_x_589:
[----:B------:R-:W-:Y:S05]  /*e650*/  BSYNC B2 ;  /* 0x0000000000027941 */ /* 0x000fea0003800000 */
.L_x_571:
[----:B-1----:R-:W-:Y:S01]  /*e660*/  IMAD.SHL.U32 R8, R0, 0x40, RZ ;  /* 0x0000004000087824 */ /* 0x002fe200078e00ff */
[----:B------:R-:W-:-:S04]  /*e670*/  DEPBAR.LE SB0, 0x0 ;  /* 0x000080000000791a */ /* 0x000fc80000000000 */
[----:B------:R-:W-:Y:S01]  /*e680*/  IMAD.SHL.U32 R9, R25, 0x8, RZ ;  /* 0x0000000819097824 */ /* 0x000fe200078e00ff */
[----:B------:R-:W-:Y:S01]  /*e690*/  LOP3.LUT R8, R8, 0x1c0, RZ, 0xc0, !PT ;  /* 0x000001c008087812 */ /* 0x000fe200078ec0ff */
[----:B------:R-:W-:Y:S01]  /*e6a0*/  IMAD R30, R30, c[0x0][0x208], RZ ;  /* 0x000082001e1e7a24 */ /* 0x000fe200078e02ff */
[----:B------:R-:W-:Y:S01]  /*e6b0*/  LOP3.LUT P1, RZ, R0, 0x2, RZ, 0xc0, !PT ;  /* 0x0000000200ff7812 */ /* 0x000fe2000782c0ff */
[C---:B----4-:R-:W-:Y:S01]  /*e6c0*/  IMAD.WIDE.U32 R14, R81.reuse, c[0x0][0x208], RZ ;  /* 0x00008200510e7a25 */ /* 0x050fe200078e00ff */
[----:B------:R-:W-:Y:S02]  /*e6d0*/  LOP3.LUT R9, R8, 0x8, R9, 0xf8, !PT ;  /* 0x0000000808097812 */ /* 0x000fe400078ef809 */
[----:B------:R-:W-:Y:S01]  /*e6e0*/  SHF.R.U32.HI R8, RZ, 0x3, R8 ;  /* 0x00000003ff087819 */ /* 0x000fe20000011608 */
[C---:B------:R-:W-:Y:S01]  /*e6f0*/  IMAD R11, R81.reuse, c[0x0][0x20c], R30 ;  /* 0x00008300510b7a24 */ /* 0x040fe200078e021e */
[----:B------:R-:W-:Y:S01]  /*e700*/  SEL R13, RZ, 0x4, P4 ;  /* 0x00000004ff0d7807 */ /* 0x000fe20002000000 */
[----:B------:R-:W-:Y:S01]  /*e710*/  IMAD R82, R81, -0x40, R172 ;  /* 0xffffffc051527824 */ /* 0x000fe200078e02ac */
[----:B------:R-:W-:Y:S01]  /*e720*/  LOP3.LUT R8, R9, R8, RZ, 0x3c, !PT ;  /* 0x0000000809087212 */ /* 0x000fe200078e3cff */
[----:B------:R-:W-:Y:S01]  /*e730*/  IMAD.IADD R11, R15, 0x1, R11 ;  /* 0x000000010f0b7824 */ /* 0x000fe200078e020b */
[----:B------:R-:W-:Y:S01]  /*e740*/  SEL R9, RZ, 0x2, P6 ;  /* 0x00000002ff097807 */ /* 0x000fe20003000000 */
[----:B------:R-:W-:Y:S01]  /*e750*/  IMAD R198, R87, 0x400, R4 ;  /* 0x0000040057c67824 */ /* 0x000fe200078e0204 */
[----:B------:R-:W-:Y:S01]  /*e760*/  LEA.HI R80, R80, R83, RZ, 0x2 ;  /* 0x0000005350507211 */ /* 0x000fe200078f10ff */
[----:B------:R-:W-:Y:S01]  /*e770*/  IMAD R197, R27, 0x200, R8 ;  /* 0x000002001bc57824 */ /* 0x000fe200078e0208 */
[----:B------:R-:W-:Y:S01]  /*e780*/  LEA R8, P0, R14, R204, 0x6 ;  /* 0x000000cc0e087211 */ /* 0x000fe200078030ff */
[----:B------:R-:W-:Y:S01]  /*e790*/  IMAD.IADD R12, R82, 0x1, -R25 ;  /* 0x00000001520c7824 */ /* 0x000fe200078e0a19 */
[----:B------:R-:W-:Y:S01]  /*e7a0*/  IADD3 R13, R13, R9, R26 ;  /* 0x000000090d0d7210 */ /* 0x000fe20007ffe01a */
[----:B------:R-:W-:Y:S01]  /*e7b0*/  IMAD.SHL.U32 R197, R197, 0x2, RZ ;  /* 0x00000002c5c57824 */ /* 0x000fe200078e00ff */
[----:B------:R-:W-:Y:S01]  /*e7c0*/  BAR.SYNC.DEFER_BLOCKING 0x0 ;  /* 0x0000000000007b1d */ /* 0x000fe20000010000 */
[----:B------:R-:W-:Y:S01]  /*e7d0*/  LEA.HI.X R9, R14, R211, R11, 0x6, P0 ;  /* 0x000000d30e097211 */ /* 0x000fe200000f340b */
[----:B------:R-:W-:Y:S01]  /*e7e0*/  IMAD.SHL.U32 R198, R198, 0x2, RZ ;  /* 0x00000002c6c67824 */ /* 0x000fe200078e00ff */
[----:B------:R-:W-:Y:S01]  /*e7f0*/  LEA R14, P0, R8, c[0x0][0x1f8], 0x1 ;  /* 0x00007e00080e7a11 */ /* 0x000fe200078008ff */
[----:B------:R-:W-:Y:S01]  /*e800*/  IMAD.SHL.U32 R206, R24, 0x2, RZ ;  /* 0x0000000218ce7824 */ /* 0x000fe200078e00ff */
[----:B------:R-:W-:Y:S01]  /*e810*/  IADD3 R10, R197, 0x6100, RZ ;  /* 0x00006100c50a7810 */ /* 0x000fe20007ffe0ff */
[--C-:B------:R-:W-:Y:S01]  /*e820*/  IMAD R194, R2, 0x2, R198.reuse ;  /* 0x0000000202c27824 */ /* 0x100fe200078e02c6 */
[----:B------:R-:W-:Y:S01]  /*e830*/  LOP3.LUT P4, RZ, R13, 0x2, RZ, 0xc0, !PT ;  /* 0x000000020dff7812 */ /* 0x000fe2000788c0ff */
[----:B------:R-:W-:Y:S01]  /*e840*/  IMAD.MOV.U32 R207, RZ, RZ, c[0x0][0x208] ;  /* 0x00008200ffcf7624 */ /* 0x000fe200078e00ff */
[----:B------:R-:W-:Y:S01]  /*e850*/  IADD3 R196, R197, 0x6120, RZ ;  /* 0x00006120c5c47810 */ /* 0x000fe20007ffe0ff */
[----:B------:R-:W-:Y:S01]  /*e860*/  IMAD R193, R3, 0x2, R198 ;  /* 0x0000000203c17824 */ /* 0x000fe200078e02c6 */
[----:B------:R-:W-:Y:S01]  /*e870*/  @P1 IADD3 R196, R10, -0x20, RZ ;  /* 0xffffffe00ac41810 */ /* 0x000fe20007ffe0ff */
[----:B------:R-:W-:Y:S01]  /*e880*/  IMAD.SHL.U32 R76, R207, 0x40, RZ ;  /* 0x00000040cf4c7824 */ /* 0x000fe200078e00ff */
[----:B------:R-:W-:Y:S01]  /*e890*/  ISETP.LT.OR P1, PT, R12, 0x1, P5 ;  /* 0x000000010c00780c */ /* 0x000fe20002f21670 */
[----:B------:R-:W-:Y:S01]  /*e8a0*/  IMAD R191, R3, 0x2, R194 ;  /* 0x0000000203bf7824 */ /* 0x000fe200078e02c2 */
[----:B------:R-:W-:Y:S01]  /*e8b0*/  LEA.HI.X R15, R8, c[0x0][0x1fc], R9, 0x1, P0 ;  /* 0x00007f00080f7a11 */ /* 0x000fe200000f0c09 */
[----:B------:R-:W-:Y:S01]  /*e8c0*/  IMAD.SHL.U32 R195, R4, 0x2, RZ ;  /* 0x0000000204c37824 */ /* 0x000fe200078e00ff */
[----:B------:R-:W-:-:S02]  /*e8d0*/  ISETP.LT.OR P0, PT, R12, 0x1, !P4 ;  /* 0x000000010c00780c */ /* 0x000fc40006701670 */
[----:B------:R-:W-:Y:S01]  /*e8e0*/  LOP3.LUT P2, RZ, R13, 0x4, RZ, 0xc0, !PT ;  /* 0x000000040dff7812 */ /* 0x000fe2000784c0ff */
[--C-:B------:R-:W-:Y:S01]  /*e8f0*/  IMAD R190, R2, 0x2, R195.reuse ;  /* 0x0000000202be7824 */ /* 0x100fe200078e02c3 */
[----:B------:R-:W-:Y:S01]  /*e900*/  SHF.L.U64.HI R207, R207, R28, c[0x0][0x20c] ;  /* 0x00008300cfcf7619 */ /* 0x000fe2000001021c */
[C---:B------:R-:W-:Y:S01]  /*e910*/  IMAD R189, R3.reuse, 0x2, R195 ;  /* 0x0000000203bd7824 */ /* 0x040fe200078e02c3 */
[----:B------:R-:W-:Y:S01]  /*e920*/  ISETP.LT.OR P3, PT, R12, 0x21, P5 ;  /* 0x000000210c00780c */ /* 0x000fe20002f61670 */
[----:B------:R-:W-:Y:S01]  /*e930*/  LDSM.16.M88.4 R48, [R198+0xc100] ;  /* 0x00c10000c630783b */ /* 0x000fe20000000200 */
[----:B------:R-:W-:Y:S01]  /*e940*/  LOP3.LUT R80, R80, 0xfffffffc, RZ, 0xc0, !PT ;  /* 0xfffffffc50507812 */ /* 0x000fe200078ec0ff */
[----:B------:R-:W-:Y:S01]  /*e950*/  IMAD R188, R3, 0x2, R190 ;  /* 0x0000000203bc7824 */ /* 0x000fe200078e02be */
[----:B------:R-:W-:Y:S01]  /*e960*/  IADD3 R217, R7, -0x2, RZ ;  /* 0xfffffffe07d97810 */ /* 0x000fe20007ffe0ff */
[----:B------:R-:W1:Y:S01]  /*e970*/  LDSM.16.M88.4 R40, [R197+0x6100] ;  /* 0x00610000c528783b */ /* 0x000e620000000200 */
[----:B------:R-:W-:-:S02]  /*e980*/  IADD3 R186, R196, 0x1000, RZ ;  /* 0x00001000c4ba7810 */ /* 0x000fc40007ffe0ff */
[C---:B------:R-:W-:Y:S01]  /*e990*/  IADD3 R182, R196.reuse, 0x2800, RZ ;  /* 0x00002800c4b67810 */ /* 0x040fe20007ffe0ff */
[----:B------:R-:W-:Y:S01]  /*e9a0*/  LDSM.16.M88.4 R56, [R194+0xc100] ;  /* 0x00c10000c238783b */ /* 0x000fe20000000200 */
[C---:B------:R-:W-:Y:S02]  /*e9b0*/  IADD3 R180, R196.reuse, 0x3800, RZ ;  /* 0x00003800c4b47810 */ /* 0x040fe40007ffe0ff */
[C---:B------:R-:W-:Y:S01]  /*e9c0*/  IADD3 R178, R196.reuse, 0x4800, RZ ;  /* 0x00004800c4b27810 */ /* 0x040fe20007ffe0ff */
[----:B------:R-:W2:Y:S01]  /*e9d0*/  LDSM.16.M88.4 R32, [R197+0x6900] ;  /* 0x00690000c520783b */ /* 0x000ea20000000200 */
[----:B------:R-:W-:-:S03]  /*e9e0*/  IADD3 R176, R196, 0x5800, RZ ;  /* 0x00005800c4b07810 */ /* 0x000fc60007ffe0ff */
[----:B------:R-:W3:Y:S04]  /*e9f0*/  LDSM.16.M88.4 R24, [R197+0x7100] ;  /* 0x00710000c518783b */ /* 0x000ee80000000200 */
[----:B------:R-:W4:Y:S04]  /*ea00*/  LDSM.16.M88.4 R60, [R197+0x7900] ;  /* 0x00790000c53c783b */ /* 0x000f280000000200 */
[----:B------:R-:W3:Y:S04]  /*ea10*/  LDSM.16.M88.4 R8, [R196] ;  /* 0x00000000c408783b */ /* 0x000ee80000000200 */
[----:B------:R-:W3:Y:S04]  /*ea20*/  LDSM.16.M88.4 R52, [R196+0x800] ;  /* 0x00080000c434783b */ /* 0x000ee80000000200 */
[----:B------:R-:W3:Y:S04]  /*ea30*/  LDSM.16.M88.4 R72, [R196+0x1000] ;  /* 0x00100000c448783b */ /* 0x000ee80000000200 */
[----:B------:R-:W3:Y:S04]  /*ea40*/  LDSM.16.M88.4 R64, [R196+0x1800] ;  /* 0x00180000c440783b */ /* 0x000ee80000000200 */
[----:B------:R-:W-:Y:S01]  /*ea50*/  @!PT LDS RZ, [RZ] ;  /* 0x00000000fffff984 */ /* 0x000fe20000000800 */
[----:B------:R-:W-:Y:S01]  /*ea60*/  @!PT LDS RZ, [RZ] ;  /* 0x00000000fffff984 */ /* 0x000fe20000000800 */
[----:B------:R-:W-:Y:S01]  /*ea70*/  @!PT LDS RZ, [RZ] ;  /* 0x00000000fffff984 */ /* 0x000fe20000000800 */
[----:B------:R3:W-:Y:S01]  /*ea80*/  LDGSTS.E.BYPASS.LTC128B.128 [R206+0x100], [R14.64], !P1 ;  /* 0x001000000ece7fae */ /* 0x0007e2000c901d46 */
[----:B------:R-:W-:-:S02]  /*ea90*/  ISETP.LT.OR P1, PT, R12, 0x21, !P4 ;  /* 0x000000210c00780c */ /* 0x000fc40006721670 */
[----:B------:R-:W-:Y:S01]  /*eaa0*/  ISETP.NE.AND P4, PT, R173, 0x1, PT ;  /* 0x00000001ad00780c */ /* 0x000fe20003f85270 */
[----:B------:R3:W-:Y:S01]  /*eab0*/  LDGSTS.E.BYPASS.LTC128B.128 [R206+0x2100], [R14.64+0x80], !P0 ;  /* 0x021000800ece7fae */ /* 0x0007e2000c101d46 */
[----:B------:R-:W-:Y:S01]  /*eac0*/  ISETP.LT.OR P0, PT, R12, 0x1, !P2 ;  /* 0x000000010c00780c */ /* 0x000fe20005701670 */
[C---:B-1----:R-:W-:Y:S08]  /*ead0*/  HMMA.16816.F32.BF16 R44, R48.reuse, R40, RZ ;  /* 0x00000028302c723c */ /* 0x042ff000000418ff */
[----:B------:R-:W-:Y:S04]  /*eae0*/  HMMA.16816.F32.BF16 R40, R48, R42, RZ ;  /* 0x0000002a3028723c */ /* 0x000fe800000418ff */
[----:B------:R1:W-:Y:S01]  /*eaf0*/  LDGSTS.E.BYPASS.LTC128B.128 [R206+0x4100], [R14.64+0x100], !P0 ;  /* 0x041001000ece7fae */ /* 0x0003e2000c101d46 */
[----:B------:R-:W-:-:S03]  /*eb00*/  IADD3 R76, P0, R76, R14, RZ ;  /* 0x0000000e4c4c7210 */ /* 0x000fc60007f1e0ff */
[----:B--2---:R-:W-:Y:S02]  /*eb10*/  HMMA.16816.F32.BF16 R36, R48, R32, RZ ;  /* 0x000000203024723c */ /* 0x004fe400000418ff */
[----:B------:R-:W-:Y:S01]  /*eb20*/  IMAD.X R77, R207, 0x1, R15, P0 ;  /* 0x00000001cf4d7824 */ /* 0x000fe200000e060f */
[----:B------:R-:W-:Y:S01]  /*eb30*/  LOP3.LUT P0, RZ, R0, 0x4, RZ, 0xc0, !PT ;  /* 0x0000000400ff7812 */ /* 0x000fe2000780c0ff */
[----:B------:R-:W-:-:S03]  /*eb40*/  IMAD.MOV.U32 R0, RZ, RZ, 0x40 ;  /* 0x00000040ff007424 */ /* 0x000fc600078e00ff */
[----:B------:R2:W-:Y:S01]  /*eb50*/  LDGSTS.E.BYPASS.LTC128B.128 [R206+0x1100], [R76.64], !P3 ;  /* 0x011000004cce7fae */ /* 0x0005e2000d901d46 */
[C---:B------:R-:W-:Y:S01]  /*eb60*/  HMMA.16816.F32.BF16 R32, R48.reuse, R34, RZ ;  /* 0x000000223020723c */ /* 0x040fe200000418ff */
[----:B------:R-:W-:Y:S02]  /*eb70*/  SEL R0, R0, 0xffffffc0, !P0 ;  /* 0xffffffc000007807 */ /* 0x000fe40004000000 */
[----:B------:R-:W-:Y:S01]  /*eb80*/  ISETP.LT.OR P0, PT, R12, 0x21, !P2 ;  /* 0x000000210c00780c */ /* 0x000fe20005701670 */
[----:B------:R2:W-:Y:S02]  /*eb90*/  LDGSTS.E.BYPASS.LTC128B.128 [R206+0x3100], [R76.64+0x80], !P1 ;  /* 0x031000804cce7fae */ /* 0x0005e4000c901d46 */
[----:B------:R-:W-:Y:S02]  /*eba0*/  IMAD.IADD R192, R197, 0x1, R0 ;  /* 0x00000001c5c07824 */ /* 0x000fe400078e0200 */
[----:B---3--:R-:W-:Y:S01]  /*ebb0*/  HMMA.16816.F32.BF16 R28, R48, R24, RZ ;  /* 0x00000018301c723c */ /* 0x008fe200000418ff */
[----:B------:R-:W-:Y:S01]  /*ebc0*/  IMAD.IADD R184, R0, 0x1, R196 ;  /* 0x0000000100b87824 */ /* 0x000fe200078e02c4 */
[----:B------:R-:W-:-:S05]  /*ebd0*/  LOP3.LUT R0, R85, 0xffffffe0, RZ, 0xc0, !PT ;  /* 0xffffffe055007812 */ /* 0x000fca00078ec0ff */
[C---:B------:R-:W-:Y:S01]  /*ebe0*/  IMAD.IADD R0, R83.reuse, 0x1, -R0 ;  /* 0x0000000153007824 */ /* 0x040fe200078e0a00 */
[----:B------:R2:W-:Y:S01]  /*ebf0*/  LDGSTS.E.BYPASS.LTC128B.128 [R206+0x5100], [R76.64+0x100], !P0 ;  /* 0x051001004cce7fae */ /* 0x0005e2000c101d46 */
[C---:B------:R-:W-:Y:S01]  /*ec00*/  HMMA.16816.F32.BF16 R24, R48.reuse, R26, RZ ;  /* 0x0000001a3018723c */ /* 0x040fe200000418ff */
[----:B------:R-:W-:Y:S02]  /*ec10*/  IMAD.IADD R83, R83, 0x1, -R80 ;  /* 0x0000000153537824 */ /* 0x000fe400078e0a50 */
[----:B------:R-:W-:Y:S04]  /*ec20*/  LDSM.16.M88.4 R68, [R193+0xc100] ;  /* 0x00c10000c144783b */ /* 0x000fe80000000200 */
[----:B-1----:R-:W1:Y:S01]  /*ec30*/  LDSM.16.M88.4 R12, [R192+0x6100] ;  /* 0x00610000c00c783b */ /* 0x002e620000000200 */
[C---:B----4-:R-:W-:Y:S03]  /*ec40*/  HMMA.16816.F32.BF16 R20, R48.reuse, R60, RZ ;  /* 0x0000003c3014723c */ /* 0x050fe600000418ff */
[----:B------:R-:W3:Y:S04]  /*ec50*/  LDSM.16.M88.4 R16, [R192+0x6900] ;  /* 0x00690000c010783b */ /* 0x000ee80000000200 */
[----:B------:R-:W0:Y:S01]  /*ec60*/  LDGDEPBAR ;  /* 0x00000000000079af */ /* 0x000e220000000000 */
[----:B------:R-:W-:Y:S03]  /*ec70*/  HMMA.16816.F32.BF16 R48, R48, R62, RZ ;  /* 0x0000003e3030723c */ /* 0x000fe600000418ff */
[----:B------:R-:W-:Y:S05]  /*ec80*/  LDSM.16.M88.4 R60, [R192+0x7900] ;  /* 0x00790000c03c783b */ /* 0x000fea0000000200 */
[C---:B------:R-:W-:Y:S01]  /*ec90*/  HMMA.16816.F32.BF16 R44, R56.reuse, R8, R44 ;  /* 0x00000008382c723c */ /* 0x040fe2000004182c */
[----:B--2---:R-:W-:Y:S07]  /*eca0*/  LDSM.16.M88.4 R76, [R184] ;  /* 0x00000000b84c783b */ /* 0x004fee0000000200 */
[C---:B------:R-:W-:Y:S01]  /*ecb0*/  HMMA.16816.F32.BF16 R40, R56.reuse, R10, R40 ;  /* 0x0000000a3828723c */ /* 0x040fe20000041828 */
[----:B------:R-:W2:Y:S07]  /*ecc0*/  LDSM.16.M88.4 R8, [R192+0x7100] ;  /* 0x00710000c008783b */ /* 0x000eae0000000200 */
[C---:B------:R-:W-:Y:S08]  /*ecd0*/  HMMA.16816.F32.BF16 R36, R56.reuse, R52, R36 ;  /* 0x000000343824723c */ /* 0x040ff00000041824 */
[C---:B------:R-:W-:Y:S01]  /*ece0*/  HMMA.16816.F32.BF16 R32, R56.reuse, R54, R32 ;  /* 0x000000363820723c */ /* 0x040fe20000041820 */
[----:B------:R-:W4:Y:S07]  /*ecf0*/  LDSM.16.M88.4 R52, [R191+0xc100] ;  /* 0x00c10000bf34783b */ /* 0x000f2e0000000200 */
[C---:B------:R-:W-:Y:S08]  /*ed00*/  HMMA.16816.F32.BF16 R28, R56.reuse, R72, R28 ;  /* 0x00000048381c723c */ /* 0x040ff0000004181c */
[C---:B------:R-:W-:Y:S01]  /*ed10*/  HMMA.16816.F32.BF16 R24, R56.reuse, R74, R24 ;  /* 0x0000004a3818723c */ /* 0x040fe20000041818 */
[----:B------:R-:W-:Y:S07]  /*ed20*/  LDSM.16.M88.4 R72, [R184+0x1800] ;  /* 0x00180000b848783b */ /* 0x000fee0000000200 */
[C---:B------:R-:W-:Y:S08]  /*ed30*/  HMMA.16816.F32.BF16 R20, R56.reuse, R64, R20 ;  /* 0x000000403814723c */ /* 0x040ff00000041814 */
[----:B------:R-:W-:Y:S01]  /*ed40*/  HMMA.16816.F32.BF16 R48, R56, R66, R48 ;  /* 0x000000423830723c */ /* 0x000fe20000041830 */
[----:B------:R-:W4:Y:S04]  /*ed50*/  LDSM.16.M88.4 R56, [R184+0x800] ;  /* 0x00080000b838783b */ /* 0x000f280000000200 */
[----:B------:R-:W-:Y:S03]  /*ed60*/  LDSM.16.M88.4 R64, [R197+0x8900] ;  /* 0x00890000c540783b */ /* 0x000fe60000000200 */
[C---:B-1----:R-:W-:Y:S08]  /*ed70*/  HMMA.16816.F32.BF16 R44, R68.reuse, R12, R44 ;  /* 0x0000000c442c723c */ /* 0x042ff0000004182c */
[C---:B------:R-:W-:Y:S01]  /*ed80*/  HMMA.16816.F32.BF16 R40, R68.reuse, R14, R40 ;  /* 0x0000000e4428723c */ /* 0x040fe20000041828 */
[----:B------:R-:W1:Y:S07]  /*ed90*/  LDSM.16.M88.4 R12, [R184+0x1000] ;  /* 0x00100000b80c783b */ /* 0x000e6e0000000200 */
[C---:B---3--:R-:W-:Y:S08]  /*eda0*/  HMMA.16816.F32.BF16 R36, R68.reuse, R16, R36 ;  /* 0x000000104424723c */ /* 0x048ff00000041824 */
[C---:B------:R-:W-:Y:S01]  /*edb0*/  HMMA.16816.F32.BF16 R32, R68.reuse, R18, R32 ;  /* 0x000000124420723c */ /* 0x040fe20000041820 */
[----:B------:R-:W-:Y:S07]  /*edc0*/  LDSM.16.M88.4 R16, [R197+0x8100] ;  /* 0x00810000c510783b */ /* 0x000fee0000000200 */
[C---:B--2---:R-:W-:Y:S08]  /*edd0*/  HMMA.16816.F32.BF16 R28, R68.reuse, R8, R28 ;  /* 0x00000008441c723c */ /* 0x044ff0000004181c */
[C---:B------:R-:W-:Y:S01]  /*ede0*/  HMMA.16816.F32.BF16 R24, R68.reuse, R10, R24 ;  /* 0x0000000a4418723c */ /* 0x040fe20000041818 */
[----:B------:R-:W2:Y:S07]  /*edf0*/  LDSM.16.M88.4 R8, [R198+0x10100] ;  /* 0x01010000c608783b */ /* 0x000eae0000000200 */
[C---:B------:R-:W-:Y:S08]  /*ee00*/  HMMA.16816.F32.BF16 R20, R68.reuse, R60, R20 ;  /* 0x0000003c4414723c */ /* 0x040ff00000041814 */
[----:B------:R-:W-:Y:S01]  /*ee10*/  HMMA.16816.F32.BF16 R68, R68, R62, R48 ;  /* 0x0000003e4444723c */ /* 0x000fe20000041830 */
[----:B------:R-:W3:Y:S04]  /*ee20*/  LDSM.16.M88.4 R60, [R197+0x9100] ;  /* 0x00910000c53c783b */ /* 0x000ee80000000200 */
[----:B------:R-:W2:Y:S03]  /*ee30*/  LDSM.16.M88.4 R48, [R197+0x9900] ;  /* 0x00990000c530783b */ /* 0x000ea60000000200 */
[C---:B----4-:R-:W-:Y:S08]  /*ee40*/  HMMA.16816.F32.BF16 R44, R52.reuse, R76, R44 ;  /* 0x0000004c342c723c */ /* 0x050ff0000004182c */
[C---:B------:R-:W-:Y:S01]  /*ee50*/  HMMA.16816.F32.BF16 R40, R52.reuse, R78, R40 ;  /* 0x0000004e3428723c */ /* 0x040fe20000041828 */
[----:B------:R-:W-:Y:S07]  /*ee60*/  LDSM.16.M88.4 R76, [R184+0x3800] ;  /* 0x00380000b84c783b */ /* 0x000fee0000000200 */
[C---:B------:R-:W-:Y:S08]  /*ee70*/  HMMA.16816.F32.BF16 R36, R52.reuse, R56, R36 ;  /* 0x000000383424723c */ /* 0x040ff00000041824 */
[C---:B------:R-:W-:Y:S01]  /*ee80*/  HMMA.16816.F32.BF16 R32, R52.reuse, R58, R32 ;  /* 0x0000003a3420723c */ /* 0x040fe20000041820 */
[----:B------:R-:W-:Y:S07]  /*ee90*/  LDSM.16.M88.4 R56, [R196+0x2000] ;  /* 0x00200000c438783b */ /* 0x000fee0000000200 */
[C---:B-1----:R-:W-:Y:S08]  /*eea0*/  HMMA.16816.F32.BF16 R28, R52.reuse, R12, R28 ;  /* 0x0000000c341c723c */ /* 0x042ff0000004181c */
[C---:B------:R-:W-:Y:S01]  /*eeb0*/  HMMA.16816.F32.BF16 R24, R52.reuse, R14, R24 ;  /* 0x0000000e3418723c */ /* 0x040fe20000041818 */
[----:B------:R-:W1:Y:S07]  /*eec0*/  LDSM.16.M88.4 R12, [R194+0x10100] ;  /* 0x01010000c20c783b */ /* 0x000e6e0000000200 */
[C---:B------:R-:W-:Y:S08]  /*eed0*/  HMMA.16816.F32.BF16 R20, R52.reuse, R72, R20 ;  /* 0x000000483414723c */ /* 0x040ff00000041814 */
[----:B------:R-:W-:Y:S01]  /*eee0*/  HMMA.16816.F32.BF16 R68, R52, R74, R68 ;  /* 0x0000004a3444723c */ /* 0x000fe20000041844 */
[----:B------:R-:W4:Y:S04]  /*eef0*/  LDSM.16.M88.4 R52, [R196+0x2800] ;  /* 0x00280000c434783b */ /* 0x000f280000000200 */
[----:B------:R-:W-:Y:S03]  /*ef00*/  LDSM.16.M88.4 R72, [R191+0x10100] ;  /* 0x01010000bf48783b */ /* 0x000fe60000000200 */
        /* <DEDUP_REMOVED lines=8> */
[----:B------:R-:W-:Y:S07]  /*ef90*/  LDSM.16.M88.4 R60, [R192+0x8900] ;  /* 0x00890000c03c783b */ /* 0x000fee0000000200 */
[C---:B------:R-:W-:Y:S08]  /*efa0*/  HMMA.16816.F32.BF16 R20, R8.reuse, R48, R20 ;  /* 0x000000300814723c */ /* 0x040ff00000041814 */
[----:B------:R-:W-:Y:S01]  /*efb0*/  HMMA.16816.F32.BF16 R68, R8, R50, R68 ;  /* 0x000000320844723c */ /* 0x000fe20000041844 */
[----:B------:R-:W-:Y:S04]  /*efc0*/  LDSM.16.M88.4 R48, [R193+0x10100] ;  /* 0x01010000c130783b */ /* 0x000fe80000000200 */
[----:B------:R-:W3:Y:S03]  /*efd0*/  LDSM.16.M88.4 R8, [R192+0x8100] ;  /* 0x00810000c008783b */ /* 0x000ee60000000200 */
        /* <DEDUP_REMOVED lines=9> */
[C---:B------:R-:W-:Y:S08]  /*f070*/  HMMA.16816.F32.BF16 R20, R12.reuse, R64, R20 ;  /* 0x000000400c14723c */ /* 0x040ff00000041814 */
[----:B------:R-:W-:Y:S01]  /*f080*/  HMMA.16816.F32.BF16 R68, R12, R66, R68 ;  /* 0x000000420c44723c */ /* 0x000fe20000041844 */
[----:B------:R-:W2:Y:S04]  /*f090*/  LDSM.16.M88.4 R12, [R184+0x2800] ;  /* 0x00280000b80c783b */ /* 0x000ea80000000200 */
[----:B------:R-:W-:Y:S03]  /*f0a0*/  LDSM.16.M88.4 R64, [R198+0x14100] ;  /* 0x01410000c640783b */ /* 0x000fe60000000200 */
[C---:B---3--:R-:W-:Y:S08]  /*f0b0*/  HMMA.16816.F32.BF16 R44, R48.reuse, R8, R44 ;  /* 0x00000008302c723c */ /* 0x048ff0000004182c */
[C---:B------:R-:W-:Y:S01]  /*f0c0*/  HMMA.16816.F32.BF16 R40, R48.reuse, R10, R40 ;  /* 0x0000000a3028723c */ /* 0x040fe20000041828 */
[----:B------:R-:W3:Y:S07]  /*f0d0*/  LDSM.16.M88.4 R8, [R184+0x3000] ;  /* 0x00300000b808783b */ /* 0x000eee0000000200 */
[C---:B------:R-:W-:Y:S08]  /*f0e0*/  HMMA.16816.F32.BF16 R36, R48.reuse, R60, R36 ;  /* 0x0000003c3024723c */ /* 0x040ff00000041824 */
[C---:B------:R-:W-:Y:S01]  /*f0f0*/  HMMA.16816.F32.BF16 R32, R48.reuse, R62, R32 ;  /* 0x0000003e3020723c */ /* 0x040fe20000041820 */
[----:B------:R-:W3:Y:S07]  /*f100*/  LDSM.16.M88.4 R60, [R197+0xa100] ;  /* 0x00a10000c53c783b */ /* 0x000eee0000000200 */
[C---:B-1----:R-:W-:Y:S08]  /*f110*/  HMMA.16816.F32.BF16 R28, R48.reuse, R56, R28 ;  /* 0x00000038301c723c */ /* 0x042ff0000004181c */
[C---:B------:R-:W-:Y:S01]  /*f120*/  HMMA.16816.F32.BF16 R24, R48.reuse, R58, R24 ;  /* 0x0000003a3018723c */ /* 0x040fe20000041818 */
[----:B------:R-:W1:Y:S07]  /*f130*/  LDSM.16.M88.4 R56, [R197+0xa900] ;  /* 0x00a90000c538783b */ /* 0x000e6e0000000200 */
[----:B----4-:R-:W-:Y:S08]  /*f140*/  HMMA.16816.F32.BF16 R20, R48, R52, R20 ;  /* 0x000000343014723c */ /* 0x010ff00000041814 */
[C---:B--2---:R-:W-:Y:S08]  /*f150*/  HMMA.16816.F32.BF16 R44, R72.reuse, R16, R44 ;  /* 0x00000010482c723c */ /* 0x044ff0000004182c */
[----:B------:R-:W-:Y:S01]  /*f160*/  HMMA.16816.F32.BF16 R40, R72, R18, R40 ;  /* 0x000000124828723c */ /* 0x000fe20000041828 */
[----:B------:R-:W-:Y:S07]  /*f170*/  LDSM.16.M88.4 R16, [R194+0x14100] ;  /* 0x01410000c210783b */ /* 0x000fee0000000200 */
[----:B------:R-:W-:Y:S01]  /*f180*/  HMMA.16816.F32.BF16 R68, R48, R54, R68 ;  /* 0x000000363044723c */ /* 0x000fe20000041844 */
[----:B------:R-:W2:Y:S04]  /*f190*/  LDSM.16.M88.4 R48, [R197+0xb900] ;  /* 0x00b90000c530783b */ /* 0x000ea80000000200 */
[----:B------:R-:W-:Y:S03]  /*f1a0*/  LDSM.16.M88.4 R52, [R197+0xb100] ;  /* 0x00b10000c534783b */ /* 0x000fe60000000200 */
[C---:B------:R-:W-:Y:S08]  /*f1b0*/  HMMA.16816.F32.BF16 R36, R72.reuse, R12, R36 ;  /* 0x0000000c4824723c */ /* 0x040ff00000041824 */
[C---:B------:R-:W-:Y:S01]  /*f1c0*/  HMMA.16816.F32.BF16 R32, R72.reuse, R14, R32 ;  /* 0x0000000e4820723c */ /* 0x040fe20000041820 */
[----:B------:R-:W4:Y:S07]  /*f1d0*/  LDSM.16.M88.4 R12, [R196+0x4000] ;  /* 0x00400000c40c783b */ /* 0x000f2e0000000200 */
[C---:B---3--:R-:W-:Y:S08]  /*f1e0*/  HMMA.16816.F32.BF16 R28, R72.reuse, R8, R28 ;  /* 0x00000008481c723c */ /* 0x048ff0000004181c */
[C---:B------:R-:W-:Y:S01]  /*f1f0*/  HMMA.16816.F32.BF16 R24, R72.reuse, R10, R24 ;  /* 0x0000000a4818723c */ /* 0x040fe20000041818 */
[----:B------:R-:W3:Y:S07]  /*f200*/  LDSM.16.M88.4 R8, [R196+0x4800] ;  /* 0x00480000c408783b */ /* 0x000eee0000000200 */
[----:B------:R-:W-:Y:S08]  /*f210*/  HMMA.16816.F32.BF16 R20, R72, R76, R20 ;  /* 0x0000004c4814723c */ /* 0x000ff00000041814 */
[C---:B------:R-:W-:Y:S08]  /*f220*/  HMMA.16816.F32.BF16 R44, R64.reuse, R60, R44 ;  /* 0x0000003c402c723c */ /* 0x040ff0000004182c */
[C---:B------:R-:W-:Y:S01]  /*f230*/  HMMA.16816.F32.BF16 R40, R64.reuse, R62, R40 ;  /* 0x0000003e4028723c */ /* 0x040fe20000041828 */
[----:B------:R-:W-:Y:S07]  /*f240*/  LDSM.16.M88.4 R60, [R193+0x14100] ;  /* 0x01410000c13c783b */ /* 0x000fee0000000200 */
[C---:B-1----:R-:W-:Y:S08]  /*f250*/  HMMA.16816.F32.BF16 R36, R64.reuse, R56, R36 ;  /* 0x000000384024723c */ /* 0x042ff00000041824 */
[----:B------:R-:W-:Y:S01]  /*f260*/  HMMA.16816.F32.BF16 R32, R64, R58, R32 ;  /* 0x0000003a4020723c */ /* 0x000fe20000041820 */
[----:B------:R-:W1:Y:S07]  /*f270*/  LDSM.16.M88.4 R56, [R196+0x5800] ;  /* 0x00580000c438783b */ /* 0x000e6e0000000200 */
[----:B------:R-:W-:Y:S08]  /*f280*/  HMMA.16816.F32.BF16 R68, R72, R78, R68 ;  /* 0x0000004e4844723c */ /* 0x000ff00000041844 */
[----:B--2---:R-:W-:Y:S08]  /*f290*/  HMMA.16816.F32.BF16 R20, R64, R48, R20 ;  /* 0x000000304014723c */ /* 0x004ff00000041814 */
[C---:B----4-:R-:W-:Y:S08]  /*f2a0*/  HMMA.16816.F32.BF16 R44, R16.reuse, R12, R44 ;  /* 0x0000000c102c723c */ /* 0x050ff0000004182c */
[C---:B------:R-:W-:Y:S01]  /*f2b0*/  HMMA.16816.F32.BF16 R40, R16.reuse, R14, R40 ;  /* 0x0000000e1028723c */ /* 0x040fe20000041828 */
[----:B------:R-:W2:Y:S07]  /*f2c0*/  LDSM.16.M88.4 R12, [R192+0xa900] ;  /* 0x00a90000c00c783b */ /* 0x000eae0000000200 */
[C---:B---3--:R-:W-:Y:S08]  /*f2d0*/  HMMA.16816.F32.BF16 R36, R16.reuse, R8, R36 ;  /* 0x000000081024723c */ /* 0x048ff00000041824 */
[----:B------:R-:W-:Y:S01]  /*f2e0*/  HMMA.16816.F32.BF16 R32, R16, R10, R32 ;  /* 0x0000000a1020723c */ /* 0x000fe20000041820 */
[----:B------:R-:W3:Y:S07]  /*f2f0*/  LDSM.16.M88.4 R8, [R192+0xb900] ;  /* 0x00b90000c008783b */ /* 0x000eee0000000200 */
[C---:B------:R-:W-:Y:S01]  /*f300*/  HMMA.16816.F32.BF16 R68, R64.reuse, R50, R68 ;  /* 0x000000324044723c */ /* 0x040fe20000041844 */
[----:B------:R-:W4:Y:S07]  /*f310*/  LDSM.16.M88.4 R48, [R192+0xa100] ;  /* 0x00a10000c030783b */ /* 0x000f2e0000000200 */
[C---:B------:R-:W-:Y:S08]  /*f320*/  HMMA.16816.F32.BF16 R28, R64.reuse, R52, R28 ;  /* 0x00000034401c723c */ /* 0x040ff0000004181c */
[----:B------:R-:W-:Y:S01]  /*f330*/  HMMA.16816.F32.BF16 R24, R64, R54, R24 ;  /* 0x000000364018723c */ /* 0x000fe20000041818 */
[----:B------:R-:W4:Y:S04]  /*f340*/  LDSM.16.M88.4 R52, [R196+0x5000] ;  /* 0x00500000c434783b */ /* 0x000f280000000200 */
[----:B------:R-:W4:Y:S03]  /*f350*/  LDSM.16.M88.4 R64, [R192+0xb100] ;  /* 0x00b10000c040783b */ /* 0x000f260000000200 */
[C---:B-1----:R-:W-:Y:S01]  /*f360*/  HMMA.16816.F32.BF16 R72, R16.reuse, R56, R20 ;  /* 0x000000381048723c */ /* 0x042fe20000041814 */
[----:B------:R-:W-:Y:S07]  /*f370*/  LDSM.16.M88.4 R20, [R191+0x14100] ;  /* 0x01410000bf14783b */ /* 0x000fee0000000200 */
[----:B------:R-:W-:Y:S08]  /*f380*/  HMMA.16816.F32.BF16 R68, R16, R58, R68 ;  /* 0x0000003a1044723c */ /* 0x000ff00000041844 */
[C---:B--2---:R-:W-:Y:S08]  /*f390*/  HMMA.16816.F32.BF16 R36, R60.reuse, R12, R36 ;  /* 0x0000000c3c24723c */ /* 0x044ff00000041824 */
[C---:B------:R-:W-:Y:S01]  /*f3a0*/  HMMA.16816.F32.BF16 R32, R60.reuse, R14, R32 ;  /* 0x0000000e3c20723c */ /* 0x040fe20000041820 */
[----:B------:R-:W1:Y:S07]  /*f3b0*/  LDSM.16.M88.4 R12, [R184+0x4800] ;  /* 0x00480000b80c783b */ /* 0x000e6e0000000200 */
[C---:B---3--:R-:W-:Y:S07]  /*f3c0*/  HMMA.16816.F32.BF16 R72, R60.reuse, R8, R72 ;  /* 0x000000083c48723c */ /* 0x048fee0000041848 */
[----:B------:R-:W-:Y:S01]  /*f3d0*/  SHF.R.S32.HI R8, RZ, 0x1f, R87 ;  /* 0x0000001fff087819 */ /* 0x000fe20000011457 */
[----:B----4-:R-:W-:Y:S03]  /*f3e0*/  HMMA.16816.F32.BF16 R44, R60, R48, R44 ;  /* 0x000000303c2c723c */ /* 0x010fe6000004182c */
[----:B------:R-:W-:-:S04]  /*f3f0*/  LEA.HI R8, R8, R87, RZ, 0x3 ;  /* 0x0000005708087211 */ /* 0x000fc800078f18ff */
[----:B------:R-:W-:Y:S01]  /*f400*/  SHF.R.S32.HI R49, RZ, 0x1f, R0 ;  /* 0x0000001fff317819 */ /* 0x000fe20000011400 */
[----:B------:R-:W-:Y:S03]  /*f410*/  HMMA.16816.F32.BF16 R28, R16, R52, R28 ;  /* 0x00000034101c723c */ /* 0x000fe6000004181c */
[----:B------:R-:W-:-:S04]  /*f420*/  LEA.HI R49, R49, R0, RZ, 0x2 ;  /* 0x0000000031317211 */ /* 0x000fc800078f10ff */
[----:B------:R-:W-:Y:S01]  /*f430*/  LOP3.LUT R219, R49, 0x7ffffffc, RZ, 0xc0, !PT ;  /* 0x7ffffffc31db7812 */ /* 0x000fe200078ec0ff */
[----:B------:R-:W-:Y:S01]  /*f440*/  HMMA.16816.F32.BF16 R24, R16, R54, R24 ;  /* 0x000000361018723c */ /* 0x000fe20000041818 */
[----:B------:R-:W2:Y:S03]  /*f450*/  LDSM.16.M88.4 R52, [R184+0x4000] ;  /* 0x00400000b834783b */ /* 0x000ea60000000200 */
[----:B------:R-:W-:-:S03]  /*f460*/  IMAD.IADD R219, R0, 0x1, -R219 ;  /* 0x0000000100db7824 */ /* 0x000fc600078e0adb */
[----:B------:R-:W-:Y:S01]  /*f470*/  LOP3.LUT R16, R8, 0xffffff8, RZ, 0xc0, !PT ;  /* 0x0ffffff808107812 */ /* 0x000fe200078ec0ff */
[C---:B------:R-:W-:Y:S01]  /*f480*/  HMMA.16816.F32.BF16 R68, R60.reuse, R10, R68 ;  /* 0x0000000a3c44723c */ /* 0x040fe20000041844 */
[----:B------:R-:W-:Y:S01]  /*f490*/  LEA.HI R18, R83, R83, RZ, 0x1 ;  /* 0x0000005353127211 */ /* 0x000fe200078f08ff */
[----:B------:R-:W-:Y:S01]  /*f4a0*/  LDSM.16.M88.4 R8, [R184+0x5000] ;  /* 0x00500000b808783b */ /* 0x000fe20000000200 */
[----:B------:R-:W-:Y:S02]  /*f4b0*/  IMAD.SHL.U32 R219, R219, 0x2, RZ ;  /* 0x00000002dbdb7824 */ /* 0x000fe400078e00ff */
[----:B------:R-:W-:Y:S01]  /*f4c0*/  IMAD.IADD R87, R87, 0x1, -R16 ;  /* 0x0000000157577824 */ /* 0x000fe200078e0a10 */
[----:B------:R-:W-:Y:S01]  /*f4d0*/  LEA.HI.SX32 R16, R49, R92, 0x1e ;  /* 0x0000005c31107211 */ /* 0x000fe200078ff2ff */
[----:B------:R-:W-:Y:S01]  /*f4e0*/  IMAD.IADD R82, R82, 0x1, -R219 ;  /* 0x0000000152527824 */ /* 0x000fe200078e0adb */
[----:B------:R-:W-:Y:S01]  /*f4f0*/  LOP3.LUT R18, R18, 0x1ffffffe, RZ, 0xc0, !PT ;  /* 0x1ffffffe12127812 */ /* 0x000fe200078ec0ff */
[----:B------:R-:W-:Y:S02]  /*f500*/  HMMA.16816.F32.BF16 R40, R60, R50, R40 ;  /* 0x000000323c28723c */ /* 0x000fe40000041828 */
[----:B------:R-:W-:-:S02]  /*f510*/  IMAD R16, R87, 0x10, R16 ;  /* 0x0000001057107824 */ /* 0x000fc400078e0210 */
[----:B------:R-:W-:-:S04]  /*f520*/  IMAD.IADD R83, R83, 0x1, -R18 ;  /* 0x0000000153537824 */ /* 0x000fc800078e0a12 */
[----:B------:R-:W-:Y:S01]  /*f530*/  IMAD R174, R83, 0x8, R16 ;  /* 0x0000000853ae7824 */ /* 0x000fe200078e0210 */
[----:B------:R-:W-:Y:S01]  /*f540*/  HMMA.16816.F32.BF16 R28, R60, R64, R28 ;  /* 0x000000403c1c723c */ /* 0x000fe2000004181c */
[----:B------:R-:W-:Y:S01]  /*f550*/  LDSM.16.M88.4 R16, [R184+0x5800] ;  /* 0x00580000b810783b */ /* 0x000fe20000000200 */
[----:B------:R-:W-:-:S04]  /*f560*/  DEPBAR.LE SB0, 0x0 ;  /* 0x000080000000791a */ /* 0x000fc80000000000 */
[----:B------:R-:W-:Y:S02]  /*f570*/  @P4 IMAD.HI.U32 R50, R174, c[0x0][0x2c8], RZ ;  /* 0x0000b200ae324a27 */ /* 0x000fe400078e00ff */
[----:B-1----:R-:W-:Y:S02]  /*f580*/  HMMA.16816.F32.BF16 R36, R20, R12, R36 ;  /* 0x0000000c1424723c */ /* 0x002fe40000041824 */
[----:B------:R-:W-:Y:S01]  /*f590*/  IMAD.MOV.U32 R48, RZ, RZ, R174 ;  /* 0x000000ffff307224 */ /* 0x000fe200078e00ae */
[----:B------:R-:W-:-:S05]  /*f5a0*/  @P4 SHF.R.U32.HI R48, RZ, c[0x0][0x2cc], R50 ;  /* 0x0000b300ff304a19 */ /* 0x000fca0000011632 */
[----:B------:R-:W-:Y:S01]  /*f5b0*/  SHFL.IDX PT, R12, R48, RZ, 0x1c1f ;  /* 0x001c1fff300c7589 */ /* 0x000fe200000e0000 */
[C---:B------:R-:W-:Y:S03]  /*f5c0*/  HMMA.16816.F32.BF16 R32, R20.reuse, R14, R32 ;  /* 0x0000000e1420723c */ /* 0x040fe60000041820 */
[----:B------:R-:W1:Y:S04]  /*f5d0*/  SHFL.IDX PT, R13, R48, 0x1, 0x1c1f ;  /* 0x003c1f00300d7f89 */ /* 0x000e6800000e0000 */
[----:B------:R-:W-:Y:S01]  /*f5e0*/  IMAD.MOV.U32 R14, RZ, RZ, -0x40 ;  /* 0xffffffc0ff0e7424 */ /* 0x000fe200078e00ff */
[----:B--2---:R-:W-:Y:S03]  /*f5f0*/  HMMA.16816.F32.BF16 R44, R20, R52, R44 ;  /* 0x00000034142c723c */ /* 0x004fe6000004182c */
[----:B------:R-:W-:-:S05]  /*f600*/  IMAD R81, R81, R14, 0x1 ;  /* 0x0000000151517424 */ /* 0x000fca00078e020e */
[----:B------:R-:W-:Y:S01]  /*f610*/  IADD3 R0, -R219, R81, R172 ;  /* 0x00000051db007210 */ /* 0x000fe20007ffe1ac */
[----:B------:R-:W-:Y:S04]  /*f620*/  HMMA.16816.F32.BF16 R24, R60, R66, R24 ;  /* 0x000000423c18723c */ /* 0x000fe80000041818 */
[----:B------:R-:W-:-:S04]  /*f630*/  IMAD.IADD R0, R0, 0x1, -R175 ;  /* 0x0000000100007824 */ /* 0x000fc800078e0aaf */
[----:B------:R-:W-:Y:S01]  /*f640*/  HMMA.16816.F32.BF16 R40, R20, R54, R40 ;  /* 0x000000361428723c */ /* 0x000fe20000041828 */
[----:B-1----:R-:W-:-:S07]  /*f650*/  IMAD.IADD R13, R0, 0x1, R13 ;  /* 0x00000001000d7824 */ /* 0x002fce00078e020d */
[C---:B------:R-:W-:Y:S07]  /*f660*/  HMMA.16816.F32.BF16 R28, R20.reuse, R8, R28 ;  /* 0x00000008141c723c */ /* 0x040fee000004181c */
[----:B------:R-:W-:Y:S01]  /*f670*/  IMAD.IADD R9, R0, 0x1, R12 ;  /* 0x0000000100097824 */ /* 0x000fe200078e020c */
[C---:B------:R-:W-:Y:S01]  /*f680*/  IMNMX R0, R82.reuse, R13, PT ;  /* 0x0000000d52007217 */ /* 0x040fe20003800200 */
[----:B------:R-:W-:Y:S03]  /*f690*/  HMMA.16816.F32.BF16 R24, R20, R10, R24 ;  /* 0x0000000a1418723c */ /* 0x000fe60000041818 */
[----:B------:R-:W-:Y:S01]  /*f6a0*/  IMNMX R8, R82, R9, PT ;  /* 0x0000000952087217 */ /* 0x000fe20003800200 */
[----:B------:R-:W-:Y:S01]  /*f6b0*/  BAR.SYNC.DEFER_BLOCKING 0x0 ;  /* 0x0000000000007b1d */ /* 0x000fe20000010000 */
[----:B------:R-:W-:-:S02]  /*f6c0*/  ISETP.GT.AND P2, PT, R0, RZ, PT ;  /* 0x000000ff0000720c */ /* 0x000fc40003f44270 */
[C---:B------:R-:W-:Y:S01]  /*f6d0*/  ISETP.GT.AND P0, PT, R8.reuse, RZ, PT ;  /* 0x000000ff0800720c */ /* 0x040fe20003f04270 */
[C---:B------:R-:W-:Y:S01]  /*f6e0*/  HMMA.16816.F32.BF16 R72, R20.reuse, R16, R72 ;  /* 0x000000101448723c */ /* 0x040fe20000041848 */
[----:B------:R-:W-:Y:S02]  /*f6f0*/  ISETP.GT.AND P1, PT, R8, 0x1, PT ;  /* 0x000000010800780c */ /* 0x000fe40003f24270 */
[----:B------:R-:W-:Y:S02]  /*f700*/  FSEL R44, R44, -INF , P0 ;  /* 0xff8000002c2c7808 */ /* 0x000fe40000000000 */
[C---:B------:R-:W-:Y:S02]  /*f710*/  ISETP.GT.AND P3, PT, R8.reuse, 0x8, PT ;  /* 0x000000080800780c */ /* 0x040fe40003f64270 */
[----:B------:R-:W-:Y:S01]  /*f720*/  ISETP.GT.AND P0, PT, R8, 0x9, PT ;  /* 0x000000090800780c */ /* 0x000fe20003f04270 */
[----:B------:R-:W-:Y:S01]  /*f730*/  HMMA.16816.F32.BF16 R68, R20, R18, R68 ;  /* 0x000000121444723c */ /* 0x000fe20000041844 */
[----:B------:R-:W-:-:S02]  /*f740*/  FSEL R49, R45, -INF , P1 ;  /* 0xff8000002d317808 */ /* 0x000fc40000800000 */
[----:B------:R-:W-:Y:S02]  /*f750*/  FSEL R45, R40, -INF , P3 ;  /* 0xff800000282d7808 */ /* 0x000fe40001800000 */
[----:B------:R-:W-:Y:S02]  /*f760*/  FSEL R41, R41, -INF , P0 ;  /* 0xff80000029297808 */ /* 0x000fe40000000000 */
[----:B------:R-:W-:Y:S02]  /*f770*/  FMNMX.FTZ R10, R44, R49, !PT ;  /* 0x000000312c0a7209 */ /* 0x000fe40007810000 */
[----:B------:R-:W-:Y:S02]  /*f780*/  ISETP.GT.AND P0, PT, R0, 0x9, PT ;  /* 0x000000090000780c */ /* 0x000fe40003f04270 */
[----:B------:R-:W-:Y:S02]  /*f790*/  FSEL R46, R46, -INF , P2 ;  /* 0xff8000002e2e7808 */ /* 0x000fe40001000000 */
[----:B------:R-:W-:-:S02]  /*f7a0*/  ISETP.GT.AND P2, PT, R8, 0x10, PT ;  /* 0x000000100800780c */ /* 0x000fc40003f44270 */
[----:B------:R-:W-:Y:S02]  /*f7b0*/  FMNMX.FTZ R10, R45, R10, !PT ;  /* 0x0000000a2d0a7209 */ /* 0x000fe40007810000 */
[----:B------:R-:W-:Y:S02]  /*f7c0*/  FSEL R43, R43, -INF , P0 ;  /* 0xff8000002b2b7808 */ /* 0x000fe40000000000 */
[----:B------:R-:W-:Y:S02]  /*f7d0*/  ISETP.GT.AND P0, PT, R8, 0x11, PT ;  /* 0x000000110800780c */ /* 0x000fe40003f04270 */
[----:B------:R-:W-:Y:S02]  /*f7e0*/  FSEL R21, R36, -INF , P2 ;  /* 0xff80000024157808 */ /* 0x000fe40001000000 */
[----:B------:R-:W-:Y:S02]  /*f7f0*/  FMNMX.FTZ R10, R41, R10, !PT ;  /* 0x0000000a290a7209 */ /* 0x000fe40007810000 */
[----:B------:R-:W-:-:S02]  /*f800*/  ISETP.GT.AND P1, PT, R0, 0x8, PT ;  /* 0x000000080000780c */ /* 0x000fc40003f24270 */
[----:B------:R-:W-:Y:S02]  /*f810*/  FSEL R19, R37, -INF , P0 ;  /* 0xff80000025137808 */ /* 0x000fe40000000000 */
[----:B------:R-:W-:Y:S02]  /*f820*/  ISETP.GT.AND P0, PT, R0, 0x11, PT ;  /* 0x000000110000780c */ /* 0x000fe40003f04270 */
[----:B------:R-:W-:Y:S02]  /*f830*/  ISETP.GT.AND P2, PT, R8, 0x18, PT ;  /* 0x000000180800780c */ /* 0x000fe40003f44270 */
[----:B------:R-:W-:Y:S02]  /*f840*/  FMNMX.FTZ R10, R21, R10, !PT ;  /* 0x0000000a150a7209 */ /* 0x000fe40007810000 */
[----:B------:R-:W-:Y:S02]  /*f850*/  FSEL R23, R42, -INF , P1 ;  /* 0xff8000002a177808 */ /* 0x000fe40000800000 */
[----:B------:R-:W-:-:S02]  /*f860*/  ISETP.GT.AND P1, PT, R0, 0x10, PT ;  /* 0x000000100000780c */ /* 0x000fc40003f24270 */
[----:B------:R-:W-:Y:S02]  /*f870*/  FSEL R13, R39, -INF , P0 ;  /* 0xff800000270d7808 */ /* 0x000fe40000000000 */
[----:B------:R-:W-:Y:S02]  /*f880*/  ISETP.GT.AND P0, PT, R8, 0x19, PT ;  /* 0x000000190800780c */ /* 0x000fe40003f04270 */
[----:B------:R-:W-:Y:S02]  /*f890*/  FSEL R17, R32, -INF , P2 ;  /* 0xff80000020117808 */ /* 0x000fe40001000000 */
[----:B------:R-:W-:Y:S02]  /*f8a0*/  FMNMX.FTZ R10, R19, R10, !PT ;  /* 0x0000000a130a7209 */ /* 0x000fe40007810000 */
[----:B------:R-:W-:Y:S02]  /*f8b0*/  ISETP.GT.AND P3, PT, R0, 0x1, PT ;  /* 0x000000010000780c */ /* 0x000fe40003f64270 */
[----:B------:R-:W-:-:S02]  /*f8c0*/  FSEL R15, R38, -INF , P1 ;  /* 0xff800000260f7808 */ /* 0x000fc40000800000 */
[C---:B------:R-:W-:Y:S02]  /*f8d0*/  ISETP.GT.AND P1, PT, R8.reuse, 0x20, PT ;  /* 0x000000200800780c */ /* 0x040fe40003f24270 */
[----:B------:R-:W-:Y:S02]  /*f8e0*/  FSEL R33, R33, -INF , P0 ;  /* 0xff80000021217808 */ /* 0x000fe40000000000 */
[----:B------:R-:W-:Y:S02]  /*f8f0*/  FMNMX.FTZ R10, R17, R10, !PT ;  /* 0x0000000a110a7209 */ /* 0x000fe40007810000 */
[----:B------:R-:W-:Y:S02]  /*f900*/  FSEL R47, R47, -INF , P3 ;  /* 0xff8000002f2f7808 */ /* 0x000fe40001800000 */
        /* <DEDUP_REMOVED lines=8> */
[----:B------:R-:W-:Y:S02]  /*f990*/  ISETP.GT.AND P0, PT, R8, 0x29, PT ;  /* 0x000000290800780c */ /* 0x000fe40003f04270 */
[----:B------:R-:W-:Y:S02]  /*f9a0*/  FSEL R157, R24, -INF , P1 ;  /* 0xff800000189d7808 */ /* 0x000fe40000800000 */
[----:B------:R-:W-:Y:S02]  /*f9b0*/  ISETP.GT.AND P1, PT, R8, 0x30, PT ;  /* 0x000000300800780c */ /* 0x000fe40003f24270 */
[----:B------:R-:W-:Y:S02]  /*f9c0*/  FMNMX.FTZ R12, R215, R10, !PT ;  /* 0x0000000ad70c7209 */ /* 0x000fe40007810000 */
[----:B------:R-:W-:Y:S02]  /*f9d0*/  FMNMX.FTZ R10, R43, R14, !PT ;  /* 0x0000000e2b0a7209 */ /* 0x000fe40007810000 */
[----:B------:R-:W-:-:S02]  /*f9e0*/  FSEL R187, R25, -INF , P0 ;  /* 0xff80000019bb7808 */ /* 0x000fc40000000000 */
[----:B------:R-:W-:Y:S02]  /*f9f0*/  ISETP.GT.AND P0, PT, R8, 0x31, PT ;  /* 0x000000310800780c */ /* 0x000fe40003f04270 */
[----:B------:R-:W-:Y:S02]  /*fa00*/  FSEL R181, R72, -INF , P1 ;  /* 0xff80000048b57808 */ /* 0x000fe40000800000 */
[C---:B------:R-:W-:Y:S02]  /*fa10*/  ISETP.GT.AND P1, PT, R0.reuse, 0x18, PT ;  /* 0x000000180000780c */ /* 0x040fe40003f24270 */
[----:B------:R-:W-:Y:S02]  /*fa20*/  FMNMX.FTZ R10, R15, R10, !PT ;  /* 0x0000000a0f0a7209 */ /* 0x000fe40007810000 */
[----:B------:R-:W-:Y:S02]  /*fa30*/  FSEL R179, R73, -INF , P0 ;  /* 0xff80000049b37808 */ /* 0x000fe40000000000 */
[----:B------:R-:W-:-:S02]  /*fa40*/  ISETP.GT.AND P0, PT, R0, 0x19, PT ;  /* 0x000000190000780c */ /* 0x000fc40003f04270 */
[----:B------:R-:W-:Y:S02]  /*fa50*/  FSEL R11, R34, -INF , P1 ;  /* 0xff800000220b7808 */ /* 0x000fe40000800000 */
[----:B------:R-:W-:Y:S02]  /*fa60*/  FMNMX.FTZ R10, R13, R10, !PT ;  /* 0x0000000a0d0a7209 */ /* 0x000fe40007810000 */
[----:B------:R-:W-:Y:S02]  /*fa70*/  FSEL R9, R35, -INF , P0 ;  /* 0xff80000023097808 */ /* 0x000fe40000000000 */
[----:B------:R-:W-:Y:S02]  /*fa80*/  ISETP.GT.AND P1, PT, R0, 0x20, PT ;  /* 0x000000200000780c */ /* 0x000fe40003f24270 */
[----:B------:R-:W-:Y:S02]  /*fa90*/  FMNMX.FTZ R10, R11, R10, !PT ;  /* 0x0000000a0b0a7209 */ /* 0x000fe40007810000 */
[----:B------:R-:W-:-:S02]  /*faa0*/  FMNMX.FTZ R12, R157, R12, !PT ;  /* 0x0000000c9d0c7209 */ /* 0x000fc40007810000 */
[C---:B------:R-:W-:Y:S02]  /*fab0*/  ISETP.GT.AND P3, PT, R8.reuse, 0x38, PT ;  /* 0x000000380800780c */ /* 0x040fe40003f64270 */
[----:B------:R-:W-:Y:S02]  /*fac0*/  ISETP.GT.AND P2, PT, R8, 0x39, PT ;  /* 0x000000390800780c */ /* 0x000fe40003f44270 */
[----:B------:R-:W-:Y:S02]  /*fad0*/  ISETP.GT.AND P0, PT, R0, 0x21, PT ;  /* 0x000000210000780c */ /* 0x000fe40003f04270 */
[----:B------:R-:W-:Y:S02]  /*fae0*/  FSEL R163, R30, -INF , P1 ;  /* 0xff8000001ea37808 */ /* 0x000fe40000800000 */
[----:B------:R-:W-:Y:S02]  /*faf0*/  FMNMX.FTZ R10, R9, R10, !PT ;  /* 0x0000000a090a7209 */ /* 0x000fe40007810000 */
[----:B------:R-:W-:-:S02]  /*fb00*/  FMNMX.FTZ R8, R187, R12, !PT ;  /* 0x0000000cbb087209 */ /* 0x000fc40007810000 */
[----:B------:R-:W-:Y:S02]  /*fb10*/  FSEL R185, R31, -INF , P0 ;  /* 0xff8000001fb97808 */ /* 0x000fe40000000000 */
[C---:B------:R-:W-:Y:S02]  /*fb20*/  ISETP.GT.AND P1, PT, R0.reuse, 0x28, PT ;  /* 0x000000280000780c */ /* 0x040fe40003f24270 */
[----:B------:R-:W-:Y:S02]  /*fb30*/  FMNMX.FTZ R10, R163, R10, !PT ;  /* 0x0000000aa30a7209 */ /* 0x000fe40007810000 */
[----:B------:R-:W-:Y:S02]  /*fb40*/  FMNMX.FTZ R8, R181, R8, !PT ;  /* 0x00000008b5087209 */ /* 0x000fe40007810000 */
[----:B------:R-:W-:Y:S02]  /*fb50*/  ISETP.GT.AND P0, PT, R0, 0x29, PT ;  /* 0x000000290000780c */ /* 0x000fe40003f04270 */
[----:B------:R-:W-:-:S02]  /*fb60*/  FSEL R183, R26, -INF , P1 ;  /* 0xff8000001ab77808 */ /* 0x000fc40000800000 */
[----:B------:R-:W-:Y:S02]  /*fb70*/  FMNMX.FTZ R10, R185, R10, !PT ;  /* 0x0000000ab90a7209 */ /* 0x000fe40007810000 */
[----:B------:R-:W-:Y:S02]  /*fb80*/  FSEL R171, R68, -INF , P3 ;  /* 0xff80000044ab7808 */ /* 0x000fe40001800000 */
[----:B------:R-:W-:Y:S02]  /*fb90*/  FMNMX.FTZ R8, R179, R8, !PT ;  /* 0x00000008b3087209 */ /* 0x000fe40007810000 */
[----:B------:R-:W-:Y:S02]  /*fba0*/  FSEL R177, R27, -INF , P0 ;  /* 0xff8000001bb17808 */ /* 0x000fe40000000000 */
[----:B------:R-:W-:Y:S02]  /*fbb0*/  ISETP.GT.AND P1, PT, R0, 0x30, PT ;  /* 0x000000300000780c */ /* 0x000fe40003f24270 */
[----:B------:R-:W-:-:S02]  /*fbc0*/  FMNMX.FTZ R10, R183, R10, !PT ;  /* 0x0000000ab70a7209 */ /* 0x000fc40007810000 */
[----:B------:R-:W-:Y:S02]  /*fbd0*/  FSEL R169, R69, -INF , P2 ;  /* 0xff80000045a97808 */ /* 0x000fe40001000000 */
[----:B------:R-:W-:Y:S02]  /*fbe0*/  FMNMX.FTZ R8, R171, R8, !PT ;  /* 0x00000008ab087209 */ /* 0x000fe40007810000 */
[----:B------:R-:W-:Y:S02]  /*fbf0*/  ISETP.GT.AND P0, PT, R0, 0x31, PT ;  /* 0x000000310000780c */ /* 0x000fe40003f04270 */
[----:B------:R-:W-:Y:S02]  /*fc00*/  FSEL R167, R74, -INF , P1 ;  /* 0xff8000004aa77808 */ /* 0x000fe40000800000 */
[----:B------:R-:W-:Y:S02]  /*fc10*/  FMNMX.FTZ R10, R177, R10, !PT ;  /* 0x0000000ab10a7209 */ /* 0x000fe40007810000 */
[----:B------:R-:W-:-:S02]  /*fc20*/  FMNMX.FTZ R8, R169, R8, !PT ;  /* 0x00000008a9087209 */ /* 0x000fc40007810000 */
[----:B------:R-:W-:Y:S02]  /*fc30*/  FSEL R165, R75, -INF , P0 ;  /* 0xff8000004ba57808 */ /* 0x000fe40000000000 */
[C---:B------:R-:W-:Y:S01]  /*fc40*/  ISETP.GT.AND P1, PT, R0.reuse, 0x38, PT ;  /* 0x000000380000780c */ /* 0x040fe20003f24270 */
[----:B------:R-:W1:Y:S01]  /*fc50*/  SHFL.BFLY PT, R25, R8, 0x2, 0x1f ;  /* 0x0c401f0008197f89 */ /* 0x000e6200000e0000 */
[----:B------:R-:W-:Y:S02]  /*fc60*/  FMNMX.FTZ R10, R167, R10, !PT ;  /* 0x0000000aa70a7209 */ /* 0x000fe40007810000 */
[----:B------:R-:W-:Y:S02]  /*fc70*/  ISETP.GT.AND P0, PT, R0, 0x39, PT ;  /* 0x000000390000780c */ /* 0x000fe40003f04270 */
[----:B------:R-:W-:Y:S02]  /*fc80*/  FSEL R161, R70, -INF , P1 ;  /* 0xff80000046a17808 */ /* 0x000fe40000800000 */
[----:B------:R-:W-:-:S02]  /*fc90*/  FMNMX.FTZ R10, R165, R10, !PT ;  /* 0x0000000aa50a7209 */ /* 0x000fc40007810000 */
[----:B------:R-:W-:Y:S02]  /*fca0*/  FSEL R159, R71, -INF , P0 ;  /* 0xff800000479f7808 */ /* 0x000fe40000000000 */
[----:B------:R-:W-:Y:S02]  /*fcb0*/  FMNMX.FTZ R10, R161, R10, !PT ;  /* 0x0000000aa10a7209 */ /* 0x000fe40007810000 */
[----:B------:R-:W-:Y:S02]  /*fcc0*/  ISETP.GE.AND P0, PT, R7, 0x2, PT ;  /* 0x000000020700780c */ /* 0x000fe40003f06270 */
[----:B------:R-:W-:Y:S02]  /*fcd0*/  FMNMX.FTZ R10, R159, R10, !PT ;  /* 0x0000000a9f0a7209 */ /* 0x000fe40007810000 */
[----:B------:R-:W-:-:S03]  /*fce0*/  ISETP.NE.AND P3, PT, R203, RZ, PT ;  /* 0x000000ffcb00720c */ /* 0x000fc60003f65270 */
[----:B------:R-:W2:Y:S01]  /*fcf0*/  SHFL.BFLY PT, R27, R10, 0x2, 0x1f ;  /* 0x0c401f000a1b7f89 */ /* 0x000ea200000e0000 */
[----:B-1----:R-:W-:-:S05]  /*fd00*/  FMNMX.FTZ R25, R8, R25, !PT ;  /* 0x0000001908197209 */ /* 0x002fca0007810000 */
[----:B------:R-:W-:Y:S01]  /*fd10*/  @P0 SHF.R.S32.HI R8, RZ, 0x1f, R217 ;  /* 0x0000001fff080819 */ /* 0x000fe200000114d9 */
[----:B------:R-:W-:Y:S01]  /*fd20*/  @P0 IMAD R6, R6, R217, RZ ;  /* 0x000000d906060224 */ /* 0x000fe200078e02ff */
[----:B------:R-:W1:Y:S03]  /*fd30*/  SHFL.BFLY PT, R0, R25, 0x1, 0x1f ;  /* 0x0c201f0019007f89 */ /* 0x000e6600000e0000 */
[----:B------:R-:W-:Y:S01]  /*fd40*/  @P0 IMAD R6, R8, R5, R6 ;  /* 0x0000000508060224 */ /* 0x000fe200078e0206 */
[----:B--2---:R-:W-:-:S05]  /*fd50*/  FMNMX.FTZ R132, R10, R27, !PT ;  /* 0x0000001b0a847209 */ /* 0x004fca0007810000 */
[----:B------:R-:W2:Y:S01]  /*fd60*/  SHFL.BFLY PT, R7, R132, 0x1, 0x1f ;  /* 0x0c201f0084077f89 */ /* 0x000ea200000e0000 */
[----:B-1----:R-:W-:Y:S01]  /*fd70*/  FMNMX.FTZ R0, R25, R0, !PT ;  /* 0x0000000019007209 */ /* 0x002fe20007810000 */
[----:B------:R-:W-:-:S03]  /*fd80*/  @P0 IMAD.WIDE.U32 R24, R217, R5, R212 ;  /* 0x00000005d9180225 */ /* 0x000fc600078e00d4 */
[C---:B------:R-:W-:Y:S01]  /*fd90*/  FSETP.NEU.FTZ.AND P1, PT, R0.reuse, -INF , PT ;  /* 0xff8000000000780b */ /* 0x040fe20003f3d000 */
[----:B------:R-:W-:Y:S02]  /*fda0*/  FMUL.FTZ R166, R0, c[0x0][0x2d0] ;  /* 0x0000b40000a67a20 */ /* 0x000fe40000410000 */
[----:B------:R-:W-:-:S03]  /*fdb0*/  @P0 IMAD.IADD R5, R25, 0x1, R6 ;  /* 0x0000000119050824 */ /* 0x000fc600078e0206 */
[----:B------:R-:W-:Y:S02]  /*fdc0*/  FSEL R166, R166, RZ, P1 ;  /* 0x000000ffa6a67208 */ /* 0x000fe40000800000 */
[----:B------:R-:W-:-:S03]  /*fdd0*/  @P0 LEA R26, P1, R24, c[0x0][0x1c8], 0x1 ;  /* 0x00007200181a0a11 */ /* 0x000fc600078208ff */
[--C-:B------:R-:W-:Y:S01]  /*fde0*/  FFMA.FTZ R135, R41, c[0x0][0x2d0], -R166.reuse ;  /* 0x0000b40029877a23 */ /* 0x100fe200000108a6 */
[----:B------:R-:W-:Y:S01]  /*fdf0*/  @P0 LEA.HI.X R27, R24, c[0x0][0x1cc], R5, 0x1, P1 ;  /* 0x00007300181b0a11 */ /* 0x000fe200008f0c05 */
[--C-:B------:R-:W-:Y:S01]  /*fe00*/  FFMA.FTZ R154, R44, c[0x0][0x2d0], -R166.reuse ;  /* 0x0000b4002c9a7a23 */ /* 0x100fe200000108a6 */
[----:B------:R-:W-:Y:S01]  /*fe10*/  @P0 LEA R6, P1, R202, R26, 0x1 ;  /* 0x0000001aca060211 */ /* 0x000fe200078208ff */
[--C-:B------:R-:W-:Y:S01]  /*fe20*/  FFMA.FTZ R151, R49, c[0x0][0x2d0], -R166.reuse ;  /* 0x0000b40031977a23 */ /* 0x100fe200000108a6 */
[----:B--2---:R-:W-:Y:S01]  /*fe30*/  FMNMX.FTZ R132, R132, R7, !PT ;  /* 0x0000000784847209 */ /* 0x004fe20007810000 */
[----:B------:R1:W-:Y:S01]  /*fe40*/  @P0 LDGSTS.E.BYPASS.LTC128B.128 [R206+0x6100], [R26.64], !P5 ;  /* 0x061000001ace0fae */ /* 0x0003e2000e901d46 */
[----:B------:R-:W-:Y:S01]  /*fe50*/  @P0 LEA.HI.X R7, R202, R27, R201, 0x1, P1 ;  /* 0x0000001bca070211 */ /* 0x000fe200008f0cc9 */
[--C-:B------:R-:W-:Y:S01]  /*fe60*/  FFMA.FTZ R152, R45, c[0x0][0x2d0], -R166.reuse ;  /* 0x0000b4002d987a23 */ /* 0x100fe200000108a6 */
[C---:B------:R-:W-:Y:S01]  /*fe70*/  FSETP.NEU.FTZ.AND P1, PT, R132.reuse, -INF , PT ;  /* 0xff8000008400780b */ /* 0x040fe20003f3d000 */
[----:B------:R-:W-:Y:S01]  /*fe80*/  FMUL.FTZ R158, R132, c[0x0][0x2d0] ;  /* 0x0000b400849e7a20 */ /* 0x000fe20000410000 */
[----:B------:R1:W-:Y:S01]  /*fe90*/  @P0 LDGSTS.E.BYPASS.LTC128B.128 [R206+0x8100], [R26.64+0x80], !P6 ;  /* 0x081000801ace0fae */ /* 0x0003e2000f101d46 */
[----:B------:R-:W-:Y:S01]  /*fea0*/  MUFU.EX2 R154, R154 ;  /* 0x0000009a009a7308 */ /* 0x000fe20000000800 */
[----:B------:R-:W-:-:S02]  /*feb0*/  FFMA.FTZ R133, R19, c[0x0][0x2d0], -R166 ;  /* 0x0000b40013857a23 */ /* 0x000fc400000108a6 */
[----:B------:R-:W-:Y:S01]  /*fec0*/  FSEL R158, R158, RZ, P1 ;  /* 0x000000ff9e9e7208 */ /* 0x000fe20000800000 */
[----:B------:R1:W-:Y:S01]  /*fed0*/  @P0 LDGSTS.E.BYPASS.LTC128B.128 [R206+0xa100], [R26.64+0x100], !P3 ;  /* 0x0a1001001ace0fae */ /* 0x0003e2000d901d46 */
[--C-:B------:R-:W-:Y:S02]  /*fee0*/  FFMA.FTZ R3, R17, c[0x0][0x2d0], -R166.reuse ;  /* 0x0000b40011037a23 */ /* 0x100fe400000108a6 */
[----:B------:R-:W-:Y:S01]  /*fef0*/  FFMA.FTZ R148, R21, c[0x0][0x2d0], -R166 ;  /* 0x0000b40015947a23 */ /* 0x000fe200000108a6 */
[----:B------:R2:W-:Y:S01]  /*ff00*/  @P0 LDGSTS.E.BYPASS.LTC128B.128 [R206+0x7100], [R6.64], !P5 ;  /* 0x0710000006ce0fae */ /* 0x0005e2000e901d46 */
[--C-:B------:R-:W-:Y:S01]  /*ff10*/  FFMA.FTZ R149, R43, c[0x0][0x2d0], -R158.reuse ;  /* 0x0000b4002b957a23 */ /* 0x100fe2000001089e */
[----:B------:R-:W3:Y:S01]  /*ff20*/  MUFU.EX2 R151, R151 ;  /* 0x0000009700977308 */ /* 0x000ee20000000800 */
[--C-:B------:R-:W-:Y:S01]  /*ff30*/  FFMA.FTZ R153, R46, c[0x0][0x2d0], -R158.reuse ;  /* 0x0000b4002e997a23 */ /* 0x100fe2000001089e */
[----:B------:R2:W-:Y:S01]  /*ff40*/  @P0 LDGSTS.E.BYPASS.LTC128B.128 [R206+0x9100], [R6.64+0x80], !P6 ;  /* 0x0910008006ce0fae */ /* 0x0005e2000f101d46 */
[----:B------:R-:W-:-:S02]  /*ff50*/  FFMA.FTZ R156, R47, c[0x0][0x2d0], -R158 ;  /* 0x0000b4002f9c7a23 */ /* 0x000fc4000001089e */
[----:B------:R-:W-:Y:S01]  /*ff60*/  FFMA.FTZ R150, R23, c[0x0][0x2d0], -R158 ;  /* 0x0000b40017967a23 */ /* 0x000fe2000001089e */
[----:B------:R2:W-:Y:S01]  /*ff70*/  @P0 LDGSTS.E.BYPASS.LTC128B.128 [R206+0xb100], [R6.64+0x100], !P3 ;  /* 0x0b10010006ce0fae */ /* 0x0005e2000d901d46 */
[----:B------:R-:W-:Y:S01]  /*ff80*/  FFMA.FTZ R2, R33, c[0x0][0x2d0], -R166 ;  /* 0x0000b40021027a23 */ /* 0x000fe200000108a6 */
[----:B------:R-:W-:Y:S01]  /*ff90*/  MUFU.EX2 R152, R152 ;  /* 0x0000009800987308 */ /* 0x000fe20000000800 */
[--C-:B------:R-:W-:Y:S01]  /*ffa0*/  FFMA.FTZ R134, R15, c[0x0][0x2d0], -R158.reuse ;  /* 0x0000b4000f867a23 */ /* 0x100fe2000001089e */
[----:B------:R-:W4:Y:S01]  /*ffb0*/  LDSM.16.MT88.4 R40, [R195+0x2100] ;  /* 0x00210000c328783b */ /* 0x000f220000004200 */
[--C-:B------:R-:W-:Y:S02]  /*ffc0*/  FFMA.FTZ R95, R13, c[0x0][0x2d0], -R158.reuse ;  /* 0x0000b4000d5f7a23 */ /* 0x100fe4000001089e */
[--C-:B------:R-:W-:Y:S01]  /*ffd0*/  FFMA.FTZ R93, R11, c[0x0][0x2d0], -R158.reuse ;  /* 0x0000b4000b5d7a23 */ /* 0x100fe2000001089e */
[----:B------:R-:W1:Y:S01]  /*ffe0*/  LDSM.16.MT88.4 R124, [R195+0x100] ;  /* 0x00010000c37c783b */ /* 0x000e620000004200 */
[----:B------:R-:W-:Y:S01]  /*fff0*/  FFMA.FTZ R94, R9, c[0x0][0x2d0], -R158 ;  /* 0x0000b400095e7a23 */ /* 0x000fe2000001089e */
[----:B------:R-:W2:Y:S01]  /*10000*/  MUFU.EX2 R135, R135 ;  /* 0x0000008700877308 */ /* 0x000ea20000000800 */
[----:B---3--:R-:W-:Y:S01]  /*10010*/  F2FP.BF16.PACK_AB R96, R151, R154 ;  /* 0x0000009a9760723e */ /* 0x008fe200000010ff */
[----:B------:R-:W3:Y:S01]  /*10020*/  LDSM.16.MT88.4 R104, [R190+0x100] ;  /* 0x00010000be68783b */ /* 0x000ee20000004200 */
[----:B------:R-:W-:-:S02]  /*10030*/  FFMA.FTZ R155, R155, c[0x0][0x2d0], -R166 ;  /* 0x0000b4009b9b7a23 */ /* 0x000fc400000108a6 */
[--C-:B------:R-:W-:Y:S01]  /*10040*/  FFMA.FTZ R160, R215, c[0x0][0x2d0], -R166.reuse ;  /* 0x0000b400d7a07a23 */ /* 0x100fe200000108a6 */
[----:B------:R-:W1:Y:S01]  /*10050*/  LDSM.16.MT88.4 R112, [R189+0x100] ;  /* 0x00010000bd70783b */ /* 0x000e620000004200 */
[--C-:B------:R-:W-:Y:S01]  /*10060*/  FFMA.FTZ R157, R157, c[0x0][0x2d0], -R166.reuse ;  /* 0x0000b4009d9d7a23 */ /* 0x100fe200000108a6 */
[----:B------:R-:W-:Y:S01]  /*10070*/  MUFU.EX2 R153, R153 ;  /* 0x0000009900997308 */ /* 0x000fe20000000800 */
[----:B------:R-:W-:Y:S01]  /*10080*/  FFMA.FTZ R162, R187, c[0x0][0x2d0], -R166 ;  /* 0x0000b400bba27a23 */ /* 0x000fe200000108a6 */
[----:B------:R-:W1:Y:S01]  /*10090*/  LDSM.16.MT88.4 R120, [R188+0x100] ;  /* 0x00010000bc78783b */ /* 0x000e620000004200 */
[--C-:B------:R-:W-:Y:S01]  /*100a0*/  FFMA.FTZ R163, R163, c[0x0][0x2d0], -R158.reuse ;  /* 0x0000b400a3a37a23 */ /* 0x100fe2000001089e */
[C---:B------:R-:W-:Y:S01]  /*100b0*/  IADD3 R187, R196.reuse, 0x800, RZ ;  /* 0x00000800c4bb7810 */ /* 0x040fe20007ffe0ff */
[--C-:B------:R-:W-:Y:S01]  /*100c0*/  FFMA.FTZ R168, R185, c[0x0][0x2d0], -R158.reuse ;  /* 0x0000b400b9a87a23 */ /* 0x100fe2000001089e */
[----:B------:R-:W1:Y:S01]  /*100d0*/  LDSM.16.MT88.4 R48, [R190+0x2100] ;  /* 0x00210000be30783b */ /* 0x000e620000004200 */
[--C-:B------:R-:W-:Y:S01]  /*100e0*/  FFMA.FTZ R164, R183, c[0x0][0x2d0], -R158.reuse ;  /* 0x0000b400b7a47a23 */ /* 0x100fe2000001089e */
[----:B------:R-:W4:Y:S01]  /*100f0*/  MUFU.EX2 R156, R156 ;  /* 0x0000009c009c7308 */ /* 0x000f220000000800 */
[----:B--2---:R-:W-:Y:S01]  /*10100*/  F2FP.BF16.PACK_AB R98, R135, R152 ;  /* 0x000000988762723e */ /* 0x004fe200000010ff */
[----:B------:R-:W2:Y:S01]  /*10110*/  LDSM.16.MT88.4 R56, [R189+0x2100] ;  /* 0x00210000bd38783b */ /* 0x000ea20000004200 */
[----:B------:R-:W-:Y:S01]  /*10120*/  FFMA.FTZ R177, R177, c[0x0][0x2d0], -R158 ;  /* 0x0000b400b1b17a23 */ /* 0x000fe2000001089e */
[C---:B------:R-:W-:Y:S01]  /*10130*/  IADD3 R185, R196.reuse, 0x1800, RZ ;  /* 0x00001800c4b97810 */ /* 0x040fe20007ffe0ff */
[--C-:B------:R-:W-:Y:S01]  /*10140*/  FFMA.FTZ R170, R181, c[0x0][0x2d0], -R166.reuse ;  /* 0x0000b400b5aa7a23 */ /* 0x100fe200000108a6 */
[----:B------:R-:W1:Y:S01]  /*10150*/  LDSM.16.MT88.4 R64, [R188+0x2100] ;  /* 0x00210000bc40783b */ /* 0x000e620000004200 */
[--C-:B------:R-:W-:Y:S01]  /*10160*/  FFMA.FTZ R179, R179, c[0x0][0x2d0], -R166.reuse ;  /* 0x0000b400b3b37a23 */ /* 0x100fe200000108a6 */
[----:B------:R-:W-:Y:S01]  /*10170*/  MUFU.EX2 R150, R150 ;  /* 0x0000009600967308 */ /* 0x000fe20000000800 */
[--C-:B------:R-:W-:Y:S01]  /*10180*/  FFMA.FTZ R171, R171, c[0x0][0x2d0], -R166.reuse ;  /* 0x0000b400abab7a23 */ /* 0x100fe200000108a6 */
[----:B------:R-:W1:Y:S01]  /*10190*/  LDSM.16.MT88.4 R72, [R195+0x4100] ;  /* 0x00410000c348783b */ /* 0x000e620000004200 */
[----:B------:R-:W-:Y:S01]  /*101a0*/  FFMA.FTZ R214, R169, c[0x0][0x2d0], -R166 ;  /* 0x0000b400a9d67a23 */ /* 0x000fe200000108a6 */
[----:B------:R-:W-:Y:S01]  /*101b0*/  IADD3 R183, R196, 0x2000, RZ ;  /* 0x00002000c4b77810 */ /* 0x000fe20007ffe0ff */
[--C-:B------:R-:W-:Y:S01]  /*101c0*/  FFMA.FTZ R166, R167, c[0x0][0x2d0], -R158.reuse ;  /* 0x0000b400a7a67a23 */ /* 0x100fe2000001089e */
[----:B------:R-:W1:Y:S01]  /*101d0*/  LDSM.16.MT88.4 R80, [R190+0x4100] ;  /* 0x00410000be50783b */ /* 0x000e620000004200 */
[--C-:B------:R-:W-:Y:S01]  /*101e0*/  FFMA.FTZ R165, R165, c[0x0][0x2d0], -R158.reuse ;  /* 0x0000b400a5a57a23 */ /* 0x100fe2000001089e */
[----:B------:R-:W3:Y:S01]  /*101f0*/  MUFU.EX2 R149, R149 ;  /* 0x0000009500957308 */ /* 0x000ee20000000800 */
[----:B----4-:R-:W-:Y:S01]  /*10200*/  F2FP.BF16.PACK_AB R97, R156, R153 ;  /* 0x000000999c61723e */ /* 0x010fe200000010ff */
[----:B------:R-:W4:Y:S01]  /*10210*/  LDSM.16.MT88.4 R88, [R189+0x4100] ;  /* 0x00410000bd58783b */ /* 0x000f220000004200 */
[--C-:B------:R-:W-:Y:S01]  /*10220*/  FFMA.FTZ R161, R161, c[0x0][0x2d0], -R158.reuse ;  /* 0x0000b400a1a17a23 */ /* 0x100fe2000001089e */
[----:B------:R-:W-:Y:S01]  /*10230*/  IADD3 R181, R196, 0x3000, RZ ;  /* 0x00003000c4b57810 */ /* 0x000fe20007ffe0ff */
[----:B------:R-:W-:Y:S01]  /*10240*/  FFMA.FTZ R158, R159, c[0x0][0x2d0], -R158 ;  /* 0x0000b4009f9e7a23 */ /* 0x000fe2000001089e */
[----:B------:R-:W2:Y:S01]  /*10250*/  LDSM.16.MT88.4 R4, [R188+0x4100] ;  /* 0x00410000bc04783b */ /* 0x000ea20000004200 */
[----:B------:R-:W-:Y:S01]  /*10260*/  FADD.FTZ R151, R154, R151 ;  /* 0x000000979a977221 */ /* 0x000fe20000010000 */
[----:B------:R-:W-:Y:S01]  /*10270*/  MUFU.EX2 R148, R148 ;  /* 0x0000009400947308 */ /* 0x000fe20000000800 */
[----:B------:R-:W-:Y:S01]  /*10280*/  FADD.FTZ R153, R153, R156 ;  /* 0x0000009c99997221 */ /* 0x000fe20000010000 */
[----:B------:R-:W2:Y:S01]  /*10290*/  LDSM.16.MT88.4 R16, [R195+0x2900] ;  /* 0x00290000c310783b */ /* 0x000ea20000004200 */
[----:B------:R-:W-:-:S03]  /*102a0*/  FADD.FTZ R152, R152, R151 ;  /* 0x0000009798987221 */ /* 0x000fc60000010000 */
[----:B------:R-:W2:Y:S01]  /*102b0*/  LDSM.16.MT88.4 R20, [R195+0x4900] ;  /* 0x00490000c314783b */ /* 0x000ea20000004200 */
[----:B------:R-:W-:Y:S01]  /*102c0*/  FADD.FTZ R135, R135, R152 ;  /* 0x0000009887877221 */ /* 0x000fe20000010000 */
[----:B---3--:R-:W-:Y:S01]  /*102d0*/  F2FP.BF16.PACK_AB R99, R149, R150 ;  /* 0x000000969563723e */ /* 0x008fe200000010ff */
[----:B------:R-:W3:Y:S01]  /*102e0*/  MUFU.EX2 R133, R133 ;  /* 0x0000008500857308 */ /* 0x000ee20000000800 */
[----:B------:R-:W2:Y:S01]  /*102f0*/  LDSM.16.MT88.4 R12, [R188+0x2900] ;  /* 0x00290000bc0c783b */ /* 0x000ea20000004200 */
[----:B------:R-:W-:-:S03]  /*10300*/  FADD.FTZ R150, R150, R153 ;  /* 0x0000009996967221 */ /* 0x000fc60000010000 */
[----:B------:R-:W2:Y:S01]  /*10310*/  LDSM.16.MT88.4 R144, [R195+0x900] ;  /* 0x00090000c390783b */ /* 0x000ea20000004200 */
[C---:B------:R-:W-:Y:S01]  /*10320*/  HMMA.16816.F32.BF16 R36, R96.reuse, R40, RZ ;  /* 0x000000286024723c */ /* 0x040fe200000418ff */
[----:B------:R-:W-:Y:S01]  /*10330*/  FADD.FTZ R149, R149, R150 ;  /* 0x0000009695957221 */ /* 0x000fe20000010000 */
[----:B------:R-:W-:Y:S01]  /*10340*/  MUFU.EX2 R3, R3 ;  /* 0x0000000300037308 */ /* 0x000fe20000000800 */
[----:B------:R-:W-:Y:S04]  /*10350*/  LDSM.16.MT88.4 R140, [R190+0x900] ;  /* 0x00090000be8c783b */ /* 0x000fe80000004200 */
[----:B------:R-:W-:Y:S01]  /*10360*/  LDSM.16.MT88.4 R136, [R189+0x900] ;  /* 0x00090000bd88783b */ /* 0x000fe20000004200 */
[C---:B------:R-:W-:Y:S02]  /*10370*/  HMMA.16816.F32.BF16 R40, R96.reuse, R42, RZ ;  /* 0x0000002a6028723c */ /* 0x040fe400000418ff */
[----:B------:R-:W-:Y:S01]  /*10380*/  MUFU.EX2 R2, R2 ;  /* 0x0000000200027308 */ /* 0x000fe20000000800 */
[----:B------:R-:W-:Y:S04]  /*10390*/  LDSM.16.MT88.4 R32, [R188+0x900] ;  /* 0x00090000bc20783b */ /* 0x000fe80000004200 */
[----:B------:R-:W-:Y:S01]  /*103a0*/  LDSM.16.MT88.4 R28, [R190+0x2900] ;  /* 0x00290000be1c783b */ /* 0x000fe20000004200 */
[C---:B-1----:R-:W-:Y:S02]  /*103b0*/  HMMA.16816.F32.BF16 R128, R96.reuse, R124, RZ ;  /* 0x0000007c6080723c */ /* 0x042fe400000418ff */
[----:B------:R-:W-:Y:S01]  /*103c0*/  MUFU.EX2 R134, R134 ;  /* 0x0000008600867308 */ /* 0x000fe20000000800 */
[----:B------:R-:W-:Y:S04]  /*103d0*/  LDSM.16.MT88.4 R24, [R189+0x2900] ;  /* 0x00290000bd18783b */ /* 0x000fe80000004200 */
[----:B------:R-:W0:Y:S01]  /*103e0*/  LDGDEPBAR ;  /* 0x00000000000079af */ /* 0x000e220000000000 */
        /* <DEDUP_REMOVED lines=8> */
[C---:B--2---:R-:W-:Y:S02]  /*10470*/  HMMA.16816.F32.BF16 R52, R96.reuse, R56, RZ ;  /* 0x000000386034723c */ /* 0x044fe400000418ff */
[----:B------:R-:W2:Y:S06]  /*10480*/  MUFU.EX2 R160, R160 ;  /* 0x000000a000a07308 */ /* 0x000eac0000000800 */
[C---:B------:R-:W-:Y:S02]  /*10490*/  HMMA.16816.F32.BF16 R60, R96.reuse, R64, RZ ;  /* 0x00000040603c723c */ /* 0x040fe400000418ff */
[----:B------:R-:W-:Y:S06]  /*104a0*/  MUFU.EX2 R157, R157 ;  /* 0x0000009d009d7308 */ /* 0x000fec0000000800 */
[C---:B------:R-:W-:Y:S02]  /*104b0*/  HMMA.16816.F32.BF16 R68, R96.reuse, R72, RZ ;  /* 0x000000486044723c */ /* 0x040fe400000418ff */
[----:B------:R-:W1:Y:S06]  /*104c0*/  MUFU.EX2 R162, R162 ;  /* 0x000000a200a27308 */ /* 0x000e6c0000000800 */
[C---:B------:R-:W-:Y:S02]  /*104d0*/  HMMA.16816.F32.BF16 R76, R96.reuse, R80, RZ ;  /* 0x00000050604c723c */ /* 0x040fe400000418ff */
[----:B------:R-:W-:Y:S06]  /*104e0*/  MUFU.EX2 R163, R163 ;  /* 0x000000a300a37308 */ /* 0x000fec0000000800 */
[C---:B----45:R-:W-:Y:S02]  /*104f0*/  HMMA.16816.F32.BF16 R84, R96.reuse, R88, RZ ;  /* 0x000000586054723c */ /* 0x070fe400000418ff */
        /* <DEDUP_REMOVED lines=20> */
[----:B------:R-:W2:Y:S06]  /*10640*/  MUFU.EX2 R158, R158 ;  /* 0x0000009e009e7308 */ /* 0x000eac0000000800 */
[C---:B------:R-:W-:Y:S07]  /*10650*/  HMMA.16816.F32.BF16 R8, R96.reuse, R4, RZ ;  /* 0x000000046008723c */ /* 0x040fee00000418ff */
[----:B---3--:R-:W-:Y:S01]  /*10660*/  F2FP.BF16.PACK_AB R4, R133, R148 ;  /* 0x000000948504723e */ /* 0x008fe200000010ff */
[----:B------:R-:W-:Y:S01]  /*10670*/  HMMA.16816.F32.BF16 R96, R96, R6, RZ ;  /* 0x000000066060723c */ /* 0x000fe200000418ff */
[----:B-1----:R-:W-:-:S06]  /*10680*/  F2FP.BF16.PACK_AB R5, R95, R134 ;  /* 0x000000865f05723e */ /* 0x002fcc00000010ff */
[----:B------:R-:W-:Y:S02]  /*10690*/  F2FP.BF16.PACK_AB R6, R2, R3 ;  /* 0x000000030206723e */ /* 0x000fe400000010ff */
[----:B------:R-:W-:-:S07]  /*106a0*/  F2FP.BF16.PACK_AB R7, R94, R93 ;  /* 0x0000005d5e07723e */ /* 0x000fce00000010ff */
[C---:B------:R-:W-:Y:S08]  /*106b0*/  HMMA.16816.F32.BF16 R36, R4.reuse, R16, R36 ;  /* 0x000000100424723c */ /* 0x040ff00000041824 */
[C---:B------:R-:W-:Y:S01]  /*106c0*/  HMMA.16816.F32.BF16 R40, R4.reuse, R18, R40 ;  /* 0x000000120428723c */ /* 0x040fe20000041828 */
[----:B------:R-:W1:Y:S07]  /*106d0*/  LDSM.16.MT88.4 R16, [R190+0x4900] ;  /* 0x00490000be10783b */ /* 0x000e6e0000004200 */
[C---:B------:R-:W-:Y:S08]  /*106e0*/  HMMA.16816.F32.BF16 R68, R4.reuse, R20, R68 ;  /* 0x000000140444723c */ /* 0x040ff00000041844 */
[C---:B------:R-:W-:Y:S01]  /*106f0*/  HMMA.16816.F32.BF16 R72, R4.reuse, R22, R72 ;  /* 0x000000160448723c */ /* 0x040fe20000041848 */
[----:B------:R-:W3:Y:S07]  /*10700*/  LDSM.16.MT88.4 R20, [R188+0x4900] ;  /* 0x00490000bc14783b */ /* 0x000eee0000004200 */
[C---:B------:R-:W-:Y:S08]  /*10710*/  HMMA.16816.F32.BF16 R60, R4.reuse, R12, R60 ;  /* 0x0000000c043c723c */ /* 0x040ff0000004183c */
[C---:B------:R-:W-:Y:S01]  /*10720*/  HMMA.16816.F32.BF16 R64, R4.reuse, R14, R64 ;  /* 0x0000000e0440723c */ /* 0x040fe20000041840 */
[----:B------:R-:W2:Y:S07]  /*10730*/  LDSM.16.MT88.4 R12, [R189+0x4900] ;  /* 0x00490000bd0c783b */ /* 0x000eae0000004200 */
[C---:B------:R-:W-:Y:S08]  /*10740*/  HMMA.16816.F32.BF16 R128, R4.reuse, R144, R128 ;  /* 0x000000900480723c */ /* 0x040ff00000041880 */
[C---:B-1----:R-:W-:Y:S08]  /*10750*/  HMMA.16816.F32.BF16 R76, R4.reuse, R16, R76 ;  /* 0x00000010044c723c */ /* 0x042ff0000004184c */
[C---:B------:R-:W-:Y:S01]  /*10760*/  HMMA.16816.F32.BF16 R80, R4.reuse, R18, R80 ;  /* 0x000000120450723c */ /* 0x040fe20000041850 */
[----:B------:R-:W1:Y:S07]  /*10770*/  LDSM.16.MT88.4 R16, [R195+0x3100] ;  /* 0x00310000c310783b */ /* 0x000e6e0000004200 */
        /* <DEDUP_REMOVED lines=21> */
[----:B------:R-:W-:Y:S01]  /*108d0*/  HMMA.16816.F32.BF16 R88, R4, R14, R88 ;  /* 0x0000000e0458723c */ /* 0x000fe20000041858 */
[----:B------:R-:W2:Y:S06]  /*108e0*/  LDSM.16.MT88.4 R12, [R188+0x3100] ;  /* 0x00310000bc0c783b */ /* 0x000eac0000004200 */
[----:B------:R-:W-:-:S02]  /*108f0*/  F2FP.BF16.PACK_AB R4, R160, R155 ;  /* 0x0000009ba004723e */ /* 0x000fc400000010ff */
[----:B------:R-:W-:Y:S02]  /*10900*/  F2FP.BF16.PACK_AB R6, R162, R157 ;  /* 0x0000009da206723e */ /* 0x000fe400000010ff */
[----:B----4-:R-:W-:Y:S02]  /*10910*/  F2FP.BF16.PACK_AB R5, R168, R163 ;  /* 0x000000a3a805723e */ /* 0x010fe400000010ff */
[----:B------:R-:W-:-:S07]  /*10920*/  F2FP.BF16.PACK_AB R7, R177, R164 ;  /* 0x000000a4b107723e */ /* 0x000fce00000010ff */
        /* <DEDUP_REMOVED lines=9> */
[C---:B------:R-:W-:Y:S08]  /*109c0*/  HMMA.16816.F32.BF16 R108, R4.reuse, R136, R108 ;  /* 0x00000088046c723c */ /* 0x040ff0000004186c */
[C---:B-1----:R-:W-:Y:S08]  /*109d0*/  HMMA.16816.F32.BF16 R76, R4.reuse, R16, R76 ;  /* 0x00000010044c723c */ /* 0x042ff0000004184c */
[C---:B------:R-:W-:Y:S01]  /*109e0*/  HMMA.16816.F32.BF16 R80, R4.reuse, R18, R80 ;  /* 0x000000120450723c */ /* 0x040fe20000041850 */
[----:B------:R-:W1:Y:S07]  /*109f0*/  LDSM.16.MT88.4 R16, [R189+0x1900] ;  /* 0x00190000bd10783b */ /* 0x000e6e0000004200 */
[C---:B------:R-:W-:Y:S01]  /*10a00*/  HMMA.16816.F32.BF16 R112, R4.reuse, R138, R112 ;  /* 0x0000008a0470723c */ /* 0x040fe20000041870 */
[----:B------:R-:W-:Y:S07]  /*10a10*/  LDSM.16.MT88.4 R136, [R188+0x1900] ;  /* 0x00190000bc88783b */ /* 0x000fee0000004200 */
        /* <DEDUP_REMOVED lines=18> */
[C---:B--2---:R-:W-:Y:S08]  /*10b40*/  HMMA.16816.F32.BF16 R84, R4.reuse, R12, R84 ;  /* 0x0000000c0454723c */ /* 0x044ff00000041854 */
[----:B------:R-:W-:Y:S01]  /*10b50*/  HMMA.16816.F32.BF16 R88, R4, R14, R88 ;  /* 0x0000000e0458723c */ /* 0x000fe20000041858 */
[----:B------:R-:W2:Y:S06]  /*10b60*/  LDSM.16.MT88.4 R12, [R189+0x3900] ;  /* 0x00390000bd0c783b */ /* 0x000eac0000004200 */
[----:B------:R-:W-:-:S02]  /*10b70*/  F2FP.BF16.PACK_AB R4, R179, R170 ;  /* 0x000000aab304723e */ /* 0x000fc400000010ff */
[----:B------:R-:W-:Y:S02]  /*10b80*/  F2FP.BF16.PACK_AB R6, R214, R171 ;  /* 0x000000abd606723e */ /* 0x000fe400000010ff */
[----:B------:R-:W-:Y:S02]  /*10b90*/  F2FP.BF16.PACK_AB R5, R165, R166 ;  /* 0x000000a6a505723e */ /* 0x000fe400000010ff */
[----:B------:R-:W-:-:S07]  /*10ba0*/  F2FP.BF16.PACK_AB R7, R158, R161 ;  /* 0x000000a19e07723e */ /* 0x000fce00000010ff */
[C---:B-1----:R-:W-:Y:S08]  /*10bb0*/  HMMA.16816.F32.BF16 R108, R4.reuse, R16, R108 ;  /* 0x00000010046c723c */ /* 0x042ff0000004186c */
[C---:B------:R-:W-:Y:S01]  /*10bc0*/  HMMA.16816.F32.BF16 R112, R4.reuse, R18, R112 ;  /* 0x000000120470723c */ /* 0x040fe20000041870 */
[----:B------:R-:W1:Y:S07]  /*10bd0*/  LDSM.16.MT88.4 R16, [R190+0x5900] ;  /* 0x00590000be10783b */ /* 0x000e6e0000004200 */
[C---:B---3--:R-:W-:Y:S08]  /*10be0*/  HMMA.16816.F32.BF16 R68, R4.reuse, R20, R68 ;  /* 0x000000140444723c */ /* 0x048ff00000041844 */
[C---:B------:R-:W-:Y:S01]  /*10bf0*/  HMMA.16816.F32.BF16 R72, R4.reuse, R22, R72 ;  /* 0x000000160448723c */ /* 0x040fe20000041848 */
[----:B------:R-:W3:Y:S07]  /*10c00*/  LDSM.16.MT88.4 R20, [R188+0x5900] ;  /* 0x00590000bc14783b */ /* 0x000eee0000004200 */
[C---:B----4-:R-:W-:Y:S07]  /*10c10*/  HMMA.16816.F32.BF16 R60, R4.reuse, R24, R60 ;  /* 0x00000018043c723c */ /* 0x050fee000004183c */
[----:B------:R-:W-:Y:S01]  /*10c20*/  FADD.FTZ R24, R134, R149 ;  /* 0x0000009586187221 */ /* 0x000fe20000010000 */
[----:B--2---:R-:W-:Y:S03]  /*10c30*/  HMMA.16816.F32.BF16 R52, R4, R12, R52 ;  /* 0x0000000c0434723c */ /* 0x004fe60000041834 */
[----:B------:R-:W-:-:S04]  /*10c40*/  FADD.FTZ R24, R95, R24 ;  /* 0x000000185f187221 */ /* 0x000fc80000010000 */
[----:B------:R-:W-:Y:S01]  /*10c50*/  FADD.FTZ R93, R93, R24 ;  /* 0x000000185d5d7221 */ /* 0x000fe20000010000 */
[----:B------:R-:W-:Y:S01]  /*10c60*/  HMMA.16816.F32.BF16 R56, R4, R14, R56 ;  /* 0x0000000e0438723c */ /* 0x000fe20000041838 */
[----:B------:R-:W2:Y:S02]  /*10c70*/  LDSM.16.MT88.4 R12, [R189+0x5900] ;  /* 0x00590000bd0c783b */ /* 0x000ea40000004200 */
[----:B------:R-:W-:-:S05]  /*10c80*/  FADD.FTZ R94, R94, R93 ;  /* 0x0000005d5e5e7221 */ /* 0x000fca0000010000 */
[C---:B-1----:R-:W-:Y:S07]  /*10c90*/  HMMA.16816.F32.BF16 R76, R4.reuse, R16, R76 ;  /* 0x00000010044c723c */ /* 0x042fee000004184c */
[----:B------:R-:W-:Y:S01]  /*10ca0*/  FADD.FTZ R16, R148, R135 ;  /* 0x0000008794107221 */ /* 0x000fe20000010000 */
[----:B------:R-:W-:Y:S03]  /*10cb0*/  HMMA.16816.F32.BF16 R128, R4, R144, R128 ;  /* 0x000000900480723c */ /* 0x000fe60000041880 */
[----:B------:R-:W-:-:S04]  /*10cc0*/  FADD.FTZ R16, R133, R16 ;  /* 0x0000001085107221 */ /* 0x000fc80000010000 */
[----:B------:R-:W-:Y:S01]  /*10cd0*/  FADD.FTZ R3, R3, R16 ;  /* 0x0000001003037221 */ /* 0x000fe20000010000 */
[C---:B------:R-:W-:Y:S03]  /*10ce0*/  HMMA.16816.F32.BF16 R124, R4.reuse, R146, R124 ;  /* 0x00000092047c723c */ /* 0x040fe6000004187c */
[----:B------:R-:W-:Y:S02]  /*10cf0*/  FADD.FTZ R2, R2, R3 ;  /* 0x0000000302027221 */ /* 0x000fe40000010000 */
[----:B------:R-:W-:Y:S02]  /*10d00*/  FADD.FTZ R3, R163, R94 ;  /* 0x0000005ea3037221 */ /* 0x000fe40000010000 */
[----:B------:R-:W-:Y:S01]  /*10d10*/  FADD.FTZ R155, R155, R2 ;  /* 0x000000029b9b7221 */ /* 0x000fe20000010000 */
[----:B------:R-:W-:Y:S01]  /*10d20*/  HMMA.16816.F32.BF16 R100, R4, R140, R100 ;  /* 0x0000008c0464723c */ /* 0x000fe20000041864 */
[----:B------:R-:W-:-:S04]  /*10d30*/  @P4 IMAD.HI.U32 R2, R92, c[0x0][0x2c8], RZ ;  /* 0x0000b2005c024a27 */ /* 0x000fc800078e00ff */
[----:B------:R-:W-:Y:S01]  /*10d40*/  FADD.FTZ R160, R160, R155 ;  /* 0x0000009ba0a07221 */ /* 0x000fe20000010000 */
[----:B------:R-:W-:Y:S01]  /*10d50*/  @P4 SHF.R.U32.HI R92, RZ, c[0x0][0x2cc], R2 ;  /* 0x0000b300ff5c4a19 */ /* 0x000fe20000011602 */
[----:B------:R-:W-:Y:S01]  /*10d60*/  FADD.FTZ R3, R168, R3 ;  /* 0x00000003a8037221 */ /* 0x000fe20000010000 */
[C---:B------:R-:W-:Y:S01]  /*10d70*/  HMMA.16816.F32.BF16 R104, R4.reuse, R142, R104 ;  /* 0x0000008e0468723c */ /* 0x040fe20000041868 */
[----:B------:R-:W-:Y:S01]  /*10d80*/  FADD.FTZ R157, R157, R160 ;  /* 0x000000a09d9d7221 */ /* 0x000fe20000010000 */
[----:B------:R-:W-:Y:S01]  /*10d90*/  IADD3 R2, R92, R172, -R175 ;  /* 0x000000ac5c027210 */ /* 0x000fe20007ffe8af */
[----:B------:R-:W-:Y:S02]  /*10da0*/  FADD.FTZ R164, R164, R3 ;  /* 0x00000003a4a47221 */ /* 0x000fe40000010000 */
[----:B------:R-:W-:Y:S02]  /*10db0*/  FADD.FTZ R3, R162, R157 ;  /* 0x0000009da2037221 */ /* 0x000fe40000010000 */
[----:B------:R-:W-:Y:S01]  /*10dc0*/  FADD.FTZ R177, R177, R164 ;  /* 0x000000a4b1b17221 */ /* 0x000fe20000010000 */
[C---:B---3--:R-:W-:Y:S07]  /*10dd0*/  HMMA.16816.F32.BF16 R92, R4.reuse, R20, R8 ;  /* 0x00000014045c723c */ /* 0x048fee0000041808 */
[----:B------:R-:W-:Y:S01]  /*10de0*/  FADD.FTZ R8, R170, R3 ;  /* 0x00000003aa087221 */ /* 0x000fe20000010000 */
[----:B------:R-:W-:Y:S01]  /*10df0*/  SHF.R.S32.HI R3, RZ, 0x1f, R2 ;  /* 0x0000001fff037819 */ /* 0x000fe20000011402 */
[----:B------:R-:W-:Y:S01]  /*10e00*/  FADD.FTZ R10, R166, R177 ;  /* 0x000000b1a60a7221 */ /* 0x000fe20000010000 */
[C---:B------:R-:W-:Y:S01]  /*10e10*/  HMMA.16816.F32.BF16 R116, R4.reuse, R136, R116 ;  /* 0x000000880474723c */ /* 0x040fe20000041874 */
[----:B------:R-:W-:Y:S01]  /*10e20*/  FADD.FTZ R8, R179, R8 ;  /* 0x00000008b3087221 */ /* 0x000fe20000010000 */
[----:B------:R-:W-:Y:S01]  /*10e30*/  LEA.HI R2, R3, R2, RZ, 0x6 ;  /* 0x0000000203027211 */ /* 0x000fe200078f30ff */
[----:B------:R-:W-:Y:S01]  /*10e40*/  FADD.FTZ R10, R165, R10 ;  /* 0x0000000aa50a7221 */ /* 0x000fe20000010000 */
[----:B------:R-:W-:Y:S01]  /*10e50*/  IADD3 R179, R196, 0x4000, RZ ;  /* 0x00004000c4b37810 */ /* 0x000fe20007ffe0ff */
[----:B------:R-:W-:Y:S01]  /*10e60*/  FADD.FTZ R171, R171, R8 ;  /* 0x00000008abab7221 */ /* 0x000fe20000010000 */
[----:B------:R-:W-:Y:S01]  /*10e70*/  SHF.R.S32.HI R2, RZ, 0x6, R2 ;  /* 0x00000006ff027819 */ /* 0x000fe20000011402 */
[----:B------:R-:W-:Y:S01]  /*10e80*/  FADD.FTZ R161, R161, R10 ;  /* 0x0000000aa1a17221 */ /* 0x000fe20000010000 */
[----:B------:R-:W-:Y:S01]  /*10e90*/  HMMA.16816.F32.BF16 R120, R4, R138, R120 ;  /* 0x0000008a0478723c */ /* 0x000fe20000041878 */
[----:B------:R-:W-:Y:S01]  /*10ea0*/  FADD.FTZ R214, R214, R171 ;  /* 0x000000abd6d67221 */ /* 0x000fe20000010000 */
[----:B------:R-:W-:Y:S01]  /*10eb0*/  IMNMX R230, RZ, R2, !PT ;  /* 0x00000002ffe67217 */ /* 0x000fe20007800200 */
[----:B------:R-:W-:Y:S01]  /*10ec0*/  FADD.FTZ R215, R158, R161 ;  /* 0x000000a19ed77221 */ /* 0x000fe20000010000 */
[----:B------:R-:W-:-:S02]  /*10ed0*/  IADD3 R177, R196, 0x5000, RZ ;  /* 0x00005000c4b17810 */ /* 0x000fc40007ffe0ff */
[----:B------:R-:W-:Y:S02]  /*10ee0*/  ISETP.GE.AND P0, PT, R217, R230, PT ;  /* 0x000000e6d900720c */ /* 0x000fe40003f06270 */
[C---:B------:R-:W-:Y:S08]  /*10ef0*/  HMMA.16816.F32.BF16 R36, R4.reuse, R32, R36 ;  /* 0x000000200424723c */ /* 0x040ff00000041824 */
[C---:B------:R-:W-:Y:S08]  /*10f00*/  HMMA.16816.F32.BF16 R40, R4.reuse, R34, R40 ;  /* 0x000000220428723c */ /* 0x040ff00000041828 */
[C---:B------:R-:W-:Y:S08]  /*10f10*/  HMMA.16816.F32.BF16 R44, R4.reuse, R28, R44 ;  /* 0x0000001c042c723c */ /* 0x040ff0000004182c */
[C---:B------:R-:W-:Y:S08]  /*10f20*/  HMMA.16816.F32.BF16 R48, R4.reuse, R30, R48 ;  /* 0x0000001e0430723c */ /* 0x040ff00000041830 */
[C---:B------:R-:W-:Y:S08]  /*10f30*/  HMMA.16816.F32.BF16 R64, R4.reuse, R26, R64 ;  /* 0x0000001a0440723c */ /* 0x040ff00000041840 */
[C---:B------:R-:W-:Y:S08]  /*10f40*/  HMMA.16816.F32.BF16 R80, R4.reuse, R18, R80 ;  /* 0x000000120450723c */ /* 0x040ff00000041850 */
[C---:B--2---:R-:W-:Y:S08]  /*10f50*/  HMMA.16816.F32.BF16 R84, R4.reuse, R12, R84 ;  /* 0x0000000c0454723c */ /* 0x044ff00000041854 */
[C---:B------:R-:W-:Y:S08]  /*10f60*/  HMMA.16816.F32.BF16 R88, R4.reuse, R14, R88 ;  /* 0x0000000e0458723c */ /* 0x040ff00000041858 */
[----:B------:R-:W-:Y:S01]  /*10f70*/  HMMA.16816.F32.BF16 R96, R4, R22, R96 ;  /* 0x000000160460723c */ /* 0x000fe20000041860 */
[----:B------:R-:W-:Y:S07]  /*10f80*/  @!P0 BRA `(.L_x_614) ;  /* 0x00002ed000008947 */ /* 0x000fee0003800000 */
[----:B------:R-:W-:Y:S01]  /*10f90*/  IADD3 RZ, P0, R208, 0x80, RZ ;  /* 0x00000080d0ff7810 */ /* 0x000fe20007f1e0ff */
[----:B------:R-:W-:Y:S01]  /*10fa0*/  IMAD.MOV.U32 R2, RZ, RZ, R132 ;  /* 0x000000ffff027224 */ /* 0x000fe200078e0084 */
[----:B------:R-:W-:Y:S01]  /*10fb0*/  IADD3 R222, P1, R204, 0x40, RZ ;  /* 0x00000040ccde7810 */ /* 0x000fe20007f3e0ff */
[----:B------:R-:W-:Y:S01]  /*10fc0*/  IMAD.MOV.U32 R3, RZ, RZ, R0 ;  /* 0x000000ffff037224 */ /* 0x000fe200078e0000 */
[----:B------:R-:W-:Y:S01]  /*10fd0*/  IADD3 R224, P2, R208, 0x40, RZ ;  /* 0x00000040d0e07810 */ /* 0x000fe20007f5e0ff */
[----:B------:R-:W-:Y:S01]  /*10fe0*/  IMAD.X R228, RZ, RZ, R213, P0 ;  /* 0x000000ffffe47224 */ /* 0x000fe200000e06d5 */
[----:B------:R-:W-:Y:S01]  /*10ff0*/  IADD3 R221, P0, R204, 0x80, RZ ;  /* 0x00000080ccdd7810 */ /* 0x000fe20007f1e0ff */
[----:B------:R-:W-:Y:S01]  /*11000*/  IMAD.MOV.U32 R227, RZ, RZ, c[0x0][0x208] ;  /* 0x00008200ffe37624 */ /* 0x000fe200078e00ff */
[----:B------:R-:W-:Y:S01]  /*11010*/  MOV R229, R217 ;  /* 0x000000d900e57202 */ /* 0x000fe20000000f00 */
[----:B------:R-:W-:Y:S01]  /*11020*/  @P4 IMAD.HI.U32 R226, R174, c[0x0][0x2c8], RZ ;  /* 0x0000b200aee24a27 */ /* 0x000fe200078e00ff */
[----:B------:R-:W-:-:S02]  /*11030*/  IADD3 R220, R208, 0x80, RZ ;  /* 0x00000080d0dc7810 */ /* 0x000fc40007ffe0ff */
[----:B------:R-:W-:Y:S01]  /*11040*/  MOV R232, c[0x0][0x20c] ;  /* 0x0000830000e87a02 */ /* 0x000fe20000000f00 */
[----:B------:R-:W-:Y:S01]  /*11050*/  IMAD.MOV.U32 R225, RZ, RZ, -0x40 ;  /* 0xffffffc0ffe17424 */ /* 0x000fe200078e00ff */
[----:B------:R-:W-:Y:S01]  /*11060*/  IADD3.X R223, RZ, R213, RZ, P2, !PT ;  /* 0x000000d5ffdf7210 */ /* 0x000fe200017fe4ff */
[----:B------:R-:W-:Y:S01]  /*11070*/  IMAD.X R218, RZ, RZ, R211, P1 ;  /* 0x000000ffffda7224 */ /* 0x000fe200008e06d3 */
[----:B------:R-:W-:Y:S02]  /*11080*/  IADD3.X R216, RZ, R211, RZ, P0, !PT ;  /* 0x000000d3ffd87210 */ /* 0x000fe400007fe4ff */
.L_x_615:
[----:B------:R-:W-:Y:S04]  /*11090*/  DEPBAR.LE SB0, 0x0 ;  /* 0x000080000000791a */ /* 0x000fe80000000000 */
[----:B------:R-:W-:Y:S01]  /*110a0*/  BAR.SYNC.DEFER_BLOCKING 0x0 ;  /* 0x0000000000007b1d */ /* 0x000fe20000010000 */
[----:B------:R-:W-:Y:S02]  /*110b0*/  ISETP.GE.AND P0, PT, R229, RZ, PT ;  /* 0x000000ffe500720c */ /* 0x000fe40003f06270 */
[----:B------:R-:W-:Y:S11]  /*110c0*/  ISETP.NE.AND P4, PT, R203, RZ, PT ;  /* 0x000000ffcb00720c */ /* 0x000ff60003f85270 */
[----:B------:R-:W-:Y:S01]  /*110d0*/  @P0 SHF.R.S32.HI R17, RZ, 0x1f, R229 ;  /* 0x0000001fff110819 */ /* 0x000fe200000114e5 */
[----:B------:R-:W-:Y:S04]  /*110e0*/  @P0 IMAD.WIDE.U32 R8, R229, c[0x0][0x208], RZ ;  /* 0x00008200e5080a25 */ /* 0x000fe800078e00ff */
[----:B------:R-:W-:Y:S02]  /*110f0*/  @P0 IMAD R17, R17, c[0x0][0x208], RZ ;  /* 0x0000820011110a24 */ /* 0x000fe400078e02ff */
[C---:B------:R-:W-:Y:S02]  /*11100*/  @P0 IMAD.SHL.U32 R15, R8.reuse, 0x40, RZ ;  /* 0x00000040080f0824 */ /* 0x040fe400078e00ff */
[----:B------:R-:W-:Y:S01]  /*11110*/  @P0 IMAD R17, R229, c[0x0][0x20c], R17 ;  /* 0x00008300e5110a24 */ /* 0x000fe200078e0211 */
[----:B------:R-:W-:Y:S02]  /*11120*/  LDSM.16.M88.4 R136, [R198+0xc100] ;  /* 0x00c10000c688783b */ /* 0x000fe40000000200 */
[----:B------:R-:W-:Y:S01]  /*11130*/  @P0 IADD3 R11, P1, R15, R222, RZ ;  /* 0x000000de0f0b0210 */ /* 0x000fe20007f3e0ff */
[----:B------:R-:W-:Y:S01]  /*11140*/  @P0 IMAD.IADD R17, R9, 0x1, R17 ;  /* 0x0000000109110824 */ /* 0x000fe200078e0211 */
[-C--:B------:R-:W-:Y:S04]  /*11150*/  @P0 IADD3 R9, P2, R15, R204.reuse, RZ ;  /* 0x000000cc0f090210 */ /* 0x080fe80007f5e0ff */
[----:B------:R-:W1:Y:S01]  /*11160*/  LDSM.16.M88.4 R140, [R197+0x6100] ;  /* 0x00610000c58c783b */ /* 0x000e620000000200 */
[----:B------:R-:W-:Y:S02]  /*11170*/  @P0 SHF.L.U64.HI R17, R8, 0x6, R17 ;  /* 0x0000000608110819 */ /* 0x000fe40000010211 */
[----:B------:R-:W-:Y:S02]  /*11180*/  @P0 LEA R28, P3, R9, c[0x0][0x1f8], 0x1 ;  /* 0x00007e00091c0a11 */ /* 0x000fe400078608ff */
[C---:B------:R-:W-:Y:S01]  /*11190*/  @P0 IADD3.X R8, R17.reuse, R211, RZ, P2, !PT ;  /* 0x000000d311080210 */ /* 0x040fe200017fe4ff */
[----:B------:R-:W-:Y:S01]  /*111a0*/  @P0 IMAD.X R0, R17, 0x1, R218, P1 ;  /* 0x0000000111000824 */ /* 0x000fe200008e06da */
[----:B------:R-:W-:Y:S01]  /*111b0*/  @P0 LEA R32, P2, R11, c[0x0][0x1f8], 0x1 ;  /* 0x00007e000b200a11 */ /* 0x000fe200078408ff */
[----:B------:R-:W2:Y:S01]  /*111c0*/  LDSM.16.M88.4 R144, [R197+0x6900] ;  /* 0x00690000c590783b */ /* 0x000ea20000000200 */
[----:B------:R-:W-:Y:S02]  /*111d0*/  @P0 LEA.HI.X R29, R9, c[0x0][0x1fc], R8, 0x1, P3 ;  /* 0x00007f00091d0a11 */ /* 0x000fe400018f0c08 */
[----:B------:R-:W-:Y:S02]  /*111e0*/  @P0 LEA R9, P1, R227, R15, 0x5 ;  /* 0x0000000fe3090211 */ /* 0x000fe400078228ff */
[----:B------:R-:W-:Y:S02]  /*111f0*/  @P0 LEA.HI.X R33, R11, c[0x0][0x1fc], R0, 0x1, P2 ;  /* 0x00007f000b210a11 */ /* 0x000fe400010f0c00 */
[----:B------:R-:W-:Y:S01]  /*11200*/  @P0 LEA.HI.X R13, R227, R17, R232, 0x5, P1 ;  /* 0x00000011e30d0211 */ /* 0x000fe200008f2ce8 */
[----:B------:R-:W3:Y:S01]  /*11210*/  LDSM.16.M88.4 R148, [R197+0x7100] ;  /* 0x00710000c594783b */ /* 0x000ee20000000200 */
[----:B------:R-:W-:Y:S02]  /*11220*/  @P0 IADD3 R11, P1, R9, R204, RZ ;  /* 0x000000cc090b0210 */ /* 0x000fe40007f3e0ff */
[-C--:B------:R-:W-:Y:S02]  /*11230*/  @P0 IADD3 R15, P2, R15, R221.reuse, RZ ;  /* 0x000000dd0f0f0210 */ /* 0x080fe40007f5e0ff */
[----:B------:R-:W-:Y:S01]  /*11240*/  ISETP.NE.AND P3, PT, R173, 0x1, PT ;  /* 0x00000001ad00780c */ /* 0x000fe20003f65270 */
[----:B------:R-:W-:Y:S01]  /*11250*/  @P0 IMAD.X R0, R13, 0x1, R211, P1 ;  /* 0x000000010d000824 */ /* 0x000fe200008e06d3 */
[----:B------:R-:W-:Y:S01]  /*11260*/  @P0 LEA R238, P1, R11, c[0x0][0x1f8], 0x1 ;  /* 0x00007e000bee0a11 */ /* 0x000fe200078208ff */
[----:B------:R-:W4:Y:S01]  /*11270*/  LDSM.16.M88.4 R152, [R197+0x7900] ;  /* 0x00790000c598783b */ /* 0x000f220000000200 */
[----:B------:R-:W-:Y:S02]  /*11280*/  @P0 IADD3.X R8, R17, R216, RZ, P2, !PT ;  /* 0x000000d811080210 */ /* 0x000fe400017fe4ff */
[----:B------:R-:W-:Y:S02]  /*11290*/  @P0 LEA R240, P2, R15, c[0x0][0x1f8], 0x1 ;  /* 0x00007e000ff00a11 */ /* 0x000fe400078408ff */
[----:B------:R-:W-:Y:S02]  /*112a0*/  @P0 LEA.HI.X R239, R11, c[0x0][0x1fc], R0, 0x1, P1 ;  /* 0x00007f000bef0a11 */ /* 0x000fe400008f0c00 */
[----:B------:R-:W-:Y:S01]  /*112b0*/  @P0 LEA.HI.X R241, R15, c[0x0][0x1fc], R8, 0x1, P2 ;  /* 0x00007f000ff10a11 */ /* 0x000fe200010f0c08 */
[----:B------:R-:W-:Y:S01]  /*112c0*/  LDSM.16.M88.4 R132, [R194+0xc100] ;  /* 0x00c10000c284783b */ /* 0x000fe20000000200 */
[C---:B------:R-:W-:Y:S02]  /*112d0*/  @P0 IADD3 R12, P1, R9.reuse, R221, RZ ;  /* 0x000000dd090c0210 */ /* 0x040fe40007f3e0ff */
[----:B------:R-:W-:Y:S04]  /*112e0*/  @P0 IADD3 R0, P2, R9, R222, RZ ;  /* 0x000000de09000210 */ /* 0x000fe80007f5e0ff */
[C---:B------:R-:W-:Y:S01]  /*112f0*/  @P0 IADD3.X R15, R13.reuse, R218, RZ, P2, !PT ;  /* 0x000000da0d0f0210 */ /* 0x040fe200017fe4ff */
[C---:B-1----:R-:W-:Y:S01]  /*11300*/  HMMA.16816.F32.BF16 R4, R136.reuse, R140, RZ ;  /* 0x0000008c8804723c */ /* 0x042fe200000418ff */
[----:B------:R-:W1:Y:S02]  /*11310*/  LDSM.16.M88.4 R156, [R196] ;  /* 0x00000000c49c783b */ /* 0x000e640000000200 */
[----:B------:R-:W-:Y:S01]  /*11320*/  @P0 LEA R236, P2, R0, c[0x0][0x1f8], 0x1 ;  /* 0x00007e0000ec0a11 */ /* 0x000fe200078408ff */
[----:B------:R-:W-:Y:S01]  /*11330*/  @P0 IMAD.X R13, R13, 0x1, R216, P1 ;  /* 0x000000010d0d0824 */ /* 0x000fe200008e06d8 */
[----:B------:R-:W-:Y:S02]  /*11340*/  @P0 LEA R234, P1, R12, c[0x0][0x1f8], 0x1 ;  /* 0x00007e000cea0a11 */ /* 0x000fe400078208ff */
[----:B------:R-:W-:Y:S01]  /*11350*/  @P0 LEA.HI.X R237, R0, c[0x0][0x1fc], R15, 0x1, P2 ;  /* 0x00007f0000ed0a11 */ /* 0x000fe200010f0c0f */
[C---:B------:R-:W-:Y:S01]  /*11360*/  HMMA.16816.F32.BF16 R8, R136.reuse, R142, RZ ;  /* 0x0000008e8808723c */ /* 0x040fe200000418ff */
[----:B------:R-:W5:Y:S03]  /*11370*/  LDSM.16.M88.4 R160, [R187] ;  /* 0x00000000bba0783b */ /* 0x000f660000000200 */
[----:B------:R-:W-:Y:S04]  /*11380*/  @P0 LEA.HI.X R235, R12, c[0x0][0x1fc], R13, 0x1, P1 ;  /* 0x00007f000ceb0a11 */ /* 0x000fe800008f0c0d */
[C---:B--2---:R-:W-:Y:S01]  /*11390*/  HMMA.16816.F32.BF16 R12, R136.reuse, R144, RZ ;  /* 0x00000090880c723c */ /* 0x044fe200000418ff */
[----:B------:R-:W2:Y:S07]  /*113a0*/  LDSM.16.M88.4 R140, [R186] ;  /* 0x00000000ba8c783b */ /* 0x000eae0000000200 */
[C---:B------:R-:W-:Y:S01]  /*113b0*/  HMMA.16816.F32.BF16 R16, R136.reuse, R146, RZ ;  /* 0x000000928810723c */ /* 0x040fe200000418ff */
[----:B------:R-:W1:Y:S07]  /*113c0*/  LDSM.16.M88.4 R164, [R185] ;  /* 0x00000000b9a4783b */ /* 0x000e6e0000000200 */
[C---:B---3--:R-:W-:Y:S01]  /*113d0*/  HMMA.16816.F32.BF16 R20, R136.reuse, R148, RZ ;  /* 0x000000948814723c */ /* 0x048fe200000418ff */
[----:B------:R-:W-:Y:S01]  /*113e0*/  @!PT LDS RZ, [RZ] ;  /* 0x00000000fffff984 */ /* 0x000fe20000000800 */
[----:B------:R-:W-:Y:S01]  /*113f0*/  @!PT LDS RZ, [RZ] ;  /* 0x00000000fffff984 */ /* 0x000fe20000000800 */
[----:B------:R-:W-:Y:S01]  /*11400*/  @!PT LDS RZ, [RZ] ;  /* 0x00000000fffff984 */ /* 0x000fe20000000800 */
[----:B------:R4:W-:Y:S07]  /*11410*/  @P0 LDGSTS.E.BYPASS.LTC128B.128 [R206+0x100], [R28.64], !P5 ;  /* 0x001000001cce0fae */ /* 0x0009ee000e901d46 */
[C---:B------:R-:W-:Y:S01]  /*11420*/  HMMA.16816.F32.BF16 R24, R136.reuse, R150, RZ ;  /* 0x000000968818723c */ /* 0x040fe200000418ff */
[----:B------:R3:W-:Y:S08]  /*11430*/  @P0 LDGSTS.E.BYPASS.LTC128B.128 [R206+0x2100], [R32.64], !P6 ;  /* 0x0210000020ce0fae */ /* 0x0007f0000f101d46 */
[----:B------:R1:W-:Y:S08]  /*11440*/  @P0 LDGSTS.E.BYPASS.LTC128B.128 [R206+0x4100], [R240.64], !P4 ;  /* 0x04100000f0ce0fae */ /* 0x0003f0000e101d46 */
[----:B------:R2:W-:Y:S01]  /*11450*/  @P0 LDGSTS.E.BYPASS.LTC128B.128 [R206+0x1100], [R238.64], !P5 ;  /* 0x01100000eece0fae */ /* 0x0005e2000e901d46 */
[C---:B----4-:R-:W-:Y:S07]  /*11460*/  HMMA.16816.F32.BF16 R28, R136.reuse, R152, RZ ;  /* 0x00000098881c723c */ /* 0x050fee00000418ff */
[----:B------:R4:W-:Y:S01]  /*11470*/  @P0 LDGSTS.E.BYPASS.LTC128B.128 [R206+0x3100], [R236.64], !P6 ;  /* 0x03100000ecce0fae */ /* 0x0009e2000f101d46 */
[----:B---3--:R-:W-:Y:S07]  /*11480*/  HMMA.16816.F32.BF16 R32, R136, R154, RZ ;  /* 0x0000009a8820723c */ /* 0x008fee00000418ff */
[----:B------:R3:W-:Y:S01]  /*11490*/  @P0 LDGSTS.E.BYPASS.LTC128B.128 [R206+0x5100], [R234.64], !P4 ;  /* 0x05100000eace0fae */ /* 0x0007e2000e101d46 */
[C---:B-1----:R-:W-:Y:S07]  /*114a0*/  HMMA.16816.F32.BF16 R4, R132.reuse, R156, R4 ;  /* 0x0000009c8404723c */ /* 0x042fee0000041804 */
[----:B------:R-:W-:Y:S01]  /*114b0*/  LDSM.16.M88.4 R144, [R193+0xc100] ;  /* 0x00c10000c190783b */ /* 0x000fe20000000200 */
[C---:B------:R-:W-:Y:S07]  /*114c0*/  HMMA.16816.F32.BF16 R8, R132.reuse, R158, R8 ;  /* 0x0000009e8408723c */ /* 0x040fee0000041808 */
[----:B------:R-:W0:Y:S01]  /*114d0*/  LDGDEPBAR ;  /* 0x00000000000079af */ /* 0x000e220000000000 */
[C---:B-----5:R-:W-:Y:S07]  /*114e0*/  HMMA.16816.F32.BF16 R12, R132.reuse, R160, R12 ;  /* 0x000000a0840c723c */ /* 0x060fee000004180c */
[----:B------:R-:W1:Y:S01]  /*114f0*/  LDSM.16.M88.4 R168, [R192+0x6100] ;  /* 0x00610000c0a8783b */ /* 0x000e620000000200 */
[C---:B------:R-:W-:Y:S07]  /*11500*/  HMMA.16816.F32.BF16 R16, R132.reuse, R162, R16 ;  /* 0x000000a28410723c */ /* 0x040fee0000041810 */
[----:B------:R-:W5:Y:S01]  /*11510*/  LDSM.16.M88.4 R136, [R192+0x6900] ;  /* 0x00690000c088783b */ /* 0x000f620000000200 */
[C---:B--2---:R-:W-:Y:S07]  /*11520*/  HMMA.16816.F32.BF16 R20, R132.reuse, R140, R20 ;  /* 0x0000008c8414723c */ /* 0x044fee0000041814 */
[----:B------:R-:W2:Y:S01]  /*11530*/  LDSM.16.M88.4 R148, [R192+0x7100] ;  /* 0x00710000c094783b */ /* 0x000ea20000000200 */
[C---:B------:R-:W-:Y:S07]  /*11540*/  HMMA.16816.F32.BF16 R24, R132.reuse, R142, R24 ;  /* 0x0000008e8418723c */ /* 0x040fee0000041818 */
[----:B------:R-:W2:Y:S01]  /*11550*/  LDSM.16.M88.4 R152, [R192+0x7900] ;  /* 0x00790000c098783b */ /* 0x000ea20000000200 */
[C---:B------:R-:W-:Y:S07]  /*11560*/  HMMA.16816.F32.BF16 R28, R132.reuse, R164, R28 ;  /* 0x000000a4841c723c */ /* 0x040fee000004181c */
[----:B------:R-:W-:Y:S01]  /*11570*/  LDSM.16.M88.4 R156, [R191+0xc100] ;  /* 0x00c10000bf9c783b */ /* 0x000fe20000000200 */
[----:B------:R-:W-:Y:S07]  /*11580*/  HMMA.16816.F32.BF16 R32, R132, R166, R32 ;  /* 0x000000a68420723c */ /* 0x000fee0000041820 */
[----:B------:R-:W3:Y:S01]  /*11590*/  LDSM.16.M88.4 R160, [R184] ;  /* 0x00000000b8a0783b */ /* 0x000ee20000000200 */
[C---:B-1----:R-:W-:Y:S07]  /*115a0*/  HMMA.16816.F32.BF16 R4, R144.reuse, R168, R4 ;  /* 0x000000a89004723c */ /* 0x042fee0000041804 */
[----:B------:R-:W1:Y:S01]  /*115b0*/  LDSM.16.M88.4 R132, [R184+0x800] ;  /* 0x00080000b884783b */ /* 0x000e620000000200 */
[C---:B------:R-:W-:Y:S07]  /*115c0*/  HMMA.16816.F32.BF16 R8, R144.reuse, R170, R8 ;  /* 0x000000aa9008723c */ /* 0x040fee0000041808 */
[----:B------:R-:W1:Y:S01]  /*115d0*/  LDSM.16.M88.4 R140, [R184+0x1000] ;  /* 0x00100000b88c783b */ /* 0x000e620000000200 */
[C---:B-----5:R-:W-:Y:S07]  /*115e0*/  HMMA.16816.F32.BF16 R12, R144.reuse, R136, R12 ;  /* 0x00000088900c723c */ /* 0x060fee000004180c */
[----:B------:R-:W5:Y:S01]  /*115f0*/  LDSM.16.M88.4 R164, [R184+0x1800] ;  /* 0x00180000b8a4783b */ /* 0x000f620000000200 */
[C---:B------:R-:W-:Y:S07]  /*11600*/  HMMA.16816.F32.BF16 R16, R144.reuse, R138, R16 ;  /* 0x0000008a9010723c */ /* 0x040fee0000041810 */
[----:B------:R-:W-:Y:S01]  /*11610*/  LDSM.16.M88.4 R136, [R198+0x10100] ;  /* 0x01010000c688783b */ /* 0x000fe20000000200 */
[C---:B--2---:R-:W-:Y:S07]  /*11620*/  HMMA.16816.F32.BF16 R20, R144.reuse, R148, R20 ;  /* 0x000000949014723c */ /* 0x044fee0000041814 */
[----:B------:R-:W-:Y:S01]  /*11630*/  LDSM.16.M88.4 R168, [R182] ;  /* 0x00000000b6a8783b */ /* 0x000fe20000000200 */
[C---:B------:R-:W-:Y:S07]  /*11640*/  HMMA.16816.F32.BF16 R24, R144.reuse, R150, R24 ;  /* 0x000000969018723c */ /* 0x040fee0000041818 */
[----:B------:R-:W-:Y:S01]  /*11650*/  LDSM.16.M88.4 R148, [R197+0x8900] ;  /* 0x00890000c594783b */ /* 0x000fe20000000200 */
[C---:B------:R-:W-:Y:S08]  /*11660*/  HMMA.16816.F32.BF16 R28, R144.reuse, R152, R28 ;  /* 0x00000098901c723c */ /* 0x040ff0000004181c */
[----:B------:R-:W-:Y:S01]  /*11670*/  HMMA.16816.F32.BF16 R32, R144, R154, R32 ;  /* 0x0000009a9020723c */ /* 0x000fe20000041820 */
[----:B------:R-:W2:Y:S07]  /*11680*/  LDSM.16.M88.4 R144, [R197+0x8100] ;  /* 0x00810000c590783b */ /* 0x000eae0000000200 */
[C---:B---3--:R-:W-:Y:S01]  /*11690*/  HMMA.16816.F32.BF16 R4, R156.reuse, R160, R4 ;  /* 0x000000a09c04723c */ /* 0x048fe20000041804 */
[----:B------:R-:W3:Y:S07]  /*116a0*/  LDSM.16.M88.4 R152, [R197+0x9100] ;  /* 0x00910000c598783b */ /* 0x000eee0000000200 */
[C---:B------:R-:W-:Y:S01]  /*116b0*/  HMMA.16816.F32.BF16 R8, R156.reuse, R162, R8 ;  /* 0x000000a29c08723c */ /* 0x040fe20000041808 */
[----:B------:R-:W2:Y:S07]  /*116c0*/  LDSM.16.M88.4 R160, [R197+0x9900] ;  /* 0x00990000c5a0783b */ /* 0x000eae0000000200 */
[C---:B-1----:R-:W-:Y:S08]  /*116d0*/  HMMA.16816.F32.BF16 R12, R156.reuse, R132, R12 ;  /* 0x000000849c0c723c */ /* 0x042ff0000004180c */
[C---:B------:R-:W-:Y:S01]  /*116e0*/  HMMA.16816.F32.BF16 R16, R156.reuse, R134, R16 ;  /* 0x000000869c10723c */ /* 0x040fe20000041810 */
[----:B------:R-:W-:Y:S07]  /*116f0*/  LDSM.16.M88.4 R132, [R194+0x10100] ;  /* 0x01010000c284783b */ /* 0x000fee0000000200 */
[C---:B------:R-:W-:Y:S08]  /*11700*/  HMMA.16816.F32.BF16 R20, R156.reuse, R140, R20 ;  /* 0x0000008c9c14723c */ /* 0x040ff00000041814 */
[C---:B------:R-:W-:Y:S01]  /*11710*/  HMMA.16816.F32.BF16 R24, R156.reuse, R142, R24 ;  /* 0x0000008e9c18723c */ /* 0x040fe20000041818 */
[----:B------:R-:W1:Y:S07]  /*11720*/  LDSM.16.M88.4 R140, [R183] ;  /* 0x00000000b78c783b */ /* 0x000e6e0000000200 */
[C---:B-----5:R-:W-:Y:S08]  /*11730*/  HMMA.16816.F32.BF16 R28, R156.reuse, R164, R28 ;  /* 0x000000a49c1c723c */ /* 0x060ff0000004181c */
[----:B------:R-:W-:Y:S01]  /*11740*/  HMMA.16816.F32.BF16 R32, R156, R166, R32 ;  /* 0x000000a69c20723c */ /* 0x000fe20000041820 */
[----:B------:R-:W-:Y:S07]  /*11750*/  LDSM.16.M88.4 R156, [R192+0x9100] ;  /* 0x00910000c09c783b */ /* 0x000fee0000000200 */
[C---:B--2---:R-:W-:Y:S01]  /*11760*/  HMMA.16816.F32.BF16 R4, R136.reuse, R144, R4 ;  /* 0x000000908804723c */ /* 0x044fe20000041804 */
[----:B------:R-:W-:Y:S07]  /*11770*/  LDSM.16.M88.4 R164, [R184+0x3000] ;  /* 0x00300000b8a4783b */ /* 0x000fee0000000200 */
[C---:B------:R-:W-:Y:S01]  /*11780*/  HMMA.16816.F32.BF16 R8, R136.reuse, R146, R8 ;  /* 0x000000928808723c */ /* 0x040fe20000041808 */
[----:B------:R-:W2:Y:S07]  /*11790*/  LDSM.16.M88.4 R144, [R181] ;  /* 0x00000000b590783b */ /* 0x000eae0000000200 */
[C---:B------:R-:W-:Y:S08]  /*117a0*/  HMMA.16816.F32.BF16 R12, R136.reuse, R148, R12 ;  /* 0x00000094880c723c */ /* 0x040ff0000004180c */
[C---:B------:R-:W-:Y:S01]  /*117b0*/  HMMA.16816.F32.BF16 R16, R136.reuse, R150, R16 ;  /* 0x000000968810723c */ /* 0x040fe20000041810 */
[----:B------:R-:W5:Y:S07]  /*117c0*/  LDSM.16.M88.4 R148, [R180] ;  /* 0x00000000b494783b */ /* 0x000f6e0000000200 */
[C---:B---3--:R-:W-:Y:S08]  /*117d0*/  HMMA.16816.F32.BF16 R20, R136.reuse, R152, R20 ;  /* 0x000000988814723c */ /* 0x048ff00000041814 */
[C---:B------:R-:W-:Y:S01]  /*117e0*/  HMMA.16816.F32.BF16 R24, R136.reuse, R154, R24 ;  /* 0x0000009a8818723c */ /* 0x040fe20000041818 */
[----:B------:R-:W-:Y:S07]  /*117f0*/  LDSM.16.M88.4 R152, [R192+0x8100] ;  /* 0x00810000c098783b */ /* 0x000fee0000000200 */
[C---:B------:R-:W-:Y:S08]  /*11800*/  HMMA.16816.F32.BF16 R28, R136.reuse, R160, R28 ;  /* 0x000000a0881c723c */ /* 0x040ff0000004181c */
[----:B------:R-:W-:Y:S01]  /*11810*/  HMMA.16816.F32.BF16 R32, R136, R162, R32 ;  /* 0x000000a28820723c */ /* 0x000fe20000041820 */
[----:B------:R-:W3:Y:S07]  /*11820*/  LDSM.16.M88.4 R136, [R193+0x10100] ;  /* 0x01010000c188783b */ /* 0x000eee0000000200 */
[C---:B-1----:R-:W-:Y:S01]  /*11830*/  HMMA.16816.F32.BF16 R4, R132.reuse, R140, R4 ;  /* 0x0000008c8404723c */ /* 0x042fe20000041804 */
[----:B------:R-:W-:Y:S07]  /*11840*/  LDSM.16.M88.4 R160, [R192+0x9900] ;  /* 0x00990000c0a0783b */ /* 0x000fee0000000200 */
[C---:B------:R-:W-:Y:S01]  /*11850*/  HMMA.16816.F32.BF16 R8, R132.reuse, R142, R8 ;  /* 0x0000008e8408723c */ /* 0x040fe20000041808 */
[----:B------:R-:W1:Y:S07]  /*11860*/  LDSM.16.M88.4 R140, [R192+0x8900] ;  /* 0x00890000c08c783b */ /* 0x000e6e0000000200 */
[C---:B------:R-:W-:Y:S08]  /*11870*/  HMMA.16816.F32.BF16 R12, R132.reuse, R168, R12 ;  /* 0x000000a8840c723c */ /* 0x040ff0000004180c */
[C---:B------:R-:W-:Y:S08]  /*11880*/  HMMA.16816.F32.BF16 R16, R132.reuse, R170, R16 ;  /* 0x000000aa8410723c */ /* 0x040ff00000041810 */
[C---:B--2---:R-:W-:Y:S08]  /*11890*/  HMMA.16816.F32.BF16 R20, R132.reuse, R144, R20 ;  /* 0x000000908414723c */ /* 0x044ff00000041814 */
[C---:B------:R-:W-:Y:S01]  /*118a0*/  HMMA.16816.F32.BF16 R24, R132.reuse, R146, R24 ;  /* 0x000000928418723c */ /* 0x040fe20000041818 */
[----:B------:R-:W-:Y:S07]  /*118b0*/  LDSM.16.M88.4 R144, [R184+0x2000] ;  /* 0x00200000b890783b */ /* 0x000fee0000000200 */
[C---:B-----5:R-:W-:Y:S08]  /*118c0*/  HMMA.16816.F32.BF16 R28, R132.reuse, R148, R28 ;  /* 0x00000094841c723c */ /* 0x060ff0000004181c */
[----:B------:R-:W-:Y:S01]  /*118d0*/  HMMA.16816.F32.BF16 R32, R132, R150, R32 ;  /* 0x000000968420723c */ /* 0x000fe20000041820 */
[----:B------:R-:W2:Y:S07]  /*118e0*/  LDSM.16.M88.4 R132, [R191+0x10100] ;  /* 0x01010000bf84783b */ /* 0x000eae0000000200 */
[C---:B---3--:R-:W-:Y:S01]  /*118f0*/  HMMA.16816.F32.BF16 R4, R136.reuse, R152, R4 ;  /* 0x000000988804723c */ /* 0x048fe20000041804 */
[----:B------:R-:W3:Y:S07]  /*11900*/  LDSM.16.M88.4 R148, [R184+0x2800] ;  /* 0x00280000b894783b */ /* 0x000eee0000000200 */
[C---:B------:R-:W-:Y:S01]  /*11910*/  HMMA.16816.F32.BF16 R8, R136.reuse, R154, R8 ;  /* 0x0000009a8808723c */ /* 0x040fe20000041808 */
[----:B------:R-:W-:Y:S07]  /*11920*/  LDSM.16.M88.4 R152, [R198+0x14100] ;  /* 0x01410000c698783b */ /* 0x000fee0000000200 */
        /* <DEDUP_REMOVED lines=10> */
[----:B------:R-:W-:Y:S07]  /*119d0*/  LDSM.16.M88.4 R160, [R194+0x14100] ;  /* 0x01410000c2a0783b */ /* 0x000fee0000000200 */
[C---:B------:R-:W-:Y:S01]  /*119e0*/  HMMA.16816.F32.BF16 R8, R132.reuse, R146, R8 ;  /* 0x000000928408723c */ /* 0x040fe20000041808 */
[----:B------:R-:W2:Y:S07]  /*119f0*/  LDSM.16.M88.4 R144, [R197+0xb100] ;  /* 0x00b10000c590783b */ /* 0x000eae0000000200 */
[C---:B---3--:R-:W-:Y:S08]  /*11a00*/  HMMA.16816.F32.BF16 R12, R132.reuse, R148, R12 ;  /* 0x00000094840c723c */ /* 0x048ff0000004180c */
[C---:B------:R-:W-:Y:S01]  /*11a10*/  HMMA.16816.F32.BF16 R16, R132.reuse, R150, R16 ;  /* 0x000000968410723c */ /* 0x040fe20000041810 */
[----:B------:R-:W3:Y:S07]  /*11a20*/  LDSM.16.M88.4 R148, [R197+0xb900] ;  /* 0x00b90000c594783b */ /* 0x000eee0000000200 */
[C---:B------:R-:W-:Y:S08]  /*11a30*/  HMMA.16816.F32.BF16 R20, R132.reuse, R164, R20 ;  /* 0x000000a48414723c */ /* 0x040ff00000041814 */
[C---:B------:R-:W-:Y:S01]  /*11a40*/  HMMA.16816.F32.BF16 R24, R132.reuse, R166, R24 ;  /* 0x000000a68418723c */ /* 0x040fe20000041818 */
[----:B------:R-:W2:Y:S07]  /*11a50*/  LDSM.16.M88.4 R164, [R179] ;  /* 0x00000000b3a4783b */ /* 0x000eae0000000200 */
[C---:B-1----:R-:W-:Y:S08]  /*11a60*/  HMMA.16816.F32.BF16 R28, R132.reuse, R140, R28 ;  /* 0x0000008c841c723c */ /* 0x042ff0000004181c */
[----:B------:R-:W-:Y:S01]  /*11a70*/  HMMA.16816.F32.BF16 R32, R132, R142, R32 ;  /* 0x0000008e8420723c */ /* 0x000fe20000041820 */
[----:B------:R-:W1:Y:S07]  /*11a80*/  LDSM.16.M88.4 R132, [R178] ;  /* 0x00000000b284783b */ /* 0x000e6e0000000200 */
[C---:B-----5:R-:W-:Y:S01]  /*11a90*/  HMMA.16816.F32.BF16 R4, R152.reuse, R156, R4 ;  /* 0x0000009c9804723c */ /* 0x060fe20000041804 */
[----:B------:R-:W5:Y:S07]  /*11aa0*/  LDSM.16.M88.4 R140, [R177] ;  /* 0x00000000b18c783b */ /* 0x000f6e0000000200 */
[C---:B------:R-:W-:Y:S01]  /*11ab0*/  HMMA.16816.F32.BF16 R8, R152.reuse, R158, R8 ;  /* 0x0000009e9808723c */ /* 0x040fe20000041808 */
[----:B------:R-:W-:Y:S07]  /*11ac0*/  LDSM.16.M88.4 R156, [R192+0xb900] ;  /* 0x00b90000c09c783b */ /* 0x000fee0000000200 */
[C---:B------:R-:W-:Y:S08]  /*11ad0*/  HMMA.16816.F32.BF16 R12, R152.reuse, R136, R12 ;  /* 0x00000088980c723c */ /* 0x040ff0000004180c */
[C---:B------:R-:W-:Y:S01]  /*11ae0*/  HMMA.16816.F32.BF16 R16, R152.reuse, R138, R16 ;  /* 0x0000008a9810723c */ /* 0x040fe20000041810 */
[----:B------:R-:W1:Y:S07]  /*11af0*/  LDSM.16.M88.4 R136, [R176] ;  /* 0x00000000b088783b */ /* 0x000e6e0000000200 */
[C---:B--2---:R-:W-:Y:S08]  /*11b00*/  HMMA.16816.F32.BF16 R20, R152.reuse, R144, R20 ;  /* 0x000000909814723c */ /* 0x044ff00000041814 */
[C---:B------:R-:W-:Y:S01]  /*11b10*/  HMMA.16816.F32.BF16 R24, R152.reuse, R146, R24 ;  /* 0x000000929818723c */ /* 0x040fe20000041818 */
[----:B------:R-:W-:Y:S07]  /*11b20*/  LDSM.16.M88.4 R144, [R193+0x14100] ;  /* 0x01410000c190783b */ /* 0x000fee0000000200 */
[C---:B---3--:R-:W-:Y:S08]  /*11b30*/  HMMA.16816.F32.BF16 R28, R152.reuse, R148, R28 ;  /* 0x00000094981c723c */ /* 0x048ff0000004181c */
[----:B------:R-:W-:Y:S01]  /*11b40*/  HMMA.16816.F32.BF16 R32, R152, R150, R32 ;  /* 0x000000969820723c */ /* 0x000fe20000041820 */
[----:B------:R-:W2:Y:S07]  /*11b50*/  LDSM.16.M88.4 R148, [R192+0xa100] ;  /* 0x00a10000c094783b */ /* 0x000eae0000000200 */
[C---:B------:R-:W-:Y:S01]  /*11b60*/  HMMA.16816.F32.BF16 R4, R160.reuse, R164, R4 ;  /* 0x000000a4a004723c */ /* 0x040fe20000041804 */
[----:B------:R-:W3:Y:S07]  /*11b70*/  LDSM.16.M88.4 R152, [R192+0xa900] ;  /* 0x00a90000c098783b */ /* 0x000eee0000000200 */
[C---:B------:R-:W-:Y:S01]  /*11b80*/  HMMA.16816.F32.BF16 R8, R160.reuse, R166, R8 ;  /* 0x000000a6a008723c */ /* 0x040fe20000041808 */
[----:B------:R-:W-:Y:S07]  /*11b90*/  LDSM.16.M88.4 R164, [R184+0x4000] ;  /* 0x00400000b8a4783b */ /* 0x000fee0000000200 */
[C---:B-1----:R-:W-:Y:S08]  /*11ba0*/  HMMA.16816.F32.BF16 R12, R160.reuse, R132, R12 ;  /* 0x00000084a00c723c */ /* 0x042ff0000004180c */
[C---:B------:R-:W-:Y:S01]  /*11bb0*/  HMMA.16816.F32.BF16 R16, R160.reuse, R134, R16 ;  /* 0x00000086a010723c */ /* 0x040fe20000041810 */
[----:B------:R-:W1:Y:S07]  /*11bc0*/  LDSM.16.M88.4 R132, [R192+0xb100] ;  /* 0x00b10000c084783b */ /* 0x000e6e0000000200 */
[C---:B-----5:R-:W-:Y:S08]  /*11bd0*/  HMMA.16816.F32.BF16 R20, R160.reuse, R140, R20 ;  /* 0x0000008ca014723c */ /* 0x060ff00000041814 */
[C---:B------:R-:W-:Y:S01]  /*11be0*/  HMMA.16816.F32.BF16 R24, R160.reuse, R142, R24 ;  /* 0x0000008ea018723c */ /* 0x040fe20000041818 */
[----:B------:R-:W5:Y:S07]  /*11bf0*/  LDSM.16.M88.4 R140, [R191+0x14100] ;  /* 0x01410000bf8c783b */ /* 0x000f6e0000000200 */
[C---:B------:R-:W-:Y:S08]  /*11c00*/  HMMA.16816.F32.BF16 R28, R160.reuse, R136, R28 ;  /* 0x00000088a01c723c */ /* 0x040ff0000004181c */
[----:B------:R-:W-:Y:S01]  /*11c10*/  HMMA.16816.F32.BF16 R32, R160, R138, R32 ;  /* 0x0000008aa020723c */ /* 0x000fe20000041820 */
[----:B------:R-:W-:Y:S07]  /*11c20*/  LDSM.16.M88.4 R136, [R184+0x5000] ;  /* 0x00500000b888783b */ /* 0x000fee0000000200 */
[C---:B--2---:R-:W-:Y:S08]  /*11c30*/  HMMA.16816.F32.BF16 R4, R144.reuse, R148, R4 ;  /* 0x000000949004723c */ /* 0x044ff00000041804 */
[C---:B------:R-:W-:Y:S08]  /*11c40*/  HMMA.16816.F32.BF16 R8, R144.reuse, R150, R8 ;  /* 0x000000969008723c */ /* 0x040ff00000041808 */
[C---:B---3--:R-:W-:Y:S08]  /*11c50*/  HMMA.16816.F32.BF16 R12, R144.reuse, R152, R12 ;  /* 0x00000098900c723c */ /* 0x048ff0000004180c */
[C---:B------:R-:W-:Y:S08]  /*11c60*/  HMMA.16816.F32.BF16 R16, R144.reuse, R154, R16 ;  /* 0x0000009a9010723c */ /* 0x040ff00000041810 */
[C---:B-1----:R-:W-:Y:S08]  /*11c70*/  HMMA.16816.F32.BF16 R20, R144.reuse, R132, R20 ;  /* 0x000000849014723c */ /* 0x042ff00000041814 */
[C---:B------:R-:W-:Y:S01]  /*11c80*/  HMMA.16816.F32.BF16 R24, R144.reuse, R134, R24 ;  /* 0x000000869018723c */ /* 0x040fe20000041818 */
[----:B------:R-:W1:Y:S07]  /*11c90*/  LDSM.16.M88.4 R132, [R184+0x4800] ;  /* 0x00480000b884783b */ /* 0x000e6e0000000200 */
[C---:B------:R-:W-:Y:S07]  /*11ca0*/  HMMA.16816.F32.BF16 R28, R144.reuse, R156, R28 ;  /* 0x0000009c901c723c */ /* 0x040fee000004181c */
[----:B------:R-:W-:Y:S01]  /*11cb0*/  MOV R157, R174 ;  /* 0x000000ae009d7202 */ /* 0x000fe20000000f00 */
[----:B------:R-:W-:Y:S01]  /*11cc0*/  HMMA.16816.F32.BF16 R32, R144, R158, R32 ;  /* 0x0000009e9020723c */ /* 0x000fe20000041820 */
[----:B------:R-:W-:Y:S01]  /*11cd0*/  LDSM.16.M88.4 R144, [R184+0x5800] ;  /* 0x00580000b890783b */ /* 0x000fe20000000200 */
[----:B------:R-:W-:Y:S04]  /*11ce0*/  DEPBAR.LE SB0, 0x0 ;  /* 0x000080000000791a */ /* 0x000fe80000000000 */
[----:B------:R-:W-:Y:S01]  /*11cf0*/  @P3 SHF.R.U32.HI R157, RZ, c[0x0][0x2cc], R226 ;  /* 0x0000b300ff9d3a19 */ /* 0x000fe200000116e2 */
[----:B------:R-:W-:Y:S01]  /*11d00*/  IMAD R158, R229, R225, 0x1 ;  /* 0x00000001e59e7424 */ /* 0x000fe200078e02e1 */
[C---:B-----5:R-:W-:Y:S03]  /*11d10*/  HMMA.16816.F32.BF16 R4, R140.reuse, R164, R4 ;  /* 0x000000a48c04723c */ /* 0x060fe60000041804 */
[----:B------:R-:W2:Y:S02]  /*11d20*/  SHFL.IDX PT, R156, R157, RZ, 0x1c1f ;  /* 0x001c1fff9d9c7589 */ /* 0x000ea400000e0000 */
[----:B------:R-:W-:Y:S03]  /*11d30*/  IADD3 R158, R172, R158, -R219 ;  /* 0x0000009eac9e7210 */ /* 0x000fe60007ffe8db */
[C---:B------:R-:W-:Y:S03]  /*11d40*/  HMMA.16816.F32.BF16 R8, R140.reuse, R166, R8 ;  /* 0x000000a68c08723c */ /* 0x040fe60000041808 */
[----:B------:R-:W3:Y:S01]  /*11d50*/  SHFL.IDX PT, R0, R157, 0x1, 0x1c1f ;  /* 0x003c1f009d007f89 */ /* 0x000ee200000e0000 */
[----:B------:R-:W-:Y:S04]  /*11d60*/  IMAD.IADD R159, R158, 0x1, -R175 ;  /* 0x000000019e9f7824 */ /* 0x000fe800078e0aaf */
[C---:B-1----:R-:W-:Y:S03]  /*11d70*/  HMMA.16816.F32.BF16 R12, R140.reuse, R132, R12 ;  /* 0x000000848c0c723c */ /* 0x042fe6000004180c */
[----:B------:R-:W-:Y:S05]  /*11d80*/  BAR.SYNC.DEFER_BLOCKING 0x0 ;  /* 0x0000000000007b1d */ /* 0x000fea0000010000 */
[C---:B------:R-:W-:Y:S04]  /*11d90*/  HMMA.16816.F32.BF16 R16, R140.reuse, R134, R16 ;  /* 0x000000868c10723c */ /* 0x040fe80000041810 */
[C---:B--2---:R-:W-:Y:S04]  /*11da0*/  IADD3 R132, R159.reuse, R156, RZ ;  /* 0x0000009c9f847210 */ /* 0x044fe80007ffe0ff */
[C---:B------:R-:W-:Y:S03]  /*11db0*/  HMMA.16816.F32.BF16 R20, R140.reuse, R136, R20 ;  /* 0x000000888c14723c */ /* 0x040fe60000041814 */
[C---:B------:R-:W-:Y:S01]  /*11dc0*/  ISETP.GT.AND P0, PT, R132.reuse, RZ, PT ;  /* 0x000000ff8400720c */ /* 0x040fe20003f04270 */
[----:B---3--:R-:W-:Y:S01]  /*11dd0*/  IMAD.IADD R0, R159, 0x1, R0 ;  /* 0x000000019f007824 */ /* 0x008fe200078e0200 */
[----:B------:R-:W-:Y:S02]  /*11de0*/  ISETP.GT.AND P2, PT, R132, 0x1, PT ;  /* 0x000000018400780c */ /* 0x000fe40003f44270 */
[----:B------:R-:W-:Y:S01]  /*11df0*/  FSEL R134, R4, -INF , P0 ;  /* 0xff80000004867808 */ /* 0x000fe20000000000 */
[C---:B------:R-:W-:Y:S03]  /*11e00*/  HMMA.16816.F32.BF16 R24, R140.reuse, R138, R24 ;  /* 0x0000008a8c18723c */ /* 0x040fe60000041818 */
[C---:B------:R-:W-:Y:S02]  /*11e10*/  ISETP.GT.AND P1, PT, R0.reuse, RZ, PT ;  /* 0x000000ff0000720c */ /* 0x040fe40003f24270 */
[----:B------:R-:W-:Y:S02]  /*11e20*/  ISETP.GT.AND P0, PT, R0, 0x1, PT ;  /* 0x000000010000780c */ /* 0x000fe40003f04270 */
[----:B------:R-:W-:Y:S01]  /*11e30*/  FSEL R161, R6, -INF , P1 ;  /* 0xff80000006a17808 */ /* 0x000fe20000800000 */
[C---:B------:R-:W-:Y:S03]  /*11e40*/  HMMA.16816.F32.BF16 R28, R140.reuse, R144, R28 ;  /* 0x000000908c1c723c */ /* 0x040fe6000004181c */
[----:B------:R-:W-:Y:S02]  /*11e50*/  ISETP.GT.AND P1, PT, R0, 0x8, PT ;  /* 0x000000080000780c */ /* 0x000fe40003f24270 */
[----:B------:R-:W-:Y:S02]  /*11e60*/  FSEL R135, R7, -INF , P0 ;  /* 0xff80000007877808 */ /* 0x000fe40000000000 */
[----:B------:R-:W-:Y:S01]  /*11e70*/  FSEL R163, R5, -INF , P2 ;  /* 0xff80000005a37808 */ /* 0x000fe20001000000 */
[----:B------:R-:W-:Y:S03]  /*11e80*/  HMMA.16816.F32.BF16 R32, R140, R146, R32 ;  /* 0x000000928c20723c */ /* 0x000fe60000041820 */
[C---:B------:R-:W-:Y:S02]  /*11e90*/  ISETP.GT.AND P2, PT, R132.reuse, 0x9, PT ;  /* 0x000000098400780c */ /* 0x040fe40003f44270 */
[C---:B------:R-:W-:Y:S02]  /*11ea0*/  ISETP.GT.AND P0, PT, R132.reuse, 0x8, PT ;  /* 0x000000088400780c */ /* 0x040fe40003f04270 */
[----:B------:R-:W-:Y:S02]  /*11eb0*/  ISETP.GT.AND P3, PT, R132, 0x28, PT ;  /* 0x000000288400780c */ /* 0x000fe40003f64270 */
[----:B------:R-:W-:Y:S02]  /*11ec0*/  FSEL R156, R8, -INF , P0 ;  /* 0xff800000089c7808 */ /* 0x000fe40000000000 */
[----:B------:R-:W-:Y:S02]  /*11ed0*/  ISETP.GT.AND P0, PT, R0, 0x9, PT ;  /* 0x000000090000780c */ /* 0x000fe40003f04270 */
[----:B------:R-:W-:Y:S02]  /*11ee0*/  FSEL R8, R9, -INF , P2 ;  /* 0xff80000009087808 */ /* 0x000fe40001000000 */
[----:B------:R-:W-:Y:S02]  /*11ef0*/  FSEL R9, R10, -INF , P1 ;  /* 0xff8000000a097808 */ /* 0x000fe40000800000 */
[----:B------:R-:W-:Y:S02]  /*11f00*/  FMNMX.FTZ R10, R134, R3, !PT ;  /* 0x00000003860a7209 */ /* 0x000fe40007810000 */
[----:B------:R-:W-:Y:S02]  /*11f10*/  ISETP.GT.AND P2, PT, R132, 0x11, PT ;  /* 0x000000118400780c */ /* 0x000fe40003f44270 */
[----:B------:R-:W-:Y:S02]  /*11f20*/  FMNMX.FTZ R133, R163, R10, !PT ;  /* 0x0000000aa3857209 */ /* 0x000fe40007810000 */
[----:B------:R-:W-:Y:S02]  /*11f30*/  FSEL R11, R11, -INF , P0 ;  /* 0xff8000000b0b7808 */ /* 0x000fe40000000000 */
[----:B------:R-:W-:Y:S02]  /*11f40*/  FSEL R231, R13, -INF , P2 ;  /* 0xff8000000de77808 */ /* 0x000fe40001000000 */
[----:B------:R-:W-:Y:S02]  /*11f50*/  FMNMX.FTZ R13, R156, R133, !PT ;  /* 0x000000859c0d7209 */ /* 0x000fe40007810000 */
[----:B------:R-:W-:Y:S02]  /*11f60*/  ISETP.GT.AND P0, PT, R132, 0x10, PT ;  /* 0x000000108400780c */ /* 0x000fe40003f04270 */
[----:B------:R-:W-:Y:S02]  /*11f70*/  FMNMX.FTZ R13, R8, R13, !PT ;  /* 0x0000000d080d7209 */ /* 0x000fe40007810000 */
[----:B------:R-:W-:Y:S02]  /*11f80*/  FSEL R168, R12, -INF , P0 ;  /* 0xff8000000ca87808 */ /* 0x000fe40000000000 */
[C---:B------:R-:W-:Y:S02]  /*11f90*/  ISETP.GT.AND P0, PT, R0.reuse, 0x11, PT ;  /* 0x000000110000780c */ /* 0x040fe40003f04270 */
[----:B------:R-:W-:Y:S02]  /*11fa0*/  ISETP.GT.AND P1, PT, R0, 0x10, PT ;  /* 0x000000100000780c */ /* 0x000fe40003f24270 */
[----:B------:R-:W-:Y:S02]  /*11fb0*/  FSEL R233, R15, -INF , P0 ;  /* 0xff8000000fe97808 */ /* 0x000fe40000000000 */
[----:B------:R-:W-:Y:S02]  /*11fc0*/  FMNMX.FTZ R10, R168, R13, !PT ;  /* 0x0000000da80a7209 */ /* 0x000fe40007810000 */
[----:B------:R-:W-:Y:S02]  /*11fd0*/  ISETP.GT.AND P0, PT, R132, 0x18, PT ;  /* 0x000000188400780c */ /* 0x000fe40003f04270 */
[----:B------:R-:W-:Y:S02]  /*11fe0*/  FSEL R170, R14, -INF , P1 ;  /* 0xff8000000eaa7808 */ /* 0x000fe40000800000 */
[----:B------:R-:W-:Y:S02]  /*11ff0*/  ISETP.GT.AND P1, PT, R0, 0x18, PT ;  /* 0x000000180000780c */ /* 0x000fe40003f24270 */
[----:B------:R-:W-:Y:S02]  /*12000*/  ISETP.GT.AND P2, PT, R132, 0x19, PT ;  /* 0x000000198400780c */ /* 0x000fe40003f44270 */
[----:B------:R-:W-:Y:S02]  /*12010*/  FSEL R234, R16, -INF , P0 ;  /* 0xff80000010ea7808 */ /* 0x000fe40000000000 */
[----:B------:R-:W-:Y:S02]  /*12020*/  FMNMX.FTZ R13, R231, R10, !PT ;  /* 0x0000000ae70d7209 */ /* 0x000fe40007810000 */
[----:B----4-:R-:W-:Y:S02]  /*12030*/  FSEL R236, R18, -INF , P1 ;  /* 0xff80000012ec7808 */ /* 0x010fe40000800000 */
[----:B------:R-:W-:Y:S02]  /*12040*/  ISETP.GT.AND P0, PT, R0, 0x19, PT ;  /* 0x000000190000780c */ /* 0x000fe40003f04270 */
[----:B------:R-:W-:Y:S02]  /*12050*/  FSEL R235, R17, -INF , P2 ;  /* 0xff80000011eb7808 */ /* 0x000fe40001000000 */
[----:B------:R-:W-:Y:S02]  /*12060*/  FMNMX.FTZ R10, R234, R13, !PT ;  /* 0x0000000dea0a7209 */ /* 0x000fe40007810000 */
[----:B------:R-:W-:Y:S02]  /*12070*/  ISETP.GT.AND P1, PT, R132, 0x20, PT ;  /* 0x000000208400780c */ /* 0x000fe40003f24270 */
[----:B------:R-:W-:Y:S02]  /*12080*/  FMNMX.FTZ R12, R161, R2, !PT ;  /* 0x00000002a10c7209 */ /* 0x000fe40007810000 */
[----:B------:R-:W-:Y:S02]  /*12090*/  FSEL R238, R20, -INF , P1 ;  /* 0xff80000014ee7808 */ /* 0x000fe40000800000 */
[----:B------:R-:W-:Y:S02]  /*120a0*/  FSEL R237, R19, -INF , P0 ;  /* 0xff80000013ed7808 */ /* 0x000fe40000000000 */
[----:B------:R-:W-:Y:S02]  /*120b0*/  ISETP.GT.AND P0, PT, R132, 0x21, PT ;  /* 0x000000218400780c */ /* 0x000fe40003f04270 */
[----:B------:R-:W-:Y:S02]  /*120c0*/  FMNMX.FTZ R13, R235, R10, !PT ;  /* 0x0000000aeb0d7209 */ /* 0x000fe40007810000 */
[----:B------:R-:W-:Y:S02]  /*120d0*/  FMNMX.FTZ R12, R135, R12, !PT ;  /* 0x0000000c870c7209 */ /* 0x000fe40007810000 */
[----:B------:R-:W-:Y:S02]  /*120e0*/  FSEL R251, R21, -INF , P0 ;  /* 0xff80000015fb7808 */ /* 0x000fe40000000000 */
[----:B------:R-:W-:Y:S02]  /*120f0*/  FMNMX.FTZ R12, R9, R12, !PT ;  /* 0x0000000c090c7209 */ /* 0x000fe40007810000 */
[----:B------:R-:W-:Y:S02]  /*12100*/  FMNMX.FTZ R10, R238, R13, !PT ;  /* 0x0000000dee0a7209 */ /* 0x000fe40007810000 */
[----:B------:R-:W-:Y:S02]  /*12110*/  FSEL R245, R24, -INF , P3 ;  /* 0xff80000018f57808 */ /* 0x000fe40001800000 */
[----:B------:R-:W-:Y:S02]  /*12120*/  FMNMX.FTZ R13, R11, R12, !PT ;  /* 0x0000000c0b0d7209 */ /* 0x000fe40007810000 */
[C---:B------:R-:W-:Y:S02]  /*12130*/  ISETP.GT.AND P1, PT, R132.reuse, 0x29, PT ;  /* 0x000000298400780c */ /* 0x040fe40003f24270 */
[----:B------:R-:W-:Y:S02]  /*12140*/  FMNMX.FTZ R10, R251, R10, !PT ;  /* 0x0000000afb0a7209 */ /* 0x000fe40007810000 */
[----:B------:R-:W-:Y:S02]  /*12150*/  FSEL R241, R25, -INF , P1 ;  /* 0xff80000019f17808 */ /* 0x000fe40000800000 */
[----:B------:R-:W-:Y:S02]  /*12160*/  ISETP.GT.AND P0, PT, R132, 0x30, PT ;  /* 0x000000308400780c */ /* 0x000fe40003f04270 */
[----:B------:R-:W-:Y:S02]  /*12170*/  FMNMX.FTZ R12, R170, R13, !PT ;  /* 0x0000000daa0c7209 */ /* 0x000fe40007810000 */
[----:B------:R-:W-:Y:S02]  /*12180*/  FMNMX.FTZ R10, R245, R10, !PT ;  /* 0x0000000af50a7209 */ /* 0x000fe40007810000 */
[----:B------:R-:W-:Y:S02]  /*12190*/  FSEL R217, R28, -INF , P0 ;  /* 0xff8000001cd97808 */ /* 0x000fe40000000000 */
[----:B------:R-:W-:Y:S02]  /*121a0*/  FMNMX.FTZ R10, R241, R10, !PT ;  /* 0x0000000af10a7209 */ /* 0x000fe40007810000 */
[----:B------:R-:W-:Y:S02]  /*121b0*/  FMNMX.FTZ R13, R233, R12, !PT ;  /* 0x0000000ce90d7209 */ /* 0x000fe40007810000 */
[----:B------:R-:W-:Y:S02]  /*121c0*/  ISETP.GT.AND P2, PT, R0, 0x20, PT ;  /* 0x000000200000780c */ /* 0x000fe40003f44270 */
[----:B------:R-:W-:Y:S02]  /*121d0*/  FMNMX.FTZ R12, R217, R10, !PT ;  /* 0x0000000ad90c7209 */ /* 0x000fe40007810000 */
[----:B------:R-:W-:Y:S02]  /*121e0*/  FMNMX.FTZ R10, R236, R13, !PT ;  /* 0x0000000dec0a7209 */ /* 0x000fe40007810000 */
[----:B------:R-:W-:Y:S02]  /*121f0*/  ISETP.GT.AND P3, PT, R132, 0x31, PT ;  /* 0x000000318400780c */ /* 0x000fe40003f64270 */
[----:B------:R-:W-:Y:S02]  /*12200*/  FSEL R249, R22, -INF , P2 ;  /* 0xff80000016f97808 */ /* 0x000fe40001000000 */
[----:B------:R-:W-:Y:S02]  /*12210*/  ISETP.GT.AND P1, PT, R132, 0x39, PT ;  /* 0x000000398400780c */ /* 0x000fe40003f24270 */
[----:B------:R-:W-:Y:S02]  /*12220*/  ISETP.GT.AND P0, PT, R0, 0x21, PT ;  /* 0x000000210000780c */ /* 0x000fe40003f04270 */
[----:B------:R-:W-:Y:S02]  /*12230*/  FMNMX.FTZ R10, R237, R10, !PT ;  /* 0x0000000aed0a7209 */ /* 0x000fe40007810000 */
[----:B------:R-:W-:Y:S02]  /*12240*/  FSEL R169, R29, -INF , P3 ;  /* 0xff8000001da97808 */ /* 0x000fe40001800000 */
[----:B------:R-:W-:Y:S02]  /*12250*/  ISETP.GT.AND P2, PT, R132, 0x38, PT ;  /* 0x000000388400780c */ /* 0x000fe40003f44270 */
[----:B------:R-:W-:Y:S02]  /*12260*/  FSEL R157, R33, -INF , P1 ;  /* 0xff800000219d7808 */ /* 0x000fe40000800000 */
[----:B------:R-:W-:Y:S02]  /*12270*/  FSEL R247, R23, -INF , P0 ;  /* 0xff80000017f77808 */ /* 0x000fe40000000000 */
        /* <DEDUP_REMOVED lines=8> */
[----:B------:R-:W-:Y:S02]  /*12300*/  ISETP.GE.AND P2, PT, R229, 0x1, PT ;  /* 0x00000001e500780c */ /* 0x000fe40003f46270 */
[----:B------:R-:W-:Y:S02]  /*12310*/  ISETP.GT.AND P1, PT, R0, 0x30, PT ;  /* 0x000000300000780c */ /* 0x000fe40003f24270 */
[----:B------:R-:W-:Y:S02]  /*12320*/  FSEL R239, R27, -INF , P0 ;  /* 0xff8000001bef7808 */ /* 0x000fe40000000000 */
[----:B------:R-:W-:Y:S02]  /*12330*/  FMNMX.FTZ R14, R243, R14, !PT ;  /* 0x0000000ef30e7209 */ /* 0x000fe40007810000 */
[----:B------:R-:W-:Y:S02]  /*12340*/  FMNMX.FTZ R19, R157, R12, !PT ;  /* 0x0000000c9d137209 */ /* 0x000fe40007810000 */
[----:B------:R-:W-:Y:S02]  /*12350*/  FSEL R171, R30, -INF , P1 ;  /* 0xff8000001eab7808 */ /* 0x000fe40000800000 */
[C---:B------:R-:W-:Y:S01]  /*12360*/  ISETP.GT.AND P0, PT, R0.reuse, 0x31, PT ;  /* 0x000000310000780c */ /* 0x040fe20003f04270 */
[----:B------:R-:W1:Y:S01]  /*12370*/  SHFL.BFLY PT, R10, R19, 0x2, 0x1f ;  /* 0x0c401f00130a7f89 */ /* 0x000e6200000e0000 */
[----:B------:R-:W-:Y:S02]  /*12380*/  FMNMX.FTZ R14, R239, R14, !PT ;  /* 0x0000000eef0e7209 */ /* 0x000fe40007810000 */
[----:B------:R-:W-:Y:S02]  /*12390*/  FSEL R167, R31, -INF , P0 ;  /* 0xff8000001fa77808 */ /* 0x000fe40000000000 */
[----:B------:R-:W-:Y:S02]  /*123a0*/  ISETP.GT.AND P1, PT, R0, 0x38, PT ;  /* 0x000000380000780c */ /* 0x000fe40003f24270 */
[----:B------:R-:W-:Y:S02]  /*123b0*/  FMNMX.FTZ R14, R171, R14, !PT ;  /* 0x0000000eab0e7209 */ /* 0x000fe40007810000 */
[----:B------:R-:W-:Y:S02]  /*123c0*/  IADD3 R12, R229, -0x1, RZ ;  /* 0xffffffffe50c7810 */ /* 0x000fe40007ffe0ff */
[----:B------:R-:W-:Y:S02]  /*123d0*/  FSEL R159, R34, -INF , P1 ;  /* 0xff800000229f7808 */ /* 0x000fe40000800000 */
[----:B------:R-:W-:Y:S01]  /*123e0*/  FMNMX.FTZ R14, R167, R14, !PT ;  /* 0x0000000ea70e7209 */ /* 0x000fe20007810000 */
[----:B------:R-:W-:Y:S01]  /*123f0*/  @P2 IMAD.WIDE.U32 R16, R12, c[0x0][0x1e0], RZ ;  /* 0x000078000c102a25 */ /* 0x000fe200078e00ff */
[----:B------:R-:W-:Y:S02]  /*12400*/  ISETP.GT.AND P0, PT, R0, 0x39, PT ;  /* 0x000000390000780c */ /* 0x000fe40003f04270 */
[----:B------:R-:W-:Y:S02]  /*12410*/  @P2 SHF.R.S32.HI R13, RZ, 0x1f, R12 ;  /* 0x0000001fff0d2819 */ /* 0x000fe4000001140c */
[----:B------:R-:W-:Y:S02]  /*12420*/  FMNMX.FTZ R4, R159, R14, !PT ;  /* 0x0000000e9f047209 */ /* 0x000fe40007810000 */
[----:B------:R-:W-:Y:S01]  /*12430*/  FSEL R133, R35, -INF , P0 ;  /* 0xff80000023857808 */ /* 0x000fe20000000000 */
[----:B------:R-:W-:Y:S01]  /*12440*/  @P2 IMAD R13, R13, c[0x0][0x1e0], RZ ;  /* 0x000078000d0d2a24 */ /* 0x000fe200078e02ff */
[----:B------:R-:W-:Y:S02]  /*12450*/  @P2 SHF.L.U32 R15, R16, 0x6, RZ ;  /* 0x00000006100f2819 */ /* 0x000fe400000006ff */
[----:B------:R-:W-:Y:S01]  /*12460*/  FMNMX.FTZ R0, R133, R4, !PT ;  /* 0x0000000485007209 */ /* 0x000fe20007810000 */
[----:B------:R-:W-:Y:S01]  /*12470*/  @P2 IMAD R13, R12, c[0x0][0x1e4], R13 ;  /* 0x000079000c0d2a24 */ /* 0x000fe200078e020d */
[----:B-1----:R-:W-:Y:S03]  /*12480*/  FMNMX.FTZ R19, R19, R10, !PT ;  /* 0x0000000a13137209 */ /* 0x002fe60007810000 */
[----:B------:R-:W1:Y:S01]  /*12490*/  SHFL.BFLY PT, R5, R0, 0x2, 0x1f ;  /* 0x0c401f0000057f89 */ /* 0x000e6200000e0000 */
[----:B------:R-:W-:Y:S01]  /*124a0*/  @P2 IMAD.IADD R13, R17, 0x1, R13 ;  /* 0x00000001110d2824 */ /* 0x000fe200078e020d */
[----:B------:R-:W-:Y:S04]  /*124b0*/  @P2 IADD3 R17, P0, R15, R208, RZ ;  /* 0x000000d00f112210 */ /* 0x000fe80007f1e0ff */
[----:B------:R-:W-:Y:S02]  /*124c0*/  @P2 SHF.L.U64.HI R23, R16, 0x6, R13 ;  /* 0x0000000610172819 */ /* 0x000fe4000001020d */
[----:B------:R-:W-:Y:S01]  /*124d0*/  @P2 LEA R24, P1, R17, c[0x0][0x1c8], 0x1 ;  /* 0x0000720011182a11 */ /* 0x000fe200078208ff */
[----:B------:R-:W2:Y:S01]  /*124e0*/  SHFL.BFLY PT, R14, R19, 0x1, 0x1f ;  /* 0x0c201f00130e7f89 */ /* 0x000ea200000e0000 */
[----:B------:R-:W-:Y:S02]  /*124f0*/  @P2 IADD3.X R10, R23, R213, RZ, P0, !PT ;  /* 0x000000d5170a2210 */ /* 0x000fe400007fe4ff */
[----:B------:R-:W-:Y:S02]  /*12500*/  @P2 IADD3 R13, P0, R15, R224, RZ ;  /* 0x000000e00f0d2210 */ /* 0x000fe40007f1e0ff */
[----:B------:R-:W-:Y:S02]  /*12510*/  @P2 LEA.HI.X R25, R17, c[0x0][0x1cc], R10, 0x1, P1 ;  /* 0x0000730011192a11 */ /* 0x000fe400008f0c0a */
[----:B------:R-:W-:Y:S01]  /*12520*/  @P2 LEA R12, P1, R13, c[0x0][0x1c8], 0x1 ;  /* 0x000072000d0c2a11 */ /* 0x000fe200078208ff */
[----:B------:R-:W-:Y:S01]  /*12530*/  @P2 IMAD.X R10, R23, 0x1, R223, P0 ;  /* 0x00000001170a2824 */ /* 0x000fe200000e06df */
[----:B------:R-:W-:Y:S01]  /*12540*/  @P2 IADD3 R17, P0, R15, R220, RZ ;  /* 0x000000dc0f112210 */ /* 0x000fe20007f1e0ff */
[----:B------:R3:W-:Y:S03]  /*12550*/  @P2 LDGSTS.E.BYPASS.LTC128B.128 [R206+0x6100], [R24.64], !P5 ;  /* 0x0610000018ce2fae */ /* 0x0007e6000e901d46 */
[----:B------:R-:W-:Y:S02]  /*12560*/  @P2 LEA.HI.X R13, R13, c[0x0][0x1cc], R10, 0x1, P1 ;  /* 0x000073000d0d2a11 */ /* 0x000fe400008f0c0a */
[----:B------:R-:W-:Y:S02]  /*12570*/  @P2 IADD3.X R10, R23, R228, RZ, P0, !PT ;  /* 0x000000e4170a2210 */ /* 0x000fe400007fe4ff */
[----:B------:R-:W-:Y:S01]  /*12580*/  @P2 IADD3 R15, P0, R202, R15, RZ ;  /* 0x0000000fca0f2210 */ /* 0x000fe20007f1e0ff */
[----:B------:R4:W-:Y:S01]  /*12590*/  @P2 LDGSTS.E.BYPASS.LTC128B.128 [R206+0x8100], [R12.64], !P6 ;  /* 0x081000000cce2fae */ /* 0x0009e2000f101d46 */
[----:B------:R-:W-:Y:S02]  /*125a0*/  @P2 LEA R20, P1, R17, c[0x0][0x1c8], 0x1 ;  /* 0x0000720011142a11 */ /* 0x000fe400078208ff */
[----:B-1----:R-:W-:Y:S01]  /*125b0*/  FMNMX.FTZ R5, R0, R5, !PT ;  /* 0x0000000500057209 */ /* 0x002fe20007810000 */
[----:B------:R-:W-:Y:S01]  /*125c0*/  @P2 IMAD.X R23, R201, 0x1, R23, P0 ;  /* 0x00000001c9172824 */ /* 0x000fe200000e0617 */
[----:B------:R-:W-:Y:S02]  /*125d0*/  @P2 LEA.HI.X R21, R17, c[0x0][0x1cc], R10, 0x1, P1 ;  /* 0x0000730011152a11 */ /* 0x000fe400008f0c0a */
[----:B------:R-:W-:Y:S01]  /*125e0*/  @P2 IADD3 R17, P3, R15, R208, RZ ;  /* 0x000000d00f112210 */ /* 0x000fe20007f7e0ff */
[----:B------:R-:W1:Y:S01]  /*125f0*/  SHFL.BFLY PT, R132, R5, 0x1, 0x1f ;  /* 0x0c201f0005847f89 */ /* 0x000e6200000e0000 */
[----:B--2---:R-:W-:Y:S02]  /*12600*/  FMNMX.FTZ R0, R19, R14, !PT ;  /* 0x0000000e13007209 */ /* 0x004fe40007810000 */
[----:B------:R-:W-:Y:S02]  /*12610*/  @P2 LEA R18, P0, R17, c[0x0][0x1c8], 0x1 ;  /* 0x0000720011122a11 */ /* 0x000fe400078008ff */
[----:B------:R-:W-:Y:S01]  /*12620*/  @P2 IADD3.X R10, R23, R213, RZ, P3, !PT ;  /* 0x000000d5170a2210 */ /* 0x000fe20001ffe4ff */
[C---:B------:R-:W-:Y:S01]  /*12630*/  FMUL.FTZ R166, R0.reuse, c[0x0][0x2d0] ;  /* 0x0000b40000a67a20 */ /* 0x040fe20000410000 */
[----:B------:R-:W-:Y:S01]  /*12640*/  FSETP.NEU.FTZ.AND P1, PT, R0, -INF , PT ;  /* 0xff8000000000780b */ /* 0x000fe20003f3d000 */
[----:B------:R2:W-:Y:S01]  /*12650*/  @P2 LDGSTS.E.BYPASS.LTC128B.128 [R206+0xa100], [R20.64], !P4 ;  /* 0x0a10000014ce2fae */ /* 0x0005e2000e101d46 */
[----:B------:R-:W-:Y:S02]  /*12660*/  @P2 LEA.HI.X R19, R17, c[0x0][0x1cc], R10, 0x1, P0 ;  /* 0x0000730011132a11 */ /* 0x000fe400000f0c0a */
[----:B------:R-:W-:Y:S02]  /*12670*/  @P2 IADD3 R17, P0, R15, R224, RZ ;  /* 0x000000e00f112210 */ /* 0x000fe40007f1e0ff */
[----:B------:R-:W-:Y:S02]  /*12680*/  FSEL R166, R166, RZ, P1 ;  /* 0x000000ffa6a67208 */ /* 0x000fe40000800000 */
[----:B------:R-:W-:Y:S01]  /*12690*/  FSEL R4, R0, RZ, P1 ;  /* 0x000000ff00047208 */ /* 0x000fe20000800000 */
[----:B------:R-:W-:Y:S01]  /*126a0*/  @P2 IMAD.X R10, R23, 0x1, R223, P0 ;  /* 0x00000001170a2824 */ /* 0x000fe200000e06df */
[C---:B------:R-:W-:Y:S01]  /*126b0*/  @P2 LEA R16, P0, R17.reuse, c[0x0][0x1c8], 0x1 ;  /* 0x0000720011102a11 */ /* 0x040fe200078008ff */
[----:B------:R5:W-:Y:S01]  /*126c0*/  @P2 LDGSTS.E.BYPASS.LTC128B.128 [R206+0x7100], [R18.64], !P5 ;  /* 0x0710000012ce2fae */ /* 0x000be2000e901d46 */
[----:B------:R-:W-:Y:S02]  /*126d0*/  FFMA.FTZ R164, R156, c[0x0][0x2d0], -R166 ;  /* 0x0000b4009ca47a23 */ /* 0x000fe400000108a6 */
[----:B------:R-:W-:Y:S01]  /*126e0*/  @P2 LEA.HI.X R17, R17, c[0x0][0x1cc], R10, 0x1, P0 ;  /* 0x0000730011112a11 */ /* 0x000fe200000f0c0a */
[----:B------:R-:W-:Y:S01]  /*126f0*/  FADD.FTZ R4, -R4, R3 ;  /* 0x0000000304047221 */ /* 0x000fe20000010100 */
[----:B------:R-:W-:Y:S01]  /*12700*/  @P2 IADD3 R15, P0, R15, R220, RZ ;  /* 0x000000dc0f0f2210 */ /* 0x000fe20007f1e0ff */
[--C-:B------:R-:W-:Y:S01]  /*12710*/  FFMA.FTZ R165, R134, c[0x0][0x2d0], -R166.reuse ;  /* 0x0000b40086a57a23 */ /* 0x100fe200000108a6 */
[----:B-1----:R-:W-:Y:S01]  /*12720*/  FMNMX.FTZ R132, R5, R132, !PT ;  /* 0x0000008405847209 */ /* 0x002fe20007810000 */
[----:B------:R1:W-:Y:S01]  /*12730*/  @P2 LDGSTS.E.BYPASS.LTC128B.128 [R206+0x9100], [R16.64], !P6 ;  /* 0x0910000010ce2fae */ /* 0x0003e2000f101d46 */
[----:B------:R-:W-:Y:S01]  /*12740*/  @P2 IADD3.X R10, R23, R228, RZ, P0, !PT ;  /* 0x000000e4170a2210 */ /* 0x000fe200007fe4ff */
[--C-:B------:R-:W-:Y:S01]  /*12750*/  FFMA.FTZ R134, R163, c[0x0][0x2d0], -R166.reuse ;  /* 0x0000b400a3867a23 */ /* 0x100fe200000108a6 */
[C---:B------:R-:W-:Y:S01]  /*12760*/  @P2 LEA R26, P0, R15.reuse, c[0x0][0x1c8], 0x1 ;  /* 0x000072000f1a2a11 */ /* 0x040fe200078008ff */
[----:B------:R-:W-:Y:S01]  /*12770*/  FMUL.FTZ R156, R132, c[0x0][0x2d0] ;  /* 0x0000b400849c7a20 */ /* 0x000fe20000410000 */
[----:B------:R-:W-:Y:S01]  /*12780*/  MUFU.EX2 R165, R165 ;  /* 0x000000a500a57308 */ /* 0x000fe20000000800 */
[----:B------:R-:W-:Y:S01]  /*12790*/  FFMA.FTZ R163, R8, c[0x0][0x2d0], -R166 ;  /* 0x0000b40008a37a23 */ /* 0x000fe200000108a6 */
[----:B------:R-:W-:Y:S01]  /*127a0*/  @P2 LEA.HI.X R27, R15, c[0x0][0x1cc], R10, 0x1, P0 ;  /* 0x000073000f1b2a11 */ /* 0x000fe200000f0c0a */
[----:B------:R-:W-:Y:S01]  /*127b0*/  FMUL.FTZ R3, R4, c[0x0][0x2d0] ;  /* 0x0000b40004037a20 */ /* 0x000fe20000410000 */
[----:B------:R-:W-:Y:S01]  /*127c0*/  FSETP.NEU.FTZ.AND P0, PT, R132, -INF , PT ;  /* 0xff8000008400780b */ /* 0x000fe20003f1d000 */
[--C-:B------:R-:W-:Y:S02]  /*127d0*/  FFMA.FTZ R168, R168, c[0x0][0x2d0], -R166.reuse ;  /* 0x0000b400a8a87a23 */ /* 0x100fe400000108a6 */
[----:B------:R1:W-:Y:S01]  /*127e0*/  @P2 LDGSTS.E.BYPASS.LTC128B.128 [R206+0xb100], [R26.64], !P4 ;  /* 0x0b1000001ace2fae */ /* 0x0003e2000e101d46 */
[----:B------:R-:W-:Y:S01]  /*127f0*/  FSEL R5, R132, RZ, P0 ;  /* 0x000000ff84057208 */ /* 0x000fe20000000000 */
[--C-:B------:R-:W-:Y:S01]  /*12800*/  FFMA.FTZ R231, R231, c[0x0][0x2d0], -R166.reuse ;  /* 0x0000b400e7e77a23 */ /* 0x100fe200000108a6 */
[----:B------:R-:W-:Y:S01]  /*12810*/  FSEL R156, R156, RZ, P0 ;  /* 0x000000ff9c9c7208 */ /* 0x000fe20000000000 */
[----:B------:R-:W1:Y:S01]  /*12820*/  MUFU.EX2 R134, R134 ;  /* 0x0000008600867308 */ /* 0x000e620000000800 */
[----:B------:R-:W-:Y:S01]  /*12830*/  FFMA.FTZ R234, R234, c[0x0][0x2d0], -R166 ;  /* 0x0000b400eaea7a23 */ /* 0x000fe200000108a6 */
[----:B------:R-:W-:Y:S01]  /*12840*/  ISETP.GT.AND P0, PT, R229, R230, PT ;  /* 0x000000e6e500720c */ /* 0x000fe20003f04270 */
[----:B------:R-:W-:Y:S01]  /*12850*/  FADD.FTZ R5, -R5, R2 ;  /* 0x0000000205057221 */ /* 0x000fe20000010100 */
[----:B----4-:R-:W4:Y:S01]  /*12860*/  LDSM.16.MT88.4 R12, [R195+0x100] ;  /* 0x00010000c30c783b */ /* 0x010f220000004200 */
[--C-:B------:R-:W-:Y:S02]  /*12870*/  FFMA.FTZ R162, R161, c[0x0][0x2d0], -R156.reuse ;  /* 0x0000b400a1a27a23 */ /* 0x100fe4000001089c */
[--C-:B------:R-:W-:Y:S02]  /*12880*/  FFMA.FTZ R161, R135, c[0x0][0x2d0], -R156.reuse ;  /* 0x0000b40087a17a23 */ /* 0x100fe4000001089c */
[--C-:B------:R-:W-:Y:S01]  /*12890*/  FFMA.FTZ R160, R9, c[0x0][0x2d0], -R156.reuse ;  /* 0x0000b40009a07a23 */ /* 0x100fe2000001089c */
[----:B------:R-:W-:Y:S01]  /*128a0*/  MUFU.EX2 R164, R164 ;  /* 0x000000a400a47308 */ /* 0x000fe20000000800 */
[--C-:B------:R-:W-:Y:S01]  /*128b0*/  FFMA.FTZ R135, R11, c[0x0][0x2d0], -R156.reuse ;  /* 0x0000b4000b877a23 */ /* 0x100fe2000001089c */
[----:B--2---:R-:W2:Y:S01]  /*128c0*/  LDSM.16.MT88.4 R20, [R190+0x100] ;  /* 0x00010000be14783b */ /* 0x004ea20000004200 */
[----:B------:R-:W-:Y:S02]  /*128d0*/  FMUL.FTZ R2, R5, c[0x0][0x2d0] ;  /* 0x0000b40005027a20 */ /* 0x000fe40000410000 */
[--C-:B------:R-:W-:Y:S02]  /*128e0*/  FFMA.FTZ R170, R170, c[0x0][0x2d0], -R156.reuse ;  /* 0x0000b400aaaa7a23 */ /* 0x100fe4000001089c */
[----:B------:R-:W-:Y:S02]  /*128f0*/  FFMA.FTZ R233, R233, c[0x0][0x2d0], -R156 ;  /* 0x0000b400e9e97a23 */ /* 0x000fe4000001089c */
[----:B------:R-:W-:Y:S01]  /*12900*/  FFMA.FTZ R235, R235, c[0x0][0x2d0], -R166 ;  /* 0x0000b400ebeb7a23 */ /* 0x000fe200000108a6 */
[----:B------:R-:W3:Y:S01]  /*12910*/  MUFU.EX2 R163, R163 ;  /* 0x000000a300a37308 */ /* 0x000ee20000000800 */
[----:B------:R-:W2:Y:S01]  /*12920*/  LDSM.16.MT88.4 R28, [R189+0x100] ;  /* 0x00010000bd1c783b */ /* 0x000ea20000004200 */
[--C-:B------:R-:W-:Y:S01]  /*12930*/  FFMA.FTZ R236, R236, c[0x0][0x2d0], -R156.reuse ;  /* 0x0000b400ecec7a23 */ /* 0x100fe2000001089c */
[----:B-1----:R-:W-:Y:S01]  /*12940*/  F2FP.BF16.PACK_AB R136, R134, R165 ;  /* 0x000000a58688723e */ /* 0x002fe200000010ff */
[----:B------:R-:W-:Y:S02]  /*12950*/  FFMA.FTZ R237, R237, c[0x0][0x2d0], -R156 ;  /* 0x0000b400eded7a23 */ /* 0x000fe4000001089c */
[--C-:B------:R-:W-:Y:S03]  /*12960*/  FFMA.FTZ R238, R238, c[0x0][0x2d0], -R166.reuse ;  /* 0x0000b400eeee7a23 */ /* 0x100fe600000108a6 */
[----:B------:R-:W-:Y:S01]  /*12970*/  LDSM.16.MT88.4 R140, [R189+0x2900] ;  /* 0x00290000bd8c783b */ /* 0x000fe20000004200 */
[----:B------:R-:W-:Y:S01]  /*12980*/  MUFU.EX2 R162, R162 ;  /* 0x000000a200a27308 */ /* 0x000fe20000000800 */
[----:B------:R-:W-:Y:S02]  /*12990*/  FFMA.FTZ R251, R251, c[0x0][0x2d0], -R166 ;  /* 0x0000b400fbfb7a23 */ /* 0x000fe400000108a6 */
[--C-:B------:R-:W-:Y:S02]  /*129a0*/  FFMA.FTZ R240, R249, c[0x0][0x2d0], -R156.reuse ;  /* 0x0000b400f9f07a23 */ /* 0x100fe4000001089c */
[----:B------:R-:W-:Y:S02]  /*129b0*/  FFMA.FTZ R247, R247, c[0x0][0x2d0], -R156 ;  /* 0x0000b400f7f77a23 */ /* 0x000fe4000001089c */
[----:B------:R-:W-:Y:S01]  /*129c0*/  LDSM.16.MT88.4 R144, [R190+0x3900] ;  /* 0x00390000be90783b */ /* 0x000fe20000004200 */
[--C-:B------:R-:W-:Y:S02]  /*129d0*/  FFMA.FTZ R242, R245, c[0x0][0x2d0], -R166.reuse ;  /* 0x0000b400f5f27a23 */ /* 0x100fe400000108a6 */
[----:B------:R-:W1:Y:S01]  /*129e0*/  MUFU.EX2 R161, R161 ;  /* 0x000000a100a17308 */ /* 0x000e620000000800 */
[----:B------:R-:W-:Y:S02]  /*129f0*/  FFMA.FTZ R241, R241, c[0x0][0x2d0], -R166 ;  /* 0x0000b400f1f17a23 */ /* 0x000fe400000108a6 */
[--C-:B------:R-:W-:Y:S01]  /*12a00*/  FFMA.FTZ R243, R243, c[0x0][0x2d0], -R156.reuse ;  /* 0x0000b400f3f37a23 */ /* 0x100fe2000001089c */
[----:B---3--:R-:W-:Y:S01]  /*12a10*/  F2FP.BF16.PACK_AB R138, R163, R164 ;  /* 0x000000a4a38a723e */ /* 0x008fe200000010ff */
[----:B------:R-:W-:Y:S01]  /*12a20*/  LDSM.16.MT88.4 R148, [R189+0x3900] ;  /* 0x00390000bd94783b */ /* 0x000fe20000004200 */
[----:B------:R-:W-:Y:S02]  /*12a30*/  FFMA.FTZ R244, R239, c[0x0][0x2d0], -R156 ;  /* 0x0000b400eff47a23 */ /* 0x000fe4000001089c */
[--C-:B------:R-:W-:Y:S02]  /*12a40*/  FFMA.FTZ R217, R217, c[0x0][0x2d0], -R166.reuse ;  /* 0x0000b400d9d97a23 */ /* 0x100fe400000108a6 */
[----:B------:R-:W-:Y:S01]  /*12a50*/  MUFU.EX2 R160, R160 ;  /* 0x000000a000a07308 */ /* 0x000fe20000000800 */
[----:B------:R-:W-:Y:S02]  /*12a60*/  FFMA.FTZ R246, R169, c[0x0][0x2d0], -R166 ;  /* 0x0000b400a9f67a23 */ /* 0x000fe400000108a6 */
[----:B------:R-:W-:Y:S01]  /*12a70*/  LDSM.16.MT88.4 R152, [R188+0x3900] ;  /* 0x00390000bc98783b */ /* 0x000fe20000004200 */
[--C-:B------:R-:W-:Y:S02]  /*12a80*/  FFMA.FTZ R169, R171, c[0x0][0x2d0], -R156.reuse ;  /* 0x0000b400aba97a23 */ /* 0x100fe4000001089c */
[--C-:B------:R-:W-:Y:S02]  /*12a90*/  FFMA.FTZ R171, R159, c[0x0][0x2d0], -R156.reuse ;  /* 0x0000b4009fab7a23 */ /* 0x100fe4000001089c */
[----:B------:R-:W-:Y:S02]  /*12aa0*/  FFMA.FTZ R248, R167, c[0x0][0x2d0], -R156 ;  /* 0x0000b400a7f87a23 */ /* 0x000fe4000001089c */
[----:B------:R-:W3:Y:S01]  /*12ab0*/  MUFU.EX2 R135, R135 ;  /* 0x0000008700877308 */ /* 0x000ee20000000800 */
[----:B------:R-:W0:Y:S01]  /*12ac0*/  LDGDEPBAR ;  /* 0x00000000000079af */ /* 0x000e220000000000 */
[--C-:B------:R-:W-:Y:S01]  /*12ad0*/  FFMA.FTZ R167, R158, c[0x0][0x2d0], -R166.reuse ;  /* 0x0000b4009ea77a23 */ /* 0x100fe200000108a6 */
[----:B-1----:R-:W-:Y:S01]  /*12ae0*/  F2FP.BF16.PACK_AB R137, R161, R162 ;  /* 0x000000a2a189723e */ /* 0x002fe200000010ff */
[----:B------:R-:W-:Y:S02]  /*12af0*/  FFMA.FTZ R166, R157, c[0x0][0x2d0], -R166 ;  /* 0x0000b4009da67a23 */ /* 0x000fe400000108a6 */
[----:B------:R-:W-:Y:S04]  /*12b00*/  FFMA.FTZ R156, R133, c[0x0][0x2d0], -R156 ;  /* 0x0000b400859c7a23 */ /* 0x000fe8000001089c */
[----:B------:R-:W1:Y:S10]  /*12b10*/  MUFU.EX2 R3, R3 ;  /* 0x0000000300037308 */ /* 0x000e740000000800 */
[----:B------:R-:W2:Y:S01]  /*12b20*/  MUFU.EX2 R2, R2 ;  /* 0x0000000200027308 */ /* 0x000ea20000000800 */
[----:B---3--:R-:W-:Y:S09]  /*12b30*/  F2FP.BF16.PACK_AB R139, R135, R160 ;  /* 0x000000a0878b723e */ /* 0x008ff200000010ff */
[----:B------:R3:W-:Y:S01]  /*12b40*/  MUFU.EX2 R250, R156 ;  /* 0x0000009c00fa7308 */ /* 0x0007e20000000800 */
[C---:B-1----:R-:W-:Y:S02]  /*12b50*/  FMUL.FTZ R4, R3.reuse, R128 ;  /* 0x0000008003047220 */ /* 0x042fe40000410000 */
[C---:B------:R-:W-:Y:S02]  /*12b60*/  FMUL.FTZ R5, R3.reuse, R129 ;  /* 0x0000008103057220 */ /* 0x040fe40000410000 */
[C---:B------:R-:W-:Y:S02]  /*12b70*/  FMUL.FTZ R8, R3.reuse, R124 ;  /* 0x0000007c03087220 */ /* 0x040fe40000410000 */
[C---:B------:R-:W-:Y:S03]  /*12b80*/  FMUL.FTZ R9, R3.reuse, R125 ;  /* 0x0000007d03097220 */ /* 0x040fe60000410000 */
[----:B------:R-:W-:Y:S01]  /*12b90*/  MUFU.EX2 R168, R168 ;  /* 0x000000a800a87308 */ /* 0x000fe20000000800 */
[C---:B------:R-:W-:Y:S02]  /*12ba0*/  FMUL.FTZ R16, R3.reuse, R104 ;  /* 0x0000006803107220 */ /* 0x040fe40000410000 */
[C---:B--2---:R-:W-:Y:S02]  /*12bb0*/  FMUL.FTZ R6, R2.reuse, R130 ;  /* 0x0000008202067220 */ /* 0x044fe40000410000 */
[C---:B------:R-:W-:Y:S02]  /*12bc0*/  FMUL.FTZ R7, R2.reuse, R131 ;  /* 0x0000008302077220 */ /* 0x040fe40000410000 */
[----:B------:R-:W-:Y:S01]  /*12bd0*/  LDSM.16.MT88.4 R128, [R190+0x2900] ;  /* 0x00290000be80783b */ /* 0x000fe20000004200 */
[C---:B------:R-:W-:Y:S02]  /*12be0*/  FMUL.FTZ R10, R2.reuse, R126 ;  /* 0x0000007e020a7220 */ /* 0x040fe40000410000 */
[C---:B------:R-:W-:Y:S01]  /*12bf0*/  FMUL.FTZ R11, R2.reuse, R127 ;  /* 0x0000007f020b7220 */ /* 0x040fe20000410000 */
[----:B------:R-:W1:Y:S01]  /*12c00*/  MUFU.EX2 R231, R231 ;  /* 0x000000e700e77308 */ /* 0x000e620000000800 */
[C---:B----4-:R-:W-:Y:S03]  /*12c10*/  HMMA.16816.F32.BF16 R4, R136.reuse, R12, R4 ;  /* 0x0000000c8804723c */ /* 0x050fe60000041804 */
[----:B------:R-:W-:Y:S02]  /*12c20*/  LDSM.16.MT88.4 R124, [R195+0x2900] ;  /* 0x00290000c37c783b */ /* 0x000fe40000004200 */
[C---:B------:R-:W-:Y:S02]  /*12c30*/  FMUL.FTZ R17, R3.reuse, R105 ;  /* 0x0000006903117220 */ /* 0x040fe40000410000 */
[C---:B------:R-:W-:Y:S01]  /*12c40*/  FMUL.FTZ R12, R3.reuse, R100 ;  /* 0x00000064030c7220 */ /* 0x040fe20000410000 */
[C---:B------:R-:W-:Y:S01]  /*12c50*/  HMMA.16816.F32.BF16 R8, R136.reuse, R14, R8 ;  /* 0x0000000e8808723c */ /* 0x040fe20000041808 */
[----:B------:R-:W-:Y:S02]  /*12c60*/  MUFU.EX2 R170, R170 ;  /* 0x000000aa00aa7308 */ /* 0x000fe40000000800 */
[----:B---3--:R-:W-:Y:S01]  /*12c70*/  LDSM.16.MT88.4 R156, [R195+0x5900] ;  /* 0x00590000c39c783b */ /* 0x008fe20000004200 */
[C---:B------:R-:W-:Y:S02]  /*12c80*/  FMUL.FTZ R13, R3.reuse, R101 ;  /* 0x00000065030d7220 */ /* 0x040fe40000410000 */
[C---:B-----5:R-:W-:Y:S02]  /*12c90*/  FMUL.FTZ R18, R2.reuse, R106 ;  /* 0x0000006a02127220 */ /* 0x060fe40000410000 */
[C---:B------:R-:W-:Y:S03]  /*12ca0*/  FMUL.FTZ R14, R2.reuse, R102 ;  /* 0x00000066020e7220 */ /* 0x040fe60000410000 */
[----:B------:R-:W2:Y:S01]  /*12cb0*/  MUFU.EX2 R233, R233 ;  /* 0x000000e900e97308 */ /* 0x000ea20000000800 */
[C---:B------:R-:W-:Y:S02]  /*12cc0*/  FMUL.FTZ R15, R2.reuse, R103 ;  /* 0x00000067020f7220 */ /* 0x040fe40000410000 */
[----:B------:R-:W3:Y:S01]  /*12cd0*/  LDSM.16.MT88.4 R100, [R188+0x100] ;  /* 0x00010000bc64783b */ /* 0x000ee20000004200 */
[C---:B------:R-:W-:Y:S02]  /*12ce0*/  FMUL.FTZ R19, R2.reuse, R107 ;  /* 0x0000006b02137220 */ /* 0x040fe40000410000 */
[C---:B------:R-:W-:Y:S02]  /*12cf0*/  FMUL.FTZ R24, R3.reuse, R112 ;  /* 0x0000007003187220 */ /* 0x040fe40000410000 */
[C---:B------:R-:W-:Y:S02]  /*12d00*/  HMMA.16816.F32.BF16 R12, R136.reuse, R20, R12 ;  /* 0x00000014880c723c */ /* 0x040fe4000004180c */
[----:B------:R-:W-:Y:S01]  /*12d10*/  MUFU.EX2 R234, R234 ;  /* 0x000000ea00ea7308 */ /* 0x000fe20000000800 */
[----:B------:R-:W4:Y:S01]  /*12d20*/  LDSM.16.MT88.4 R104, [R195+0x2100] ;  /* 0x00210000c368783b */ /* 0x000f220000004200 */
[C---:B------:R-:W-:Y:S02]  /*12d30*/  FMUL.FTZ R25, R3.reuse, R113 ;  /* 0x0000007103197220 */ /* 0x040fe40000410000 */
[C---:B------:R-:W-:Y:S02]  /*12d40*/  FMUL.FTZ R26, R2.reuse, R114 ;  /* 0x00000072021a7220 */ /* 0x040fe40000410000 */
[C---:B------:R-:W-:Y:S04]  /*12d50*/  HMMA.16816.F32.BF16 R16, R136.reuse, R22, R16 ;  /* 0x000000168810723c */ /* 0x040fe80000041810 */
[C---:B------:R-:W-:Y:S01]  /*12d60*/  FMUL.FTZ R20, R3.reuse, R108 ;  /* 0x0000006c03147220 */ /* 0x040fe20000410000 */
[----:B------:R-:W5:Y:S01]  /*12d70*/  MUFU.EX2 R235, R235 ;  /* 0x000000eb00eb7308 */ /* 0x000f620000000800 */
[C---:B------:R-:W-:Y:S02]  /*12d80*/  FMUL.FTZ R21, R3.reuse, R109 ;  /* 0x0000006d03157220 */ /* 0x040fe40000410000 */
[C---:B------:R-:W-:Y:S04]  /*12d90*/  FMUL.FTZ R22, R2.reuse, R110 ;  /* 0x0000006e02167220 */ /* 0x040fe80000410000 */
[C---:B------:R-:W-:Y:S02]  /*12da0*/  FMUL.FTZ R23, R2.reuse, R111 ;  /* 0x0000006f02177220 */ /* 0x040fe40000410000 */
[----:B------:R-:W1:Y:S01]  /*12db0*/  LDSM.16.MT88.4 R108, [R190+0x2100] ;  /* 0x00210000be6c783b */ /* 0x000e620000004200 */
[C---:B------:R-:W-:Y:S01]  /*12dc0*/  FMUL.FTZ R27, R2.reuse, R115 ;  /* 0x00000073021b7220 */ /* 0x040fe20000410000 */
[----:B------:R-:W-:Y:S01]  /*12dd0*/  MUFU.EX2 R236, R236 ;  /* 0x000000ec00ec7308 */ /* 0x000fe20000000800 */
[C---:B------:R-:W-:Y:S02]  /*12de0*/  FMUL.FTZ R32, R3.reuse, R120 ;  /* 0x0000007803207220 */ /* 0x040fe40000410000 */
[C---:B------:R-:W-:Y:S03]  /*12df0*/  HMMA.16816.F32.BF16 R20, R136.reuse, R28, R20 ;  /* 0x0000001c8814723c */ /* 0x040fe60000041814 */
[----:B------:R-:W-:Y:S01]  /*12e00*/  LDSM.16.MT88.4 R112, [R195+0x900] ;  /* 0x00090000c370783b */ /* 0x000fe20000004200 */
[C---:B------:R-:W-:Y:S02]  /*12e10*/  FMUL.FTZ R33, R3.reuse, R121 ;  /* 0x0000007903217220 */ /* 0x040fe40000410000 */
[C---:B------:R-:W-:Y:S01]  /*12e20*/  FMUL.FTZ R34, R2.reuse, R122 ;  /* 0x0000007a02227220 */ /* 0x040fe20000410000 */
[----:B------:R-:W1:Y:S01]  /*12e30*/  MUFU.EX2 R237, R237 ;  /* 0x000000ed00ed7308 */ /* 0x000e620000000800 */
[C---:B------:R-:W-:Y:S04]  /*12e40*/  HMMA.16816.F32.BF16 R24, R136.reuse, R30, R24 ;  /* 0x0000001e8818723c */ /* 0x040fe80000041818 */
[C---:B------:R-:W-:Y:S02]  /*12e50*/  FMUL.FTZ R28, R3.reuse, R116 ;  /* 0x00000074031c7220 */ /* 0x040fe40000410000 */
[C---:B------:R-:W-:Y:S02]  /*12e60*/  FMUL.FTZ R29, R3.reuse, R117 ;  /* 0x00000075031d7220 */ /* 0x040fe40000410000 */
[C---:B------:R-:W-:Y:S01]  /*12e70*/  FMUL.FTZ R30, R2.reuse, R118 ;  /* 0x00000076021e7220 */ /* 0x040fe20000410000 */
[----:B------:R-:W-:Y:S03]  /*12e80*/  MUFU.EX2 R238, R238 ;  /* 0x000000ee00ee7308 */ /* 0x000fe60000000800 */
[C---:B------:R-:W-:Y:S02]  /*12e90*/  FMUL.FTZ R31, R2.reuse, R119 ;  /* 0x00000077021f7220 */ /* 0x040fe40000410000 */
[----:B------:R-:W-:Y:S01]  /*12ea0*/  LDSM.16.MT88.4 R116, [R190+0x900] ;  /* 0x00090000be74783b */ /* 0x000fe20000004200 */
[C---:B------:R-:W-:Y:S02]  /*12eb0*/  FMUL.FTZ R35, R2.reuse, R123 ;  /* 0x0000007b02237220 */ /* 0x040fe40000410000 */
[C---:B------:R-:W-:Y:S02]  /*12ec0*/  FMUL.FTZ R36, R3.reuse, R36 ;  /* 0x0000002403247220 */ /* 0x040fe40000410000 */
[C---:B---3--:R-:W-:Y:S01]  /*12ed0*/  HMMA.16816.F32.BF16 R28, R136.reuse, R100, R28 ;  /* 0x00000064881c723c */ /* 0x048fe2000004181c */
[----:B------:R-:W-:Y:S02]  /*12ee0*/  MUFU.EX2 R251, R251 ;  /* 0x000000fb00fb7308 */ /* 0x000fe40000000800 */
[----:B------:R-:W-:Y:S01]  /*12ef0*/  LDSM.16.MT88.4 R120, [R188+0x900] ;  /* 0x00090000bc78783b */ /* 0x000fe20000004200 */
[C---:B------:R-:W-:Y:S02]  /*12f00*/  FMUL.FTZ R37, R3.reuse, R37 ;  /* 0x0000002503257220 */ /* 0x040fe40000410000 */
[C---:B------:R-:W-:Y:S02]  /*12f10*/  FMUL.FTZ R38, R2.reuse, R38 ;  /* 0x0000002602267220 */ /* 0x040fe40000410000 */
[C---:B------:R-:W-:Y:S03]  /*12f20*/  HMMA.16816.F32.BF16 R32, R136.reuse, R102, R32 ;  /* 0x000000668820723c */ /* 0x040fe60000041820 */
[----:B------:R-:W3:Y:S01]  /*12f30*/  LDSM.16.MT88.4 R100, [R189+0x2100] ;  /* 0x00210000bd64783b */ /* 0x000ee20000004200 */
[C---:B------:R-:W-:Y:S01]  /*12f40*/  FMUL.FTZ R39, R2.reuse, R39 ;  /* 0x0000002702277220 */ /* 0x040fe20000410000 */
[----:B------:R-:W1:Y:S01]  /*12f50*/  MUFU.EX2 R240, R240 ;  /* 0x000000f000f07308 */ /* 0x000e620000000800 */
[C---:B------:R-:W-:Y:S02]  /*12f60*/  FMUL.FTZ R40, R3.reuse, R40 ;  /* 0x0000002803287220 */ /* 0x040fe40000410000 */
[C---:B------:R-:W-:Y:S03]  /*12f70*/  FMUL.FTZ R41, R3.reuse, R41 ;  /* 0x0000002903297220 */ /* 0x040fe60000410000 */
[C---:B----4-:R-:W-:Y:S03]  /*12f80*/  HMMA.16816.F32.BF16 R36, R136.reuse, R104, R36 ;  /* 0x000000688824723c */ /* 0x050fe60000041824 */
[C---:B------:R-:W-:Y:S01]  /*12f90*/  FMUL.FTZ R42, R2.reuse, R42 ;  /* 0x0000002a022a7220 */ /* 0x040fe20000410000 */
[----:B------:R-:W4:Y:S01]  /*12fa0*/  MUFU.EX2 R247, R247 ;  /* 0x000000f700f77308 */ /* 0x000f220000000800 */
[C---:B------:R-:W-:Y:S02]  /*12fb0*/  FMUL.FTZ R43, R2.reuse, R43 ;  /* 0x0000002b022b7220 */ /* 0x040fe40000410000 */
        /* <DEDUP_REMOVED lines=8> */
[C---:B------:R-:W-:Y:S03]  /*13040*/  FMUL.FTZ R49, R3.reuse, R49 ;  /* 0x0000003103317220 */ /* 0x040fe60000410000 */
[C---:B-1----:R-:W-:Y:S01]  /*13050*/  HMMA.16816.F32.BF16 R44, R136.reuse, R108, R44 ;  /* 0x0000006c882c723c */ /* 0x042fe2000004182c */
[----:B------:R-:W1:Y:S02]  /*13060*/  MUFU.EX2 R241, R241 ;  /* 0x000000f100f17308 */ /* 0x000e640000000800 */
[C---:B------:R-:W-:Y:S02]  /*13070*/  FMUL.FTZ R50, R2.reuse, R50 ;  /* 0x0000003202327220 */ /* 0x040fe40000410000 */
[C---:B------:R-:W-:Y:S02]  /*13080*/  FMUL.FTZ R51, R2.reuse, R51 ;  /* 0x0000003302337220 */ /* 0x040fe40000410000 */
[C---:B------:R-:W-:Y:S02]  /*13090*/  FMUL.FTZ R52, R3.reuse, R52 ;  /* 0x0000003403347220 */ /* 0x040fe40000410000 */
[C---:B------:R-:W-:Y:S02]  /*130a0*/  FMUL.FTZ R53, R3.reuse, R53 ;  /* 0x0000003503357220 */ /* 0x040fe40000410000 */
[----:B------:R-:W-:Y:S01]  /*130b0*/  MUFU.EX2 R243, R243 ;  /* 0x000000f300f37308 */ /* 0x000fe20000000800 */
[C---:B------:R-:W-:Y:S01]  /*130c0*/  HMMA.16816.F32.BF16 R48, R136.reuse, R110, R48 ;  /* 0x0000006e8830723c */ /* 0x040fe20000041830 */
[----:B------:R-:W1:Y:S02]  /*130d0*/  LDSM.16.MT88.4 R108, [R195+0x4100] ;  /* 0x00410000c36c783b */ /* 0x000e640000004200 */
[C---:B------:R-:W-:Y:S02]  /*130e0*/  FMUL.FTZ R54, R2.reuse, R54 ;  /* 0x0000003602367220 */ /* 0x040fe40000410000 */
[C---:B------:R-:W-:Y:S02]  /*130f0*/  FMUL.FTZ R55, R2.reuse, R55 ;  /* 0x0000003702377220 */ /* 0x040fe40000410000 */
[C---:B------:R-:W-:Y:S02]  /*13100*/  FMUL.FTZ R56, R3.reuse, R56 ;  /* 0x0000003803387220 */ /* 0x040fe40000410000 */
[C---:B------:R-:W-:Y:S01]  /*13110*/  FMUL.FTZ R57, R3.reuse, R57 ;  /* 0x0000003903397220 */ /* 0x040fe20000410000 */
[----:B------:R-:W1:Y:S02]  /*13120*/  MUFU.EX2 R244, R244 ;  /* 0x000000f400f47308 */ /* 0x000e640000000800 */
[C---:B---3--:R-:W-:Y:S03]  /*13130*/  HMMA.16816.F32.BF16 R52, R136.reuse, R100, R52 ;  /* 0x000000648834723c */ /* 0x048fe60000041834 */
[C---:B------:R-:W-:Y:S02]  /*13140*/  FMUL.FTZ R58, R2.reuse, R58 ;  /* 0x0000003a023a7220 */ /* 0x040fe40000410000 */
[C---:B------:R-:W-:Y:S02]  /*13150*/  FMUL.FTZ R59, R2.reuse, R59 ;  /* 0x0000003b023b7220 */ /* 0x040fe40000410000 */
[C---:B------:R-:W-:Y:S01]  /*13160*/  FMUL.FTZ R60, R3.reuse, R60 ;  /* 0x0000003c033c7220 */ /* 0x040fe20000410000 */
[----:B------:R-:W-:Y:S01]  /*13170*/  MUFU.EX2 R217, R217 ;  /* 0x000000d900d97308 */ /* 0x000fe20000000800 */
[C---:B------:R-:W-:Y:S03]  /*13180*/  FMUL.FTZ R61, R3.reuse, R61 ;  /* 0x0000003d033d7220 */ /* 0x040fe60000410000 */
[C---:B------:R-:W-:Y:S01]  /*13190*/  HMMA.16816.F32.BF16 R56, R136.reuse, R102, R56 ;  /* 0x000000668838723c */ /* 0x040fe20000041838 */
[----:B------:R-:W3:Y:S02]  /*131a0*/  LDSM.16.MT88.4 R100, [R190+0x4100] ;  /* 0x00410000be64783b */ /* 0x000ee40000004200 */
[C---:B------:R-:W-:Y:S02]  /*131b0*/  FMUL.FTZ R62, R2.reuse, R62 ;  /* 0x0000003e023e7220 */ /* 0x040fe40000410000 */
[C---:B------:R-:W-:Y:S01]  /*131c0*/  FMUL.FTZ R63, R2.reuse, R63 ;  /* 0x0000003f023f7220 */ /* 0x040fe20000410000 */
[----:B------:R-:W1:Y:S01]  /*131d0*/  MUFU.EX2 R246, R246 ;  /* 0x000000f600f67308 */ /* 0x000e620000000800 */
[C---:B------:R-:W-:Y:S02]  /*131e0*/  FMUL.FTZ R64, R3.reuse, R64 ;  /* 0x0000004003407220 */ /* 0x040fe40000410000 */
[C---:B------:R-:W-:Y:S03]  /*131f0*/  FMUL.FTZ R65, R3.reuse, R65 ;  /* 0x0000004103417220 */ /* 0x040fe60000410000 */
[C---:B--2---:R-:W-:Y:S03]  /*13200*/  HMMA.16816.F32.BF16 R60, R136.reuse, R104, R60 ;  /* 0x00000068883c723c */ /* 0x044fe6000004183c */
[C---:B------:R-:W-:Y:S01]  /*13210*/  FMUL.FTZ R66, R2.reuse, R66 ;  /* 0x0000004202427220 */ /* 0x040fe20000410000 */
[----:B------:R-:W-:Y:S01]  /*13220*/  MUFU.EX2 R169, R169 ;  /* 0x000000a900a97308 */ /* 0x000fe20000000800 */
[C---:B------:R-:W-:Y:S02]  /*13230*/  FMUL.FTZ R67, R2.reuse, R67 ;  /* 0x0000004302437220 */ /* 0x040fe40000410000 */
[C---:B------:R-:W-:Y:S02]  /*13240*/  FMUL.FTZ R68, R3.reuse, R68 ;  /* 0x0000004403447220 */ /* 0x040fe40000410000 */
[C---:B------:R-:W-:Y:S03]  /*13250*/  FMUL.FTZ R69, R3.reuse, R69 ;  /* 0x0000004503457220 */ /* 0x040fe60000410000 */
[C---:B------:R-:W-:Y:S01]  /*13260*/  HMMA.16816.F32.BF16 R64, R136.reuse, R106, R64 ;  /* 0x0000006a8840723c */ /* 0x040fe20000041840 */
[----:B------:R-:W2:Y:S01]  /*13270*/  LDSM.16.MT88.4 R104, [R189+0x4100] ;  /* 0x00410000bd68783b */ /* 0x000ea20000004200 */
[----:B------:R-:W2:Y:S01]  /*13280*/  MUFU.EX2 R248, R248 ;  /* 0x000000f800f87308 */ /* 0x000ea20000000800 */
[C---:B------:R-:W-:Y:S02]  /*13290*/  FMUL.FTZ R70, R2.reuse, R70 ;  /* 0x0000004602467220 */ /* 0x040fe40000410000 */
[C---:B------:R-:W-:Y:S02]  /*132a0*/  FMUL.FTZ R71, R2.reuse, R71 ;  /* 0x0000004702477220 */ /* 0x040fe40000410000 */
[C---:B------:R-:W-:Y:S02]  /*132b0*/  FMUL.FTZ R72, R3.reuse, R72 ;  /* 0x0000004803487220 */ /* 0x040fe40000410000 */
[C---:B------:R-:W-:Y:S03]  /*132c0*/  FMUL.FTZ R73, R3.reuse, R73 ;  /* 0x0000004903497220 */ /* 0x040fe60000410000 */
[C---:B-1----:R-:W-:Y:S01]  /*132d0*/  HMMA.16816.F32.BF16 R68, R136.reuse, R108, R68 ;  /* 0x0000006c8844723c */ /* 0x042fe20000041844 */
[----:B------:R-:W-:Y:S02]  /*132e0*/  MUFU.EX2 R167, R167 ;  /* 0x000000a700a77308 */ /* 0x000fe40000000800 */
[C---:B------:R-:W-:Y:S02]  /*132f0*/  FMUL.FTZ R74, R2.reuse, R74 ;  /* 0x0000004a024a7220 */ /* 0x040fe40000410000 */
[C---:B------:R-:W-:Y:S02]  /*13300*/  FMUL.FTZ R75, R2.reuse, R75 ;  /* 0x0000004b024b7220 */ /* 0x040fe40000410000 */
[C---:B------:R-:W-:Y:S02]  /*13310*/  FMUL.FTZ R76, R3.reuse, R76 ;  /* 0x0000004c034c7220 */ /* 0x040fe40000410000 */
[C---:B------:R-:W-:Y:S02]  /*13320*/  FMUL.FTZ R77, R3.reuse, R77 ;  /* 0x0000004d034d7220 */ /* 0x040fe40000410000 */
[----:B------:R-:W1:Y:S01]  /*13330*/  MUFU.EX2 R166, R166 ;  /* 0x000000a600a67308 */ /* 0x000e620000000800 */
        /* <DEDUP_REMOVED lines=10> */
[----:B------:R-:W-:Y:S01]  /*133e0*/  FMUL.FTZ R84, R3, R84 ;  /* 0x0000005403547220 */ /* 0x000fe20000410000 */
[----:B------:R-:W-:Y:S01]  /*133f0*/  F2FP.BF16.PACK_AB R100, R231, R168 ;  /* 0x000000a8e764723e */ /* 0x000fe200000010ff */
[----:B------:R-:W-:Y:S03]  /*13400*/  FMUL.FTZ R85, R3, R85 ;  /* 0x0000005503557220 */ /* 0x000fe60000410000 */
[C---:B------:R-:W-:Y:S03]  /*13410*/  HMMA.16816.F32.BF16 R80, R136.reuse, R102, R80 ;  /* 0x000000668850723c */ /* 0x040fe60000041850 */
[C---:B------:R-:W-:Y:S01]  /*13420*/  FMUL.FTZ R86, R2.reuse, R86 ;  /* 0x0000005602567220 */ /* 0x040fe20000410000 */
[----:B------:R-:W-:Y:S01]  /*13430*/  F2FP.BF16.PACK_AB R101, R233, R170 ;  /* 0x000000aae965723e */ /* 0x000fe200000010ff */
[C---:B------:R-:W-:Y:S02]  /*13440*/  FMUL.FTZ R87, R2.reuse, R87 ;  /* 0x0000005702577220 */ /* 0x040fe40000410000 */
[----:B------:R-:W-:Y:S01]  /*13450*/  FMUL.FTZ R88, R3, R88 ;  /* 0x0000005803587220 */ /* 0x000fe20000410000 */
[----:B-----5:R-:W-:Y:S01]  /*13460*/  F2FP.BF16.PACK_AB R102, R235, R234 ;  /* 0x000000eaeb66723e */ /* 0x020fe200000010ff */
[----:B------:R-:W-:Y:S03]  /*13470*/  FMUL.FTZ R89, R3, R89 ;  /* 0x0000005903597220 */ /* 0x000fe60000410000 */
[C---:B--2---:R-:W-:Y:S03]  /*13480*/  HMMA.16816.F32.BF16 R84, R136.reuse, R104, R84 ;  /* 0x000000688854723c */ /* 0x044fe60000041854 */
[C---:B------:R-:W-:Y:S01]  /*13490*/  FMUL.FTZ R90, R2.reuse, R90 ;  /* 0x0000005a025a7220 */ /* 0x040fe20000410000 */
[----:B------:R-:W-:Y:S01]  /*134a0*/  F2FP.BF16.PACK_AB R103, R237, R236 ;  /* 0x000000eced67723e */ /* 0x000fe200000010ff */
        /* <DEDUP_REMOVED lines=12> */
[----:B------:R-:W-:Y:S01]  /*13570*/  FFMA.FTZ R165, R3, R214, R165 ;  /* 0x000000d603a57223 */ /* 0x000fe200000100a5 */
[----:B------:R-:W-:Y:S01]  /*13580*/  MOV R3, R0 ;  /* 0x0000000000037202 */ /* 0x000fe20000000f00 */
[----:B------:R-:W-:Y:S03]  /*13590*/  FFMA.FTZ R162, R2, R215, R162 ;  /* 0x000000d702a27223 */ /* 0x000fe600000100a2 */
[----:B------:R-:W-:Y:S01]  /*135a0*/  HMMA.16816.F32.BF16 R96, R136, R110, R96 ;  /* 0x0000006e8860723c */ /* 0x000fe20000041860 */
[----:B------:R-:W1:Y:S02]  /*135b0*/  LDSM.16.MT88.4 R108, [R188+0x2900] ;  /* 0x00290000bc6c783b */ /* 0x000e640000004200 */
[----:B------:R-:W-:Y:S02]  /*135c0*/  FADD.FTZ R165, R134, R165 ;  /* 0x000000a586a57221 */ /* 0x000fe40000010000 */
[----:B------:R-:W-:Y:S02]  /*135d0*/  FADD.FTZ R161, R161, R162 ;  /* 0x000000a2a1a17221 */ /* 0x000fe40000010000 */
[----:B------:R-:W-:Y:S01]  /*135e0*/  FADD.FTZ R164, R164, R165 ;  /* 0x000000a5a4a47221 */ /* 0x000fe20000010000 */
[C---:B------:R-:W-:Y:S01]  /*135f0*/  HMMA.16816.F32.BF16 R4, R100.reuse, R112, R4 ;  /* 0x000000706404723c */ /* 0x040fe20000041804 */
[----:B------:R-:W-:Y:S04]  /*13600*/  LDSM.16.MT88.4 R136, [R189+0x3100] ;  /* 0x00310000bd88783b */ /* 0x000fe80000004200 */
[----:B------:R-:W-:Y:S02]  /*13610*/  FADD.FTZ R160, R160, R161 ;  /* 0x000000a1a0a07221 */ /* 0x000fe40000010000 */
[----:B------:R-:W-:Y:S01]  /*13620*/  FADD.FTZ R163, R163, R164 ;  /* 0x000000a4a3a37221 */ /* 0x000fe20000010000 */
[C---:B------:R-:W-:Y:S01]  /*13630*/  HMMA.16816.F32.BF16 R8, R100.reuse, R114, R8 ;  /* 0x000000726408723c */ /* 0x040fe20000041808 */
[----:B------:R-:W-:Y:S03]  /*13640*/  LDSM.16.MT88.4 R112, [R190+0x4900] ;  /* 0x00490000be70783b */ /* 0x000fe60000004200 */
        /* <DEDUP_REMOVED lines=9> */
[C---:B--2---:R-:W-:Y:S04]  /*136e0*/  HMMA.16816.F32.BF16 R20, R100.reuse, R104, R20 ;  /* 0x000000686414723c */ /* 0x044fe80000041814 */
[----:B------:R-:W-:Y:S02]  /*136f0*/  FADD.FTZ R236, R236, R233 ;  /* 0x000000e9ecec7221 */ /* 0x000fe40000010000 */
[----:B------:R-:W-:Y:S02]  /*13700*/  FADD.FTZ R235, R235, R234 ;  /* 0x000000eaebeb7221 */ /* 0x000fe40000010000 */
[C---:B------:R-:W-:Y:S01]  /*13710*/  HMMA.16816.F32.BF16 R24, R100.reuse, R106, R24 ;  /* 0x0000006a6418723c */ /* 0x040fe20000041818 */
[----:B------:R-:W2:Y:S03]  /*13720*/  LDSM.16.MT88.4 R104, [R195+0x4900] ;  /* 0x00490000c368783b */ /* 0x000ea60000004200 */
[----:B------:R-:W-:Y:S04]  /*13730*/  FADD.FTZ R237, R237, R236 ;  /* 0x000000eceded7221 */ /* 0x000fe80000010000 */
[C---:B------:R-:W-:Y:S04]  /*13740*/  HMMA.16816.F32.BF16 R28, R100.reuse, R120, R28 ;  /* 0x00000078641c723c */ /* 0x040fe8000004181c */
[----:B------:R-:W-:Y:S04]  /*13750*/  FADD.FTZ R2, R240, R237 ;  /* 0x000000edf0027221 */ /* 0x000fe80000010000 */
[C---:B------:R-:W-:Y:S01]  /*13760*/  HMMA.16816.F32.BF16 R32, R100.reuse, R122, R32 ;  /* 0x0000007a6420723c */ /* 0x040fe20000041820 */
[----:B------:R-:W-:Y:S03]  /*13770*/  LDSM.16.MT88.4 R120, [R190+0x1100] ;  /* 0x00110000be78783b */ /* 0x000fe60000004200 */
[----:B----4-:R-:W-:Y:S04]  /*13780*/  FADD.FTZ R2, R247, R2 ;  /* 0x00000002f7027221 */ /* 0x010fe80000010000 */
        /* <DEDUP_REMOVED lines=23> */
[----:B------:R-:W-:Y:S06]  /*13900*/  LDSM.16.MT88.4 R108, [R195+0x5100] ;  /* 0x00510000c36c783b */ /* 0x000fec0000004200 */
[----:B------:R-:W-:Y:S01]  /*13910*/  F2FP.BF16.PACK_AB R100, R251, R238 ;  /* 0x000000eefb64723e */ /* 0x000fe200000010ff */
[----:B------:R-:W-:Y:S01]  /*13920*/  FADD.FTZ R238, R238, R235 ;  /* 0x000000ebeeee7221 */ /* 0x000fe20000010000 */
[----:B------:R-:W-:Y:S03]  /*13930*/  F2FP.BF16.PACK_AB R101, R247, R240 ;  /* 0x000000f0f765723e */ /* 0x000fe600000010ff */
[----:B------:R-:W-:Y:S01]  /*13940*/  F2FP.BF16.PACK_AB R102, R241, R242 ;  /* 0x000000f2f166723e */ /* 0x000fe200000010ff */
[----:B------:R-:W-:Y:S01]  /*13950*/  FADD.FTZ R251, R251, R238 ;  /* 0x000000eefbfb7221 */ /* 0x000fe20000010000 */
[----:B------:R-:W-:Y:S01]  /*13960*/  F2FP.BF16.PACK_AB R103, R244, R243 ;  /* 0x000000f3f467723e */ /* 0x000fe200000010ff */
[----:B------:R-:W-:Y:S01]  /*13970*/  FADD.FTZ R243, R243, R2 ;  /* 0x00000002f3f37221 */ /* 0x000fe20000010000 */
[----:B------:R-:W-:Y:S01]  /*13980*/  MOV R2, R132 ;  /* 0x0000008400027202 */ /* 0x000fe20000000f00 */
[----:B------:R-:W-:Y:S02]  /*13990*/  FADD.FTZ R242, R242, R251 ;  /* 0x000000fbf2f27221 */ /* 0x000fe40000010000 */
[----:B------:R-:W-:Y:S02]  /*139a0*/  FADD.FTZ R244, R244, R243 ;  /* 0x000000f3f4f47221 */ /* 0x000fe40000010000 */
        /* <DEDUP_REMOVED lines=13> */
[C---:B----4-:R-:W-:Y:S08]  /*13a80*/  HMMA.16816.F32.BF16 R36, R100.reuse, R116, R36 ;  /* 0x000000746424723c */ /* 0x050ff00000041824 */
        /* <DEDUP_REMOVED lines=12> */
[----:B------:R-:W-:Y:S02]  /*13b50*/  FADD.FTZ R169, R169, R244 ;  /* 0x000000f4a9a97221 */ /* 0x000fe40000010000 */
[----:B------:R-:W-:Y:S01]  /*13b60*/  FADD.FTZ R246, R246, R217 ;  /* 0x000000d9f6f67221 */ /* 0x000fe20000010000 */
[C---:B------:R-:W-:Y:S01]  /*13b70*/  HMMA.16816.F32.BF16 R64, R100.reuse, R106, R64 ;  /* 0x0000006a6440723c */ /* 0x040fe20000041840 */
[----:B------:R-:W1:Y:S03]  /*13b80*/  LDSM.16.MT88.4 R104, [R188+0x5100] ;  /* 0x00510000bc68783b */ /* 0x000e660000004200 */
[----:B------:R-:W-:Y:S01]  /*13b90*/  IADD3 R217, R229, -0x1, RZ ;  /* 0xffffffffe5d97810 */ /* 0x000fe20007ffe0ff */
[----:B------:R-:W-:Y:S02]  /*13ba0*/  FADD.FTZ R248, R248, R169 ;  /* 0x000000a9f8f87221 */ /* 0x000fe40000010000 */
[----:B------:R-:W-:Y:S01]  /*13bb0*/  FADD.FTZ R167, R167, R246 ;  /* 0x000000f6a7a77221 */ /* 0x000fe20000010000 */
[C---:B------:R-:W-:Y:S04]  /*13bc0*/  HMMA.16816.F32.BF16 R68, R100.reuse, R108, R68 ;  /* 0x0000006c6444723c */ /* 0x040fe80000041844 */
[----:B------:R-:W-:Y:S02]  /*13bd0*/  FADD.FTZ R171, R171, R248 ;  /* 0x000000f8abab7221 */ /* 0x000fe40000010000 */
[----:B------:R-:W-:Y:S02]  /*13be0*/  FADD.FTZ R214, R166, R167 ;  /* 0x000000a7a6d67221 */ /* 0x000fe40000010000 */
[C---:B------:R-:W-:Y:S01]  /*13bf0*/  HMMA.16816.F32.BF16 R72, R100.reuse, R110, R72 ;  /* 0x0000006e6448723c */ /* 0x040fe20000041848 */
[----:B------:R-:W4:Y:S03]  /*13c00*/  LDSM.16.MT88.4 R108, [R190+0x1900] ;  /* 0x00190000be6c783b */ /* 0x000f260000004200 */
[----:B------:R-:W-:Y:S02]  /*13c10*/  FADD.FTZ R215, R250, R171 ;  /* 0x000000abfad77221 */ /* 0x000fe40000010000 */
[----:B------:R-:W-:Y:S02]  /*13c20*/  IMAD.MOV.U32 R229, RZ, RZ, R217 ;  /* 0x000000ffffe57224 */ /* 0x000fe400078e00d9 */
[C---:B--2---:R-:W-:Y:S08]  /*13c30*/  HMMA.16816.F32.BF16 R76, R100.reuse, R112, R76 ;  /* 0x00000070644c723c */ /* 0x044ff0000004184c */
[C---:B------:R-:W-:Y:S01]  /*13c40*/  HMMA.16816.F32.BF16 R80, R100.reuse, R114, R80 ;  /* 0x000000726450723c */ /* 0x040fe20000041850 */
[----:B------:R-:W2:Y:S07]  /*13c50*/  LDSM.16.MT88.4 R112, [R189+0x1900] ;  /* 0x00190000bd70783b */ /* 0x000eae0000004200 */
[C---:B---3--:R-:W-:Y:S08]  /*13c60*/  HMMA.16816.F32.BF16 R84, R100.reuse, R116, R84 ;  /* 0x000000746454723c */ /* 0x048ff00000041854 */
[C---:B------:R-:W-:Y:S08]  /*13c70*/  HMMA.16816.F32.BF16 R88, R100.reuse, R118, R88 ;  /* 0x000000766458723c */ /* 0x040ff00000041858 */
[C---:B-1----:R-:W-:Y:S08]  /*13c80*/  HMMA.16816.F32.BF16 R92, R100.reuse, R104, R92 ;  /* 0x00000068645c723c */ /* 0x042ff0000004185c */
[----:B------:R-:W-:Y:S08]  /*13c90*/  HMMA.16816.F32.BF16 R96, R100, R106, R96 ;  /* 0x0000006a6460723c */ /* 0x000ff00000041860 */
[C---:B------:R-:W-:Y:S08]  /*13ca0*/  HMMA.16816.F32.BF16 R128, R136.reuse, R124, R4 ;  /* 0x0000007c8880723c */ /* 0x040ff00000041804 */
[C---:B------:R-:W-:Y:S01]  /*13cb0*/  HMMA.16816.F32.BF16 R124, R136.reuse, R126, R8 ;  /* 0x0000007e887c723c */ /* 0x040fe20000041808 */
[----:B------:R-:W1:Y:S07]  /*13cc0*/  LDSM.16.MT88.4 R8, [R190+0x5900] ;  /* 0x00590000be08783b */ /* 0x000e6e0000004200 */
[C---:B----4-:R-:W-:Y:S01]  /*13cd0*/  HMMA.16816.F32.BF16 R100, R136.reuse, R108, R12 ;  /* 0x0000006c8864723c */ /* 0x050fe2000004180c */
[----:B------:R-:W3:Y:S07]  /*13ce0*/  LDSM.16.MT88.4 R12, [R189+0x5900] ;  /* 0x00590000bd0c783b */ /* 0x000eee0000004200 */
[C---:B------:R-:W-:Y:S01]  /*13cf0*/  HMMA.16816.F32.BF16 R104, R136.reuse, R110, R16 ;  /* 0x0000006e8868723c */ /* 0x040fe20000041810 */
[----:B------:R-:W4:Y:S07]  /*13d00*/  LDSM.16.MT88.4 R16, [R188+0x5900] ;  /* 0x00590000bc10783b */ /* 0x000f2e0000004200 */
        /* <DEDUP_REMOVED lines=21> */
.L_x_614:
[----:B------:R-:W-:-:S13]  /*13e60*/  ISETP.GE.AND P0, PT, R217, RZ, PT ;  /* 0x000000ffd900720c */ /* 0x000fda0003f06270 */
[----:B------:R-:W-:Y:S05]  /*13e70*/  @!P0 BRA `(.L_x_616) ;  /* 0x000029c000008947 */ /* 0x000fea0003800000 */
[C---:B------:R-:W-:Y:S01]  /*13e80*/  IADD3 RZ, P3, R204.reuse, 0x40, RZ ;  /* 0x00000040ccff7810 */ /* 0x040fe20007f7e0ff */
[----:B------:R-:W-:Y:S01]  /*13e90*/  ULDC.64 UR4, c[0x0][0x208] ;  /* 0x0000820000047ab9 */ /* 0x000fe20000000a00 */
[----:B------:R-:W-:Y:S01]  /*13ea0*/  IADD3 RZ, P2, R204, 0x80, RZ ;  /* 0x00000080ccff7810 */ /* 0x000fe20007f5e0ff */
[----:B------:R-:W-:Y:S01]  /*13eb0*/  USHF.L.U64.HI UR5, UR4, 0x5, UR5 ;  /* 0x0000000504057899 */ /* 0x000fe20008010205 */
[C---:B------:R-:W-:Y:S01]  /*13ec0*/  IADD3 RZ, P1, R208.reuse, 0x40, RZ ;  /* 0x00000040d0ff7810 */ /* 0x040fe20007f3e0ff */
[----:B------:R-:W-:Y:S01]  /*13ed0*/  USHF.L.U32 UR8, UR4, 0x5, URZ ;  /* 0x0000000504087899 */ /* 0x000fe2000800063f */
[C---:B------:R-:W-:Y:S01]  /*13ee0*/  IADD3 RZ, P0, R208.reuse, 0x80, RZ ;  /* 0x00000080d0ff7810 */ /* 0x040fe20007f1e0ff */
        /* <DEDUP_REMOVED lines=11> */
[----:B------:R-:W-:Y:S01]  /*13fa0*/  USHF.L.U32 UR4, UR4, 0x6, URZ ;  /* 0x0000000604047899 */ /* 0x000fe2000800063f */
[----:B------:R-:W-:-:S02]  /*13fb0*/  IMAD.MOV.U32 R210, RZ, RZ, R204 ;  /* 0x000000ffffd27224 */ /* 0x000fc400078e00cc */
.L_x_617:
[----:B------:R-:W-:Y:S04]  /*13fc0*/  DEPBAR.LE SB0, 0x0 ;  /* 0x000080000000791a */ /* 0x000fe80000000000 */
[----:B------:R-:W-:Y:S01]  /*13fd0*/  BAR.SYNC.DEFER_BLOCKING 0x0 ;  /* 0x0000000000007b1d */ /* 0x000fe20000010000 */
[----:B------:R-:W-:Y:S01]  /*13fe0*/  SHF.R.S32.HI R0, RZ, 0x1f, R217 ;  /* 0x0000001fff007819 */ /* 0x000fe200000114d9 */
[----:B------:R-:W-:Y:S01]  /*13ff0*/  IMAD R165, R207, R217, RZ ;  /* 0x000000d9cfa57224 */ /* 0x000fe200078e02ff */
[----:B------:R-:W-:Y:S01]  /*14000*/  MOV R28, UR8 ;  /* 0x00000008001c7c02 */ /* 0x000fe20008000f00 */
[----:B------:R-:W-:Y:S01]  /*14010*/  IMAD.WIDE.U32 R20, R217, UR4, R210 ;  /* 0x00000004d9147c25 */ /* 0x000fe2000f8e00d2 */
[----:B------:R-:W-:Y:S02]  /*14020*/  MOV R29, UR5 ;  /* 0x00000005001d7c02 */ /* 0x000fe40008000f00 */
[----:B------:R-:W-:Y:S01]  /*14030*/  ISETP.NE.AND P3, PT, R203, RZ, PT ;  /* 0x000000ffcb00720c */ /* 0x000fe20003f65270 */
[----:B------:R-:W-:Y:S01]  /*14040*/  IMAD R165, R0, UR4, R165 ;  /* 0x0000000400a57c24 */ /* 0x000fe2000f8e02a5 */
[C---:B------:R-:W-:Y:S01]  /*14050*/  LEA R160, P0, R20.reuse, c[0x0][0x1f8], 0x1 ;  /* 0x00007e0014a07a11 */ /* 0x040fe200078008ff */
[----:B------:R-:W-:Y:S03]  /*14060*/  IMAD.WIDE.U32 R30, R217, UR4, R220 ;  /* 0x00000004d91e7c25 */ /* 0x000fe6000f8e00dc */
[----:B------:R-:W-:Y:S01]  /*14070*/  IADD3 R0, R21, R165, RZ ;  /* 0x000000a515007210 */ /* 0x000fe20007ffe0ff */
[C---:B------:R-:W-:Y:S03]  /*14080*/  IMAD.WIDE.U32 R28, R217.reuse, UR4, R28 ;  /* 0x00000004d91c7c25 */ /* 0x040fe6000f8e001c */
[----:B------:R-:W-:Y:S01]  /*14090*/  LEA.HI.X R161, R20, c[0x0][0x1fc], R0, 0x1, P0 ;  /* 0x00007f0014a17a11 */ /* 0x000fe200000f0c00 */
[----:B------:R-:W-:Y:S01]  /*140a0*/  IMAD.WIDE.U32 R20, R217, UR4, R222 ;  /* 0x00000004d9147c25 */ /* 0x000fe2000f8e00de */
[----:B------:R-:W-:Y:S02]  /*140b0*/  LEA R168, P0, R30, c[0x0][0x1f8], 0x1 ;  /* 0x00007e001ea87a11 */ /* 0x000fe400078008ff */
[C---:B------:R-:W-:Y:S02]  /*140c0*/  IADD3 R0, R165.reuse, R31, RZ ;  /* 0x0000001fa5007210 */ /* 0x040fe40007ffe0ff */
[----:B------:R-:W-:Y:S01]  /*140d0*/  LEA R166, P1, R20, c[0x0][0x1f8], 0x1 ;  /* 0x00007e0014a67a11 */ /* 0x000fe200078208ff */
[----:B------:R-:W-:Y:S01]  /*140e0*/  LDSM.16.M88.4 R32, [R198+0xc100] ;  /* 0x00c10000c620783b */ /* 0x000fe20000000200 */
[C---:B------:R-:W-:Y:S02]  /*140f0*/  IADD3 R2, R165.reuse, R21, RZ ;  /* 0x00000015a5027210 */ /* 0x040fe40007ffe0ff */
[----:B------:R-:W-:Y:S02]  /*14100*/  LEA.HI.X R169, R30, c[0x0][0x1fc], R0, 0x1, P0 ;  /* 0x00007f001ea97a11 */ /* 0x000fe400000f0c00 */
[----:B------:R-:W-:Y:S02]  /*14110*/  LEA.HI.X R167, R20, c[0x0][0x1fc], R2, 0x1, P1 ;  /* 0x00007f0014a77a11 */ /* 0x000fe400008f0c02 */
[----:B------:R-:W-:Y:S01]  /*14120*/  IADD3 R165, R165, R29, RZ ;  /* 0x0000001da5a57210 */ /* 0x000fe20007ffe0ff */
[----:B------:R-:W1:Y:S01]  /*14130*/  LDSM.16.M88.4 R8, [R197+0x6100] ;  /* 0x00610000c508783b */ /* 0x000e620000000200 */
[-C--:B------:R-:W-:Y:S02]  /*14140*/  IADD3 R0, P2, R204, R28.reuse, RZ ;  /* 0x0000001ccc007210 */ /* 0x080fe40007f5e0ff */
[-C--:B------:R-:W-:Y:S02]  /*14150*/  IADD3 R2, P1, R222, R28.reuse, RZ ;  /* 0x0000001cde027210 */ /* 0x080fe40007f3e0ff */
[----:B------:R-:W-:Y:S02]  /*14160*/  IADD3 R132, P0, R220, R28, RZ ;  /* 0x0000001cdc847210 */ /* 0x000fe40007f1e0ff */
[C---:B------:R-:W-:Y:S01]  /*14170*/  IADD3.X R163, R165.reuse, R223, RZ, P1, !PT ;  /* 0x000000dfa5a37210 */ /* 0x040fe20000ffe4ff */
[----:B------:R-:W2:Y:S01]  /*14180*/  LDSM.16.M88.4 R16, [R197+0x6900] ;  /* 0x00690000c510783b */ /* 0x000ea20000000200 */
[----:B------:R-:W-:Y:S02]  /*14190*/  LEA R170, P1, R2, c[0x0][0x1f8], 0x1 ;  /* 0x00007e0002aa7a11 */ /* 0x000fe400078208ff */
[C---:B------:R-:W-:Y:S02]  /*141a0*/  IADD3.X R135, R165.reuse, R211, RZ, P2, !PT ;  /* 0x000000d3a5877210 */ /* 0x040fe400017fe4ff */
[----:B------:R-:W-:Y:S02]  /*141b0*/  IADD3.X R165, R165, R221, RZ, P0, !PT ;  /* 0x000000dda5a57210 */ /* 0x000fe400007fe4ff */
[----:B------:R-:W-:Y:S01]  /*141c0*/  LEA R172, P2, R0, c[0x0][0x1f8], 0x1 ;  /* 0x00007e0000ac7a11 */ /* 0x000fe200078408ff */
[----:B------:R-:W3:Y:S01]  /*141d0*/  LDSM.16.M88.4 R24, [R197+0x7100] ;  /* 0x00710000c518783b */ /* 0x000ee20000000200 */
[----:B------:R-:W-:Y:S02]  /*141e0*/  LEA.HI.X R171, R2, c[0x0][0x1fc], R163, 0x1, P1 ;  /* 0x00007f0002ab7a11 */ /* 0x000fe400008f0ca3 */
[----:B------:R-:W-:Y:S02]  /*141f0*/  LEA.HI.X R173, R0, c[0x0][0x1fc], R135, 0x1, P2 ;  /* 0x00007f0000ad7a11 */ /* 0x000fe400010f0c87 */
[C---:B------:R-:W-:Y:S03]  /*14200*/  LEA R174, P0, R132.reuse, c[0x0][0x1f8], 0x1 ;  /* 0x00007e0084ae7a11 */ /* 0x040fe600078008ff */
[----:B------:R-:W4:Y:S01]  /*14210*/  LDSM.16.M88.4 R136, [R197+0x7900] ;  /* 0x00790000c588783b */ /* 0x000f220000000200 */
[----:B------:R-:W-:Y:S02]  /*14220*/  LEA.HI.X R175, R132, c[0x0][0x1fc], R165, 0x1, P0 ;  /* 0x00007f0084af7a11 */ /* 0x000fe400000f0ca5 */
[C---:B------:R-:W-:Y:S02]  /*14230*/  ISETP.GT.AND P0, PT, R217.reuse, RZ, PT ;  /* 0x000000ffd900720c */ /* 0x040fe40003f04270 */
[----:B------:R-:W-:Y:S03]  /*14240*/  IADD3 R217, R217, -0x1, RZ ;  /* 0xffffffffd9d97810 */ /* 0x000fe60007ffe0ff */
[----:B------:R-:W-:Y:S01]  /*14250*/  LDSM.16.M88.4 R140, [R194+0xc100] ;  /* 0x00c10000c28c783b */ /* 0x000fe20000000200 */
[C---:B-1----:R-:W-:Y:S07]  /*14260*/  HMMA.16816.F32.BF16 R4, R32.reuse, R8, RZ ;  /* 0x000000082004723c */ /* 0x042fee00000418ff */
[----:B------:R-:W1:Y:S01]  /*14270*/  LDSM.16.M88.4 R144, [R196] ;  /* 0x00000000c490783b */ /* 0x000e620000000200 */
[C---:B------:R-:W-:Y:S07]  /*14280*/  HMMA.16816.F32.BF16 R8, R32.reuse, R10, RZ ;  /* 0x0000000a2008723c */ /* 0x040fee00000418ff */
[----:B------:R-:W5:Y:S01]  /*14290*/  LDSM.16.M88.4 R148, [R187] ;  /* 0x00000000bb94783b */ /* 0x000f620000000200 */
[C---:B--2---:R-:W-:Y:S07]  /*142a0*/  HMMA.16816.F32.BF16 R12, R32.reuse, R16, RZ ;  /* 0x00000010200c723c */ /* 0x044fee00000418ff */
[----:B------:R-:W2:Y:S01]  /*142b0*/  LDSM.16.M88.4 R152, [R186] ;  /* 0x00000000ba98783b */ /* 0x000ea20000000200 */
[C---:B------:R-:W-:Y:S07]  /*142c0*/  HMMA.16816.F32.BF16 R16, R32.reuse, R18, RZ ;  /* 0x000000122010723c */ /* 0x040fee00000418ff */
[----:B------:R-:W2:Y:S01]  /*142d0*/  LDSM.16.M88.4 R156, [R185] ;  /* 0x00000000b99c783b */ /* 0x000ea20000000200 */
[C---:B---3--:R-:W-:Y:S07]  /*142e0*/  HMMA.16816.F32.BF16 R20, R32.reuse, R24, RZ ;  /* 0x000000182014723c */ /* 0x048fee00000418ff */
[----:B------:R-:W-:Y:S01]  /*142f0*/  @!PT LDS RZ, [RZ] ;  /* 0x00000000fffff984 */ /* 0x000fe20000000800 */
[----:B------:R-:W-:Y:S01]  /*14300*/  @!PT LDS RZ, [RZ] ;  /* 0x00000000fffff984 */ /* 0x000fe20000000800 */
[----:B------:R-:W-:Y:S01]  /*14310*/  @!PT LDS RZ, [RZ] ;  /* 0x00000000fffff984 */ /* 0x000fe20000000800 */
[----:B------:R3:W-:Y:S01]  /*14320*/  LDGSTS.E.BYPASS.LTC128B.128 [R206+0x100], [R160.64], !P5 ;  /* 0x00100000a0ce7fae */ /* 0x0007e2000e901d46 */
[C---:B------:R-:W-:Y:S07]  /*14330*/  HMMA.16816.F32.BF16 R24, R32.reuse, R26, RZ ;  /* 0x0000001a2018723c */ /* 0x040fee00000418ff */
[----:B------:R2:W-:Y:S01]  /*14340*/  LDGSTS.E.BYPASS.LTC128B.128 [R206+0x2100], [R166.64], !P6 ;  /* 0x02100000a6ce7fae */ /* 0x0005e2000f101d46 */
[C---:B----4-:R-:W-:Y:S07]  /*14350*/  HMMA.16816.F32.BF16 R28, R32.reuse, R136, RZ ;  /* 0x00000088201c723c */ /* 0x050fee00000418ff */
[----:B------:R4:W-:Y:S01]  /*14360*/  LDGSTS.E.BYPASS.LTC128B.128 [R206+0x4100], [R168.64], !P3 ;  /* 0x04100000a8ce7fae */ /* 0x0009e2000d901d46 */
[----:B------:R-:W-:Y:S07]  /*14370*/  HMMA.16816.F32.BF16 R32, R32, R138, RZ ;  /* 0x0000008a2020723c */ /* 0x000fee00000418ff */
[----:B------:R2:W-:Y:S01]  /*14380*/  LDGSTS.E.BYPASS.LTC128B.128 [R206+0x1100], [R172.64], !P5 ;  /* 0x01100000acce7fae */ /* 0x0005e2000e901d46 */
[C---:B-1----:R-:W-:Y:S07]  /*14390*/  HMMA.16816.F32.BF16 R4, R140.reuse, R144, R4 ;  /* 0x000000908c04723c */ /* 0x042fee0000041804 */
[----:B------:R4:W-:Y:S01]  /*143a0*/  LDGSTS.E.BYPASS.LTC128B.128 [R206+0x3100], [R170.64], !P6 ;  /* 0x03100000aace7fae */ /* 0x0009e2000f101d46 */
[C---:B------:R-:W-:Y:S07]  /*143b0*/  HMMA.16816.F32.BF16 R8, R140.reuse, R146, R8 ;  /* 0x000000928c08723c */ /* 0x040fee0000041808 */
[----:B------:R1:W-:Y:S01]  /*143c0*/  LDGSTS.E.BYPASS.LTC128B.128 [R206+0x5100], [R174.64], !P3 ;  /* 0x05100000aece7fae */ /* 0x0003e2000d901d46 */
[C---:B-----5:R-:W-:Y:S07]  /*143d0*/  HMMA.16816.F32.BF16 R12, R140.reuse, R148, R12 ;  /* 0x000000948c0c723c */ /* 0x060fee000004180c */
[----:B------:R-:W-:Y:S01]  /*143e0*/  LDSM.16.M88.4 R136, [R193+0xc100] ;  /* 0x00c10000c188783b */ /* 0x000fe20000000200 */
[C---:B------:R-:W-:Y:S07]  /*143f0*/  HMMA.16816.F32.BF16 R16, R140.reuse, R150, R16 ;  /* 0x000000968c10723c */ /* 0x040fee0000041810 */
[----:B---3--:R-:W3:Y:S01]  /*14400*/  LDSM.16.M88.4 R160, [R192+0x6100] ;  /* 0x00610000c0a0783b */ /* 0x008ee20000000200 */
[C---:B--2---:R-:W-:Y:S07]  /*14410*/  HMMA.16816.F32.BF16 R20, R140.reuse, R152, R20 ;  /* 0x000000988c14723c */ /* 0x044fee0000041814 */
[----:B------:R-:W0:Y:S01]  /*14420*/  LDGDEPBAR ;  /* 0x00000000000079af */ /* 0x000e220000000000 */
[C---:B------:R-:W-:Y:S07]  /*14430*/  HMMA.16816.F32.BF16 R24, R140.reuse, R154, R24 ;  /* 0x0000009a8c18723c */ /* 0x040fee0000041818 */
[----:B------:R-:W2:Y:S01]  /*14440*/  LDSM.16.M88.4 R144, [R192+0x6900] ;  /* 0x00690000c090783b */ /* 0x000ea20000000200 */
[C---:B------:R-:W-:Y:S07]  /*14450*/  HMMA.16816.F32.BF16 R28, R140.reuse, R156, R28 ;  /* 0x0000009c8c1c723c */ /* 0x040fee000004181c */
[----:B------:R-:W5:Y:S01]  /*14460*/  LDSM.16.M88.4 R164, [R192+0x7100] ;  /* 0x00710000c0a4783b */ /* 0x000f620000000200 */
[----:B------:R-:W-:Y:S07]  /*14470*/  HMMA.16816.F32.BF16 R32, R140, R158, R32 ;  /* 0x0000009e8c20723c */ /* 0x000fee0000041820 */
[----:B------:R-:W1:Y:S01]  /*14480*/  LDSM.16.M88.4 R148, [R192+0x7900] ;  /* 0x00790000c094783b */ /* 0x000e620000000200 */
[C---:B---3--:R-:W-:Y:S07]  /*14490*/  HMMA.16816.F32.BF16 R4, R136.reuse, R160, R4 ;  /* 0x000000a08804723c */ /* 0x048fee0000041804 */
[----:B------:R-:W-:Y:S01]  /*144a0*/  LDSM.16.M88.4 R152, [R191+0xc100] ;  /* 0x00c10000bf98783b */ /* 0x000fe20000000200 */
[C---:B------:R-:W-:Y:S07]  /*144b0*/  HMMA.16816.F32.BF16 R8, R136.reuse, R162, R8 ;  /* 0x000000a28808723c */ /* 0x040fee0000041808 */
[----:B----4-:R-:W3:Y:S01]  /*144c0*/  LDSM.16.M88.4 R168, [R184] ;  /* 0x00000000b8a8783b */ /* 0x010ee20000000200 */
[C---:B--2---:R-:W-:Y:S07]  /*144d0*/  HMMA.16816.F32.BF16 R12, R136.reuse, R144, R12 ;  /* 0x00000090880c723c */ /* 0x044fee000004180c */
[----:B------:R-:W2:Y:S01]  /*144e0*/  LDSM.16.M88.4 R140, [R184+0x800] ;  /* 0x00080000b88c783b */ /* 0x000ea20000000200 */
[C---:B------:R-:W-:Y:S07]  /*144f0*/  HMMA.16816.F32.BF16 R16, R136.reuse, R146, R16 ;  /* 0x000000928810723c */ /* 0x040fee0000041810 */
[----:B------:R-:W4:Y:S01]  /*14500*/  LDSM.16.M88.4 R156, [R184+0x1000] ;  /* 0x00100000b89c783b */ /* 0x000f220000000200 */
[C---:B-----5:R-:W-:Y:S07]  /*14510*/  HMMA.16816.F32.BF16 R20, R136.reuse, R164, R20 ;  /* 0x000000a48814723c */ /* 0x060fee0000041814 */
[----:B------:R-:W5:Y:S01]  /*14520*/  LDSM.16.M88.4 R144, [R184+0x1800] ;  /* 0x00180000b890783b */ /* 0x000f620000000200 */
[C---:B------:R-:W-:Y:S07]  /*14530*/  HMMA.16816.F32.BF16 R24, R136.reuse, R166, R24 ;  /* 0x000000a68818723c */ /* 0x040fee0000041818 */
[----:B------:R-:W-:Y:S01]  /*14540*/  LDSM.16.M88.4 R160, [R197+0x8900] ;  /* 0x00890000c5a0783b */ /* 0x000fe20000000200 */
[C---:B-1----:R-:W-:Y:S07]  /*14550*/  HMMA.16816.F32.BF16 R28, R136.reuse, R148, R28 ;  /* 0x00000094881c723c */ /* 0x042fee000004181c */
[----:B------:R-:W-:Y:S01]  /*14560*/  LDSM.16.M88.4 R164, [R194+0x10100] ;  /* 0x01010000c2a4783b */ /* 0x000fe20000000200 */
[----:B------:R-:W-:Y:S07]  /*14570*/  HMMA.16816.F32.BF16 R32, R136, R150, R32 ;  /* 0x000000968820723c */ /* 0x000fee0000041820 */
[----:B------:R-:W-:Y:S01]  /*14580*/  LDSM.16.M88.4 R136, [R198+0x10100] ;  /* 0x01010000c688783b */ /* 0x000fe20000000200 */
[C---:B---3--:R-:W-:Y:S07]  /*14590*/  HMMA.16816.F32.BF16 R4, R152.reuse, R168, R4 ;  /* 0x000000a89804723c */ /* 0x048fee0000041804 */
[----:B------:R-:W1:Y:S01]  /*145a0*/  LDSM.16.M88.4 R148, [R197+0x8100] ;  /* 0x00810000c594783b */ /* 0x000e620000000200 */
[C---:B------:R-:W-:Y:S07]  /*145b0*/  HMMA.16816.F32.BF16 R8, R152.reuse, R170, R8 ;  /* 0x000000aa9808723c */ /* 0x040fee0000041808 */
[----:B------:R-:W-:Y:S01]  /*145c0*/  LDSM.16.M88.4 R168, [R183] ;  /* 0x00000000b7a8783b */ /* 0x000fe20000000200 */
[C---:B--2---:R-:W-:Y:S07]  /*145d0*/  HMMA.16816.F32.BF16 R12, R152.reuse, R140, R12 ;  /* 0x0000008c980c723c */ /* 0x044fee000004180c */
[----:B------:R-:W-:Y:S01]  /*145e0*/  LDSM.16.M88.4 R172, [R184+0x4000] ;  /* 0x00400000b8ac783b */ /* 0x000fe20000000200 */
[C---:B------:R-:W-:Y:S07]  /*145f0*/  HMMA.16816.F32.BF16 R16, R152.reuse, R142, R16 ;  /* 0x0000008e9810723c */ /* 0x040fee0000041810 */
[----:B------:R-:W2:Y:S01]  /*14600*/  LDSM.16.M88.4 R140, [R197+0x9100] ;  /* 0x00910000c58c783b */ /* 0x000ea20000000200 */
[C---:B----4-:R-:W-:Y:S08]  /*14610*/  HMMA.16816.F32.BF16 R20, R152.reuse, R156, R20 ;  /* 0x0000009c9814723c */ /* 0x050ff00000041814 */
[C---:B------:R-:W-:Y:S01]  /*14620*/  HMMA.16816.F32.BF16 R24, R152.reuse, R158, R24 ;  /* 0x0000009e9818723c */ /* 0x040fe20000041818 */
[----:B------:R-:W3:Y:S07]  /*14630*/  LDSM.16.M88.4 R156, [R197+0x9900] ;  /* 0x00990000c59c783b */ /* 0x000eee0000000200 */
[C---:B-----5:R-:W-:Y:S08]  /*14640*/  HMMA.16816.F32.BF16 R28, R152.reuse, R144, R28 ;  /* 0x00000090981c723c */ /* 0x060ff0000004181c */
[----:B------:R-:W-:Y:S01]  /*14650*/  HMMA.16816.F32.BF16 R32, R152, R146, R32 ;  /* 0x000000929820723c */ /* 0x000fe20000041820 */
[----:B------:R-:W4:Y:S07]  /*14660*/  LDSM.16.M88.4 R144, [R182] ;  /* 0x00000000b690783b */ /* 0x000f2e0000000200 */
[C---:B-1----:R-:W-:Y:S01]  /*14670*/  HMMA.16816.F32.BF16 R4, R136.reuse, R148, R4 ;  /* 0x000000948804723c */ /* 0x042fe20000041804 */
[----:B------:R-:W-:Y:S07]  /*14680*/  LDSM.16.M88.4 R152, [R180] ;  /* 0x00000000b498783b */ /* 0x000fee0000000200 */
[C---:B------:R-:W-:Y:S01]  /*14690*/  HMMA.16816.F32.BF16 R8, R136.reuse, R150, R8 ;  /* 0x000000968808723c */ /* 0x040fe20000041808 */
[----:B------:R-:W1:Y:S07]  /*146a0*/  LDSM.16.M88.4 R148, [R181] ;  /* 0x00000000b594783b */ /* 0x000e6e0000000200 */
[C---:B------:R-:W-:Y:S08]  /*146b0*/  HMMA.16816.F32.BF16 R12, R136.reuse, R160, R12 ;  /* 0x000000a0880c723c */ /* 0x040ff0000004180c */
[C---:B------:R-:W-:Y:S01]  /*146c0*/  HMMA.16816.F32.BF16 R16, R136.reuse, R162, R16 ;  /* 0x000000a28810723c */ /* 0x040fe20000041810 */
[----:B------:R-:W-:Y:S07]  /*146d0*/  LDSM.16.M88.4 R160, [R192+0x8100] ;  /* 0x00810000c0a0783b */ /* 0x000fee0000000200 */
[C---:B--2---:R-:W-:Y:S08]  /*146e0*/  HMMA.16816.F32.BF16 R20, R136.reuse, R140, R20 ;  /* 0x0000008c8814723c */ /* 0x044ff00000041814 */
[C---:B------:R-:W-:Y:S01]  /*146f0*/  HMMA.16816.F32.BF16 R24, R136.reuse, R142, R24 ;  /* 0x0000008e8818723c */ /* 0x040fe20000041818 */
[----:B------:R-:W2:Y:S07]  /*14700*/  LDSM.16.M88.4 R140, [R193+0x10100] ;  /* 0x01010000c18c783b */ /* 0x000eae0000000200 */
[C---:B---3--:R-:W-:Y:S08]  /*14710*/  HMMA.16816.F32.BF16 R28, R136.reuse, R156, R28 ;  /* 0x0000009c881c723c */ /* 0x048ff0000004181c */
[----:B------:R-:W-:Y:S01]  /*14720*/  HMMA.16816.F32.BF16 R32, R136, R158, R32 ;  /* 0x0000009e8820723c */ /* 0x000fe20000041820 */
[----:B------:R-:W3:Y:S07]  /*14730*/  LDSM.16.M88.4 R136, [R192+0x8900] ;  /* 0x00890000c088783b */ /* 0x000eee0000000200 */
[C---:B------:R-:W-:Y:S01]  /*14740*/  HMMA.16816.F32.BF16 R4, R164.reuse, R168, R4 ;  /* 0x000000a8a404723c */ /* 0x040fe20000041804 */
[----:B------:R-:W-:Y:S07]  /*14750*/  LDSM.16.M88.4 R156, [R191+0x10100] ;  /* 0x01010000bf9c783b */ /* 0x000fee0000000200 */
[C---:B------:R-:W-:Y:S01]  /*14760*/  HMMA.16816.F32.BF16 R8, R164.reuse, R170, R8 ;  /* 0x000000aaa408723c */ /* 0x040fe20000041808 */
[----:B------:R-:W-:Y:S07]  /*14770*/  LDSM.16.M88.4 R168, [R184+0x2000] ;  /* 0x00200000b8a8783b */ /* 0x000fee0000000200 */
        /* <DEDUP_REMOVED lines=8> */
[----:B------:R-:W5:Y:S07]  /*14800*/  LDSM.16.M88.4 R152, [R184+0x2800] ;  /* 0x00280000b898783b */ /* 0x000f6e0000000200 */
[C---:B--2---:R-:W-:Y:S01]  /*14810*/  HMMA.16816.F32.BF16 R4, R140.reuse, R160, R4 ;  /* 0x000000a08c04723c */ /* 0x044fe20000041804 */
[----:B------:R-:W-:Y:S07]  /*14820*/  LDSM.16.M88.4 R164, [R197+0xb100] ;  /* 0x00b10000c5a4783b */ /* 0x000fee0000000200 */
        /* <DEDUP_REMOVED lines=9> */
[----:B------:R-:W-:Y:S01]  /*148c0*/  HMMA.16816.F32.BF16 R32, R140, R150, R32 ;  /* 0x000000968c20723c */ /* 0x000fe20000041820 */
[----:B------:R-:W-:Y:S07]  /*148d0*/  LDSM.16.M88.4 R140, [R198+0x14100] ;  /* 0x01410000c68c783b */ /* 0x000fee0000000200 */
[C---:B------:R-:W-:Y:S01]  /*148e0*/  HMMA.16816.F32.BF16 R4, R156.reuse, R168, R4 ;  /* 0x000000a89c04723c */ /* 0x040fe20000041804 */
        /* <DEDUP_REMOVED lines=91> */
[----:B-1----:R-:W-:Y:S01]  /*14ea0*/  FMNMX.FTZ R141, R136, R139, !PT ;  /* 0x0000008b888d7209 */ /* 0x002fe20007810000 */
[----:B------:R-:W-:Y:S01]  /*14eb0*/  @P0 IMAD.WIDE.U32 R138, R217, c[0x0][0x1e0], RZ ;  /* 0x00007800d98a0a25 */ /* 0x000fe200078e00ff */
[----:B------:R-:W-:Y:S05]  /*14ec0*/  @P0 SHF.R.S32.HI R136, RZ, 0x1f, R217 ;  /* 0x0000001fff880819 */ /* 0x000fea00000114d9 */
[----:B------:R-:W1:Y:S01]  /*14ed0*/  SHFL.BFLY PT, R2, R141, 0x1, 0x1f ;  /* 0x0c201f008d027f89 */ /* 0x000e6200000e0000 */
[----:B------:R-:W-:Y:S01]  /*14ee0*/  @P0 IMAD R136, R136, c[0x0][0x1e0], RZ ;  /* 0x0000780088880a24 */ /* 0x000fe200078e02ff */
[----:B--2---:R-:W-:Y:S02]  /*14ef0*/  FMNMX.FTZ R135, R137, R0, !PT ;  /* 0x0000000089877209 */ /* 0x004fe40007810000 */
[C---:B------:R-:W-:Y:S01]  /*14f00*/  @P0 SHF.L.U32 R137, R138.reuse, 0x6, RZ ;  /* 0x000000068a890819 */ /* 0x040fe200000006ff */
[----:B------:R-:W-:Y:S03]  /*14f10*/  @P0 IMAD R136, R217, c[0x0][0x1e4], R136 ;  /* 0x00007900d9880a24 */ /* 0x000fe600078e0288 */
[----:B------:R-:W2:Y:S02]  /*14f20*/  SHFL.BFLY PT, R132, R135, 0x1, 0x1f ;  /* 0x0c201f0087847f89 */ /* 0x000ea400000e0000 */
[----:B------:R-:W-:Y:S04]  /*14f30*/  @P0 IADD3 R136, R139, R136, RZ ;  /* 0x000000888b880210 */ /* 0x000fe80007ffe0ff */
[----:B------:R-:W-:Y:S02]  /*14f40*/  @P0 SHF.L.U64.HI R136, R138, 0x6, R136 ;  /* 0x000000068a880819 */ /* 0x000fe40000010288 */
[----:B-1----:R-:W-:Y:S05]  /*14f50*/  FMNMX.FTZ R0, R141, R2, !PT ;  /* 0x000000028d007209 */ /* 0x002fea0007810000 */
[C---:B------:R-:W-:Y:S02]  /*14f60*/  FADD.FTZ R2, -R0.reuse, R3 ;  /* 0x0000000300027221 */ /* 0x040fe40000010100 */
[----:B------:R-:W-:Y:S01]  /*14f70*/  FMUL.FTZ R167, R0, c[0x0][0x2d0] ;  /* 0x0000b40000a77a20 */ /* 0x000fe20000410000 */
[----:B--2---:R-:W-:Y:S01]  /*14f80*/  FMNMX.FTZ R132, R135, R132, !PT ;  /* 0x0000008487847209 */ /* 0x004fe20007810000 */
[----:B------:R-:W-:Y:S02]  /*14f90*/  FMUL.FTZ R3, R2, c[0x0][0x2d0] ;  /* 0x0000b40002037a20 */ /* 0x000fe40000410000 */
[----:B------:R-:W-:Y:S01]  /*14fa0*/  FFMA.FTZ R135, R4, c[0x0][0x2d0], -R167 ;  /* 0x0000b40004877a23 */ /* 0x000fe200000108a7 */
[----:B------:R-:W-:Y:S01]  /*14fb0*/  @P0 IADD3 R4, P1, R137, R208, RZ ;  /* 0x000000d089040210 */ /* 0x000fe20007f3e0ff */
[----:B------:R-:W-:Y:S02]  /*14fc0*/  FADD.FTZ R2, -R132, R133 ;  /* 0x0000008584027221 */ /* 0x000fe40000010100 */
[--C-:B------:R-:W-:Y:S01]  /*14fd0*/  FFMA.FTZ R160, R5, c[0x0][0x2d0], -R167.reuse ;  /* 0x0000b40005a07a23 */ /* 0x100fe200000108a7 */
[----:B------:R-:W-:Y:S01]  /*14fe0*/  @P0 LEA R140, P2, R4, c[0x0][0x1c8], 0x1 ;  /* 0x00007200048c0a11 */ /* 0x000fe200078408ff */
[----:B------:R-:W-:Y:S01]  /*14ff0*/  FMUL.FTZ R133, R2, c[0x0][0x2d0] ;  /* 0x0000b40002857a20 */ /* 0x000fe20000410000 */
[----:B------:R-:W-:Y:S01]  /*15000*/  @P0 IADD3 R5, P4, R137, R216, RZ ;  /* 0x000000d889050210 */ /* 0x000fe20007f9e0ff */
[--C-:B------:R-:W-:Y:S01]  /*15010*/  FFMA.FTZ R162, R9, c[0x0][0x2d0], -R167.reuse ;  /* 0x0000b40009a27a23 */ /* 0x100fe200000108a7 */
[----:B------:R-:W1:Y:S01]  /*15020*/  MUFU.EX2 R3, R3 ;  /* 0x0000000300037308 */ /* 0x000e620000000800 */
[--C-:B------:R-:W-:Y:S02]  /*15030*/  FFMA.FTZ R139, R8, c[0x0][0x2d0], -R167.reuse ;  /* 0x0000b400088b7a23 */ /* 0x100fe400000108a7 */
[----:B------:R-:W-:Y:S02]  /*15040*/  FMUL.FTZ R165, R132, c[0x0][0x2d0] ;  /* 0x0000b40084a57a20 */ /* 0x000fe40000410000 */
[----:B------:R-:W-:Y:S02]  /*15050*/  FFMA.FTZ R170, R16, c[0x0][0x2d0], -R167 ;  /* 0x0000b40010aa7a23 */ /* 0x000fe400000108a7 */
[--C-:B------:R-:W-:Y:S02]  /*15060*/  FFMA.FTZ R164, R6, c[0x0][0x2d0], -R165.reuse ;  /* 0x0000b40006a47a23 */ /* 0x100fe400000108a5 */
[--C-:B------:R-:W-:Y:S01]  /*15070*/  FFMA.FTZ R161, R7, c[0x0][0x2d0], -R165.reuse ;  /* 0x0000b40007a17a23 */ /* 0x100fe200000108a5 */
[----:B------:R2:W3:Y:S01]  /*15080*/  MUFU.EX2 R2, R133 ;  /* 0x0000008500027308 */ /* 0x0004e20000000800 */
[--C-:B------:R-:W-:Y:S02]  /*15090*/  FFMA.FTZ R163, R10, c[0x0][0x2d0], -R165.reuse ;  /* 0x0000b4000aa37a23 */ /* 0x100fe400000108a5 */
[----:B------:R-:W-:Y:S02]  /*150a0*/  FFMA.FTZ R166, R11, c[0x0][0x2d0], -R165 ;  /* 0x0000b4000ba67a23 */ /* 0x000fe400000108a5 */
[----:B------:R-:W-:Y:S02]  /*150b0*/  FFMA.FTZ R171, R17, c[0x0][0x2d0], -R167 ;  /* 0x0000b40011ab7a23 */ /* 0x000fe400000108a7 */
[--C-:B------:R-:W-:Y:S02]  /*150c0*/  FFMA.FTZ R174, R18, c[0x0][0x2d0], -R165.reuse ;  /* 0x0000b40012ae7a23 */ /* 0x100fe400000108a5 */
[--C-:B------:R-:W-:Y:S01]  /*150d0*/  FFMA.FTZ R175, R19, c[0x0][0x2d0], -R165.reuse ;  /* 0x0000b40013af7a23 */ /* 0x100fe200000108a5 */
[----:B------:R-:W-:Y:S01]  /*150e0*/  MUFU.EX2 R135, R135 ;  /* 0x0000008700877308 */ /* 0x000fe20000000800 */
[--C-:B------:R-:W-:Y:S02]  /*150f0*/  FFMA.FTZ R224, R31, c[0x0][0x2d0], -R165.reuse ;  /* 0x0000b4001fe07a23 */ /* 0x100fe400000108a5 */
[----:B------:R-:W-:Y:S02]  /*15100*/  FFMA.FTZ R225, R34, c[0x0][0x2d0], -R165 ;  /* 0x0000b40022e17a23 */ /* 0x000fe400000108a5 */
[C---:B-1----:R-:W-:Y:S02]  /*15110*/  FMUL.FTZ R100, R3.reuse, R100 ;  /* 0x0000006403647220 */ /* 0x042fe40000410000 */
[C---:B------:R-:W-:Y:S02]  /*15120*/  FMUL.FTZ R101, R3.reuse, R101 ;  /* 0x0000006503657220 */ /* 0x040fe40000410000 */
[C---:B------:R-:W-:Y:S01]  /*15130*/  FMUL.FTZ R104, R3.reuse, R104 ;  /* 0x0000006803687220 */ /* 0x040fe20000410000 */
[----:B------:R-:W1:Y:S01]  /*15140*/  MUFU.EX2 R160, R160 ;  /* 0x000000a000a07308 */ /* 0x000e620000000800 */
[C---:B------:R-:W-:Y:S02]  /*15150*/  FMUL.FTZ R105, R3.reuse, R105 ;  /* 0x0000006903697220 */ /* 0x040fe40000410000 */
[----:B------:R-:W-:Y:S01]  /*15160*/  FMUL.FTZ R108, R3, R108 ;  /* 0x0000006c036c7220 */ /* 0x000fe20000410000 */
[----:B--2---:R-:W-:Y:S01]  /*15170*/  @P0 IADD3.X R133, R136, R213, RZ, P1, !PT ;  /* 0x000000d588850210 */ /* 0x004fe20000ffe4ff */
[C---:B---3--:R-:W-:Y:S01]  /*15180*/  FMUL.FTZ R6, R2.reuse, R130 ;  /* 0x0000008202067220 */ /* 0x048fe20000410000 */
[----:B------:R-:W-:Y:S01]  /*15190*/  @P0 IADD3 R138, P1, R137, R134, RZ ;  /* 0x00000086898a0210 */ /* 0x000fe20007f3e0ff */
[----:B------:R-:W-:Y:S01]  /*151a0*/  FMUL.FTZ R7, R2, R131 ;  /* 0x0000008302077220 */ /* 0x000fe20000410000 */
[----:B------:R-:W-:Y:S01]  /*151b0*/  @P0 LEA.HI.X R141, R4, c[0x0][0x1cc], R133, 0x1, P2 ;  /* 0x00007300048d0a11 */ /* 0x000fe200010f0c85 */
[----:B------:R-:W-:Y:S01]  /*151c0*/  FMUL.FTZ R10, R2, R126 ;  /* 0x0000007e020a7220 */ /* 0x000fe20000410000 */
[----:B------:R-:W-:Y:S01]  /*151d0*/  @P0 LEA R142, P3, R138, c[0x0][0x1c8], 0x1 ;  /* 0x000072008a8e0a11 */ /* 0x000fe200078608ff */
[----:B------:R-:W-:Y:S01]  /*151e0*/  MUFU.EX2 R162, R162 ;  /* 0x000000a200a27308 */ /* 0x000fe20000000800 */
[C---:B------:R-:W-:Y:S01]  /*151f0*/  @P0 IADD3.X R133, R136.reuse, R219, RZ, P1, !PT ;  /* 0x000000db88850210 */ /* 0x040fe20000ffe4ff */
[----:B------:R2:W-:Y:S01]  /*15200*/  @P0 LDGSTS.E.BYPASS.LTC128B.128 [R206+0x6100], [R140.64], !P5 ;  /* 0x061000008cce0fae */ /* 0x0005e2000e901d46 */
[----:B------:R-:W-:Y:S01]  /*15210*/  @P0 IADD3.X R4, R136, R218, RZ, P4, !PT ;  /* 0x000000da88040210 */ /* 0x000fe200027fe4ff */
[----:B------:R-:W-:Y:S01]  /*15220*/  FMUL.FTZ R11, R2, R127 ;  /* 0x0000007f020b7220 */ /* 0x000fe20000410000 */
[----:B------:R-:W-:Y:S01]  /*15230*/  @P0 LEA.HI.X R143, R138, c[0x0][0x1cc], R133, 0x1, P3 ;  /* 0x000073008a8f0a11 */ /* 0x000fe200018f0c85 */
[C---:B------:R-:W-:Y:S01]  /*15240*/  FMUL.FTZ R102, R2.reuse, R102 ;  /* 0x0000006602667220 */ /* 0x040fe20000410000 */
[----:B------:R-:W-:Y:S01]  /*15250*/  ISETP.NE.AND P4, PT, R203, RZ, PT ;  /* 0x000000ffcb00720c */ /* 0x000fe20003f85270 */
[----:B------:R-:W-:Y:S01]  /*15260*/  FMUL.FTZ R103, R2, R103 ;  /* 0x0000006702677220 */ /* 0x000fe20000410000 */
[C---:B------:R-:W-:Y:S01]  /*15270*/  @P0 LEA R144, P2, R5.reuse, c[0x0][0x1c8], 0x1 ;  /* 0x0000720005900a11 */ /* 0x040fe200078408ff */
[----:B------:R2:W-:Y:S01]  /*15280*/  @P0 LDGSTS.E.BYPASS.LTC128B.128 [R206+0x8100], [R142.64], !P6 ;  /* 0x081000008ece0fae */ /* 0x0005e2000f101d46 */
[----:B------:R-:W-:Y:S01]  /*15290*/  @P0 IADD3 R137, P1, R202, R137, RZ ;  /* 0x00000089ca890210 */ /* 0x000fe20007f3e0ff */
[----:B------:R-:W3:Y:S01]  /*152a0*/  MUFU.EX2 R133, R139 ;  /* 0x0000008b00857308 */ /* 0x000ee20000000800 */
[----:B------:R-:W-:Y:S01]  /*152b0*/  @P0 LEA.HI.X R145, R5, c[0x0][0x1cc], R4, 0x1, P2 ;  /* 0x0000730005910a11 */ /* 0x000fe200010f0c04 */
[C---:B------:R-:W-:Y:S01]  /*152c0*/  FMUL.FTZ R106, R2.reuse, R106 ;  /* 0x0000006a026a7220 */ /* 0x040fe20000410000 */
[----:B------:R-:W-:Y:S01]  /*152d0*/  @P0 IADD3.X R5, R201, R136, RZ, P1, !PT ;  /* 0x00000088c9050210 */ /* 0x000fe20000ffe4ff */
[----:B------:R-:W-:Y:S01]  /*152e0*/  FMUL.FTZ R107, R2, R107 ;  /* 0x0000006b026b7220 */ /* 0x000fe20000410000 */
[----:B------:R-:W-:Y:S01]  /*152f0*/  @P0 IADD3 R4, P3, R137, R208, RZ ;  /* 0x000000d089040210 */ /* 0x000fe20007f7e0ff */
[----:B------:R-:W-:Y:S01]  /*15300*/  FMUL.FTZ R109, R3, R109 ;  /* 0x0000006d036d7220 */ /* 0x000fe20000410000 */
[----:B------:R-:W-:Y:S01]  /*15310*/  @P0 IADD3 R8, P2, R137, R134, RZ ;  /* 0x0000008689080210 */ /* 0x000fe20007f5e0ff */
[----:B------:R4:W-:Y:S01]  /*15320*/  @P0 LDGSTS.E.BYPASS.LTC128B.128 [R206+0xa100], [R144.64], !P4 ;  /* 0x0a10000090ce0fae */ /* 0x0009e2000e101d46 */
[----:B------:R-:W-:Y:S01]  /*15330*/  @P0 IADD3.X R9, R5, R213, RZ, P3, !PT ;  /* 0x000000d505090210 */ /* 0x000fe20001ffe4ff */
[----:B------:R-:W-:Y:S01]  /*15340*/  MUFU.EX2 R164, R164 ;  /* 0x000000a400a47308 */ /* 0x000fe20000000800 */
[----:B------:R-:W-:Y:S01]  /*15350*/  @P0 LEA R146, P3, R4, c[0x0][0x1c8], 0x1 ;  /* 0x0000720004920a11 */ /* 0x000fe200078608ff */
[C---:B------:R-:W-:Y:S01]  /*15360*/  FMUL.FTZ R110, R2.reuse, R110 ;  /* 0x0000006e026e7220 */ /* 0x040fe20000410000 */
[----:B------:R-:W-:Y:S01]  /*15370*/  @P0 IADD3 R136, P1, R137, R216, RZ ;  /* 0x000000d889880210 */ /* 0x000fe20007f3e0ff */
[----:B------:R-:W-:Y:S01]  /*15380*/  FMUL.FTZ R111, R2, R111 ;  /* 0x0000006f026f7220 */ /* 0x000fe20000410000 */
[----:B------:R-:W-:Y:S01]  /*15390*/  @P0 LEA.HI.X R147, R4, c[0x0][0x1cc], R9, 0x1, P3 ;  /* 0x0000730004930a11 */ /* 0x000fe200018f0c09 */
[----:B------:R-:W-:Y:S01]  /*153a0*/  FMUL.FTZ R4, R3, R128 ;  /* 0x0000008003047220 */ /* 0x000fe20000410000 */
[----:B------:R-:W-:Y:S01]  /*153b0*/  @P0 IADD3.X R137, R5, R219, RZ, P2, !PT ;  /* 0x000000db05890210 */ /* 0x000fe200017fe4ff */
[----:B------:R-:W-:Y:S01]  /*153c0*/  FMUL.FTZ R9, R3, R125 ;  /* 0x0000007d03097220 */ /* 0x000fe20000410000 */
[C---:B------:R-:W-:Y:S01]  /*153d0*/  @P0 LEA R148, P2, R8.reuse, c[0x0][0x1c8], 0x1 ;  /* 0x0000720008940a11 */ /* 0x040fe200078408ff */
[----:B------:R4:W-:Y:S01]  /*153e0*/  @P0 LDGSTS.E.BYPASS.LTC128B.128 [R206+0x7100], [R146.64], !P5 ;  /* 0x0710000092ce0fae */ /* 0x0009e2000e901d46 */
[----:B------:R-:W-:Y:S01]  /*153f0*/  @P0 IADD3.X R5, R5, R218, RZ, P1, !PT ;  /* 0x000000da05050210 */ /* 0x000fe20000ffe4ff */
[----:B------:R-:W5:Y:S01]  /*15400*/  MUFU.EX2 R161, R161 ;  /* 0x000000a100a17308 */ /* 0x000f620000000800 */
[----:B------:R-:W-:Y:S01]  /*15410*/  @P0 LEA.HI.X R149, R8, c[0x0][0x1cc], R137, 0x1, P2 ;  /* 0x0000730008950a11 */ /* 0x000fe200010f0c89 */
[C---:B------:R-:W-:Y:S01]  /*15420*/  FMUL.FTZ R8, R3.reuse, R124 ;  /* 0x0000007c03087220 */ /* 0x040fe20000410000 */
[----:B------:R-:W-:Y:S01]  /*15430*/  @P0 LEA R150, P1, R136, c[0x0][0x1c8], 0x1 ;  /* 0x0000720088960a11 */ /* 0x000fe200078208ff */
[C---:B------:R-:W-:Y:S01]  /*15440*/  FMUL.FTZ R112, R3.reuse, R112 ;  /* 0x0000007003707220 */ /* 0x040fe20000410000 */
[----:B-1----:R-:W-:Y:S01]  /*15450*/  F2FP.BF16.PACK_AB R128, R160, R135 ;  /* 0x00000087a080723e */ /* 0x002fe200000010ff */
[----:B------:R1:W-:Y:S01]  /*15460*/  @P0 LDGSTS.E.BYPASS.LTC128B.128 [R206+0x9100], [R148.64], !P6 ;  /* 0x0910000094ce0fae */ /* 0x0003e2000f101d46 */
[----:B------:R-:W-:Y:S01]  /*15470*/  @P0 LEA.HI.X R151, R136, c[0x0][0x1cc], R5, 0x1, P1 ;  /* 0x0000730088970a11 */ /* 0x000fe200008f0c05 */
[C---:B------:R-:W-:Y:S01]  /*15480*/  FMUL.FTZ R5, R3.reuse, R129 ;  /* 0x0000008103057220 */ /* 0x040fe20000410000 */
[----:B---3--:R-:W-:Y:S01]  /*15490*/  F2FP.BF16.PACK_AB R130, R162, R133 ;  /* 0x00000085a282723e */ /* 0x008fe200000010ff */
[----:B------:R-:W-:Y:S01]  /*154a0*/  MUFU.EX2 R163, R163 ;  /* 0x000000a300a37308 */ /* 0x000fe20000000800 */
[C---:B------:R-:W-:Y:S02]  /*154b0*/  FMUL.FTZ R113, R3.reuse, R113 ;  /* 0x0000007103717220 */ /* 0x040fe40000410000 */
[C---:B------:R-:W-:Y:S01]  /*154c0*/  FMUL.FTZ R114, R2.reuse, R114 ;  /* 0x0000007202727220 */ /* 0x040fe20000410000 */
[----:B------:R1:W-:Y:S01]  /*154d0*/  @P0 LDGSTS.E.BYPASS.LTC128B.128 [R206+0xb100], [R150.64], !P4 ;  /* 0x0b10000096ce0fae */ /* 0x0003e2000e101d46 */
[C---:B------:R-:W-:Y:S02]  /*154e0*/  FMUL.FTZ R115, R2.reuse, R115 ;  /* 0x0000007302737220 */ /* 0x040fe40000410000 */
[C---:B------:R-:W-:Y:S02]  /*154f0*/  FMUL.FTZ R116, R3.reuse, R116 ;  /* 0x0000007403747220 */ /* 0x040fe40000410000 */
[----:B------:R-:W-:Y:S01]  /*15500*/  FMUL.FTZ R117, R3, R117 ;  /* 0x0000007503757220 */ /* 0x000fe20000410000 */
[----:B------:R-:W3:Y:S01]  /*15510*/  MUFU.EX2 R166, R166 ;  /* 0x000000a600a67308 */ /* 0x000ee20000000800 */
[C---:B------:R-:W-:Y:S01]  /*15520*/  FMUL.FTZ R118, R2.reuse, R118 ;  /* 0x0000007602767220 */ /* 0x040fe20000410000 */
[----:B------:R-:W1:Y:S01]  /*15530*/  LDSM.16.MT88.4 R136, [R195+0x100] ;  /* 0x00010000c388783b */ /* 0x000e620000004200 */
[C---:B------:R-:W-:Y:S01]  /*15540*/  FMUL.FTZ R119, R2.reuse, R119 ;  /* 0x0000007702777220 */ /* 0x040fe20000410000 */
[----:B-----5:R-:W-:Y:S01]  /*15550*/  F2FP.BF16.PACK_AB R129, R161, R164 ;  /* 0x000000a4a181723e */ /* 0x020fe200000010ff */
[C---:B------:R-:W-:Y:S02]  /*15560*/  FMUL.FTZ R120, R3.reuse, R120 ;  /* 0x0000007803787220 */ /* 0x040fe40000410000 */
[C---:B------:R-:W-:Y:S02]  /*15570*/  FMUL.FTZ R121, R3.reuse, R121 ;  /* 0x0000007903797220 */ /* 0x040fe40000410000 */
[C---:B------:R-:W-:Y:S01]  /*15580*/  FMUL.FTZ R122, R2.reuse, R122 ;  /* 0x0000007a027a7220 */ /* 0x040fe20000410000 */
[----:B--2---:R-:W2:Y:S01]  /*15590*/  LDSM.16.MT88.4 R140, [R190+0x100] ;  /* 0x00010000be8c783b */ /* 0x004ea20000004200 */
[C---:B------:R-:W-:Y:S01]  /*155a0*/  FMUL.FTZ R123, R2.reuse, R123 ;  /* 0x0000007b027b7220 */ /* 0x040fe20000410000 */
[----:B------:R-:W-:Y:S01]  /*155b0*/  MUFU.EX2 R170, R170 ;  /* 0x000000aa00aa7308 */ /* 0x000fe20000000800 */
[C---:B------:R-:W-:Y:S02]  /*155c0*/  FMUL.FTZ R36, R3.reuse, R36 ;  /* 0x0000002403247220 */ /* 0x040fe40000410000 */
[C---:B------:R-:W-:Y:S02]  /*155d0*/  FMUL.FTZ R37, R3.reuse, R37 ;  /* 0x0000002503257220 */ /* 0x040fe40000410000 */
[C---:B------:R-:W-:Y:S01]  /*155e0*/  FMUL.FTZ R38, R2.reuse, R38 ;  /* 0x0000002602267220 */ /* 0x040fe20000410000 */
[----:B----4-:R-:W4:Y:S01]  /*155f0*/  LDSM.16.MT88.4 R144, [R189+0x100] ;  /* 0x00010000bd90783b */ /* 0x010f220000004200 */
[----:B------:R-:W-:Y:S02]  /*15600*/  FMUL.FTZ R39, R2, R39 ;  /* 0x0000002702277220 */ /* 0x000fe40000410000 */
[C---:B------:R-:W-:Y:S01]  /*15610*/  FMUL.FTZ R40, R3.reuse, R40 ;  /* 0x0000002803287220 */ /* 0x040fe20000410000 */
[----:B------:R-:W5:Y:S01]  /*15620*/  MUFU.EX2 R171, R171 ;  /* 0x000000ab00ab7308 */ /* 0x000f620000000800 */
[C---:B------:R-:W-:Y:S01]  /*15630*/  FMUL.FTZ R41, R3.reuse, R41 ;  /* 0x0000002903297220 */ /* 0x040fe20000410000 */
[----:B---3--:R-:W-:Y:S01]  /*15640*/  F2FP.BF16.PACK_AB R131, R166, R163 ;  /* 0x000000a3a683723e */ /* 0x008fe200000010ff */
[C---:B------:R-:W-:Y:S01]  /*15650*/  FMUL.FTZ R42, R2.reuse, R42 ;  /* 0x0000002a022a7220 */ /* 0x040fe20000410000 */
[----:B------:R-:W3:Y:S01]  /*15660*/  LDSM.16.MT88.4 R124, [R188+0x100] ;  /* 0x00010000bc7c783b */ /* 0x000ee20000004200 */
        /* <DEDUP_REMOVED lines=9> */
[C---:B------:R-:W-:Y:S01]  /*15700*/  FMUL.FTZ R50, R2.reuse, R50 ;  /* 0x0000003202327220 */ /* 0x040fe20000410000 */
[C---:B-1----:R-:W-:Y:S01]  /*15710*/  HMMA.16816.F32.BF16 R4, R128.reuse, R136, R4 ;  /* 0x000000888004723c */ /* 0x042fe20000041804 */
[----:B------:R-:W-:Y:S01]  /*15720*/  LDSM.16.MT88.4 R148, [R195+0x2900] ;  /* 0x00290000c394783b */ /* 0x000fe20000004200 */
[----:B------:R-:W1:Y:S03]  /*15730*/  MUFU.EX2 R175, R175 ;  /* 0x000000af00af7308 */ /* 0x000e660000000800 */
[C---:B------:R-:W-:Y:S02]  /*15740*/  FMUL.FTZ R51, R2.reuse, R51 ;  /* 0x0000003302337220 */ /* 0x040fe40000410000 */
[C---:B------:R-:W-:Y:S01]  /*15750*/  FMUL.FTZ R52, R3.reuse, R52 ;  /* 0x0000003403347220 */ /* 0x040fe20000410000 */
[C---:B------:R-:W-:Y:S01]  /*15760*/  HMMA.16816.F32.BF16 R8, R128.reuse, R138, R8 ;  /* 0x0000008a8008723c */ /* 0x040fe20000041808 */
[----:B------:R-:W1:Y:S03]  /*15770*/  LDSM.16.MT88.4 R136, [R195+0x2100] ;  /* 0x00210000c388783b */ /* 0x000e660000004200 */
[C---:B------:R-:W-:Y:S01]  /*15780*/  FMUL.FTZ R53, R3.reuse, R53 ;  /* 0x0000003503357220 */ /* 0x040fe20000410000 */
[----:B------:R-:W-:Y:S01]  /*15790*/  MUFU.EX2 R224, R224 ;  /* 0x000000e000e07308 */ /* 0x000fe20000000800 */
[C---:B------:R-:W-:Y:S02]  /*157a0*/  FMUL.FTZ R54, R2.reuse, R54 ;  /* 0x0000003602367220 */ /* 0x040fe40000410000 */
[C---:B--2---:R-:W-:Y:S01]  /*157b0*/  HMMA.16816.F32.BF16 R100, R128.reuse, R140, R100 ;  /* 0x0000008c8064723c */ /* 0x044fe20000041864 */
[----:B------:R-:W-:Y:S03]  /*157c0*/  LDSM.16.MT88.4 R152, [R190+0x2900] ;  /* 0x00290000be98783b */ /* 0x000fe60000004200 */
[C---:B------:R-:W-:Y:S02]  /*157d0*/  FMUL.FTZ R55, R2.reuse, R55 ;  /* 0x0000003702377220 */ /* 0x040fe40000410000 */
[C---:B------:R-:W-:Y:S01]  /*157e0*/  FMUL.FTZ R56, R3.reuse, R56 ;  /* 0x0000003803387220 */ /* 0x040fe20000410000 */
[----:B------:R-:W-:Y:S01]  /*157f0*/  MUFU.EX2 R225, R225 ;  /* 0x000000e100e17308 */ /* 0x000fe20000000800 */
[C---:B------:R-:W-:Y:S01]  /*15800*/  HMMA.16816.F32.BF16 R104, R128.reuse, R142, R104 ;  /* 0x0000008e8068723c */ /* 0x040fe20000041868 */
[----:B------:R-:W2:Y:S03]  /*15810*/  LDSM.16.MT88.4 R140, [R190+0x2100] ;  /* 0x00210000be8c783b */ /* 0x000ea60000004200 */
[C---:B------:R-:W-:Y:S02]  /*15820*/  FMUL.FTZ R57, R3.reuse, R57 ;  /* 0x0000003903397220 */ /* 0x040fe40000410000 */
[C---:B------:R-:W-:Y:S02]  /*15830*/  FMUL.FTZ R58, R2.reuse, R58 ;  /* 0x0000003a023a7220 */ /* 0x040fe40000410000 */
[C---:B----4-:R-:W-:Y:S01]  /*15840*/  HMMA.16816.F32.BF16 R108, R128.reuse, R144, R108 ;  /* 0x00000090806c723c */ /* 0x050fe2000004186c */
[----:B------:R-:W-:Y:S03]  /*15850*/  LDSM.16.MT88.4 R156, [R189+0x2900] ;  /* 0x00290000bd9c783b */ /* 0x000fe60000004200 */
[C---:B------:R-:W-:Y:S02]  /*15860*/  FMUL.FTZ R59, R2.reuse, R59 ;  /* 0x0000003b023b7220 */ /* 0x040fe40000410000 */
[C---:B------:R-:W-:Y:S02]  /*15870*/  FMUL.FTZ R60, R3.reuse, R60 ;  /* 0x0000003c033c7220 */ /* 0x040fe40000410000 */
[C---:B------:R-:W-:Y:S01]  /*15880*/  HMMA.16816.F32.BF16 R112, R128.reuse, R146, R112 ;  /* 0x000000928070723c */ /* 0x040fe20000041870 */
[----:B------:R-:W-:Y:S03]  /*15890*/  LDSM.16.MT88.4 R144, [R188+0x900] ;  /* 0x00090000bc90783b */ /* 0x000fe60000004200 */
[C---:B------:R-:W-:Y:S02]  /*158a0*/  FMUL.FTZ R61, R3.reuse, R61 ;  /* 0x0000003d033d7220 */ /* 0x040fe40000410000 */
[C---:B------:R-:W-:Y:S02]  /*158b0*/  FMUL.FTZ R62, R2.reuse, R62 ;  /* 0x0000003e023e7220 */ /* 0x040fe40000410000 */
[C---:B---3--:R-:W-:Y:S01]  /*158c0*/  HMMA.16816.F32.BF16 R116, R128.reuse, R124, R116 ;  /* 0x0000007c8074723c */ /* 0x048fe20000041874 */
[----:B------:R-:W0:Y:S03]  /*158d0*/  LDGDEPBAR ;  /* 0x00000000000079af */ /* 0x000e260000000000 */
[C---:B------:R-:W-:Y:S02]  /*158e0*/  FMUL.FTZ R63, R2.reuse, R63 ;  /* 0x0000003f023f7220 */ /* 0x040fe40000410000 */
[C---:B------:R-:W-:Y:S02]  /*158f0*/  FMUL.FTZ R64, R3.reuse, R64 ;  /* 0x0000004003407220 */ /* 0x040fe40000410000 */
[C---:B------:R-:W-:Y:S01]  /*15900*/  HMMA.16816.F32.BF16 R120, R128.reuse, R126, R120 ;  /* 0x0000007e8078723c */ /* 0x040fe20000041878 */
[----:B------:R-:W3:Y:S03]  /*15910*/  LDSM.16.MT88.4 R124, [R189+0x2100] ;  /* 0x00210000bd7c783b */ /* 0x000ee60000004200 */
[C---:B------:R-:W-:Y:S02]  /*15920*/  FMUL.FTZ R65, R3.reuse, R65 ;  /* 0x0000004103417220 */ /* 0x040fe40000410000 */
[C---:B------:R-:W-:Y:S02]  /*15930*/  FMUL.FTZ R66, R2.reuse, R66 ;  /* 0x0000004202427220 */ /* 0x040fe40000410000 */
[C---:B-1----:R-:W-:Y:S04]  /*15940*/  HMMA.16816.F32.BF16 R36, R128.reuse, R136, R36 ;  /* 0x000000888024723c */ /* 0x042fe80000041824 */
[C---:B------:R-:W-:Y:S02]  /*15950*/  FMUL.FTZ R67, R2.reuse, R67 ;  /* 0x0000004302437220 */ /* 0x040fe40000410000 */
[C---:B------:R-:W-:Y:S02]  /*15960*/  FMUL.FTZ R68, R3.reuse, R68 ;  /* 0x0000004403447220 */ /* 0x040fe40000410000 */
[C---:B------:R-:W-:Y:S01]  /*15970*/  HMMA.16816.F32.BF16 R40, R128.reuse, R138, R40 ;  /* 0x0000008a8028723c */ /* 0x040fe20000041828 */
[----:B------:R-:W1:Y:S03]  /*15980*/  LDSM.16.MT88.4 R136, [R188+0x2100] ;  /* 0x00210000bc88783b */ /* 0x000e660000004200 */
        /* <DEDUP_REMOVED lines=10> */
[C---:B---3--:R-:W-:Y:S03]  /*15a30*/  HMMA.16816.F32.BF16 R52, R128.reuse, R124, R52 ;  /* 0x0000007c8034723c */ /* 0x048fe60000041834 */
[C---:B------:R-:W-:Y:S02]  /*15a40*/  FMUL.FTZ R76, R3.reuse, R76 ;  /* 0x0000004c034c7220 */ /* 0x040fe40000410000 */
[C---:B------:R-:W-:Y:S02]  /*15a50*/  FMUL.FTZ R77, R3.reuse, R77 ;  /* 0x0000004d034d7220 */ /* 0x040fe40000410000 */
[C---:B------:R-:W-:Y:S01]  /*15a60*/  FMUL.FTZ R78, R2.reuse, R78 ;  /* 0x0000004e024e7220 */ /* 0x040fe20000410000 */
        /* <DEDUP_REMOVED lines=12> */
[----:B------:R-:W-:Y:S02]  /*15b30*/  FMUL.FTZ R85, R3, R85 ;  /* 0x0000005503557220 */ /* 0x000fe40000410000 */
[C---:B------:R-:W-:Y:S02]  /*15b40*/  FMUL.FTZ R86, R2.reuse, R86 ;  /* 0x0000005602567220 */ /* 0x040fe40000410000 */
[C---:B------:R-:W-:Y:S01]  /*15b50*/  HMMA.16816.F32.BF16 R72, R128.reuse, R142, R72 ;  /* 0x0000008e8048723c */ /* 0x040fe20000041848 */
[----:B------:R-:W2:Y:S03]  /*15b60*/  LDSM.16.MT88.4 R140, [R188+0x4100] ;  /* 0x00410000bc8c783b */ /* 0x000ea60000004200 */
[----:B------:R-:W-:Y:S02]  /*15b70*/  FMUL.FTZ R87, R2, R87 ;  /* 0x0000005702577220 */ /* 0x000fe40000410000 */
[--C-:B------:R-:W-:Y:S02]  /*15b80*/  FFMA.FTZ R168, R12, c[0x0][0x2d0], -R167.reuse ;  /* 0x0000b4000ca87a23 */ /* 0x100fe400000108a7 */
[----:B------:R-:W-:Y:S01]  /*15b90*/  FFMA.FTZ R169, R13, c[0x0][0x2d0], -R167 ;  /* 0x0000b4000da97a23 */ /* 0x000fe200000108a7 */
[C---:B---3--:R-:W-:Y:S03]  /*15ba0*/  HMMA.16816.F32.BF16 R76, R128.reuse, R124, R76 ;  /* 0x0000007c804c723c */ /* 0x048fe6000004184c */
[--C-:B------:R-:W-:Y:S01]  /*15bb0*/  FFMA.FTZ R172, R14, c[0x0][0x2d0], -R165.reuse ;  /* 0x0000b4000eac7a23 */ /* 0x100fe200000108a5 */
[----:B-----5:R-:W-:Y:S01]  /*15bc0*/  F2FP.BF16.PACK_AB R14, R171, R170 ;  /* 0x000000aaab0e723e */ /* 0x020fe200000010ff */
[----:B------:R-:W-:Y:S01]  /*15bd0*/  FFMA.FTZ R173, R15, c[0x0][0x2d0], -R165 ;  /* 0x0000b4000fad7a23 */ /* 0x000fe200000108a5 */
[----:B------:R-:W-:Y:S01]  /*15be0*/  F2FP.BF16.PACK_AB R15, R175, R174 ;  /* 0x000000aeaf0f723e */ /* 0x000fe200000010ff */
        /* <DEDUP_REMOVED lines=8> */
[----:B------:R-:W1:Y:S01]  /*15c70*/  MUFU.EX2 R169, R169 ;  /* 0x000000a900a97308 */ /* 0x000e620000000800 */
[C---:B------:R-:W-:Y:S02]  /*15c80*/  FMUL.FTZ R92, R3.reuse, R92 ;  /* 0x0000005c035c7220 */ /* 0x040fe40000410000 */
[C---:B------:R-:W-:Y:S03]  /*15c90*/  FMUL.FTZ R93, R3.reuse, R93 ;  /* 0x0000005d035d7220 */ /* 0x040fe60000410000 */
[C---:B------:R-:W-:Y:S01]  /*15ca0*/  HMMA.16816.F32.BF16 R88, R128.reuse, R138, R88 ;  /* 0x0000008a8058723c */ /* 0x040fe20000041858 */
[----:B------:R-:W4:Y:S02]  /*15cb0*/  LDSM.16.MT88.4 R136, [R189+0x900] ;  /* 0x00090000bd88783b */ /* 0x000f240000004200 */
[C---:B------:R-:W-:Y:S01]  /*15cc0*/  FMUL.FTZ R94, R2.reuse, R94 ;  /* 0x0000005e025e7220 */ /* 0x040fe20000410000 */
[----:B------:R-:W-:Y:S01]  /*15cd0*/  MUFU.EX2 R172, R172 ;  /* 0x000000ac00ac7308 */ /* 0x000fe20000000800 */
[C---:B------:R-:W-:Y:S02]  /*15ce0*/  FMUL.FTZ R95, R2.reuse, R95 ;  /* 0x0000005f025f7220 */ /* 0x040fe40000410000 */
[C---:B------:R-:W-:Y:S02]  /*15cf0*/  FMUL.FTZ R96, R3.reuse, R96 ;  /* 0x0000006003607220 */ /* 0x040fe40000410000 */
[----:B------:R-:W-:Y:S03]  /*15d00*/  FMUL.FTZ R97, R3, R97 ;  /* 0x0000006103617220 */ /* 0x000fe60000410000 */
[C---:B--2---:R-:W-:Y:S02]  /*15d10*/  HMMA.16816.F32.BF16 R92, R128.reuse, R140, R92 ;  /* 0x0000008c805c723c */ /* 0x044fe4000004185c */
[----:B------:R-:W2:Y:S01]  /*15d20*/  MUFU.EX2 R173, R173 ;  /* 0x000000ad00ad7308 */ /* 0x000ea20000000800 */
[C---:B------:R-:W-:Y:S02]  /*15d30*/  FMUL.FTZ R98, R2.reuse, R98 ;  /* 0x0000006202627220 */ /* 0x040fe40000410000 */
[C---:B------:R-:W-:Y:S01]  /*15d40*/  FMUL.FTZ R99, R2.reuse, R99 ;  /* 0x0000006302637220 */ /* 0x040fe20000410000 */
[----:B-1----:R-:W-:Y:S01]  /*15d50*/  F2FP.BF16.PACK_AB R12, R169, R168 ;  /* 0x000000a8a90c723e */ /* 0x002fe200000010ff */
[----:B------:R-:W-:Y:S02]  /*15d60*/  FFMA.FTZ R135, R3, R214, R135 ;  /* 0x000000d603877223 */ /* 0x000fe40000010087 */
[----:B------:R-:W-:Y:S03]  /*15d70*/  FFMA.FTZ R164, R2, R215, R164 ;  /* 0x000000d702a47223 */ /* 0x000fe600000100a4 */
[----:B------:R-:W-:Y:S01]  /*15d80*/  HMMA.16816.F32.BF16 R96, R128, R142, R96 ;  /* 0x0000008e8060723c */ /* 0x000fe20000041860 */
[----:B------:R-:W-:Y:S02]  /*15d90*/  LDSM.16.MT88.4 R128, [R190+0x4900] ;  /* 0x00490000be80783b */ /* 0x000fe40000004200 */
[----:B------:R-:W-:Y:S02]  /*15da0*/  FADD.FTZ R160, R160, R135 ;  /* 0x00000087a0a07221 */ /* 0x000fe40000010000 */
[----:B------:R-:W-:Y:S02]  /*15db0*/  FADD.FTZ R164, R161, R164 ;  /* 0x000000a4a1a47221 */ /* 0x000fe40000010000 */
[----:B------:R-:W-:Y:S01]  /*15dc0*/  FADD.FTZ R3, R133, R160 ;  /* 0x000000a085037221 */ /* 0x000fe20000010000 */
[----:B------:R-:W-:Y:S01]  /*15dd0*/  MOV R133, R132 ;  /* 0x0000008400857202 */ /* 0x000fe20000000f00 */
[----:B------:R-:W-:Y:S03]  /*15de0*/  LDSM.16.MT88.4 R140, [R189+0x1100] ;  /* 0x00110000bd8c783b */ /* 0x000fe60000004200 */
[----:B------:R-:W-:Y:S01]  /*15df0*/  FADD.FTZ R3, R162, R3 ;  /* 0x00000003a2037221 */ /* 0x000fe20000010000 */
[----:B--2---:R-:W-:Y:S03]  /*15e00*/  F2FP.BF16.PACK_AB R13, R173, R172 ;  /* 0x000000acad0d723e */ /* 0x004fe600000010ff */
[----:B------:R-:W-:Y:S01]  /*15e10*/  FADD.FTZ R168, R168, R3 ;  /* 0x00000003a8a87221 */ /* 0x000fe20000010000 */
[----:B------:R-:W-:Y:S03]  /*15e20*/  MOV R3, R0 ;  /* 0x0000000000037202 */ /* 0x000fe60000000f00 */
[----:B------:R-:W-:Y:S01]  /*15e30*/  FADD.FTZ R169, R169, R168 ;  /* 0x000000a8a9a97221 */ /* 0x000fe20000010000 */
[C---:B---3--:R-:W-:Y:S05]  /*15e40*/  HMMA.16816.F32.BF16 R4, R12.reuse, R124, R4 ;  /* 0x0000007c0c04723c */ /* 0x048fea0000041804 */
[----:B------:R-:W-:Y:S03]  /*15e50*/  FADD.FTZ R170, R170, R169 ;  /* 0x000000a9aaaa7221 */ /* 0x000fe60000010000 */
[C---:B------:R-:W-:Y:S01]  /*15e60*/  HMMA.16816.F32.BF16 R8, R12.reuse, R126, R8 ;  /* 0x0000007e0c08723c */ /* 0x040fe20000041808 */
[----:B------:R-:W1:Y:S03]  /*15e70*/  LDSM.16.MT88.4 R124, [R188+0x2900] ;  /* 0x00290000bc7c783b */ /* 0x000e660000004200 */
[----:B------:R-:W-:Y:S04]  /*15e80*/  FADD.FTZ R171, R171, R170 ;  /* 0x000000aaabab7221 */ /* 0x000fe80000010000 */
        /* <DEDUP_REMOVED lines=16> */
[----:B------:R-:W-:Y:S03]  /*15f90*/  FFMA.FTZ R151, R25, c[0x0][0x2d0], -R167 ;  /* 0x0000b40019977a23 */ /* 0x000fe600000108a7 */
[--C-:B------:R-:W-:Y:S01]  /*15fa0*/  FFMA.FTZ R152, R22, c[0x0][0x2d0], -R165.reuse ;  /* 0x0000b40016987a23 */ /* 0x100fe200000108a5 */
[C---:B------:R-:W-:Y:S01]  /*15fb0*/  HMMA.16816.F32.BF16 R48, R12.reuse, R154, R48 ;  /* 0x0000009a0c30723c */ /* 0x040fe20000041830 */
[----:B------:R-:W4:Y:S03]  /*15fc0*/  MUFU.EX2 R149, R149 ;  /* 0x0000009500957308 */ /* 0x000f260000000800 */
[--C-:B------:R-:W-:Y:S02]  /*15fd0*/  FFMA.FTZ R153, R23, c[0x0][0x2d0], -R165.reuse ;  /* 0x0000b40017997a23 */ /* 0x100fe400000108a5 */
[----:B------:R-:W-:Y:S01]  /*15fe0*/  LDSM.16.MT88.4 R20, [R190+0x1100] ;  /* 0x00110000be14783b */ /* 0x000fe20000004200 */
[--C-:B------:R-:W-:Y:S01]  /*15ff0*/  FFMA.FTZ R154, R26, c[0x0][0x2d0], -R165.reuse ;  /* 0x0000b4001a9a7a23 */ /* 0x100fe200000108a5 */
[C---:B------:R-:W-:Y:S03]  /*16000*/  HMMA.16816.F32.BF16 R52, R12.reuse, R156, R52 ;  /* 0x0000009c0c34723c */ /* 0x040fe60000041834 */
[----:B------:R-:W-:Y:S01]  /*16010*/  MUFU.EX2 R150, R150 ;  /* 0x0000009600967308 */ /* 0x000fe20000000800 */
[----:B------:R-:W-:Y:S02]  /*16020*/  FFMA.FTZ R155, R27, c[0x0][0x2d0], -R165 ;  /* 0x0000b4001b9b7a23 */ /* 0x000fe400000108a5 */
[----:B------:R-:W-:Y:S01]  /*16030*/  LDSM.16.MT88.4 R24, [R188+0x1100] ;  /* 0x00110000bc18783b */ /* 0x000fe20000004200 */
[--C-:B------:R-:W-:Y:S01]  /*16040*/  FFMA.FTZ R156, R28, c[0x0][0x2d0], -R167.reuse ;  /* 0x0000b4001c9c7a23 */ /* 0x100fe200000108a7 */
[C---:B------:R-:W-:Y:S04]  /*16050*/  HMMA.16816.F32.BF16 R56, R12.reuse, R158, R56 ;  /* 0x0000009e0c38723c */ /* 0x040fe80000041838 */
[--C-:B------:R-:W-:Y:S01]  /*16060*/  FFMA.FTZ R157, R29, c[0x0][0x2d0], -R167.reuse ;  /* 0x0000b4001d9d7a23 */ /* 0x100fe200000108a7 */
[----:B------:R-:W5:Y:S02]  /*16070*/  MUFU.EX2 R151, R151 ;  /* 0x0000009700977308 */ /* 0x000f640000000800 */
[--C-:B------:R-:W-:Y:S01]  /*16080*/  FFMA.FTZ R158, R32, c[0x0][0x2d0], -R167.reuse ;  /* 0x0000b400209e7a23 */ /* 0x100fe200000108a7 */
[C---:B-1----:R-:W-:Y:S04]  /*16090*/  HMMA.16816.F32.BF16 R60, R12.reuse, R124, R60 ;  /* 0x0000007c0c3c723c */ /* 0x042fe8000004183c */
[----:B------:R-:W-:Y:S02]  /*160a0*/  FFMA.FTZ R167, R33, c[0x0][0x2d0], -R167 ;  /* 0x0000b40021a77a23 */ /* 0x000fe400000108a7 */
[--C-:B------:R-:W-:Y:S01]  /*160b0*/  FFMA.FTZ R159, R30, c[0x0][0x2d0], -R165.reuse ;  /* 0x0000b4001e9f7a23 */ /* 0x100fe200000108a5 */
[----:B------:R-:W-:Y:S01]  /*160c0*/  MUFU.EX2 R152, R152 ;  /* 0x0000009800987308 */ /* 0x000fe20000000800 */
[C---:B------:R-:W-:Y:S01]  /*160d0*/  HMMA.16816.F32.BF16 R64, R12.reuse, R126, R64 ;  /* 0x0000007e0c40723c */ /* 0x040fe20000041840 */
[----:B------:R-:W1:Y:S03]  /*160e0*/  LDSM.16.MT88.4 R124, [R188+0x4900] ;  /* 0x00490000bc7c783b */ /* 0x000e660000004200 */
[----:B------:R-:W-:Y:S04]  /*160f0*/  FFMA.FTZ R165, R35, c[0x0][0x2d0], -R165 ;  /* 0x0000b40023a57a23 */ /* 0x000fe800000108a5 */
[C---:B--2---:R-:W-:Y:S01]  /*16100*/  HMMA.16816.F32.BF16 R68, R12.reuse, R16, R68 ;  /* 0x000000100c44723c */ /* 0x044fe20000041844 */
[----:B------:R-:W-:Y:S01]  /*16110*/  LDSM.16.MT88.4 R28, [R189+0x1900] ;  /* 0x00190000bd1c783b */ /* 0x000fe20000004200 */
[----:B------:R-:W2:Y:S06]  /*16120*/  MUFU.EX2 R153, R153 ;  /* 0x0000009900997308 */ /* 0x000eac0000000800 */
[C---:B------:R-:W-:Y:S01]  /*16130*/  HMMA.16816.F32.BF16 R72, R12.reuse, R18, R72 ;  /* 0x000000120c48723c */ /* 0x040fe20000041848 */
[----:B------:R-:W2:Y:S03]  /*16140*/  LDSM.16.MT88.4 R16, [R195+0x1100] ;  /* 0x00110000c310783b */ /* 0x000ea60000004200 */
[----:B------:R-:W-:Y:S04]  /*16150*/  MUFU.EX2 R154, R154 ;  /* 0x0000009a009a7308 */ /* 0x000fe80000000800 */
[C---:B------:R-:W-:Y:S01]  /*16160*/  HMMA.16816.F32.BF16 R76, R12.reuse, R128, R76 ;  /* 0x000000800c4c723c */ /* 0x040fe2000004184c */
[----:B------:R-:W-:Y:S05]  /*16170*/  LDSM.16.MT88.4 R32, [R188+0x1900] ;  /* 0x00190000bc20783b */ /* 0x000fea0000004200 */
[----:B------:R-:W1:Y:S02]  /*16180*/  MUFU.EX2 R155, R155 ;  /* 0x0000009b009b7308 */ /* 0x000e640000000800 */
[C---:B------:R-:W-:Y:S01]  /*16190*/  HMMA.16816.F32.BF16 R80, R12.reuse, R130, R80 ;  /* 0x000000820c50723c */ /* 0x040fe20000041850 */
[----:B------:R-:W2:Y:S07]  /*161a0*/  LDSM.16.MT88.4 R128, [R195+0x3100] ;  /* 0x00310000c380783b */ /* 0x000eae0000004200 */
[C---:B---3--:R-:W-:Y:S01]  /*161b0*/  HMMA.16816.F32.BF16 R84, R12.reuse, R136, R84 ;  /* 0x000000880c54723c */ /* 0x048fe20000041854 */
[----:B------:R-:W-:Y:S07]  /*161c0*/  MUFU.EX2 R156, R156 ;  /* 0x0000009c009c7308 */ /* 0x000fee0000000800 */
[C---:B------:R-:W-:Y:S01]  /*161d0*/  HMMA.16816.F32.BF16 R88, R12.reuse, R138, R88 ;  /* 0x0000008a0c58723c */ /* 0x040fe20000041858 */
[----:B------:R-:W-:Y:S02]  /*161e0*/  LDSM.16.MT88.4 R136, [R189+0x3900] ;  /* 0x00390000bd88783b */ /* 0x000fe40000004200 */
[----:B------:R-:W3:Y:S05]  /*161f0*/  MUFU.EX2 R157, R157 ;  /* 0x0000009d009d7308 */ /* 0x000eea0000000800 */
[C---:B-1----:R-:W-:Y:S05]  /*16200*/  HMMA.16816.F32.BF16 R92, R12.reuse, R124, R92 ;  /* 0x0000007c0c5c723c */ /* 0x042fea000004185c */
[----:B------:R-:W-:Y:S03]  /*16210*/  MUFU.EX2 R158, R158 ;  /* 0x0000009e009e7308 */ /* 0x000fe60000000800 */
[----:B------:R-:W-:Y:S01]  /*16220*/  HMMA.16816.F32.BF16 R96, R12, R126, R96 ;  /* 0x0000007e0c60723c */ /* 0x000fe20000041860 */
[----:B------:R-:W1:Y:S06]  /*16230*/  LDSM.16.MT88.4 R124, [R190+0x3100] ;  /* 0x00310000be7c783b */ /* 0x000e6c0000004200 */
[----:B----4-:R-:W-:Y:S01]  /*16240*/  F2FP.BF16.PACK_AB R12, R149, R148 ;  /* 0x00000094950c723e */ /* 0x010fe200000010ff */
[----:B------:R-:W4:Y:S01]  /*16250*/  MUFU.EX2 R167, R167 ;  /* 0x000000a700a77308 */ /* 0x000f220000000800 */
[----:B-----5:R-:W-:Y:S03]  /*16260*/  F2FP.BF16.PACK_AB R14, R151, R150 ;  /* 0x00000096970e723e */ /* 0x020fe600000010ff */
[----:B--2---:R-:W-:Y:S01]  /*16270*/  F2FP.BF16.PACK_AB R13, R153, R152 ;  /* 0x00000098990d723e */ /* 0x004fe200000010ff */
[----:B------:R-:W-:Y:S01]  /*16280*/  FADD.FTZ R148, R148, R171 ;  /* 0x000000ab94947221 */ /* 0x000fe20000010000 */
[----:B------:R-:W-:Y:S03]  /*16290*/  F2FP.BF16.PACK_AB R15, R155, R154 ;  /* 0x0000009a9b0f723e */ /* 0x000fe600000010ff */
[----:B------:R-:W-:Y:S01]  /*162a0*/  FADD.FTZ R149, R149, R148 ;  /* 0x0000009495957221 */ /* 0x000fe20000010000 */
[----:B------:R-:W2:Y:S03]  /*162b0*/  MUFU.EX2 R159, R159 ;  /* 0x0000009f009f7308 */ /* 0x000ea60000000800 */
[C---:B------:R-:W-:Y:S03]  /*162c0*/  HMMA.16816.F32.BF16 R4, R12.reuse, R16, R4 ;  /* 0x000000100c04723c */ /* 0x040fe60000041804 */
[----:B------:R-:W-:Y:S04]  /*162d0*/  FADD.FTZ R150, R150, R149 ;  /* 0x0000009596967221 */ /* 0x000fe80000010000 */
[----:B------:R-:W5:Y:S01]  /*162e0*/  MUFU.EX2 R226, R165 ;  /* 0x000000a500e27308 */ /* 0x000f620000000800 */
[C---:B------:R-:W-:Y:S01]  /*162f0*/  HMMA.16816.F32.BF16 R8, R12.reuse, R18, R8 ;  /* 0x000000120c08723c */ /* 0x040fe20000041808 */
[----:B------:R-:W1:Y:S03]  /*16300*/  LDSM.16.MT88.4 R16, [R189+0x3100] ;  /* 0x00310000bd10783b */ /* 0x000e660000004200 */
[----:B------:R-:W-:Y:S04]  /*16310*/  FADD.FTZ R151, R151, R150 ;  /* 0x0000009697977221 */ /* 0x000fe80000010000 */
[C---:B------:R-:W-:Y:S08]  /*16320*/  HMMA.16816.F32.BF16 R100, R12.reuse, R20, R100 ;  /* 0x000000140c64723c */ /* 0x040ff00000041864 */
[C---:B------:R-:W-:Y:S01]  /*16330*/  HMMA.16816.F32.BF16 R104, R12.reuse, R22, R104 ;  /* 0x000000160c68723c */ /* 0x040fe20000041868 */
[----:B------:R-:W1:Y:S07]  /*16340*/  LDSM.16.MT88.4 R20, [R188+0x3100] ;  /* 0x00310000bc14783b */ /* 0x000e6e0000004200 */
[C---:B------:R-:W-:Y:S08]  /*16350*/  HMMA.16816.F32.BF16 R108, R12.reuse, R140, R108 ;  /* 0x0000008c0c6c723c */ /* 0x040ff0000004186c */
[C---:B------:R-:W-:Y:S01]  /*16360*/  HMMA.16816.F32.BF16 R112, R12.reuse, R142, R112 ;  /* 0x0000008e0c70723c */ /* 0x040fe20000041870 */
[----:B------:R-:W-:Y:S07]  /*16370*/  LDSM.16.MT88.4 R140, [R188+0x3900] ;  /* 0x00390000bc8c783b */ /* 0x000fee0000004200 */
[C---:B------:R-:W-:Y:S08]  /*16380*/  HMMA.16816.F32.BF16 R116, R12.reuse, R24, R116 ;  /* 0x000000180c74723c */ /* 0x040ff00000041874 */
[C---:B------:R-:W-:Y:S01]  /*16390*/  HMMA.16816.F32.BF16 R120, R12.reuse, R26, R120 ;  /* 0x0000001a0c78723c */ /* 0x040fe20000041878 */
[----:B------:R-:W2:Y:S07]  /*163a0*/  LDSM.16.MT88.4 R24, [R195+0x5100] ;  /* 0x00510000c318783b */ /* 0x000eae0000004200 */
[C---:B------:R-:W-:Y:S08]  /*163b0*/  HMMA.16816.F32.BF16 R36, R12.reuse, R128, R36 ;  /* 0x000000800c24723c */ /* 0x040ff00000041824 */
[C---:B------:R-:W-:Y:S08]  /*163c0*/  HMMA.16816.F32.BF16 R40, R12.reuse, R130, R40 ;  /* 0x000000820c28723c */ /* 0x040ff00000041828 */
[C---:B-1----:R-:W-:Y:S08]  /*163d0*/  HMMA.16816.F32.BF16 R44, R12.reuse, R124, R44 ;  /* 0x0000007c0c2c723c */ /* 0x042ff0000004182c */
[C---:B------:R-:W-:Y:S01]  /*163e0*/  HMMA.16816.F32.BF16 R48, R12.reuse, R126, R48 ;  /* 0x0000007e0c30723c */ /* 0x040fe20000041830 */
[----:B------:R-:W1:Y:S07]  /*163f0*/  LDSM.16.MT88.4 R124, [R190+0x5100] ;  /* 0x00510000be7c783b */ /* 0x000e6e0000004200 */
[C---:B------:R-:W-:Y:S08]  /*16400*/  HMMA.16816.F32.BF16 R52, R12.reuse, R16, R52 ;  /* 0x000000100c34723c */ /* 0x040ff00000041834 */
        /* <DEDUP_REMOVED lines=11> */
[C---:B---3--:R-:W-:Y:S08]  /*164c0*/  HMMA.16816.F32.BF16 R84, R12.reuse, R16, R84 ;  /* 0x000000100c54723c */ /* 0x048ff00000041854 */
[C---:B------:R-:W-:Y:S01]  /*164d0*/  HMMA.16816.F32.BF16 R88, R12.reuse, R18, R88 ;  /* 0x000000120c58723c */ /* 0x040fe20000041858 */
[----:B------:R-:W2:Y:S07]  /*164e0*/  LDSM.16.MT88.4 R16, [R195+0x3900] ;  /* 0x00390000c310783b */ /* 0x000eae0000004200 */
[C---:B----4-:R-:W-:Y:S08]  /*164f0*/  HMMA.16816.F32.BF16 R92, R12.reuse, R20, R92 ;  /* 0x000000140c5c723c */ /* 0x050ff0000004185c */
[----:B------:R-:W-:Y:S01]  /*16500*/  HMMA.16816.F32.BF16 R96, R12, R22, R96 ;  /* 0x000000160c60723c */ /* 0x000fe20000041860 */
[----:B------:R-:W3:Y:S06]  /*16510*/  LDSM.16.MT88.4 R20, [R190+0x3900] ;  /* 0x00390000be14783b */ /* 0x000eec0000004200 */
[----:B------:R-:W-:Y:S01]  /*16520*/  F2FP.BF16.PACK_AB R12, R157, R156 ;  /* 0x0000009c9d0c723e */ /* 0x000fe200000010ff */
[----:B------:R-:W-:Y:S01]  /*16530*/  FADD.FTZ R156, R156, R151 ;  /* 0x000000979c9c7221 */ /* 0x000fe20000010000 */
[----:B------:R-:W-:Y:S03]  /*16540*/  F2FP.BF16.PACK_AB R14, R167, R158 ;  /* 0x0000009ea70e723e */ /* 0x000fe600000010ff */
[----:B------:R-:W-:Y:S01]  /*16550*/  F2FP.BF16.PACK_AB R13, R224, R159 ;  /* 0x0000009fe00d723e */ /* 0x000fe200000010ff */
[----:B------:R-:W-:Y:S01]  /*16560*/  FADD.FTZ R157, R157, R156 ;  /* 0x0000009c9d9d7221 */ /* 0x000fe20000010000 */
[----:B-----5:R-:W-:Y:S03]  /*16570*/  F2FP.BF16.PACK_AB R15, R226, R225 ;  /* 0x000000e1e20f723e */ /* 0x020fe600000010ff */
[----:B------:R-:W-:Y:S04]  /*16580*/  FADD.FTZ R158, R158, R157 ;  /* 0x0000009d9e9e7221 */ /* 0x000fe80000010000 */
[C---:B-1----:R-:W-:Y:S01]  /*16590*/  HMMA.16816.F32.BF16 R128, R12.reuse, R124, R4 ;  /* 0x0000007c0c80723c */ /* 0x042fe20000041804 */
[----:B------:R-:W1:Y:S02]  /*165a0*/  LDSM.16.MT88.4 R4, [R190+0x5900] ;  /* 0x00590000be04783b */ /* 0x000e640000004200 */
[----:B------:R-:W-:Y:S05]  /*165b0*/  FADD.FTZ R214, R167, R158 ;  /* 0x0000009ea7d67221 */ /* 0x000fea0000010000 */
[C---:B------:R-:W-:Y:S01]  /*165c0*/  HMMA.16816.F32.BF16 R124, R12.reuse, R126, R8 ;  /* 0x0000007e0c7c723c */ /* 0x040fe20000041808 */
[----:B------:R-:W4:Y:S07]  /*165d0*/  LDSM.16.MT88.4 R8, [R189+0x5900] ;  /* 0x00590000bd08783b */ /* 0x000f2e0000004200 */
        /* <DEDUP_REMOVED lines=21> */
[C---:B----4-:R-:W-:Y:S04]  /*16730*/  HMMA.16816.F32.BF16 R84, R12.reuse, R8, R84 ;  /* 0x000000080c54723c */ /* 0x050fe80000041854 */
[----:B------:R-:W-:Y:S04]  /*16740*/  FADD.FTZ R172, R172, R5 ;  /* 0x00000005acac7221 */ /* 0x000fe80000010000 */
[C---:B------:R-:W-:Y:S04]  /*16750*/  HMMA.16816.F32.BF16 R88, R12.reuse, R10, R88 ;  /* 0x0000000a0c58723c */ /* 0x040fe80000041858 */
[----:B------:R-:W-:Y:S04]  /*16760*/  FADD.FTZ R173, R173, R172 ;  /* 0x000000acadad7221 */ /* 0x000fe80000010000 */
[----:B------:R-:W-:Y:S01]  /*16770*/  FADD.FTZ R174, R174, R173 ;  /* 0x000000adaeae7221 */ /* 0x000fe20000010000 */
[C---:B--2---:R-:W-:Y:S03]  /*16780*/  HMMA.16816.F32.BF16 R92, R12.reuse, R16, R92 ;  /* 0x000000100c5c723c */ /* 0x044fe6000004185c */
        /* <DEDUP_REMOVED lines=11> */
.L_x_616:
        /* <DEDUP_REMOVED lines=17> */
[----:B------:R-:W2:Y:S08]  /*16950*/  @P0 MUFU.LG2 R7, R2 ;  /* 0x0000000200070308 */ /* 0x000eb00000000c00 */
[----:B------:R-:W3:Y:S01]  /*16960*/  @P1 MUFU.LG2 R5, R5 ;  /* 0x0000000500051308 */ /* 0x000ee20000000c00 */
[----:B-1----:R-:W-:-:S02]  /*16970*/  FMUL.FTZ R128, R4, R128 ;  /* 0x0000008004807220 */ /* 0x002fc40000410000 */
[C---:B------:R-:W-:Y:S02]  /*16980*/  FMUL.FTZ R129, R4.reuse, R129 ;  /* 0x0000008104817220 */ /* 0x040fe40000410000 */
[C---:B------:R-:W-:Y:S02]  /*16990*/  FMUL.FTZ R124, R4.reuse, R124 ;  /* 0x0000007c047c7220 */ /* 0x040fe40000410000 */
[C---:B------:R-:W-:Y:S01]  /*169a0*/  FMUL.FTZ R125, R4.reuse, R125 ;  /* 0x0000007d047d7220 */ /* 0x040fe20000410000 */
[----:B------:R1:W4:Y:S01]  /*169b0*/  @P0 MUFU.RCP R3, R2 ;  /* 0x0000000200030308 */ /* 0x0003220000001000 */
[----:B--2---:R-:W-:Y:S02]  /*169c0*/  @P0 FMUL.FTZ R12, R7, 0.69314718246459960938 ;  /* 0x3f317218070c0820 */ /* 0x004fe40000410000 */
[----:B------:R-:W-:Y:S02]  /*169d0*/  @P0 FMUL.FTZ R7, R13, c[0x0][0x2d0] ;  /* 0x0000b4000d070a20 */ /* 0x000fe40000410000 */
[----:B------:R-:W-:-:S02]  /*169e0*/  FMUL.FTZ R100, R4, R100 ;  /* 0x0000006404647220 */ /* 0x000fc40000410000 */
[C---:B------:R-:W-:Y:S02]  /*169f0*/  FMUL.FTZ R101, R4.reuse, R101 ;  /* 0x0000006504657220 */ /* 0x040fe40000410000 */
[----:B---3--:R-:W-:Y:S02]  /*16a00*/  @P1 FMUL.FTZ R5, R5, 0.69314718246459960938 ;  /* 0x3f31721805051820 */ /* 0x008fe40000410000 */
[C---:B------:R-:W-:Y:S02]  /*16a10*/  FMUL.FTZ R104, R4.reuse, R104 ;  /* 0x0000006804687220 */ /* 0x040fe40000410000 */
[C---:B------:R-:W-:Y:S02]  /*16a20*/  FMUL.FTZ R105, R4.reuse, R105 ;  /* 0x0000006904697220 */ /* 0x040fe40000410000 */
[C---:B------:R-:W-:Y:S01]  /*16a30*/  FMUL.FTZ R108, R4.reuse, R108 ;  /* 0x0000006c046c7220 */ /* 0x040fe20000410000 */
[----:B-1----:R-:W-:Y:S01]  /*16a40*/  MOV R2, 0xff800000 ;  /* 0xff80000000027802 */ /* 0x002fe20000000f00 */
        /* <DEDUP_REMOVED lines=40> */
[C---:B----4-:R-:W-:Y:S02]  /*16cd0*/  FMUL.FTZ R130, R3.reuse, R130 ;  /* 0x0000008203827220 */ /* 0x050fe40000410000 */
        /* <DEDUP_REMOVED lines=49> */
.L_x_563:
[----:B------:R-:W-:Y:S01]  /*16ff0*/  SHF.R.S32.HI R0, RZ, 0x1f, R199 ;  /* 0x0000001fff007819 */ /* 0x000fe200000114c7 */
        /* <DEDUP_REMOVED lines=129> */
[----:B------:R1:W-:Y:S01]  /*17810*/  STS [R19+0x8080], R6 ;  /* 0x0080800613007388 */ /* 0x0003e20000000800 */
        /* <DEDUP_REMOVED lines=9> */
[----:B-1----:R-:W-:-:S02]  /*178b0*/  IMAD.MOV.U32 R6, RZ, RZ, c[0x0][0x388] ;  /* 0x0000e200ff067624 */ /* 0x002fc400078e00ff */
[----:B--2---:R-:W-:-:S03]  /*178c0*/  @P1 IMAD.WIDE R18, R200, R15, c[0x0][0x508] ;  /* 0x00014200c8121625 */ /* 0x004fc600078e020f */
[----:B------:R-:W2:Y:S04]  /*178d0*/  @P0 LDG.E R9, [R26.64] ;  /* 0x000000061a090981 */ /* 0x000ea8000c1e1900 */
[----:B------:R3:W5:Y:S01]  /*178e0*/  @P1 LDG.E R6, [R18.64] ;  /* 0x0000000612061981 */ /* 0x000762000c1e1900 */
[----:B------:R-:W-:Y:S02]  /*178f0*/  CS2R R16, SRZ ;  /* 0x0000000000107805 */ /* 0x000fe4000001ff00 */
[--C-:B--2---:R-:W-:Y:S01]  /*17900*/  @P0 SHF.R.S32.HI R17, RZ, 0x1f, R9.reuse ;  /* 0x0000001fff110819 */ /* 0x104fe20000011409 */
[----:B------:R-:W-:Y:S01]  /*17910*/  @P0 IMAD.MOV.U32 R16, RZ, RZ, R9 ;  /* 0x000000ffff100224 */ /* 0x000fe200078e0009 */
[----:B------:R-:W-:Y:S05]  /*17920*/  @P1 BRA `(.L_x_619) ;  /* 0x0000004000001947 */ /* 0x000fea0003800000 */
[----:B---3--:R-:W-:Y:S05]  /*17930*/  @!P0 BRA `(.L_x_619) ;  /* 0x0000003000008947 */ /* 0x008fea0003800000 */
[----:B-----5:R-:W2:Y:S04]  /*17940*/  LDG.E R6, [R26.64] ;  /* 0x000000061a067981 */ /* 0x020ea8000c1e1900 */
[----:B------:R-:W2:Y:S02]  /*17950*/  LDG.E R3, [R26.64+0x4] ;  /* 0x000004061a037981 */ /* 0x000ea4000c1e1900 */
[----:B--2---:R-:W-:-:S02]  /*17960*/  IADD3 R6, -R6, R3, RZ ;  /* 0x0000000306067210 */ /* 0x004fc40007ffe1ff */
.L_x_619:
[----:B---3--:R-:W-:Y:S01]  /*17970*/  LOP3.LUT R8, R12, 0xffffffe0, RZ, 0xc0, !PT ;  /* 0xffffffe00c087812 */ /* 0x008fe200078ec0ff */
[----:B------:R-:W1:Y:S01]  /*17980*/  S2R R58, SR_CTAID.X ;  /* 0x00000000003a7919 */ /* 0x000e620000002500 */
[----:B------:R-:W-:Y:S01]  /*17990*/  SHF.R.S32.HI R12, RZ, 0x1f, R7 ;  /* 0x0000001fff0c7819 */ /* 0x000fe20000011407 */
[----:B------:R-:W-:Y:S01]  /*179a0*/  IMAD.MOV.U32 R11, RZ, RZ, c[0x0][0x4e8] ;  /* 0x00013a00ff0b7624 */ /* 0x000fe200078e00ff */
[----:B------:R-:W-:Y:S01]  /*179b0*/  LEA.HI R3, R14, R14, RZ, 0x1 ;  /* 0x0000000e0e037211 */ /* 0x000fe200078f08ff */
[----:B------:R-:W-:Y:S01]  /*179c0*/  IMAD.IADD R9, R5, 0x1, -R8 ;  /* 0x0000000105097824 */ /* 0x000fe200078e0a08 */
[----:B------:R-:W-:Y:S01]  /*179d0*/  LEA.HI R12, R12, R7, RZ, 0x3 ;  /* 0x000000070c0c7211 */ /* 0x000fe200078f18ff */
[----:B------:R-:W-:Y:S01]  /*179e0*/  IMAD.MOV.U32 R19, RZ, RZ, R17 ;  /* 0x000000ffff137224 */ /* 0x000fe200078e0011 */
[----:B------:R-:W-:Y:S01]  /*179f0*/  LOP3.LUT R3, R3, 0x1ffffffe, RZ, 0xc0, !PT ;  /* 0x1ffffffe03037812 */ /* 0x000fe200078ec0ff */
[----:B------:R-:W-:Y:S01]  /*17a00*/  BSSY B0, `(.L_x_620) ;  /* 0x0000080000007945 */ /* 0x000fe20003800000 */
[----:B------:R-:W-:-:S02]  /*17a10*/  SHF.R.S32.HI R8, RZ, 0x1f, R9 ;  /* 0x0000001fff087819 */ /* 0x000fc40000011409 */
[----:B------:R-:W-:Y:S01]  /*17a20*/  LOP3.LUT R12, R12, 0xffffff8, RZ, 0xc0, !PT ;  /* 0x0ffffff80c0c7812 */ /* 0x000fe200078ec0ff */
[----:B------:R-:W-:Y:S01]  /*17a30*/  IMAD.IADD R14, R14, 0x1, -R3 ;  /* 0x000000010e0e7824 */ /* 0x000fe200078e0a03 */
[----:B------:R-:W-:Y:S02]  /*17a40*/  LEA.HI R8, R8, R9, RZ, 0x2 ;  /* 0x0000000908087211 */ /* 0x000fe400078f10ff */
[----:B------:R-:W-:Y:S02]  /*17a50*/  IADD3 R7, -R12, R7, RZ ;  /* 0x000000070c077210 */ /* 0x000fe40007ffe1ff */
[----:B------:R-:W-:Y:S02]  /*17a60*/  SHF.R.S32.HI R8, RZ, 0x2, R8 ;  /* 0x00000002ff087819 */ /* 0x000fe40000011408 */
[----:B------:R-:W-:Y:S02]  /*17a70*/  ISETP.NE.AND P1, PT, R11, 0x1, PT ;  /* 0x000000010b00780c */ /* 0x000fe40003f25270 */
[-C--:B------:R-:W-:Y:S01]  /*17a80*/  LEA.HI R12, R10, R5.reuse, RZ, 0x3 ;  /* 0x000000050a0c7211 */ /* 0x080fe200078f18ff */
[----:B------:R-:W-:Y:S01]  /*17a90*/  IMAD R3, R7, 0x10, R8 ;  /* 0x0000001007037824 */ /* 0x000fe200078e0208 */
[----:B------:R-:W-:Y:S01]  /*17aa0*/  LOP3.LUT P2, RZ, R9, 0x3, RZ, 0xc0, !PT ;  /* 0x0000000309ff7812 */ /* 0x000fe2000784c0ff */
[----:B------:R-:W-:Y:S01]  /*17ab0*/  IMAD R8, R0, c[0x0][0x490], RZ ;  /* 0x0001240000087a24 */ /* 0x000fe200078e02ff */
[----:B------:R-:W-:Y:S01]  /*17ac0*/  MOV R18, R16 ;  /* 0x0000001000127202 */ /* 0x000fe20000000f00 */
[----:B------:R-:W-:Y:S01]  /*17ad0*/  IMAD R11, R14, 0x8, R3 ;  /* 0x000000080e0b7824 */ /* 0x000fe200078e0203 */
[----:B------:R-:W-:Y:S01]  /*17ae0*/  LEA.HI R10, R10, R5, RZ, 0x6 ;  /* 0x000000050a0a7211 */ /* 0x000fe200078f30ff */
[----:B------:R-:W-:Y:S01]  /*17af0*/  IMAD R9, R199, c[0x0][0x494], R8 ;  /* 0x00012500c7097a24 */ /* 0x000fe200078e0208 */
[----:B------:R-:W-:Y:S01]  /*17b00*/  LOP3.LUT R8, R12, 0xfffffff8, RZ, 0xc0, !PT ;  /* 0xfffffff80c087812 */ /* 0x000fe200078ec0ff */
[----:B------:R-:W-:Y:S01]  /*17b10*/  IMAD R7, R17, c[0x0][0x3a0], RZ ;  /* 0x0000e80011077a24 */ /* 0x000fe200078e02ff */
[----:B-1----:R-:W-:Y:S01]  /*17b20*/  LEA R11, R58, R11, 0x7 ;  /* 0x0000000b3a0b7211 */ /* 0x002fe200078e38ff */
[----:B------:R-:W-:Y:S01]  /*17b30*/  IMAD.WIDE.U32 R18, R199, c[0x0][0x490], R18 ;  /* 0x00012400c7127a25 */ /* 0x000fe200078e0012 */
[----:B------:R-:W-:-:S03]  /*17b40*/  SHF.L.U32 R10, R10, 0x3, RZ ;  /* 0x000000030a0a7819 */ /* 0x000fc600000006ff */
[----:B------:R-:W-:Y:S02]  /*17b50*/  IMAD.IADD R8, R5, 0x1, -R8 ;  /* 0x0000000105087824 */ /* 0x000fe400078e0a08 */
[C---:B------:R-:W-:Y:S02]  /*17b60*/  IMAD R7, R16.reuse, c[0x0][0x3a4], R7 ;  /* 0x0000e90010077a24 */ /* 0x040fe400078e0207 */
[----:B------:R-:W-:-:S04]  /*17b70*/  IMAD.WIDE.U32 R14, R16, c[0x0][0x3a0], RZ ;  /* 0x0000e800100e7a25 */ /* 0x000fc800078e00ff */
[----:B------:R-:W-:Y:S01]  /*17b80*/  @P1 IMAD.HI.U32 R5, R11, c[0x0][0x4ec], RZ ;  /* 0x00013b000b051a27 */ /* 0x000fe200078e00ff */
[----:B------:R-:W-:Y:S02]  /*17b90*/  IADD3 R15, R15, R7, RZ ;  /* 0x000000070f0f7210 */ /* 0x000fe40007ffe0ff */
[----:B------:R-:W-:Y:S01]  /*17ba0*/  SHF.R.S32.HI R7, RZ, 0x1f, R200 ;  /* 0x0000001fff077819 */ /* 0x000fe200000114c8 */
[----:B------:R-:W-:Y:S01]  /*17bb0*/  IMAD.IADD R19, R19, 0x1, R9 ;  /* 0x0000000113137824 */ /* 0x000fe200078e0209 */
[----:B------:R-:W-:Y:S01]  /*17bc0*/  SEL R200, R200, RZ, !P0 ;  /* 0x000000ffc8c87207 */ /* 0x000fe20004000000 */
[----:B------:R-:W-:Y:S01]  /*17bd0*/  IMAD.MOV.U32 R9, RZ, RZ, R11 ;  /* 0x000000ffff097224 */ /* 0x000fe200078e000b */
[----:B------:R-:W-:Y:S01]  /*17be0*/  @P1 SHF.R.U32.HI R9, RZ, c[0x0][0x4f0], R5 ;  /* 0x00013c00ff091a19 */ /* 0x000fe20000011605 */
[----:B------:R-:W-:Y:S01]  /*17bf0*/  IMAD R0, R0, c[0x0][0x3e8], RZ ;  /* 0x0000fa0000007a24 */ /* 0x000fe200078e02ff */
[----:B------:R-:W-:Y:S01]  /*17c00*/  SHF.R.S32.HI R5, RZ, 0x3, R12 ;  /* 0x00000003ff057819 */ /* 0x000fe2000001140c */
[----:B------:R-:W-:Y:S01]  /*17c10*/  IMAD.WIDE.U32 R14, R199, c[0x0][0x3e8], R14 ;  /* 0x0000fa00c70e7a25 */ /* 0x000fe200078e000e */
[----:B------:R-:W-:-:S02]  /*17c20*/  SEL R7, R7, RZ, !P0 ;  /* 0x000000ff07077207 */ /* 0x000fc40004000000 */
[----:B------:R-:W-:Y:S01]  /*17c30*/  LEA R21, R8, R5, 0x5 ;  /* 0x0000000508157211 */ /* 0x000fe200078e28ff */
[--C-:B------:R-:W-:Y:S01]  /*17c40*/  IMAD.MOV R12, RZ, RZ, -R9.reuse ;  /* 0x000000ffff0c7224 */ /* 0x100fe200078e0a09 */
[----:B------:R-:W-:Y:S01]  /*17c50*/  SHF.R.S32.HI R16, RZ, 0x1f, R9 ;  /* 0x0000001fff107819 */ /* 0x000fe20000011409 */
[----:B------:R-:W-:Y:S02]  /*17c60*/  IMAD R17, R199, c[0x0][0x3ec], R0 ;  /* 0x0000fb00c7117a24 */ /* 0x000fe400078e0200 */
[----:B------:R-:W-:Y:S02]  /*17c70*/  IMAD R12, R12, c[0x0][0x4e8], R11 ;  /* 0x00013a000c0c7a24 */ /* 0x000fe400078e020b */
[----:B------:R-:W-:Y:S01]  /*17c80*/  IMAD.WIDE.U32 R18, R200, c[0x0][0x498], R18 ;  /* 0x00012600c8127a25 */ /* 0x000fe200078e0012 */
[----:B------:R-:W-:-:S03]  /*17c90*/  IADD3 R15, R15, R17, RZ ;  /* 0x000000110f0f7210 */ /* 0x000fc60007ffe0ff */
[----:B------:R-:W-:Y:S01]  /*17ca0*/  IMAD R13, R7, c[0x0][0x498], RZ ;  /* 0x00012600070d7a24 */ /* 0x000fe200078e02ff */
[----:B------:R-:W-:Y:S01]  /*17cb0*/  IADD3 R20, P0, R9, R18, RZ ;  /* 0x0000001209147210 */ /* 0x000fe20007f1e0ff */
[----:B------:R-:W-:Y:S01]  /*17cc0*/  IMAD R11, R58, 0x80, R21 ;  /* 0x000000803a0b7824 */ /* 0x000fe200078e0215 */
[----:B------:R-:W-:Y:S01]  /*17cd0*/  SHF.R.S32.HI R18, RZ, 0x1f, R12 ;  /* 0x0000001fff127819 */ /* 0x000fe2000001140c */
[----:B------:R-:W-:Y:S02]  /*17ce0*/  IMAD R13, R200, c[0x0][0x49c], R13 ;  /* 0x00012700c80d7a24 */ /* 0x000fe400078e020d */
[----:B------:R-:W-:-:S03]  /*17cf0*/  @P1 IMAD.HI.U32 R17, R11, c[0x0][0x4ec], RZ ;  /* 0x00013b000b111a27 */ /* 0x000fc600078e00ff */
[----:B------:R-:W-:Y:S01]  /*17d00*/  IADD3.X R21, R16, R19, R13, P0, !PT ;  /* 0x0000001310157210 */ /* 0x000fe200007fe40d */
[----:B------:R-:W-:Y:S01]  /*17d10*/  IMAD.MOV.U32 R9, RZ, RZ, R11 ;  /* 0x000000ffff097224 */ /* 0x000fe200078e000b */
[----:B------:R-:W-:Y:S01]  /*17d20*/  @P1 SHF.R.U32.HI R9, RZ, c[0x0][0x4f0], R17 ;  /* 0x00013c00ff091a19 */ /* 0x000fe20000011611 */
[----:B------:R-:W-:Y:S02]  /*17d30*/  IMAD R17, R18, c[0x0][0x488], RZ ;  /* 0x0001220012117a24 */ /* 0x000fe400078e02ff */
[----:B------:R-:W-:-:S04]  /*17d40*/  IMAD.WIDE.U32 R20, R12, c[0x0][0x488], R20 ;  /* 0x000122000c147a25 */ /* 0x000fc800078e0014 */
[----:B------:R-:W-:Y:S01]  /*17d50*/  IMAD R17, R12, c[0x0][0x48c], R17 ;  /* 0x000123000c117a24 */ /* 0x000fe200078e0211 */
[----:B------:R-:W-:Y:S01]  /*17d60*/  LEA R12, P0, R20, c[0x0][0x450], 0x2 ;  /* 0x00011400140c7a11 */ /* 0x000fe200078010ff */
[----:B------:R-:W-:Y:S02]  /*17d70*/  IMAD.SHL.U32 R0, R5, 0x40, RZ ;  /* 0x0000004005007824 */ /* 0x000fe400078e00ff */
[----:B------:R-:W-:Y:S01]  /*17d80*/  IMAD R19, R7, c[0x0][0x3f0], RZ ;  /* 0x0000fc0007137a24 */ /* 0x000fe200078e02ff */
[----:B------:R-:W-:Y:S01]  /*17d90*/  IADD3 R17, R21, R17, RZ ;  /* 0x0000001115117210 */ /* 0x000fe20007ffe0ff */
[----:B------:R-:W-:Y:S01]  /*17da0*/  SHFL.IDX PT, R32, R12, RZ, 0x1c1f ;  /* 0x001c1fff0c207589 */ /* 0x000fe200000e0000 */
[----:B------:R-:W-:Y:S01]  /*17db0*/  LOP3.LUT R13, R0, 0x1c0, RZ, 0xc0, !PT ;  /* 0x000001c0000d7812 */ /* 0x000fe200078ec0ff */
[----:B------:R-:W-:Y:S01]  /*17dc0*/  IMAD.SHL.U32 R0, R8, 0x8, RZ ;  /* 0x0000000808007824 */ /* 0x000fe200078e00ff */
[----:B------:R-:W-:Y:S01]  /*17dd0*/  LEA.HI.X R17, R20, c[0x0][0x454], R17, 0x2, P0 ;  /* 0x0001150014117a11 */ /* 0x000fe200000f1411 */
[----:B------:R-:W-:Y:S01]  /*17de0*/  SHFL.IDX PT, R34, R12, 0x1, 0x1c1f ;  /* 0x003c1f000c227f89 */ /* 0x000fe200000e0000 */
[----:B------:R-:W-:Y:S01]  /*17df0*/  SHF.R.U32.HI R7, RZ, 0x3, R13 ;  /* 0x00000003ff077819 */ /* 0x000fe2000001160d */
[----:B------:R-:W-:Y:S01]  /*17e00*/  IMAD R16, R58, 0x80, R3 ;  /* 0x000000803a107824 */ /* 0x000fe200078e0203 */
[----:B------:R-:W-:Y:S01]  /*17e10*/  LOP3.LUT R8, R13, 0x38, R0, 0xf8, !PT ;  /* 0x000000380d087812 */ /* 0x000fe200078ef800 */
[----:B------:R-:W1:Y:S01]  /*17e20*/  SHFL.IDX PT, R33, R17, RZ, 0x1c1f ;  /* 0x001c1fff11217589 */ /* 0x000e6200000e0000 */
[C---:B------:R-:W-:Y:S01]  /*17e30*/  IMAD R19, R200.reuse, c[0x0][0x3f4], R19 ;  /* 0x0000fd00c8137a24 */ /* 0x040fe200078e0213 */
[----:B------:R-:W-:Y:S01]  /*17e40*/  SHF.R.S32.HI R13, RZ, 0x1f, R9 ;  /* 0x0000001fff0d7819 */ /* 0x000fe20000011409 */
[----:B------:R-:W-:Y:S01]  /*17e50*/  IMAD.WIDE.U32 R14, R200, c[0x0][0x3f0], R14 ;  /* 0x0000fc00c80e7a25 */ /* 0x000fe200078e000e */
[----:B------:R-:W2:Y:S01]  /*17e60*/  SHFL.IDX PT, R35, R17, 0x1, 0x1c1f ;  /* 0x003c1f0011237f89 */ /* 0x000ea200000e0000 */
[----:B------:R-:W-:-:S02]  /*17e70*/  LOP3.LUT R7, R8, R7, RZ, 0x3c, !PT ;  /* 0x0000000708077212 */ /* 0x000fc400078e3cff */
[----:B------:R-:W-:Y:S01]  /*17e80*/  IMAD.MOV R8, RZ, RZ, -R9 ;  /* 0x000000ffff087224 */ /* 0x000fe200078e0a09 */
[----:B------:R-:W-:Y:S01]  /*17e90*/  IADD3 R15, R15, R19, RZ ;  /* 0x000000130f0f7210 */ /* 0x000fe20007ffe0ff */
[----:B-----5:R-:W-:Y:S01]  /*17ea0*/  IMAD R3, R6, c[0x0][0x4e8], RZ ;  /* 0x00013a0006037a24 */ /* 0x020fe200078e02ff */
[----:B------:R-:W-:Y:S01]  /*17eb0*/  IADD3 R6, R16, 0x8, RZ ;  /* 0x0000000810067810 */ /* 0x000fe20007ffe0ff */
[----:B------:R-:W-:Y:S01]  /*17ec0*/  IMAD R8, R8, c[0x0][0x4e8], R11 ;  /* 0x00013a0008087a24 */ /* 0x000fe200078e020b */
[----:B------:R-:W-:Y:S01]  /*17ed0*/  LOP3.LUT R7, R7, 0x7ffffe00, R10, 0xf8, !PT ;  /* 0x7ffffe0007077812 */ /* 0x000fe200078ef80a */
[----:B------:R-:W-:Y:S01]  /*17ee0*/  IMAD R18, R13, c[0x0][0x3e0], RZ ;  /* 0x0000f8000d127a24 */ /* 0x000fe200078e02ff */
[-C--:B------:R-:W-:Y:S01]  /*17ef0*/  ISETP.GE.OR P1, PT, R16, R3.reuse, P2 ;  /* 0x000000031000720c */ /* 0x080fe20001726670 */
[----:B------:R-:W-:Y:S01]  /*17f00*/  IMAD.WIDE.U32 R14, R9, c[0x0][0x3e0], R14 ;  /* 0x0000f800090e7a25 */ /* 0x000fe200078e000e */
[----:B------:R-:W-:Y:S02]  /*17f10*/  ISETP.GE.OR P0, PT, R6, R3, P2 ;  /* 0x000000030600720c */ /* 0x000fe40001706670 */
[----:B------:R-:W-:Y:S01]  /*17f20*/  SHF.L.U32 R57, R7, 0x1, RZ ;  /* 0x0000000107397819 */ /* 0x000fe200000006ff */
[----:B------:R-:W-:Y:S01]  /*17f30*/  IMAD R18, R9, c[0x0][0x3e4], R18 ;  /* 0x0000f90009127a24 */ /* 0x000fe200078e0212 */
[----:B------:R-:W-:-:S02]  /*17f40*/  SHF.R.S32.HI R9, RZ, 0x1f, R8 ;  /* 0x0000001fff097819 */ /* 0x000fc40000011408 */
[----:B------:R-:W-:Y:S01]  /*17f50*/  LEA R58, R58, R5, 0x7 ;  /* 0x000000053a3a7211 */ /* 0x000fe200078e38ff */
[----:B------:R-:W-:Y:S02]  /*17f60*/  IMAD.IADD R15, R15, 0x1, R18 ;  /* 0x000000010f0f7824 */ /* 0x000fe400078e0212 */
[----:B------:R-:W-:Y:S02]  /*17f70*/  IMAD R9, R9, c[0x0][0x3d8], RZ ;  /* 0x0000f60009097a24 */ /* 0x000fe400078e02ff */
[----:B-1----:R1:W-:Y:S01]  /*17f80*/  @!P1 ST.E [R32.64], R2 ;  /* 0x0000000220009985 */ /* 0x0023e2000c101906 */
[----:B------:R-:W-:-:S03]  /*17f90*/  IMAD.WIDE.U32 R54, R8, c[0x0][0x3d8], R14 ;  /* 0x0000f60008367a25 */ /* 0x000fc600078e000e */
[----:B--2---:R1:W-:Y:S01]  /*17fa0*/  @!P0 ST.E [R34.64], R4 ;  /* 0x0000000422008985 */ /* 0x0043e2000c101906 */
[----:B------:R-:W-:Y:S01]  /*17fb0*/  IMAD R6, R8, c[0x0][0x3dc], R9 ;  /* 0x0000f70008067a24 */ /* 0x000fe200078e0209 */
[----:B------:R-:W-:Y:S02]  /*17fc0*/  LEA R56, P0, R54, c[0x0][0x380], 0x1 ;  /* 0x0000e00036387a11 */ /* 0x000fe400078008ff */
[----:B------:R1:W2:Y:S01]  /*17fd0*/  LDS.128 R44, [R57+0x1080] ;  /* 0x00108000392c7984 */ /* 0x0002a20000000c00 */
[----:B------:R-:W-:-:S03]  /*17fe0*/  IMAD.IADD R6, R55, 0x1, R6 ;  /* 0x0000000137067824 */ /* 0x000fc600078e0206 */
[----:B------:R1:W3:Y:S02]  /*17ff0*/  LDS.128 R40, [R57+0x2080] ;  /* 0x0020800039287984 */ /* 0x0002e40000000c00 */
[----:B------:R-:W-:Y:S02]  /*18000*/  LEA.HI.X R54, R54, c[0x0][0x384], R6, 0x1, P0 ;  /* 0x0000e10036367a11 */ /* 0x000fe400000f0c06 */
[----:B------:R1:W4:Y:S01]  /*18010*/  LDS.128 R36, [R57+0x3080] ;  /* 0x0030800039247984 */ /* 0x0003220000000c00 */
[----:B------:R-:W-:-:S03]  /*18020*/  ISETP.GE.AND P0, PT, R58, R3, PT ;  /* 0x000000033a00720c */ /* 0x000fc60003f06270 */
        /* <DEDUP_REMOVED lines=9> */
[----:B--2---:R-:W2:Y:S01]  /*180c0*/  LDS.128 R48, [R57+0x80] ;  /* 0x0000800039307984 */ /* 0x004ea20000000c00 */
[----:B------:R-:W-:-:S02]  /*180d0*/  IADD3 R55, R0, 0x40, RZ ;  /* 0x0000004000377810 */ /* 0x000fc40007ffe0ff */
[C---:B------:R-:W-:Y:S01]  /*180e0*/  IADD3 R53, R0.reuse, 0x80, RZ ;  /* 0x0000008000357810 */ /* 0x040fe20007ffe0ff */
[----:B-1----:R-:W1:Y:S01]  /*180f0*/  LDS.128 R32, [R57+0x4080] ;  /* 0x0040800039207984 */ /* 0x002e620000000c00 */
[----:B------:R-:W-:Y:S02]  /*18100*/  ISETP.GE.AND P1, PT, R55, c[0x0][0x3c8], PT ;  /* 0x0000f20037007a0c */ /* 0x000fe40003f26270 */
[----:B------:R-:W-:Y:S01]  /*18110*/  ISETP.GE.AND P0, PT, R53, c[0x0][0x3c8], PT ;  /* 0x0000f20035007a0c */ /* 0x000fe20003f06270 */
[----:B------:R-:W5:Y:S01]  /*18120*/  LDS.128 R4, [R57+0x8080] ;  /* 0x0080800039047984 */ /* 0x000f620000000c00 */
[----:B------:R-:W-:-:S09]  /*18130*/  ISETP.GE.AND P2, PT, R0, c[0x0][0x3c8], PT ;  /* 0x0000f20000007a0c */ /* 0x000fd20003f46270 */
[----:B------:R-:W-:Y:S02]  /*18140*/  @!P1 SHF.R.S32.HI R52, RZ, 0x1f, R55 ;  /* 0x0000001fff349819 */ /* 0x000fe40000011437 */
[----:B------:R-:W-:Y:S02]  /*18150*/  @!P0 SHF.R.S32.HI R2, RZ, 0x1f, R53 ;  /* 0x0000001fff028819 */ /* 0x000fe40000011435 */
[----:B------:R-:W-:Y:S01]  /*18160*/  @!P1 LEA.HI R52, R52, R55, RZ, 0x3 ;  /* 0x0000003734349211 */ /* 0x000fe200078f18ff */
[----:B------:R-:W-:Y:S01]  /*18170*/  @!P2 IMAD.WIDE R62, R0, 0x2, R60 ;  /* 0x00000002003ea825 */ /* 0x000fe200078e023c */
[----:B------:R-:W-:Y:S02]  /*18180*/  @!P0 LEA.HI R2, R2, R53, RZ, 0x3 ;  /* 0x0000003502028211 */ /* 0x000fe400078f18ff */
[----:B------:R-:W-:Y:S02]  /*18190*/  @!P1 LOP3.LUT R52, R52, 0xfffffff8, RZ, 0xc0, !PT ;  /* 0xfffffff834349812 */ /* 0x000fe400078ec0ff */
[----:B------:R-:W-:-:S03]  /*181a0*/  @!P0 LOP3.LUT R2, R2, 0xfffffff8, RZ, 0xc0, !PT ;  /* 0xfffffff802028812 */ /* 0x000fc600078ec0ff */
[----:B------:R-:W-:-:S04]  /*181b0*/  @!P1 IMAD.WIDE R52, R52, 0x2, R60 ;  /* 0x0000000234349825 */ /* 0x000fc800078e023c */
[----:B------:R-:W-:Y:S01]  /*181c0*/  @!P0 IMAD.WIDE R60, R2, 0x2, R60 ;  /* 0x00000002023c8825 */ /* 0x000fe200078e023c */
[----:B--2---:R2:W-:Y:S04]  /*181d0*/  @!P2 ST.E.128 [R62.64], R48 ;  /* 0x000000303e00a985 */ /* 0x0045e8000c101d06 */
[----:B-1----:R2:W-:Y:S04]  /*181e0*/  @!P1 ST.E.128 [R52.64], R32 ;  /* 0x0000002034009985 */ /* 0x0025e8000c101d06 */
[----:B-----5:R2:W-:Y:S02]  /*181f0*/  @!P0 ST.E.128 [R60.64], R4 ;  /* 0x000000043c008985 */ /* 0x0205e4000c101d06 */
.L_x_621:
[----:B--2---:R-:W-:Y:S05]  /*18200*/  BSYNC B0 ;  /* 0x0000000000007941 */ /* 0x004fea0003800000 */
.L_x_620:
[----:B-1----:R-:W-:Y:S01]  /*18210*/  IADD3 R2, R58, 0x20, RZ ;  /* 0x000000203a027810 */ /* 0x002fe20007ffe0ff */
[----:B------:R1:W2:Y:S01]  /*18220*/  SHFL.IDX PT, R33, R54, 0x1, 0x181f ;  /* 0x00381f0036217f89 */ /* 0x0002a200000e0000 */
[----:B------:R-:W-:Y:S02]  /*18230*/  BSSY B0, `(.L_x_622) ;  /* 0x0000015000007945 */ /* 0x000fe40003800000 */
[----:B------:R-:W-:Y:S01]  /*18240*/  ISETP.GE.AND P0, PT, R2, R3, PT ;  /* 0x000000030200720c */ /* 0x000fe20003f06270 */
[----:B------:R1:W4:-:S12]  /*18250*/  SHFL.IDX PT, R32, R56, 0x1, 0x181f ;  /* 0x00381f0038207f89 */ /* 0x00031800000e0000 */
        /* <DEDUP_REMOVED lines=18> */
.L_x_623:
[----:B------:R-:W-:Y:S05]  /*18380*/  BSYNC B0 ;  /* 0x0000000000007941 */ /* 0x000fea0003800000 */
.L_x_622:
[----:B------:R-:W-:Y:S01]  /*18390*/  IADD3 R2, R58, 0x40, RZ ;  /* 0x000000403a027810 */ /* 0x000fe20007ffe0ff */
[----:B--2---:R2:W1:Y:S01]  /*183a0*/  SHFL.IDX PT, R17, R54, 0x2, 0x181f ;  /* 0x00581f0036117f89 */ /* 0x00446200000e0000 */
        /* <DEDUP_REMOVED lines=21> */
.L_x_625:
[----:B------:R-:W-:Y:S05]  /*18500*/  BSYNC B0 ;  /* 0x0000000000007941 */ /* 0x000fea0003800000 */
.L_x_624:
        /* <DEDUP_REMOVED lines=24> */
.L_x_618:
        /* <DEDUP_REMOVED lines=18> */
.L_x_626:
        /* <DEDUP_REMOVED lines=41> */
.L_x_628:
[----:B------:R-:W-:Y:S05]  /*18a40*/  BSYNC B0 ;  /* 0x0000000000007941 */ /* 0x000fea0003800000 */
.L_x_627:
        /* <DEDUP_REMOVED lines=64> */
.L_x_630:
[----:B------:R-:W-:Y:S05]  /*18e50*/  BSYNC B0 ;  /* 0x0000000000007941 */ /* 0x000fea0003800000 */
.L_x_629:
        /* <DEDUP_REMOVED lines=21> */
.L_x_632:
[----:B------:R-:W-:Y:S05]  /*18fb0*/  BSYNC B0 ;  /* 0x0000000000007941 */ /* 0x000fea0003800000 */
.L_x_631:
        /* <DEDUP_REMOVED lines=21> */
.L_x_634:
[----:B------:R-:W-:Y:S05]  /*19110*/  BSYNC B0 ;  /* 0x0000000000007941 */ /* 0x000fea0003800000 */
.L_x_633:
        /* <DEDUP_REMOVED lines=22> */
.L_x_635:
        /* <DEDUP_REMOVED lines=16> */
.L_x_1293:


//--------------------- .text._ZN7cutlass13device_kernelIN5flash19enable_sm80_to_sm89INS1_16FlashAttnFwdSm80INS1_25CollectiveMainloopFwdSm80ILi8ELi2ELb1EN4cute5tupleIJNS5_1CILi128EEENS7_ILi96EEENS7_ILi192EEEEEELi192ENS_10bfloat16_tEfNS_4arch4Sm80ELb0ELb0ELb0ELb0ELb0ELb0ELb1ELb0EEENS1_21CollectiveEpilogueFwdINS6_IJS8_SA_S9_EEENS6_IJNS7_ILi1EEESI_SI_EEESC_SE_Li256ELb0ELb1ELb0ELb0EEENS1_19SingleTileSchedulerILb0ELb0ELb1ELi128EEEEEEEEEvNT_6ParamsE --------------------------
	.section	.text._ZN7cutlass13device_kernelIN5flash19enable_sm80_to_sm89INS1_16FlashAttnFwdSm80INS1_25CollectiveMainloopFwdSm80ILi8ELi2ELb1EN4cute5tupleIJNS5_1CILi128EEENS7_ILi96EEENS7_ILi192EEEEEELi192ENS_10bfloat16_tEfNS_4arch4Sm80ELb0ELb0ELb0ELb0ELb0ELb0ELb1ELb0EEENS1_21CollectiveEpilogueFwdINS6_IJS8_SA_S9_EEENS6_IJNS7_ILi1EEESI_SI_EEESC_SE_Li256ELb0ELb1ELb0ELb0EEENS1_19SingleTileSchedulerILb0ELb0ELb1ELi128EEEEEEEEEvNT_6ParamsE,"ax",@progbits
	.sectioninfo	@"SHI_REGISTERS=255"
	.align	128
.text._ZN7cutlass13device_kernelIN5flash19enable_sm80_to_sm89INS1_16FlashAttnFwdSm80INS1_25CollectiveMainloopFwdSm80ILi8ELi2ELb1EN4cute5tupleIJNS5_1CILi128EEENS7_ILi96EEENS7_ILi192EEEEEELi192ENS_10bfloat16_tEfNS_4arch4Sm80ELb0ELb0ELb0ELb0ELb0ELb0ELb1ELb0EEENS1_21CollectiveEpilogueFwdINS6_IJS8_SA_S9_EEENS6_IJNS7_ILi1EEESI_SI_EEESC_SE_Li256ELb0ELb1ELb0ELb0EEENS1_19SingleTileSchedulerILb0ELb0ELb1ELi128EEEEEEEEEvNT_6ParamsE:
        .type           _ZN7cutlass13device_kernelIN5flash19enable_sm80_to_sm89INS1_16FlashAttnFwdSm80INS1_25CollectiveMainloopFwdSm80ILi8ELi2ELb1EN4cute5tupleIJNS5_1CILi128EEENS7_ILi96EEENS7_ILi192EEEEEELi192ENS_10bfloat16_tEfNS_4arch4Sm80ELb0ELb0ELb0ELb0ELb0ELb0ELb1ELb0EEENS1_21CollectiveEpilogueFwdINS6_IJS8_SA_S9_EEENS6_IJNS7_ILi1EEESI_SI_EEESC_SE_Li256ELb0ELb1ELb0ELb0EEENS1_19SingleTileSchedulerILb0ELb0ELb1ELi128EEEEEEEEEvNT_6ParamsE,@function
        .size           _ZN7cutlass13device_kernelIN5flash19enable_sm80_to_sm89INS1_16FlashAttnFwdSm80INS1_25CollectiveMainloopFwdSm80ILi8ELi2ELb1EN4cute5tupleIJNS5_1CILi128EEENS7_ILi96EEENS7_ILi192EEEEEELi192ENS_10bfloat16_tEfNS_4arch4Sm80ELb0ELb0ELb0ELb0ELb0ELb0ELb1ELb0EEENS1_21CollectiveEpilogueFwdINS6_IJS8_SA_S9_EEENS6_IJNS7_ILi1EEESI_SI_EEESC_SE_Li256ELb0ELb1ELb0ELb0EEENS1_19SingleTileSchedulerILb0ELb0ELb1ELi128EEEEEEEEEvNT_6ParamsE,(.L_x_1294 - _ZN7cutlass13device_kernelIN5flash19enable_sm80_to_sm89INS1_16FlashAttnFwdSm80INS1_25CollectiveMainloopFwdSm80ILi8ELi2ELb1EN4cute5tupleIJNS5_1CILi128EEENS7_ILi96EEENS7_ILi192EEEEEELi192ENS_10bfloat16_tEfNS_4arch4Sm80ELb0ELb0ELb0ELb0ELb0ELb0ELb1ELb0EEENS1_21CollectiveEpilogueFwdINS6_IJS8_SA_S9_EEENS6_IJNS7_ILi1EEESI_SI_EEESC_SE_Li256ELb0ELb1ELb0ELb0EEENS1_19SingleTileSchedulerILb0ELb0ELb1ELi128EEEEEEEEEvNT_6ParamsE)
        .other          _ZN7cutlass13device_kernelIN5flash19enable_sm80_to_sm89INS1_16FlashAttnFwdSm80INS1_25CollectiveMainloopFwdSm80ILi8ELi2ELb1EN4cute5tupleIJNS5_1CILi128EEENS7_ILi96EEENS7_ILi192EEEEEELi192ENS_10bfloat16_tEfNS_4arch4Sm80ELb0ELb0ELb0ELb0ELb0ELb0ELb1ELb0EEENS1_21CollectiveEpilogueFwdINS6_IJS8_SA_S9_EEENS6_IJNS7_ILi1EEESI_SI_EEESC_SE_Li256ELb0ELb1ELb0ELb0EEENS1_19SingleTileSchedulerILb0ELb0ELb1ELi128EEEEEEEEEvNT_6ParamsE,@"STO_CUDA_ENTRY STV_DEFAULT"
_ZN7cutlass13device_kernelIN5flash19enable_sm80_to_sm89INS1_16FlashAttnFwdSm80INS1_25CollectiveMainloopFwdSm80ILi8ELi2ELb1EN4cute5tupleIJNS5_1CILi128EEENS7_ILi96EEENS7_ILi192EEEEEELi192ENS_10bfloat16_tEfNS_4arch4Sm80ELb0ELb0ELb0ELb0ELb0ELb0ELb1ELb0EEENS1_21CollectiveEpilogueFwdINS6_IJS8_SA_S9_EEENS6_IJNS7_ILi1EEESI_SI_EEESC_SE_Li256ELb0ELb1ELb0ELb0EEENS1_19SingleTileSchedulerILb0ELb0ELb1ELi128EEEEEEEEEvNT_6ParamsE:
[----:B------:R-:W-:-:S03]  /*0000*/  MOV R1, c[0x0][0x28] ;  /* 0x00000a0000017a02 */ /* 0x000fc60000000f00 */
[----:B------:R-:W1:Y:S01]  /*0010*/  S2R R17, SR_CTAID.Z ;  /* 0x0000000000117919 */ /* 0x000e620000002700 */
[----:B------:R-:W-:Y:S02]  /*0020*/  IADD3 R1, R1, -0x28, RZ ;  /* 0xffffffd801017810 */ /* 0x000fe40007ffe0ff */
[----:B-1----:R-:W-:-:S13]  /*0030*/  ISETP.GE.AND P0, PT, R17, RZ, PT ;  /* 0x000000ff1100720c */ /* 0x002fda0003f06270 */
[----:B------:R-:W-:Y:S05]  /*0040*/  @!P0 EXIT ;  /* 0x000000000000894d */ /* 0x000fea0003800000 */
[----:B------:R-:W-:Y:S01]  /*0050*/  ISETP.NE.U32.AND P4, PT, RZ, c[0x0][0x340], PT ;  /* 0x0000d000ff007a0c */ /* 0x000fe20003f85070 */
[----:B------:R-:W-:Y:S01]  /*0060*/  ULDC.64 UR20, c[0x0][0x118] ;  /* 0x0000460000147ab9 */ /* 0x000fe20000000a00 */
[----:B------:R-:W1:Y:S04]  /*0070*/  S2R R33, SR_TID.X ;  /* 0x0000000000217919 */ /* 0x000e680000002100 */
[----:B------:R-:W2:Y:S01]  /*0080*/  S2R R24, SR_CTAID.Y ;  /* 0x0000000000187919 */ /* 0x000ea20000002600 */
[----:B------:R-:W-:-:S03]  /*0090*/  ISETP.NE.AND.EX P4, PT, RZ, c[0x0][0x344], PT, P4 ;  /* 0x0000d100ff007a0c */ /* 0x000fc60003f85340 */
[----:B------:R-:W3:Y:S01]  /*00a0*/  S2R R8, SR_CTAID.X ;  /* 0x0000000000087919 */ /* 0x000ee20000002500 */
[----:B------:R-:W-:Y:S01]  /*00b0*/  IMAD.MOV.U32 R9, RZ, RZ, c[0x0][0x2c4] ;  /* 0x0000b100ff097624 */ /* 0x000fe200078e00ff */
[----:B------:R-:W-:Y:S02]  /*00c0*/  UMOV UR6, 0x60 ;  /* 0x0000006000067882 */ /* 0x000fe40000000000 */
[----:B------:R-:W-:Y:S01]  /*00d0*/  ULDC.64 UR4, c[0x0][0x1e0] ;  /* 0x0000780000047ab9 */ /* 0x000fe20000000a00 */
[----:B------:R-:W-:Y:S01]  /*00e0*/  SHF.R.S32.HI R18, RZ, 0x1f, R17 ;  /* 0x0000001fff127819 */ /* 0x000fe20000011411 */
[----:B------:R-:W-:Y:S01]  /*00f0*/  IMAD.MOV.U32 R36, RZ, RZ, c[0x0][0x1e0] ;  /* 0x00007800ff247624 */ /* 0x000fe200078e00ff */
[----:B------:R-:W-:-:S03]  /*0100*/  ULDC.64 UR10, c[0x0][0x208] ;  /* 0x00008200000a7ab9 */ /* 0x000fc60000000a00 */
[----:B------:R-:W-:-:S04]  /*0110*/  @P4 IMAD.MOV.U32 R2, RZ, RZ, 0x4 ;  /* 0x00000004ff024424 */ /* 0x000fc800078e00ff */
[----:B------:R-:W-:-:S05]  /*0120*/  @P4 IMAD.WIDE R2, R17, R2, c[0x0][0x340] ;  /* 0x0000d00011024625 */ /* 0x000fca00078e0202 */
[----:B------:R4:W5:Y:S01]  /*0130*/  @P4 LDG.E R16, [R2.64] ;  /* 0x0000001402104981 */ /* 0x000962000c1e1900 */
[----:B-1----:R-:W-:Y:S01]  /*0140*/  SHF.R.S32.HI R32, RZ, 0x1f, R33 ;  /* 0x0000001fff207819 */ /* 0x002fe20000011421 */
[----:B------:R-:W-:Y:S01]  /*0150*/  UIMAD.WIDE.U32 UR18, UR6, UR4, URZ ;  /* 0x00000004061272a5 */ /* 0x000fe2000f8e003f */
[----:B------:R-:W-:Y:S01]  /*0160*/  ISETP.NE.AND P0, PT, R9, 0x1, PT ;  /* 0x000000010900780c */ /* 0x000fe20003f05270 */
[----:B--2---:R-:W-:Y:S01]  /*0170*/  IMAD.WIDE.U32 R6, R24, c[0x0][0x1b8], RZ ;  /* 0x00006e0018067a25 */ /* 0x004fe200078e00ff */
[CC--:B------:R-:W-:Y:S01]  /*0180*/  LEA.HI R31, R32.reuse, R33.reuse, RZ, 0x3 ;  /* 0x00000021201f7211 */ /* 0x0c0fe200078f18ff */
[----:B------:R-:W-:Y:S01]  /*0190*/  ULDC UR4, c[0x0][0x1d0] ;  /* 0x0000740000047ab9 */ /* 0x000fe20000000800 */
[----:B------:R-:W-:Y:S01]  /*01a0*/  SHF.R.S32.HI R27, RZ, 0x1f, R24 ;  /* 0x0000001fff1b7819 */ /* 0x000fe20000011418 */
[----:B------:R-:W-:Y:S01]  /*01b0*/  IMAD.U32 R4, RZ, RZ, UR18 ;  /* 0x00000012ff047e24 */ /* 0x000fe2000f8e00ff */
[----:B------:R-:W-:Y:S01]  /*01c0*/  LOP3.LUT R0, R31, 0xfffffff8, RZ, 0xc0, !PT ;  /* 0xfffffff81f007812 */ /* 0x000fe200078ec0ff */
[----:B------:R-:W-:Y:S01]  /*01d0*/  IMAD.U32 R5, RZ, RZ, UR19 ;  /* 0x00000013ff057e24 */ /* 0x000fe2000f8e00ff */
[----:B------:R-:W-:Y:S01]  /*01e0*/  SHF.R.S32.HI R22, RZ, 0x3, R31 ;  /* 0x00000003ff167819 */ /* 0x000fe2000001141f */
[----:B------:R-:W-:Y:S01]  /*01f0*/  IMAD.MOV.U32 R30, RZ, RZ, R4 ;  /* 0x000000ffff1e7224 */ /* 0x000fe200078e0004 */
[----:B------:R-:W-:Y:S01]  /*0200*/  LEA.HI R12, R32, R33, RZ, 0x4 ;  /* 0x00000021200c7211 */ /* 0x000fe200078f20ff */
[----:B------:R-:W-:Y:S01]  /*0210*/  IMAD.IADD R26, R33, 0x1, -R0 ;  /* 0x00000001211a7824 */ /* 0x000fe200078e0a00 */
[----:B------:R-:W-:Y:S01]  /*0220*/  UIADD3 UR7, UR4, 0x5f, URZ ;  /* 0x0000005f04077890 */ /* 0x000fe2000fffe03f */
[----:B------:R-:W-:Y:S01]  /*0230*/  IMAD R4, R18, c[0x0][0x1c0], RZ ;  /* 0x0000700012047a24 */ /* 0x000fe200078e02ff */
[----:B------:R-:W-:Y:S01]  /*0240*/  SHF.R.S32.HI R11, RZ, 0x4, R12 ;  /* 0x00000004ff0b7819 */ /* 0x000fe2000001140c */
[----:B------:R-:W-:Y:S01]  /*0250*/  IMAD R0, R26, 0x20, R22 ;  /* 0x000000201a007824 */ /* 0x000fe200078e0216 */
[----:B------:R-:W-:Y:S01]  /*0260*/  UIMAD.WIDE UR8, UR7, 0x2aaaaaab, URZ ;  /* 0x2aaaaaab070878a5 */ /* 0x000fe2000f8e023f */
[----:B------:R-:W-:Y:S01]  /*0270*/  IMAD R4, R17, c[0x0][0x1c4], R4 ;  /* 0x0000710011047a24 */ /* 0x000fe200078e0204 */
[----:B------:R-:W-:Y:S01]  /*0280*/  UIMAD UR5, UR6, UR5, URZ ;  /* 0x00000005060572a4 */ /* 0x000fe2000f8e023f */
[C---:B---3--:R-:W-:Y:S01]  /*0290*/  IMAD R13, R8.reuse, 0x80, R0 ;  /* 0x00000080080d7824 */ /* 0x048fe200078e0200 */
[----:B------:R-:W-:Y:S01]  /*02a0*/  UIMAD.WIDE.U32 UR14, UR6, UR10, URZ ;  /* 0x0000000a060e72a5 */ /* 0x000fe2000f8e003f */
[----:B------:R-:W-:Y:S01]  /*02b0*/  IMAD R10, R8, 0x80, R22 ;  /* 0x00000080080a7824 */ /* 0x000fe200078e0216 */
[----:B------:R-:W-:Y:S01]  /*02c0*/  UIADD3 UR5, UR19, UR5, URZ ;  /* 0x0000000513057290 */ /* 0x000fe2000fffe03f */
[----:B----4-:R-:W-:Y:S01]  /*02d0*/  IMAD R2, R27, c[0x0][0x1b8], RZ ;  /* 0x00006e001b027a24 */ /* 0x010fe200078e02ff */
[----:B------:R-:W-:Y:S01]  /*02e0*/  STL [R1+0x18], R13 ;  /* 0x0000180d01007387 */ /* 0x000fe20000100800 */
[----:B------:R-:W-:Y:S01]  /*02f0*/  @P0 IMAD.HI.U32 R5, R13, c[0x0][0x2c8], RZ ;  /* 0x0000b2000d050a27 */ /* 0x000fe200078e00ff */
[----:B------:R-:W-:-:S02]  /*0300*/  UMOV UR7, UR9 ;  /* 0x0000000900077c82 */ /* 0x000fc40008000000 */
[----:B------:R1:W-:Y:S01]  /*0310*/  STL [R1+0x1c], R10 ;  /* 0x00001c0a01007387 */ /* 0x0003e20000100800 */
[----:B------:R-:W-:Y:S01]  /*0320*/  IMAD R2, R24, c[0x0][0x1bc], R2 ;  /* 0x00006f0018027a24 */ /* 0x000fe200078e0202 */
[----:B------:R-:W-:Y:S01]  /*0330*/  USHF.R.U32.HI UR16, URZ, 0x1f, UR7 ;  /* 0x0000001f3f107899 */ /* 0x000fe20008011607 */
[----:B------:R-:W-:Y:S01]  /*0340*/  IMAD.MOV.U32 R0, RZ, RZ, R13 ;  /* 0x000000ffff007224 */ /* 0x000fe200078e000d */
[----:B------:R-:W-:Y:S01]  /*0350*/  @P0 SHF.R.U32.HI R0, RZ, c[0x0][0x2cc], R5 ;  /* 0x0000b300ff000a19 */ /* 0x000fe20000011605 */
[----:B------:R-:W-:Y:S01]  /*0360*/  IMAD.IADD R3, R7, 0x1, R2 ;  /* 0x0000000107037824 */ /* 0x000fe200078e0202 */
[C---:B------:R-:W-:Y:S01]  /*0370*/  IADD3 R7, R10.reuse, 0x20, RZ ;  /* 0x000000200a077810 */ /* 0x040fe20007ffe0ff */
[----:B------:R-:W-:Y:S01]  /*0380*/  IMAD.MOV.U32 R2, RZ, RZ, R6 ;  /* 0x000000ffff027224 */ /* 0x000fe200078e0006 */
[----:B------:R-:W-:Y:S01]  /*0390*/  SHF.R.S32.HI R5, RZ, 0x1f, R0 ;  /* 0x0000001fff057819 */ /* 0x000fe20000011400 */
[----:B------:R-:W-:Y:S01]  /*03a0*/  IMAD R8, R9, c[0x0][0x168], RZ ;  /* 0x00005a0009087a24 */ /* 0x000fe200078e02ff */
[----:B------:R-:W-:Y:S01]  /*03b0*/  IADD3 R6, R10, 0x40, RZ ;  /* 0x000000400a067810 */ /* 0x000fe20007ffe0ff */
[----:B------:R-:W-:Y:S01]  /*03c0*/  IMAD.WIDE.U32 R2, R17, c[0x0][0x1c0], R2 ;  /* 0x0000700011027a25 */ /* 0x000fe200078e0002 */
[----:B------:R-:W-:-:S02]  /*03d0*/  ULEA.HI.SX32 UR16, UR7, UR16, 0x1c ;  /* 0x0000001007107291 */ /* 0x000fc4000f8fe23f */
[-C--:B------:R-:W-:Y:S01]  /*03e0*/  ISETP.GE.AND P1, PT, R6, R8.reuse, PT ;  /* 0x000000080600720c */ /* 0x080fe20003f26270 */
[----:B------:R-:W-:Y:S01]  /*03f0*/  IMAD.IADD R3, R3, 0x1, R4 ;  /* 0x0000000103037824 */ /* 0x000fe200078e0204 */
[-C--:B------:R-:W-:Y:S01]  /*0400*/  ISETP.GE.AND P5, PT, R7, R8.reuse, PT ;  /* 0x000000080700720c */ /* 0x080fe20003fa6270 */
[----:B------:R-:W-:Y:S01]  /*0410*/  IMAD.SHL.U32 R4, R22, 0x40, RZ ;  /* 0x0000004016047824 */ /* 0x000fe200078e00ff */
[C---:B------:R-:W-:Y:S01]  /*0420*/  IADD3 R7, R10.reuse, 0x60, RZ ;  /* 0x000000600a077810 */ /* 0x040fe20007ffe0ff */
[----:B------:R-:W-:Y:S01]  /*0430*/  IMAD R5, R5, c[0x0][0x1b0], RZ ;  /* 0x00006c0005057a24 */ /* 0x000fe200078e02ff */
[-C--:B------:R-:W-:Y:S01]  /*0440*/  ISETP.GE.AND P0, PT, R10, R8.reuse, PT ;  /* 0x000000080a00720c */ /* 0x080fe20003f06270 */
[----:B------:R-:W-:Y:S01]  /*0450*/  IMAD.SHL.U32 R246, R26, 0x8, RZ ;  /* 0x000000081af67824 */ /* 0x000fe200078e00ff */
[----:B------:R-:W-:Y:S01]  /*0460*/  LOP3.LUT R4, R4, 0x1c0, RZ, 0xc0, !PT ;  /* 0x000001c004047812 */ /* 0x000fe200078ec0ff */
[----:B------:R-:W-:Y:S01]  /*0470*/  IMAD.WIDE.U32 R2, R0, c[0x0][0x1b0], R2 ;  /* 0x00006c0000027a25 */ /* 0x000fe200078e0002 */
[----:B------:R-:W-:Y:S01]  /*0480*/  ISETP.GE.AND P2, PT, R7, R8, PT ;  /* 0x000000080700720c */ /* 0x000fe20003f46270 */
[----:B------:R-:W-:Y:S01]  /*0490*/  UIMAD UR7, UR16, -0x60, UR6 ;  /* 0xffffffa0100778a4 */ /* 0x000fe2000f8e0206 */
[----:B------:R-:W-:Y:S01]  /*04a0*/  LOP3.LUT R6, R4, 0x38, R246, 0xf8, !PT ;  /* 0x0000003804067812 */ /* 0x000fe200078ef8f6 */
[----:B------:R-:W-:Y:S01]  /*04b0*/  IMAD R5, R0, c[0x0][0x1b4], R5 ;  /* 0x00006d0000057a24 */ /* 0x000fe200078e0205 */
[----:B------:R-:W-:Y:S01]  /*04c0*/  SHF.R.U32.HI R4, RZ, 0x3, R4 ;  /* 0x00000003ff047819 */ /* 0x000fe20000011604 */
[----:B------:R-:W-:Y:S01]  /*04d0*/  IMAD.MOV R0, RZ, RZ, -R0 ;  /* 0x000000ffff007224 */ /* 0x000fe200078e0a00 */
[----:B------:R-:W-:Y:S01]  /*04e0*/  SHF.R.S32.HI R247, RZ, 0x1f, R246 ;  /* 0x0000001ffff77819 */ /* 0x000fe200000114f6 */
[----:B------:R-:W-:Y:S01]  /*04f0*/  IMAD.IADD R3, R3, 0x1, R5 ;  /* 0x0000000103037824 */ /* 0x000fe200078e0205 */
[----:B-1----:R-:W-:Y:S01]  /*0500*/  LOP3.LUT R10, R6, R4, RZ, 0x3c, !PT ;  /* 0x00000004060a7212 */ /* 0x002fe200078e3cff */
[----:B------:R-:W-:Y:S01]  /*0510*/  IMAD R0, R0, c[0x0][0x2c4], R13 ;  /* 0x0000b10000007a24 */ /* 0x000fe200078e020d */
[----:B------:R-:W-:Y:S01]  /*0520*/  LEA.HI R6, R32, R33, RZ, 0x6 ;  /* 0x0000002120067211 */ /* 0x000fe200078f30ff */
[----:B------:R-:W-:Y:S01]  /*0530*/  UIADD3 UR9, UR16, -0x1, URZ ;  /* 0xffffffff10097890 */ /* 0x000fe2000fffe03f */
[----:B------:R-:W-:Y:S01]  /*0540*/  LEA.HI R5, R12, R11, RZ, 0x1 ;  /* 0x0000000b0c057211 */ /* 0x000fe200078f08ff */
[----:B------:R-:W-:Y:S01]  /*0550*/  IMAD.WIDE.U32 R2, R0, c[0x0][0x1a8], R2 ;  /* 0x00006a0000027a25 */ /* 0x000fe200078e0002 */
[----:B------:R-:W-:Y:S01]  /*0560*/  SHF.R.S32.HI R4, RZ, 0x1f, R0 ;  /* 0x0000001fff047819 */ /* 0x000fe20000011400 */
[----:B------:R-:W-:Y:S01]  /*0570*/  USHF.R.S32.HI UR12, URZ, 0x1f, UR9 ;  /* 0x0000001f3f0c7899 */ /* 0x000fe20008011409 */
[----:B------:R-:W-:Y:S01]  /*0580*/  LOP3.LUT R8, R5, 0xfffffffe, RZ, 0xc0, !PT ;  /* 0xfffffffe05087812 */ /* 0x000fe200078ec0ff */
[----:B------:R-:W-:Y:S01]  /*0590*/  IMAD.SHL.U32 R9, R6, 0x8, RZ ;  /* 0x0000000806097824 */ /* 0x000fe200078e00ff */
[----:B------:R-:W-:Y:S01]  /*05a0*/  LEA R14, P3, R2, c[0x0][0x160], 0x1 ;  /* 0x00005800020e7a11 */ /* 0x000fe200078608ff */
[----:B------:R-:W-:Y:S01]  /*05b0*/  IMAD R6, R4, c[0x0][0x1a8], RZ ;  /* 0x00006a0004067a24 */ /* 0x000fe200078e02ff */
[----:B------:R-:W-:Y:S01]  /*05c0*/  SHF.R.S32.HI R13, RZ, 0x1f, R22 ;  /* 0x0000001fff0d7819 */ /* 0x000fe20000011416 */
[----:B------:R-:W-:Y:S01]  /*05d0*/  IMAD.IADD R29, R11, 0x1, -R8 ;  /* 0x000000010b1d7824 */ /* 0x000fe200078e0a08 */
[----:B------:R-:W-:Y:S01]  /*05e0*/  LOP3.LUT R252, R10, 0xfffffe00, R9, 0xf8, !PT ;  /* 0xfffffe000afc7812 */ /* 0x000fe200078ef809 */
[----:B------:R-:W-:Y:S01]  /*05f0*/  IMAD R6, R0, c[0x0][0x1ac], R6 ;  /* 0x00006b0000067a24 */ /* 0x000fe200078e0206 */
[----:B------:R-:W-:Y:S01]  /*0600*/  LOP3.LUT R10, R12, 0xfffffff0, RZ, 0xc0, !PT ;  /* 0xfffffff00c0a7812 */ /* 0x000fe200078ec0ff */
[----:B------:R-:W1:Y:S01]  /*0610*/  SHFL.IDX PT, R8, R14, RZ, 0x181f ;  /* 0x00181fff0e087589 */ /* 0x000e6200000e0000 */
[----:B------:R-:W-:Y:S01]  /*0620*/  IMAD R7, R13, c[0x0][0x1e0], RZ ;  /* 0x000078000d077a24 */ /* 0x000fe200078e02ff */
[C---:B------:R-:W-:Y:S01]  /*0630*/  IADD3 R251, R246.reuse, 0x40, RZ ;  /* 0x00000040f6fb7810 */ /* 0x040fe20007ffe0ff */
[----:B------:R-:W-:Y:S01]  /*0640*/  IMAD.IADD R0, R3, 0x1, R6 ;  /* 0x0000000103007824 */ /* 0x000fe200078e0206 */
[C---:B------:R-:W-:Y:S01]  /*0650*/  IADD3 R250, R246.reuse, 0x80, RZ ;  /* 0x00000080f6fa7810 */ /* 0x040fe20007ffe0ff */
[----:B------:R-:W-:Y:S01]  /*0660*/  IMAD.IADD R10, R33, 0x1, -R10 ;  /* 0x00000001210a7824 */ /* 0x000fe200078e0a0a */
[----:B------:R-:W-:Y:S01]  /*0670*/  ISETP.GE.AND P6, PT, R246, c[0x0][0x198], PT ;  /* 0x00006600f6007a0c */ /* 0x000fe20003fc6270 */
[----:B------:R-:W-:Y:S01]  /*0680*/  IMAD R7, R22, c[0x0][0x1e4], R7 ;  /* 0x0000790016077a24 */ /* 0x000fe200078e0207 */
[----:B------:R-:W-:Y:S01]  /*0690*/  LEA.HI.X R15, R2, c[0x0][0x164], R0, 0x1, P3 ;  /* 0x00005900020f7a11 */ /* 0x000fe200018f0c00 */
[----:B------:R-:W-:Y:S01]  /*06a0*/  IMAD.WIDE.U32 R4, R22, c[0x0][0x1e0], R246 ;  /* 0x0000780016047a25 */ /* 0x000fe200078e00f6 */
[----:B------:R-:W-:Y:S01]  /*06b0*/  SHF.R.S32.HI R2, RZ, 0x1f, R10 ;  /* 0x0000001fff027819 */ /* 0x000fe2000001140a */
[----:B------:R-:W-:-:S02]  /*06c0*/  UIMAD UR8, UR5, UR9, URZ ;  /* 0x00000009050872a4 */ /* 0x000fc4000f8e023f */
[----:B------:R-:W2:Y:S01]  /*06d0*/  SHFL.IDX PT, R9, R15, RZ, 0x181f ;  /* 0x00181fff0f097589 */ /* 0x000ea200000e0000 */
[----:B------:R-:W-:Y:S01]  /*06e0*/  IMAD R3, R27, c[0x0][0x1e8], RZ ;  /* 0x00007a001b037a24 */ /* 0x000fe200078e02ff */
[----:B------:R-:W-:Y:S01]  /*06f0*/  LEA.HI R28, R2, R10, RZ, 0x3 ;  /* 0x0000000a021c7211 */ /* 0x000fe200078f18ff */
[----:B------:R-:W-:Y:S01]  /*0700*/  IMAD R0, R13, c[0x0][0x208], RZ ;  /* 0x000082000d007a24 */ /* 0x000fe200078e02ff */
[----:B------:R-:W-:Y:S01]  /*0710*/  UIMAD UR8, UR12, UR18, UR8 ;  /* 0x000000120c0872a4 */ /* 0x000fe2000f8e0208 */
[----:B------:R-:W-:Y:S01]  /*0720*/  IMAD.IADD R5, R5, 0x1, R7 ;  /* 0x0000000105057824 */ /* 0x000fe200078e0207 */
[----:B------:R-:W-:Y:S01]  /*0730*/  LOP3.LUT R12, R28, 0xfffffff8, RZ, 0xc0, !PT ;  /* 0xfffffff81c0c7812 */ /* 0x000fe200078ec0ff */
[----:B------:R-:W-:Y:S01]  /*0740*/  IMAD R13, R24, c[0x0][0x1ec], R3 ;  /* 0x00007b00180d7a24 */ /* 0x000fe200078e0203 */
[----:B------:R-:W-:Y:S01]  /*0750*/  UIMAD UR6, UR6, UR11, URZ ;  /* 0x0000000b060672a4 */ /* 0x000fe2000f8e023f */
[C---:B------:R-:W-:Y:S01]  /*0760*/  IMAD R0, R22.reuse, c[0x0][0x20c], R0 ;  /* 0x0000830016007a24 */ /* 0x040fe200078e0200 */
[----:B------:R-:W-:Y:S01]  /*0770*/  UISETP.GE.AND UP1, UPT, UR4, 0x61, UPT ;  /* 0x000000610400788c */ /* 0x000fe2000bf26270 */
[----:B------:R-:W-:Y:S01]  /*0780*/  IMAD.WIDE.U32 R2, R22, c[0x0][0x208], R246 ;  /* 0x0000820016027a25 */ /* 0x000fe200078e00f6 */
[----:B------:R-:W-:-:S03]  /*0790*/  UIADD3 UR6, UR15, UR6, URZ ;  /* 0x000000060f067290 */ /* 0x000fc6000fffe03f */
[----:B------:R-:W-:-:S04]  /*07a0*/  IMAD.WIDE.U32 R6, R24, c[0x0][0x1e8], R4 ;  /* 0x00007a0018067a25 */ /* 0x000fc800078e0004 */
[----:B------:R-:W-:Y:S02]  /*07b0*/  IMAD R27, R27, c[0x0][0x210], RZ ;  /* 0x000084001b1b7a24 */ /* 0x000fe400078e02ff */
[----:B------:R-:W-:Y:S01]  /*07c0*/  IMAD.IADD R5, R3, 0x1, R0 ;  /* 0x0000000103057824 */ /* 0x000fe200078e0200 */
[----:B------:R-:W-:Y:S01]  /*07d0*/  @!P0 SHF.R.S32.HI R0, RZ, 0x1f, R250 ;  /* 0x0000001fff008819 */ /* 0x000fe200000114fa */
[----:B------:R-:W-:Y:S02]  /*07e0*/  IMAD.MOV.U32 R4, RZ, RZ, R2 ;  /* 0x000000ffff047224 */ /* 0x000fe400078e0002 */
[----:B------:R-:W-:Y:S01]  /*07f0*/  IMAD R27, R24, c[0x0][0x214], R27 ;  /* 0x00008500181b7a24 */ /* 0x000fe200078e021b */
[----:B------:R-:W-:Y:S01]  /*0800*/  @!P0 LEA.HI R0, R0, R250, RZ, 0x3 ;  /* 0x000000fa00008211 */ /* 0x000fe200078f18ff */
[----:B------:R-:W-:Y:S02]  /*0810*/  IMAD.U32 R11, RZ, RZ, UR7 ;  /* 0x00000007ff0b7e24 */ /* 0x000fe4000f8e00ff */
[----:B------:R-:W-:Y:S01]  /*0820*/  IMAD.WIDE.U32 R24, R24, c[0x0][0x210], R4 ;  /* 0x0000840018187a25 */ /* 0x000fe200078e0004 */
[----:B------:R-:W-:Y:S01]  /*0830*/  @!P0 SHF.R.S32.HI R4, RZ, 0x1f, R251 ;  /* 0x0000001fff048819 */ /* 0x000fe200000114fb */
[----:B------:R-:W-:Y:S01]  /*0840*/  SHFL.IDX PT, R5, R15, 0x2, 0x181f ;  /* 0x00581f000f057f89 */ /* 0x000fe200000e0000 */
[----:B------:R-:W-:Y:S01]  /*0850*/  IADD3 R22, R11, c[0x0][0x1d0], -R22 ;  /* 0x000074000b167a10 */ /* 0x000fe20007ffe816 */
[----:B------:R-:W-:Y:S01]  /*0860*/  IMAD.IADD R23, R10, 0x1, -R12 ;  /* 0x000000010a177824 */ /* 0x000fe200078e0a0c */
[----:B-1----:R-:W-:Y:S01]  /*0870*/  @!P0 LEA R10, P3, R246, R8, 0x1 ;  /* 0x00000008f60a8211 */ /* 0x002fe200078608ff */
[----:B------:R-:W-:Y:S01]  /*0880*/  IMAD.IADD R21, R7, 0x1, R13 ;  /* 0x0000000107157824 */ /* 0x000fe200078e020d */
[----:B------:R-:W-:Y:S01]  /*0890*/  @!P0 LEA.HI R4, R4, R251, RZ, 0x3 ;  /* 0x000000fb04048211 */ /* 0x000fe200078f18ff */
[----:B------:R-:W-:Y:S01]  /*08a0*/  IMAD.SHL.U32 R239, R252, 0x2, RZ ;  /* 0x00000002fcef7824 */ /* 0x000fe200078e00ff */
[----:B--2---:R-:W-:Y:S01]  /*08b0*/  @!P0 LEA.HI.X R11, R246, R9, R247, 0x1, P3 ;  /* 0x00000009f60b8211 */ /* 0x004fe200018f0cf7 */
[----:B------:R-:W-:Y:S01]  /*08c0*/  BAR.SYNC.DEFER_BLOCKING 0x0 ;  /* 0x0000000000007b1d */ /* 0x000fe20000010000 */
[----:B------:R-:W-:Y:S01]  /*08d0*/  ISETP.GE.AND P3, PT, R250, c[0x0][0x198], PT ;  /* 0x00006600fa007a0c */ /* 0x000fe20003f66270 */
[----:B------:R-:W-:Y:S01]  /*08e0*/  IMAD.MOV.U32 R20, RZ, RZ, R6 ;  /* 0x000000ffff147224 */ /* 0x000fe200078e0006 */
[----:B------:R-:W-:Y:S01]  /*08f0*/  @!P0 LOP3.LUT R4, R4, 0xfffffff8, RZ, 0xc0, !PT ;  /* 0xfffffff804048812 */ /* 0x000fe200078ec0ff */
[----:B------:R-:W-:Y:S01]  /*0900*/  IMAD.MOV.U32 R37, RZ, RZ, c[0x0][0x1e4] ;  /* 0x00007900ff257624 */ /* 0x000fe200078e00ff */
[----:B------:R-:W-:Y:S01]  /*0910*/  @!P0 LOP3.LUT R0, R0, 0xfffffff8, RZ, 0xc0, !PT ;  /* 0xfffffff800008812 */ /* 0x000fe200078ec0ff */
[----:B------:R-:W-:Y:S01]  /*0920*/  SHFL.IDX PT, R6, R14, 0x1, 0x181f ;  /* 0x00381f000e067f89 */ /* 0x000fe200000e0000 */
[----:B------:R-:W-:-:S02]  /*0930*/  IMAD.MOV.U32 R237, RZ, RZ, 0x20 ;  /* 0x00000020ffed7424 */ /* 0x000fc400078e00ff */
[--C-:B------:R-:W-:Y:S01]  /*0940*/  @!P0 IMAD.WIDE R12, R4, 0x2, R8.reuse ;  /* 0x00000002040c8825 */ /* 0x100fe200078e0208 */
[----:B------:R-:W1:Y:S03]  /*0950*/  SHFL.IDX PT, R7, R15, 0x1, 0x181f ;  /* 0x00381f000f077f89 */ /* 0x000e6600000e0000 */
[----:B------:R-:W-:Y:S01]  /*0960*/  @!P0 IMAD.WIDE R8, R0, 0x2, R8 ;  /* 0x0000000200088825 */ /* 0x000fe200078e0208 */
[----:B------:R-:W2:Y:S01]  /*0970*/  SHFL.IDX PT, R4, R14, 0x2, 0x181f ;  /* 0x00581f000e047f89 */ /* 0x000ea200000e0000 */
[----:B------:R-:W-:-:S04]  /*0980*/  @!P1 SHF.R.S32.HI R0, RZ, 0x1f, R250 ;  /* 0x0000001fff009819 */ /* 0x000fc800000114fa */
[----:B------:R-:W-:Y:S01]  /*0990*/  @!P1 LEA.HI R0, R0, R250, RZ, 0x3 ;  /* 0x000000fa00009211 */ /* 0x000fe200078f18ff */
[----:B------:R3:W-:Y:S02]  /*09a0*/  @!P0 LDGSTS.E.BYPASS.LTC128B.128 [R239+0x100], [R10.64], !P6 ;  /* 0x001000000aef8fae */ /* 0x0007e4000f101d54 */
[----:B---3--:R-:W-:-:S04]  /*09b0*/  @!P5 SHF.R.S32.HI R10, RZ, 0x1f, R251 ;  /* 0x0000001fff0ad819 */ /* 0x008fc800000114fb */
[----:B------:R-:W-:Y:S02]  /*09c0*/  @!P5 LEA.HI R10, R10, R251, RZ, 0x3 ;  /* 0x000000fb0a0ad211 */ /* 0x000fe400078f18ff */
[--C-:B-----5:R-:W-:Y:S01]  /*09d0*/  @P4 SHF.R.S32.HI R3, RZ, 0x1f, R16.reuse ;  /* 0x0000001fff034819 */ /* 0x120fe20000011410 */
[----:B------:R-:W-:Y:S01]  /*09e0*/  @P4 IMAD.MOV.U32 R2, RZ, RZ, R16 ;  /* 0x000000ffff024224 */ /* 0x000fe200078e0010 */
[----:B------:R-:W-:Y:S01]  /*09f0*/  @!P5 LOP3.LUT R16, R10, 0xfffffff8, RZ, 0xc0, !PT ;  /* 0xfffffff80a10d812 */ /* 0x000fe200078ec0ff */
[----:B------:R-:W-:Y:S02]  /*0a00*/  @!P4 IMAD.MOV.U32 R2, RZ, RZ, R17 ;  /* 0x000000ffff02c224 */ /* 0x000fe400078e0011 */
[----:B------:R-:W-:Y:S01]  /*0a10*/  @!P4 IMAD.MOV.U32 R3, RZ, RZ, R18 ;  /* 0x000000ffff03c224 */ /* 0x000fe200078e0012 */
[----:B------:R-:W-:Y:S01]  /*0a20*/  ISETP.GE.AND P4, PT, R251, c[0x0][0x198], PT ;  /* 0x00006600fb007a0c */ /* 0x000fe20003f86270 */
[----:B-1----:R-:W-:Y:S01]  /*0a30*/  @!P5 IMAD.WIDE R16, R16, 0x2, R6 ;  /* 0x000000021010d825 */ /* 0x002fe200078e0206 */
[----:B------:R-:W-:-:S03]  /*0a40*/  @!P1 LOP3.LUT R18, R0, 0xfffffff8, RZ, 0xc0, !PT ;  /* 0xfffffff800129812 */ /* 0x000fc600078ec0ff */
[----:B------:R-:W-:Y:S02]  /*0a50*/  IMAD R0, R3, c[0x0][0x1f0], RZ ;  /* 0x00007c0003007a24 */ /* 0x000fe400078e02ff */
[----:B--2---:R-:W-:-:S04]  /*0a60*/  @!P1 IMAD.WIDE R18, R18, 0x2, R4 ;  /* 0x0000000212129825 */ /* 0x004fc800078e0204 */
[C---:B------:R-:W-:Y:S02]  /*0a70*/  IMAD R0, R2.reuse, c[0x0][0x1f4], R0 ;  /* 0x00007d0002007a24 */ /* 0x040fe400078e0200 */
[----:B------:R1:W-:Y:S01]  /*0a80*/  @!P0 LDGSTS.E.BYPASS.LTC128B.128 [R239+0x4100], [R12.64], !P4 ;  /* 0x041000000cef8fae */ /* 0x0003e2000e101d54 */
[----:B------:R-:W-:-:S03]  /*0a90*/  IMAD.WIDE.U32 R38, R2, c[0x0][0x1f0], R20 ;  /* 0x00007c0002267a25 */ /* 0x000fc600078e0014 */
[----:B------:R2:W-:Y:S01]  /*0aa0*/  @!P0 LDGSTS.E.BYPASS.LTC128B.128 [R239+0x8100], [R8.64], !P3 ;  /* 0x0810000008ef8fae */ /* 0x0005e2000d901d54 */
[C---:B------:R-:W-:Y:S01]  /*0ab0*/  @!P5 LEA R10, P0, R246.reuse, R6, 0x1 ;  /* 0x00000006f60ad211 */ /* 0x040fe200078008ff */
[----:B------:R-:W-:Y:S02]  /*0ac0*/  IMAD.IADD R249, R39, 0x1, R0 ;  /* 0x0000000127f97824 */ /* 0x000fe400078e0200 */
[----:B------:R-:W-:Y:S01]  /*0ad0*/  IMAD.MOV.U32 R248, RZ, RZ, R38 ;  /* 0x000000fffff87224 */ /* 0x000fe200078e0026 */
[----:B------:R-:W-:Y:S01]  /*0ae0*/  @!P5 LEA.HI.X R11, R246, R7, R247, 0x1, P0 ;  /* 0x00000007f60bd211 */ /* 0x000fe200000f0cf7 */
[----:B------:R-:W-:Y:S01]  /*0af0*/  IMAD R3, R3, c[0x0][0x218], RZ ;  /* 0x0000860003037a24 */ /* 0x000fe200078e02ff */
[----:B------:R-:W-:Y:S04]  /*0b00*/  STL.64 [R1+0x10], R38 ;  /* 0x0000102601007387 */ /* 0x000fe80000100a00 */
[----:B------:R3:W-:Y:S04]  /*0b10*/  @!P5 LDGSTS.E.BYPASS.LTC128B.128 [R239+0x1100], [R10.64], !P6 ;  /* 0x011000000aefdfae */ /* 0x0007e8000f101d54 */
[----:B------:R4:W-:Y:S01]  /*0b20*/  @!P5 LDGSTS.E.BYPASS.LTC128B.128 [R239+0x5100], [R16.64], !P4 ;  /* 0x0510000010efdfae */ /* 0x0009e2000e101d54 */
[----:B--2---:R-:W-:-:S02]  /*0b30*/  @!P5 SHF.R.S32.HI R9, RZ, 0x1f, R250 ;  /* 0x0000001fff09d819 */ /* 0x004fc400000114fa */
[----:B------:R-:W-:Y:S02]  /*0b40*/  @!P1 SHF.R.S32.HI R8, RZ, 0x1f, R251 ;  /* 0x0000001fff089819 */ /* 0x000fe400000114fb */
[----:B------:R-:W-:Y:S02]  /*0b50*/  @!P5 LEA.HI R9, R9, R250, RZ, 0x3 ;  /* 0x000000fa0909d211 */ /* 0x000fe400078f18ff */
[----:B-1----:R-:W-:Y:S02]  /*0b60*/  @!P1 LEA.HI R12, R8, R251, RZ, 0x3 ;  /* 0x000000fb080c9211 */ /* 0x002fe400078f18ff */
[----:B------:R1:W2:Y:S02]  /*0b70*/  SHFL.IDX PT, R8, R14, 0x3, 0x181f ;  /* 0x00781f000e087f89 */ /* 0x0002a400000e0000 */
[----:B------:R-:W-:-:S05]  /*0b80*/  @!P1 LOP3.LUT R12, R12, 0xfffffff8, RZ, 0xc0, !PT ;  /* 0xfffffff80c0c9812 */ /* 0x000fca00078ec0ff */
[----:B------:R-:W-:-:S04]  /*0b90*/  @!P1 IMAD.WIDE R12, R12, 0x2, R4 ;  /* 0x000000020c0c9825 */ /* 0x000fc800078e0204 */
[----:B----4-:R-:W-:Y:S01]  /*0ba0*/  IMAD.WIDE.U32 R16, R36, 0x40, RZ ;  /* 0x0000004024107825 */ /* 0x010fe200078e00ff */
[----:B-1----:R-:W-:Y:S02]  /*0bb0*/  @!P5 LOP3.LUT R14, R9, 0xfffffff8, RZ, 0xc0, !PT ;  /* 0xfffffff8090ed812 */ /* 0x002fe400078ec0ff */
[----:B------:R1:W4:Y:S03]  /*0bc0*/  SHFL.IDX PT, R9, R15, 0x3, 0x181f ;  /* 0x00781f000f097f89 */ /* 0x00032600000e0000 */
[----:B-1----:R-:W-:Y:S01]  /*0bd0*/  @!P5 IMAD.WIDE R14, R14, 0x2, R6 ;  /* 0x000000020e0ed825 */ /* 0x002fe200078e0206 */
[----:B------:R-:W-:-:S04]  /*0be0*/  @!P1 LEA R6, P0, R246, R4, 0x1 ;  /* 0x00000004f6069211 */ /* 0x000fc800078008ff */
[C-C-:B------:R-:W-:Y:S01]  /*0bf0*/  @!P1 LEA.HI.X R7, R246.reuse, R5, R247.reuse, 0x1, P0 ;  /* 0x00000005f6079211 */ /* 0x140fe200000f0cf7 */
[----:B------:R1:W-:Y:S01]  /*0c00*/  @!P5 LDGSTS.E.BYPASS.LTC128B.128 [R239+0x9100], [R14.64], !P3 ;  /* 0x091000000eefdfae */ /* 0x0003e2000d901d54 */
[----:B--2---:R-:W-:Y:S02]  /*0c10*/  @!P2 LEA R4, P0, R246, R8, 0x1 ;  /* 0x00000008f604a211 */ /* 0x004fe400078008ff */
[----:B------:R-:W-:Y:S01]  /*0c20*/  ISETP.GE.AND P5, PT, R22, 0x21, PT ;  /* 0x000000211600780c */ /* 0x000fe20003fa6270 */
[----:B------:R2:W-:Y:S01]  /*0c30*/  @!P1 LDGSTS.E.BYPASS.LTC128B.128 [R239+0x2100], [R6.64], !P6 ;  /* 0x0210000006ef9fae */ /* 0x0005e2000f101d54 */
[----:B----4-:R-:W-:-:S03]  /*0c40*/  @!P2 LEA.HI.X R5, R246, R9, R247, 0x1, P0 ;  /* 0x00000009f605a211 */ /* 0x010fc600000f0cf7 */
[----:B------:R4:W-:Y:S04]  /*0c50*/  @!P1 LDGSTS.E.BYPASS.LTC128B.128 [R239+0x6100], [R12.64], !P4 ;  /* 0x061000000cef9fae */ /* 0x0009e8000e101d54 */
[----:B------:R5:W-:Y:S01]  /*0c60*/  @!P1 LDGSTS.E.BYPASS.LTC128B.128 [R239+0xa100], [R18.64], !P3 ;  /* 0x0a10000012ef9fae */ /* 0x000be2000d901d54 */
[----:B------:R-:W-:-:S03]  /*0c70*/  ISETP.GE.AND P1, PT, R22, 0x41, PT ;  /* 0x000000411600780c */ /* 0x000fc60003f26270 */
[----:B------:R1:W-:Y:S01]  /*0c80*/  @!P2 LDGSTS.E.BYPASS.LTC128B.128 [R239+0x3100], [R4.64], !P6 ;  /* 0x0310000004efafae */ /* 0x0003e2000f101d54 */
[----:B------:R-:W-:Y:S02]  /*0c90*/  ISETP.GE.AND P6, PT, R22, 0x1, PT ;  /* 0x000000011600780c */ /* 0x000fe40003fc6270 */
[----:B--2---:R-:W-:Y:S02]  /*0ca0*/  @!P2 SHF.R.S32.HI R7, RZ, 0x1f, R251 ;  /* 0x0000001fff07a819 */ /* 0x004fe400000114fb */
[----:B------:R-:W-:Y:S01]  /*0cb0*/  @!P2 SHF.R.S32.HI R6, RZ, 0x1f, R250 ;  /* 0x0000001fff06a819 */ /* 0x000fe200000114fa */
[----:B----4-:R-:W-:-:S03]  /*0cc0*/  IMAD.IADD R13, R25, 0x1, R27 ;  /* 0x00000001190d7824 */ /* 0x010fc600078e021b */
[----:B------:R-:W-:Y:S01]  /*0cd0*/  @!P2 LEA.HI R6, R6, R250, RZ, 0x3 ;  /* 0x000000fa0606a211 */ /* 0x000fe200078f18ff */
[----:B------:R-:W-:-:S03]  /*0ce0*/  IMAD.MOV.U32 R12, RZ, RZ, R24 ;  /* 0x000000ffff0c7224 */ /* 0x000fc600078e0018 */
[----:B------:R-:W-:Y:S01]  /*0cf0*/  @!P2 LOP3.LUT R6, R6, 0xfffffff8, RZ, 0xc0, !PT ;  /* 0xfffffff80606a812 */ /* 0x000fe200078ec0ff */
[----:B-----5:R-:W-:-:S04]  /*0d00*/  IMAD.WIDE.U32 R18, R2, c[0x0][0x218], R12 ;  /* 0x0000860002127a25 */ /* 0x020fc800078e000c */
[----:B-1----:R-:W-:Y:S01]  /*0d10*/  IMAD.WIDE.U32 R4, R30, UR9, R248 ;  /* 0x000000091e047c25 */ /* 0x002fe2000f8e00f8 */
[----:B------:R1:W-:Y:S03]  /*0d20*/  STL.64 [R1+0x8], R18 ;  /* 0x0000081201007387 */ /* 0x0003e60000100a00 */
[----:B------:R-:W-:Y:S01]  /*0d30*/  IMAD.MOV.U32 R34, RZ, RZ, R18 ;  /* 0x000000ffff227224 */ /* 0x000fe200078e0012 */
[----:B------:R-:W-:Y:S01]  /*0d40*/  IADD3 R0, R5, UR8, RZ ;  /* 0x0000000805007c10 */ /* 0x000fe2000fffe0ff */
[----:B------:R-:W-:Y:S01]  /*0d50*/  UIMAD UR8, UR6, UR9, URZ ;  /* 0x00000009060872a4 */ /* 0x000fe2000f8e023f */
[C---:B---3--:R-:W-:Y:S02]  /*0d60*/  @P6 LEA R10, P0, R4.reuse, c[0x0][0x1c8], 0x1 ;  /* 0x00007200040a6a11 */ /* 0x048fe400078008ff */
[----:B------:R-:W-:Y:S01]  /*0d70*/  @!P2 LEA.HI R5, R7, R251, RZ, 0x3 ;  /* 0x000000fb0705a211 */ /* 0x000fe200078f18ff */
[----:B------:R-:W-:Y:S01]  /*0d80*/  UIMAD UR8, UR12, UR14, UR8 ;  /* 0x0000000e0c0872a4 */ /* 0x000fe2000f8e0208 */
[----:B------:R-:W-:Y:S01]  /*0d90*/  @P6 LEA.HI.X R11, R4, c[0x0][0x1cc], R0, 0x1, P0 ;  /* 0x00007300040b6a11 */ /* 0x000fe200000f0c00 */
[----:B------:R-:W-:Y:S01]  /*0da0*/  USHF.L.U32 UR12, UR10, 0x6, URZ ;  /* 0x000000060a0c7899 */ /* 0x000fe2000800063f */
[----:B------:R-:W-:-:S02]  /*0db0*/  @P5 LEA R7, P0, R36, R4, 0x5 ;  /* 0x0000000424075211 */ /* 0x000fc400078028ff */
[----:B------:R-:W-:Y:S02]  /*0dc0*/  @!P2 LOP3.LUT R5, R5, 0xfffffff8, RZ, 0xc0, !PT ;  /* 0xfffffff80505a812 */ /* 0x000fe400078ec0ff */
[----:B------:R-:W-:Y:S02]  /*0dd0*/  @P5 LEA.HI.X R15, R36, R0, R37, 0x5, P0 ;  /* 0x00000000240f5211 */ /* 0x000fe400000f2c25 */
[----:B------:R-:W-:Y:S01]  /*0de0*/  @P1 IADD3 R14, P0, R4, R16, RZ ;  /* 0x00000010040e1210 */ /* 0x000fe20007f1e0ff */
[----:B------:R-:W-:-:S04]  /*0df0*/  @!P2 IMAD.WIDE R4, R5, 0x2, R8 ;  /* 0x000000020504a825 */ /* 0x000fc800078e0208 */
[----:B------:R-:W-:Y:S01]  /*0e00*/  @!P2 IMAD.WIDE R8, R6, 0x2, R8 ;  /* 0x000000020608a825 */ /* 0x000fe200078e0208 */
[----:B------:R2:W-:Y:S01]  /*0e10*/  @!P2 LDGSTS.E.BYPASS.LTC128B.128 [R239+0x7100], [R4.64], !P4 ;  /* 0x0710000004efafae */ /* 0x0005e2000e101d54 */
[----:B------:R-:W-:Y:S02]  /*0e20*/  ISETP.GE.AND P4, PT, R246, c[0x0][0x1d4], PT ;  /* 0x00007500f6007a0c */ /* 0x000fe40003f86270 */
[----:B------:R-:W-:Y:S01]  /*0e30*/  IMAD.SHL.U32 R16, R37, 0x40, RZ ;  /* 0x0000004025107824 */ /* 0x000fe200078e00ff */
[----:B------:R3:W-:Y:S01]  /*0e40*/  @!P2 LDGSTS.E.BYPASS.LTC128B.128 [R239+0xb100], [R8.64], !P3 ;  /* 0x0b10000008efafae */ /* 0x0007e2000d901d54 */
[----:B------:R-:W-:Y:S02]  /*0e50*/  ISETP.GE.AND P3, PT, R251, c[0x0][0x1d4], PT ;  /* 0x00007500fb007a0c */ /* 0x000fe40003f66270 */
[----:B------:R-:W-:Y:S01]  /*0e60*/  ISETP.GE.AND P2, PT, R250, c[0x0][0x1d4], PT ;  /* 0x00007500fa007a0c */ /* 0x000fe20003f46270 */
[----:B------:R-:W0:Y:S01]  /*0e70*/  LDGDEPBAR ;  /* 0x00000000000079af */ /* 0x000e220000000000 */
[----:B------:R-:W-:Y:S01]  /*0e80*/  @P1 IADD3.X R17, R0, R17, R16, P0, !PT ;  /* 0x0000001100111210 */ /* 0x000fe200007fe410 */
[----:B------:R-:W-:Y:S01]  /*0e90*/  IMAD.SHL.U32 R0, R23, 0x40, RZ ;  /* 0x0000004017007824 */ /* 0x000fe200078e00ff */
[----:B------:R-:W-:Y:S01]  /*0ea0*/  @P5 LEA R6, P0, R7, c[0x0][0x1c8], 0x1 ;  /* 0x0000720007065a11 */ /* 0x000fe200078008ff */
[----:B------:R-:W-:-:S02]  /*0eb0*/  IMAD R16, R2, c[0x0][0x21c], R3 ;  /* 0x0000870002107a24 */ /* 0x000fc400078e0203 */
[----:B------:R4:W-:Y:S01]  /*0ec0*/  @P6 LDGSTS.E.BYPASS.LTC128B.128 [R239+0x12100], [R10.64], !P4 ;  /* 0x121000000aef6fae */ /* 0x0009e2000e101d54 */
[----:B------:R-:W-:Y:S01]  /*0ed0*/  @P5 LEA.HI.X R7, R7, c[0x0][0x1cc], R15, 0x1, P0 ;  /* 0x0000730007075a11 */ /* 0x000fe200000f0c0f */
[----:B------:R-:W-:Y:S01]  /*0ee0*/  IMAD.SHL.U32 R2, R29, 0x8, RZ ;  /* 0x000000081d027824 */ /* 0x000fe200078e00ff */
[----:B------:R-:W-:Y:S01]  /*0ef0*/  LOP3.LUT R0, R0, 0x1c0, RZ, 0xc0, !PT ;  /* 0x000001c000007812 */ /* 0x000fe200078ec0ff */
[----:B------:R4:W-:Y:S01]  /*0f00*/  @P6 LDGSTS.E.BYPASS.LTC128B.128 [R239+0x15100], [R10.64+0x80], !P3 ;  /* 0x151000800aef6fae */ /* 0x0009e2000d901d54 */
[----:B------:R-:W-:Y:S02]  /*0f10*/  IMAD.IADD R35, R19, 0x1, R16 ;  /* 0x0000000113237824 */ /* 0x000fe400078e0210 */
[----:B------:R-:W-:Y:S01]  /*0f20*/  LOP3.LUT R2, R0, 0x8, R2, 0xf8, !PT ;  /* 0x0000000800027812 */ /* 0x000fe200078ef802 */
[----:B------:R4:W-:Y:S01]  /*0f30*/  @P6 LDGSTS.E.BYPASS.LTC128B.128 [R239+0x18100], [R10.64+0x100], !P2 ;  /* 0x181001000aef6fae */ /* 0x0009e2000d101d54 */
[----:B------:R-:W-:Y:S02]  /*0f40*/  SHF.R.U32.HI R0, RZ, 0x3, R0 ;  /* 0x00000003ff007819 */ /* 0x000fe40000011600 */
[----:B------:R-:W-:Y:S01]  /*0f50*/  LOP3.LUT P6, RZ, R23, 0x4, RZ, 0xc0, !PT ;  /* 0x0000000417ff7812 */ /* 0x000fe200078cc0ff */
[----:B------:R5:W-:Y:S01]  /*0f60*/  @P5 LDGSTS.E.BYPASS.LTC128B.128 [R239+0x13100], [R6.64], !P4 ;  /* 0x1310000006ef5fae */ /* 0x000be2000e101d54 */
[----:B--2---:R-:W-:-:S02]  /*0f70*/  @P1 LEA R4, P0, R14, c[0x0][0x1c8], 0x1 ;  /* 0x000072000e041a11 */ /* 0x004fc400078008ff */
[----:B------:R-:W-:Y:S01]  /*0f80*/  LOP3.LUT R3, R2, R0, RZ, 0x3c, !PT ;  /* 0x0000000002037212 */ /* 0x000fe200078e3cff */
[----:B------:R5:W-:Y:S01]  /*0f90*/  @P5 LDGSTS.E.BYPASS.LTC128B.128 [R239+0x16100], [R6.64+0x80], !P3 ;  /* 0x1610008006ef5fae */ /* 0x000be2000d901d54 */
[----:B------:R-:W-:Y:S01]  /*0fa0*/  @P1 LEA.HI.X R5, R14, c[0x0][0x1cc], R17, 0x1, P0 ;  /* 0x000073000e051a11 */ /* 0x000fe200000f0c11 */
[----:B---3--:R-:W-:Y:S01]  /*0fb0*/  IMAD.U32 R8, RZ, RZ, UR14 ;  /* 0x0000000eff087e24 */ /* 0x008fe2000f8e00ff */
[----:B------:R-:W-:Y:S01]  /*0fc0*/  LEA.HI R14, R32, R33, RZ, 0x5 ;  /* 0x00000021200e7211 */ /* 0x000fe200078f28ff */
[----:B------:R5:W-:Y:S01]  /*0fd0*/  @P5 LDGSTS.E.BYPASS.LTC128B.128 [R239+0x19100], [R6.64+0x100], !P2 ;  /* 0x1910010006ef5fae */ /* 0x000be2000d101d54 */
[----:B------:R-:W-:Y:S01]  /*0fe0*/  IMAD.U32 R9, RZ, RZ, UR15 ;  /* 0x0000000fff097e24 */ /* 0x000fe2000f8e00ff */
[----:B------:R-:W-:Y:S01]  /*0ff0*/  LOP3.LUT P5, RZ, R23, 0x2, RZ, 0xc0, !PT ;  /* 0x0000000217ff7812 */ /* 0x000fe200078ac0ff */
[----:B------:R-:W-:Y:S01]  /*1000*/  IMAD.MOV.U32 R15, RZ, RZ, R8 ;  /* 0x000000ffff0f7224 */ /* 0x000fe200078e0008 */
[----:B------:R2:W-:Y:S01]  /*1010*/  @P1 LDGSTS.E.BYPASS.LTC128B.128 [R239+0x14100], [R4.64], !P4 ;  /* 0x1410000004ef1fae */ /* 0x0005e2000e101d54 */
[----:B------:R-:W-:Y:S01]  /*1020*/  IMAD.SHL.U32 R2, R28, 0x40, RZ ;  /* 0x000000401c027824 */ /* 0x000fe200078e00ff */
[----:B------:R-:W-:Y:S01]  /*1030*/  SHF.R.S32.HI R208, RZ, 0x5, R14 ;  /* 0x00000005ffd07819 */ /* 0x000fe2000001140e */
[----:B------:R-:W-:Y:S01]  /*1040*/  IMAD.WIDE.U32 R8, R15, UR9, R34 ;  /* 0x000000090f087c25 */ /* 0x000fe2000f8e0022 */
[----:B------:R2:W-:Y:S02]  /*1050*/  @P1 LDGSTS.E.BYPASS.LTC128B.128 [R239+0x17100], [R4.64+0x80], !P3 ;  /* 0x1710008004ef1fae */ /* 0x0005e4000d901d54 */
[----:B------:R-:W-:Y:S01]  /*1060*/  LOP3.LUT R2, R3, 0xfffffe00, R2, 0xf8, !PT ;  /* 0xfffffe0003027812 */ /* 0x000fe200078ef802 */
[----:B------:R-:W-:Y:S01]  /*1070*/  IMAD.MOV.U32 R3, RZ, RZ, 0x10 ;  /* 0x00000010ff037424 */ /* 0x000fe200078e00ff */
[----:B------:R2:W-:Y:S01]  /*1080*/  @P1 LDGSTS.E.BYPASS.LTC128B.128 [R239+0x1a100], [R4.64+0x100], !P2 ;  /* 0x1a10010004ef1fae */ /* 0x0005e2000d101d54 */
[----:B------:R-:W-:Y:S01]  /*1090*/  IADD3 R0, R9, UR8, RZ ;  /* 0x0000000809007c10 */ /* 0x000fe2000fffe0ff */
[----:B------:R-:W-:Y:S01]  /*10a0*/  UMOV UR8, 0x6 ;  /* 0x0000000600087882 */ /* 0x000fe20000000000 */
[----:B------:R-:W-:Y:S01]  /*10b0*/  IMAD R208, R208, 0x400, R2 ;  /* 0x00000400d0d07824 */ /* 0x000fe200078e0202 */
[----:B------:R-:W0:Y:S01]  /*10c0*/  LDGDEPBAR ;  /* 0x00000000000079af */ /* 0x000e220000000000 */
[----:B------:R-:W-:-:S03]  /*10d0*/  USHF.L.U64.HI UR11, UR10, UR8, UR11 ;  /* 0x000000080a0b7299 */ /* 0x000fc6000801020b */
[C---:B------:R-:W-:Y:S01]  /*10e0*/  LEA R220, R208.reuse, 0x100, 0x1 ;  /* 0x00000100d0dc7811 */ /* 0x040fe200078e08ff */
[----:B------:R-:W-:Y:S01]  /*10f0*/  IMAD.SHL.U32 R208, R208, 0x2, RZ ;  /* 0x00000002d0d07824 */ /* 0x000fe200078e00ff */
[----:B------:R1:W-:Y:S01]  /*1100*/  STL.64 [R1], R34 ;  /* 0x0000002201007387 */ /* 0x0003e20000100a00 */
[----:B-----5:R-:W-:-:S04]  /*1110*/  LEA R6, P0, R8, c[0x0][0x1f8], 0x1 ;  /* 0x00007e0008067a11 */ /* 0x020fc800078008ff */
[----:B------:R-:W-:Y:S01]  /*1120*/  LEA.HI.X R7, R8, c[0x0][0x1fc], R0, 0x1, P0 ;  /* 0x00007f0008077a11 */ /* 0x000fe200000f0c00 */
[----:B------:R-:W-:-:S05]  /*1130*/  IMAD.U32 R0, RZ, RZ, UR12 ;  /* 0x0000000cff007e24 */ /* 0x000fca000f8e00ff */
[----:B------:R-:W-:Y:S01]  /*1140*/  IADD3 R12, P1, P0, R0, 0x80, R6 ;  /* 0x00000080000c7810 */ /* 0x000fe2000783e006 */
[----:B------:R-:W-:-:S04]  /*1150*/  DEPBAR.LE SB0, 0x1 ;  /* 0x000080400000791a */ /* 0x000fc80000000000 */
[----:B------:R-:W-:Y:S01]  /*1160*/  IADD3.X R13, RZ, UR11, R7, P1, P0 ;  /* 0x0000000bff0d7c10 */ /* 0x000fe20008fe0407 */
[----:B------:R-:W-:Y:S01]  /*1170*/  BAR.SYNC.DEFER_BLOCKING 0x0 ;  /* 0x0000000000007b1d */ /* 0x000fe20000010000 */
[----:B------:R-:W-:-:S04]  /*1180*/  IADD3 R8, P0, R6, UR12, RZ ;  /* 0x0000000c06087c10 */ /* 0x000fc8000ff1e0ff */
[----:B------:R-:W-:Y:S02]  /*1190*/  IADD3.X R9, R7, UR11, RZ, P0, !PT ;  /* 0x0000000b07097c10 */ /* 0x000fe400087fe4ff */
[----:B----4-:R-:W-:Y:S02]  /*11a0*/  IADD3 R10, P1, P0, R0, 0x100, R6 ;  /* 0x00000100000a7810 */ /* 0x010fe4000783e006 */
[----:B------:R-:W-:Y:S01]  /*11b0*/  SEL R0, R3, 0xfffffff0, !P5 ;  /* 0xfffffff003007807 */ /* 0x000fe20006800000 */
[----:B------:R-:W-:Y:S01]  /*11c0*/  IMAD.SHL.U32 R3, R26, 0x40, RZ ;  /* 0x000000401a037824 */ /* 0x000fe200078e00ff */
[----:B------:R-:W-:Y:S02]  /*11d0*/  IADD3.X R11, RZ, UR11, R7, P1, P0 ;  /* 0x0000000bff0b7c10 */ /* 0x000fe40008fe0407 */
[----:B--2---:R-:W-:Y:S01]  /*11e0*/  IADD3 R4, P0, R8, UR12, RZ ;  /* 0x0000000c08047c10 */ /* 0x004fe2000ff1e0ff */
[----:B------:R-:W-:Y:S01]  /*11f0*/  IMAD.SHL.U32 R235, R0, 0x2, RZ ;  /* 0x0000000200eb7824 */ /* 0x000fe200078e00ff */
[----:B------:R-:W-:-:S02]  /*1200*/  SEL R0, R237, 0xffffffe0, !P6 ;  /* 0xffffffe0ed007807 */ /* 0x000fc40007000000 */
[----:B------:R-:W-:Y:S01]  /*1210*/  ISETP.GE.AND P5, PT, R246, c[0x0][0x1d4], PT ;  /* 0x00007500f6007a0c */ /* 0x000fe20003fa6270 */
[----:B------:R-:W-:Y:S01]  /*1220*/  IMAD.IADD R216, R220, 0x1, R235 ;  /* 0x00000001dcd87824 */ /* 0x000fe200078e02eb */
[----:B------:R-:W-:Y:S01]  /*1230*/  IADD3.X R5, R9, UR11, RZ, P0, !PT ;  /* 0x0000000b09057c10 */ /* 0x000fe200087fe4ff */
[C---:B------:R-:W-:Y:S01]  /*1240*/  IMAD R220, R0.reuse, 0x2, R220 ;  /* 0x0000000200dc7824 */ /* 0x040fe200078e02dc */
[----:B------:R-:W-:Y:S01]  /*1250*/  ISETP.GE.AND P1, PT, R251, c[0x0][0x1d4], PT ;  /* 0x00007500fb007a0c */ /* 0x000fe20003f26270 */
[----:B------:R-:W-:Y:S01]  /*1260*/  IMAD R224, R0, 0x2, R216 ;  /* 0x0000000200e07824 */ /* 0x000fe200078e02d8 */
[C---:B------:R-:W-:Y:S01]  /*1270*/  ISETP.LT.OR P0, PT, R22.reuse, 0x1, P5 ;  /* 0x000000011600780c */ /* 0x040fe20002f01670 */
[----:B------:R1:W2:Y:S01]  /*1280*/  LDSM.16.M88.4 R152, [R208+0x100] ;  /* 0x00010000d098783b */ /* 0x0002a20000000200 */
[----:B------:R-:W-:Y:S02]  /*1290*/  ISETP.LT.OR P6, PT, R22, 0x1, P1 ;  /* 0x000000011600780c */ /* 0x000fe40000fc1670 */
[----:B------:R-:W-:Y:S01]  /*12a0*/  LOP3.LUT R3, R3, 0x1c0, RZ, 0xc0, !PT ;  /* 0x000001c003037812 */ /* 0x000fe200078ec0ff */
[----:B------:R1:W3:Y:S03]  /*12b0*/  LDSM.16.M88.4 R192, [R208+0x4100] ;  /* 0x00410000d0c0783b */ /* 0x0002e60000000200 */
[----:B------:R-:W-:Y:S01]  /*12c0*/  SHF.R.U32.HI R232, RZ, 0x3, R3 ;  /* 0x00000003ffe87819 */ /* 0x000fe20000011603 */
[----:B------:R1:W4:Y:S04]  /*12d0*/  LDSM.16.M88.4 R156, [R216] ;  /* 0x00000000d89c783b */ /* 0x0003280000000200 */
[----:B------:R1:W1:Y:S04]  /*12e0*/  LDSM.16.M88.4 R196, [R216+0x4000] ;  /* 0x00400000d8c4783b */ /* 0x0002680000000200 */
[----:B------:R1:W1:Y:S04]  /*12f0*/  LDSM.16.M88.4 R184, [R220] ;  /* 0x00000000dcb8783b */ /* 0x0002680000000200 */
[----:B------:R1:W1:Y:S04]  /*1300*/  LDSM.16.M88.4 R200, [R220+0x4000] ;  /* 0x00400000dcc8783b */ /* 0x0002680000000200 */
[----:B------:R1:W1:Y:S04]  /*1310*/  LDSM.16.M88.4 R188, [R224] ;  /* 0x00000000e0bc783b */ /* 0x0002680000000200 */
[----:B------:R1:W1:Y:S04]  /*1320*/  LDSM.16.M88.4 R204, [R224+0x4000] ;  /* 0x00400000e0cc783b */ /* 0x0002680000000200 */
[----:B------:R-:W1:Y:S04]  /*1330*/  LDSM.16.M88.4 R208, [R208+0x8100] ;  /* 0x00810000d0d0783b */ /* 0x000e680000000200 */
[----:B------:R-:W1:Y:S04]  /*1340*/  LDSM.16.M88.4 R216, [R216+0x8000] ;  /* 0x00800000d8d8783b */ /* 0x000e680000000200 */
[----:B------:R-:W1:Y:S04]  /*1350*/  LDSM.16.M88.4 R220, [R220+0x8000] ;  /* 0x00800000dcdc783b */ /* 0x000e680000000200 */
[----:B------:R-:W1:Y:S04]  /*1360*/  LDSM.16.M88.4 R224, [R224+0x8000] ;  /* 0x00800000e0e0783b */ /* 0x000e680000000200 */
[----:B------:R-:W-:Y:S06]  /*1370*/  BAR.SYNC.DEFER_BLOCKING 0x0 ;  /* 0x0000000000007b1d */ /* 0x000fec0000010000 */
[----:B------:R-:W-:Y:S01]  /*1380*/  @!PT LDS RZ, [RZ] ;  /* 0x00000000fffff984 */ /* 0x000fe20000000800 */
[----:B------:R-:W-:Y:S01]  /*1390*/  @!PT LDS RZ, [RZ] ;  /* 0x00000000fffff984 */ /* 0x000fe20000000800 */
[----:B------:R-:W-:Y:S01]  /*13a0*/  @!PT LDS RZ, [RZ] ;  /* 0x00000000fffff984 */ /* 0x000fe20000000800 */
[----:B------:R1:W-:Y:S01]  /*13b0*/  LDGSTS.E.BYPASS.LTC128B.128 [R239+0x100], [R6.64], !P0 ;  /* 0x0010000006ef7fae */ /* 0x0003e2000c101d54 */
[----:B------:R-:W-:-:S03]  /*13c0*/  ISETP.GE.AND P0, PT, R250, c[0x0][0x1d4], PT ;  /* 0x00007500fa007a0c */ /* 0x000fc60003f06270 */
[----:B------:R1:W-:Y:S01]  /*13d0*/  LDGSTS.E.BYPASS.LTC128B.128 [R239+0x3100], [R6.64+0x80], !P6 ;  /* 0x0310008006ef7fae */ /* 0x0003e2000f101d54 */
[----:B------:R-:W-:-:S13]  /*13e0*/  ISETP.LT.OR P6, PT, R22, 0x1, P0 ;  /* 0x000000011600780c */ /* 0x000fda00007c1670 */
[----:B------:R1:W-:Y:S01]  /*13f0*/  LDGSTS.E.BYPASS.LTC128B.128 [R239+0x6100], [R6.64+0x100], !P6 ;  /* 0x0610010006ef7fae */ /* 0x0003e2000f101d54 */
[C---:B------:R-:W-:Y:S02]  /*1400*/  ISETP.LT.OR P6, PT, R22.reuse, 0x21, P5 ;  /* 0x000000211600780c */ /* 0x040fe40002fc1670 */
[----:B------:R-:W-:-:S11]  /*1410*/  ISETP.LT.OR P5, PT, R22, 0x41, P5 ;  /* 0x000000411600780c */ /* 0x000fd60002fa1670 */
[----:B------:R1:W-:Y:S01]  /*1420*/  LDGSTS.E.BYPASS.LTC128B.128 [R239+0x1100], [R8.64], !P6 ;  /* 0x0110000008ef7fae */ /* 0x0003e2000f101d54 */
[C---:B------:R-:W-:Y:S02]  /*1430*/  ISETP.LT.OR P6, PT, R22.reuse, 0x21, P1 ;  /* 0x000000211600780c */ /* 0x040fe40000fc1670 */
[----:B------:R-:W-:-:S11]  /*1440*/  ISETP.LT.OR P1, PT, R22, 0x41, P1 ;  /* 0x000000411600780c */ /* 0x000fd60000f21670 */
[----:B------:R1:W-:Y:S01]  /*1450*/  LDGSTS.E.BYPASS.LTC128B.128 [R239+0x4100], [R12.64], !P6 ;  /* 0x041000000cef7fae */ /* 0x0003e2000f101d54 */
[C---:B------:R-:W-:Y:S02]  /*1460*/  ISETP.LT.OR P6, PT, R22.reuse, 0x21, P0 ;  /* 0x000000211600780c */ /* 0x040fe400007c1670 */
[----:B------:R-:W-:-:S11]  /*1470*/  ISETP.LT.OR P0, PT, R22, 0x41, P0 ;  /* 0x000000411600780c */ /* 0x000fd60000701670 */
[----:B------:R1:W-:Y:S04]  /*1480*/  LDGSTS.E.BYPASS.LTC128B.128 [R239+0x7100], [R10.64], !P6 ;  /* 0x071000000aef7fae */ /* 0x0003e8000f101d54 */
[----:B------:R5:W-:Y:S01]  /*1490*/  LDGSTS.E.BYPASS.LTC128B.128 [R239+0x2100], [R4.64], !P5 ;  /* 0x0210000004ef7fae */ /* 0x000be2000e901d54 */
[----:B------:R-:W-:-:S03]  /*14a0*/  PLOP3.LUT P5, PT, PT, PT, UP1, 0x40, 0x0 ;  /* 0x000000000000781c */ /* 0x000fc60003fae818 */
[----:B------:R5:W-:Y:S01]  /*14b0*/  LDGSTS.E.BYPASS.LTC128B.128 [R239+0x5100], [R4.64+0x80], !P1 ;  /* 0x0510008004ef7fae */ /* 0x000be2000c901d54 */
[----:B------:R-:W-:-:S03]  /*14c0*/  LOP3.LUT P1, RZ, R26, 0x4, RZ, 0xc0, !PT ;  /* 0x000000041aff7812 */ /* 0x000fc6000782c0ff */
[----:B------:R5:W-:Y:S01]  /*14d0*/  LDGSTS.E.BYPASS.LTC128B.128 [R239+0x8100], [R4.64+0x100], !P0 ;  /* 0x0810010004ef7fae */ /* 0x000be2000c101d54 */
[----:B------:R-:W-:-:S03]  /*14e0*/  LOP3.LUT P0, RZ, R26, 0x2, RZ, 0xc0, !PT ;  /* 0x000000021aff7812 */ /* 0x000fc6000780c0ff */
[----:B------:R-:W0:Y:S01]  /*14f0*/  LDGDEPBAR ;  /* 0x00000000000079af */ /* 0x000e220000000000 */
[----:B-----5:R-:W-:Y:S02]  /*1500*/  LOP3.LUT R4, R3, 0x8, R31, 0xf8, !PT ;  /* 0x0000000803047812 */ /* 0x020fe400078ef81f */
[----:B------:R-:W-:Y:S02]  /*1510*/  LOP3.LUT R3, R14, 0xffffffe0, RZ, 0xc0, !PT ;  /* 0xffffffe00e037812 */ /* 0x000fe400078ec0ff */
[----:B------:R-:W-:-:S03]  /*1520*/  LOP3.LUT R232, R4, R232, RZ, 0x3c, !PT ;  /* 0x000000e804e87212 */ /* 0x000fc600078e3cff */
[----:B------:R-:W-:Y:S02]  /*1530*/  IMAD.IADD R116, R33, 0x1, -R3 ;  /* 0x0000000121747824 */ /* 0x000fe400078e0a03 */
[----:B------:R-:W-:Y:S01]  /*1540*/  IMAD R232, R29, 0x200, R232 ;  /* 0x000002001de87824 */ /* 0x000fe200078e02e8 */
[----:B------:R-:W-:Y:S05]  /*1550*/  @P5 BRA `(.L_x_636) ;  /* 0x000001b000005947 */ /* 0x000fea0003800000 */
[----:B-1234-:R-:W-:Y:S01]  /*1560*/  UIADD3 UR9, UR16, -0x2, URZ ;  /* 0xfffffffe10097890 */ /* 0x01efe2000fffe03f */
[C---:B------:R-:W-:Y:S01]  /*1570*/  IMAD.SHL.U32 R8, R36.reuse, 0x40, RZ ;  /* 0x0000004024087824 */ /* 0x040fe200078e00ff */
[----:B------:R-:W-:Y:S02]  /*1580*/  SHF.L.U64.HI R9, R36, 0x6, R37 ;  /* 0x0000000624097819 */ /* 0x000fe40000010225 */
[----:B------:R-:W-:Y:S02]  /*1590*/  USHF.R.S32.HI UR8, URZ, 0x1f, UR9 ;  /* 0x0000001f3f087899 */ /* 0x000fe40008011409 */
[----:B------:R-:W-:Y:S01]  /*15a0*/  UIMAD UR5, UR5, UR9, URZ ;  /* 0x00000009050572a4 */ /* 0x000fe2000f8e023f */
[----:B------:R-:W-:-:S03]  /*15b0*/  IMAD.WIDE.U32 R6, R30, UR9, R248 ;  /* 0x000000091e067c25 */ /* 0x000fc6000f8e00f8 */
[----:B------:R-:W-:Y:S02]  /*15c0*/  UIMAD UR5, UR8, UR18, UR5 ;  /* 0x00000012080572a4 */ /* 0x000fe4000f8e0205 */
[----:B------:R-:W-:-:S04]  /*15d0*/  LEA R4, P5, R6, c[0x0][0x1c8], 0x1 ;  /* 0x0000720006047a11 */ /* 0x000fc800078a08ff */
[----:B------:R-:W-:-:S04]  /*15e0*/  IADD3 R3, R7, UR5, RZ ;  /* 0x0000000507037c10 */ /* 0x000fc8000fffe0ff */
[----:B------:R-:W-:Y:S02]  /*15f0*/  LEA.HI.X R5, R6, c[0x0][0x1cc], R3, 0x1, P5 ;  /* 0x0000730006057a11 */ /* 0x000fe400028f0c03 */
[----:B------:R-:W-:-:S03]  /*1600*/  IADD3 R12, P6, P5, R8, 0x80, R4 ;  /* 0x00000080080c7810 */ /* 0x000fc60007dde004 */
[----:B------:R1:W-:Y:S01]  /*1610*/  LDGSTS.E.BYPASS.LTC128B.128 [R239+0x1b100], [R4.64], !P4 ;  /* 0x1b10000004ef7fae */ /* 0x0003e2000e101d54 */
[C-C-:B------:R-:W-:Y:S02]  /*1620*/  IADD3.X R13, R9.reuse, RZ, R5.reuse, P6, P5 ;  /* 0x000000ff090d7210 */ /* 0x140fe400037ea405 */
[C---:B------:R-:W-:Y:S01]  /*1630*/  IADD3 R10, P6, P5, R8.reuse, 0x100, R4 ;  /* 0x00000100080a7810 */ /* 0x040fe20007dde004 */
[----:B------:R1:W-:Y:S03]  /*1640*/  LDGSTS.E.BYPASS.LTC128B.128 [R239+0x1e100], [R4.64+0x80], !P3 ;  /* 0x1e10008004ef7fae */ /* 0x0003e6000d901d54 */
[----:B------:R-:W-:Y:S01]  /*1650*/  IADD3.X R11, R9, RZ, R5, P6, P5 ;  /* 0x000000ff090b7210 */ /* 0x000fe200037ea405 */
[----:B------:R1:W-:Y:S01]  /*1660*/  LDGSTS.E.BYPASS.LTC128B.128 [R239+0x21100], [R4.64+0x100], !P2 ;  /* 0x2110010004ef7fae */ /* 0x0003e2000d101d54 */
[----:B------:R-:W-:-:S04]  /*1670*/  IADD3 R6, P6, R8, R4, RZ ;  /* 0x0000000408067210 */ /* 0x000fc80007fde0ff */
[----:B------:R-:W-:Y:S01]  /*1680*/  IADD3 R8, P5, R6, R8, RZ ;  /* 0x0000000806087210 */ /* 0x000fe20007fbe0ff */
[----:B------:R-:W-:-:S04]  /*1690*/  IMAD.X R7, R9, 0x1, R5, P6 ;  /* 0x0000000109077824 */ /* 0x000fc800030e0605 */
[----:B------:R-:W-:Y:S01]  /*16a0*/  IMAD.X R9, R7, 0x1, R9, P5 ;  /* 0x0000000107097824 */ /* 0x000fe200028e0609 */
[----:B------:R1:W-:Y:S04]  /*16b0*/  LDGSTS.E.BYPASS.LTC128B.128 [R239+0x1c100], [R6.64], !P4 ;  /* 0x1c10000006ef7fae */ /* 0x0003e8000e101d54 */
[----:B------:R1:W-:Y:S04]  /*16c0*/  LDGSTS.E.BYPASS.LTC128B.128 [R239+0x1f100], [R12.64], !P3 ;  /* 0x1f1000000cef7fae */ /* 0x0003e8000d901d54 */
[----:B------:R1:W-:Y:S04]  /*16d0*/  LDGSTS.E.BYPASS.LTC128B.128 [R239+0x22100], [R10.64], !P2 ;  /* 0x221000000aef7fae */ /* 0x0003e8000d101d54 */
[----:B------:R1:W-:Y:S04]  /*16e0*/  LDGSTS.E.BYPASS.LTC128B.128 [R239+0x1d100], [R8.64], !P4 ;  /* 0x1d10000008ef7fae */ /* 0x0003e8000e101d54 */
[----:B------:R1:W-:Y:S04]  /*16f0*/  LDGSTS.E.BYPASS.LTC128B.128 [R239+0x20100], [R8.64+0x80], !P3 ;  /* 0x2010008008ef7fae */ /* 0x0003e8000d901d54 */
[----:B------:R1:W-:Y:S02]  /*1700*/  LDGSTS.E.BYPASS.LTC128B.128 [R239+0x23100], [R8.64+0x100], !P2 ;  /* 0x2310010008ef7fae */ /* 0x0003e4000d101d54 */
.L_x_636:
[----:B-1234-:R-:W0:Y:S01]  /*1710*/  LDGDEPBAR ;  /* 0x00000000000079af */ /* 0x01ee220000000000 */
[----:B------:R-:W-:Y:S01]  /*1720*/  PLOP3.LUT P5, PT, PT, PT, UP1, 0x40, 0x0 ;  /* 0x000000000000781c */ /* 0x000fe20003fae818 */
[----:B------:R-:W-:Y:S01]  /*1730*/  IMAD.SHL.U32 R232, R232, 0x2, RZ ;  /* 0x00000002e8e87824 */ /* 0x000fe200078e00ff */
[----:B------:R-:W-:-:S05]  /*1740*/  SEL R4, R237, 0xffffffe0, !P0 ;  /* 0xffffffe0ed047807 */ /* 0x000fca0004000000 */
[----:B------:R-:W-:Y:S01]  /*1750*/  IMAD.IADD R4, R232, 0x1, R4 ;  /* 0x00000001e8047824 */ /* 0x000fe200078e0204 */
[----:B------:R-:W-:-:S04]  /*1760*/  DEPBAR.LE SB0, 0x2 ;  /* 0x000080800000791a */ /* 0x000fc80000000000 */
[----:B------:R-:W-:Y:S06]  /*1770*/  BAR.SYNC.DEFER_BLOCKING 0x0 ;  /* 0x0000000000007b1d */ /* 0x000fec0000010000 */
[----:B------:R1:W2:Y:S04]  /*1780*/  LDSM.16.M88.4 R16, [R232+0x12100] ;  /* 0x01210000e810783b */ /* 0x0002a80000000200 */
[----:B------:R1:W3:Y:S04]  /*1790*/  LDSM.16.M88.4 R20, [R232+0x12900] ;  /* 0x01290000e814783b */ /* 0x0002e80000000200 */
[----:B------:R1:W4:Y:S04]  /*17a0*/  LDSM.16.M88.4 R36, [R232+0x13100] ;  /* 0x01310000e824783b */ /* 0x0003280000000200 */
[----:B------:R1:W1:Y:S04]  /*17b0*/  LDSM.16.M88.4 R40, [R232+0x13900] ;  /* 0x01390000e828783b */ /* 0x0002680000000200 */
[----:B------:R1:W1:Y:S04]  /*17c0*/  LDSM.16.M88.4 R56, [R232+0x14100] ;  /* 0x01410000e838783b */ /* 0x0002680000000200 */
[----:B------:R1:W1:Y:S04]  /*17d0*/  LDSM.16.M88.4 R64, [R232+0x14900] ;  /* 0x01490000e840783b */ /* 0x0002680000000200 */
[----:B------:R1:W1:Y:S04]  /*17e0*/  LDSM.16.M88.4 R52, [R4+0x12100] ;  /* 0x012100000434783b */ /* 0x0002680000000200 */
[----:B------:R1:W1:Y:S04]  /*17f0*/  LDSM.16.M88.4 R48, [R4+0x12900] ;  /* 0x012900000430783b */ /* 0x0002680000000200 */
[----:B------:R1:W1:Y:S04]  /*1800*/  LDSM.16.M88.4 R44, [R4+0x13100] ;  /* 0x01310000042c783b */ /* 0x0002680000000200 */
[----:B------:R1:W1:Y:S04]  /*1810*/  LDSM.16.M88.4 R60, [R4+0x13900] ;  /* 0x01390000043c783b */ /* 0x0002680000000200 */
[----:B------:R1:W1:Y:S04]  /*1820*/  LDSM.16.M88.4 R100, [R4+0x14100] ;  /* 0x014100000464783b */ /* 0x0002680000000200 */
[----:B------:R1:W1:Y:S01]  /*1830*/  LDSM.16.M88.4 R104, [R4+0x14900] ;  /* 0x014900000468783b */ /* 0x0002620000000200 */
[----:B------:R-:W-:Y:S05]  /*1840*/  @P5 BRA `(.L_x_637) ;  /* 0x000001e000005947 */ /* 0x000fea0003800000 */
[----:B--23--:R-:W-:Y:S01]  /*1850*/  UIADD3 UR8, UR16, -0x2, URZ ;  /* 0xfffffffe10087890 */ /* 0x00cfe2000fffe03f */
[----:B------:R-:W-:-:S03]  /*1860*/  IMAD.U32 R5, RZ, RZ, UR12 ;  /* 0x0000000cff057e24 */ /* 0x000fc6000f8e00ff */
[----:B------:R-:W-:Y:S02]  /*1870*/  USHF.R.S32.HI UR5, URZ, 0x1f, UR8 ;  /* 0x0000001f3f057899 */ /* 0x000fe40008011408 */
[----:B------:R-:W-:Y:S01]  /*1880*/  UIMAD UR6, UR6, UR8, URZ ;  /* 0x00000008060672a4 */ /* 0x000fe2000f8e023f */
[----:B------:R-:W-:-:S03]  /*1890*/  IMAD.WIDE.U32 R8, R15, UR8, R34 ;  /* 0x000000080f087c25 */ /* 0x000fc6000f8e0022 */
[----:B------:R-:W-:Y:S02]  /*18a0*/  UIMAD UR5, UR5, UR14, UR6 ;  /* 0x0000000e050572a4 */ /* 0x000fe4000f8e0206 */
[----:B------:R-:W-:-:S04]  /*18b0*/  LEA R6, P5, R8, c[0x0][0x1f8], 0x1 ;  /* 0x00007e0008067a11 */ /* 0x000fc800078a08ff */
[----:B------:R-:W-:-:S04]  /*18c0*/  IADD3 R3, R9, UR5, RZ ;  /* 0x0000000509037c10 */ /* 0x000fc8000fffe0ff */
[----:B------:R-:W-:Y:S01]  /*18d0*/  LEA.HI.X R7, R8, c[0x0][0x1fc], R3, 0x1, P5 ;  /* 0x00007f0008077a11 */ /* 0x000fe200028f0c03 */
[----:B------:R-:W-:Y:S01]  /*18e0*/  IMAD.U32 R3, RZ, RZ, UR12 ;  /* 0x0000000cff037e24 */ /* 0x000fe2000f8e00ff */
[----:B------:R-:W-:-:S03]  /*18f0*/  IADD3 R14, P6, P5, R5, 0x80, R6 ;  /* 0x00000080050e7810 */ /* 0x000fc60007dde006 */
[----:B------:R-:W-:Y:S01]  /*1900*/  @!PT LDS RZ, [RZ] ;  /* 0x00000000fffff984 */ /* 0x000fe20000000800 */
[----:B------:R-:W-:Y:S01]  /*1910*/  @!PT LDS RZ, [RZ] ;  /* 0x00000000fffff984 */ /* 0x000fe20000000800 */
[----:B------:R-:W-:Y:S01]  /*1920*/  @!PT LDS RZ, [RZ] ;  /* 0x00000000fffff984 */ /* 0x000fe20000000800 */
[----:B------:R2:W-:Y:S01]  /*1930*/  LDGSTS.E.BYPASS.LTC128B.128 [R239+0x9100], [R6.64], !P4 ;  /* 0x0910000006ef7fae */ /* 0x0005e2000e101d54 */
[--C-:B------:R-:W-:Y:S02]  /*1940*/  IADD3.X R15, RZ, UR11, R7.reuse, P6, P5 ;  /* 0x0000000bff0f7c10 */ /* 0x100fe4000b7ea407 */
[----:B------:R-:W-:Y:S01]  /*1950*/  IADD3 R12, P6, P5, R3, 0x100, R6 ;  /* 0x00000100030c7810 */ /* 0x000fe20007dde006 */
[----:B------:R2:W-:Y:S03]  /*1960*/  LDGSTS.E.BYPASS.LTC128B.128 [R239+0xc100], [R6.64+0x80], !P3 ;  /* 0x0c10008006ef7fae */ /* 0x0005e6000d901d54 */
[----:B------:R-:W-:Y:S01]  /*1970*/  IADD3.X R13, RZ, UR11, R7, P6, P5 ;  /* 0x0000000bff0d7c10 */ /* 0x000fe2000b7ea407 */
[----:B------:R2:W-:Y:S01]  /*1980*/  LDGSTS.E.BYPASS.LTC128B.128 [R239+0xf100], [R6.64+0x100], !P2 ;  /* 0x0f10010006ef7fae */ /* 0x0005e2000d101d54 */
[----:B------:R-:W-:-:S04]  /*1990*/  IADD3 R8, P6, R6, UR12, RZ ;  /* 0x0000000c06087c10 */ /* 0x000fc8000ffde0ff */
[----:B------:R-:W-:Y:S02]  /*19a0*/  IADD3 R10, P5, R8, UR12, RZ ;  /* 0x0000000c080a7c10 */ /* 0x000fe4000ffbe0ff */
[----:B------:R-:W-:-:S04]  /*19b0*/  IADD3.X R9, R7, UR11, RZ, P6, !PT ;  /* 0x0000000b07097c10 */ /* 0x000fc8000b7fe4ff */
[----:B------:R-:W-:Y:S01]  /*19c0*/  IADD3.X R11, R9, UR11, RZ, P5, !PT ;  /* 0x0000000b090b7c10 */ /* 0x000fe2000affe4ff */
[----:B------:R2:W-:Y:S04]  /*19d0*/  LDGSTS.E.BYPASS.LTC128B.128 [R239+0xa100], [R8.64], !P4 ;  /* 0x0a10000008ef7fae */ /* 0x0005e8000e101d54 */
[----:B------:R2:W-:Y:S04]  /*19e0*/  LDGSTS.E.BYPASS.LTC128B.128 [R239+0xd100], [R14.64], !P3 ;  /* 0x0d1000000eef7fae */ /* 0x0005e8000d901d54 */
[----:B------:R2:W-:Y:S04]  /*19f0*/  LDGSTS.E.BYPASS.LTC128B.128 [R239+0x10100], [R12.64], !P2 ;  /* 0x101000000cef7fae */ /* 0x0005e8000d101d54 */
[----:B------:R2:W-:Y:S04]  /*1a00*/  LDGSTS.E.BYPASS.LTC128B.128 [R239+0xb100], [R10.64], !P4 ;  /* 0x0b1000000aef7fae */ /* 0x0005e8000e101d54 */
[----:B------:R2:W-:Y:S04]  /*1a10*/  LDGSTS.E.BYPASS.LTC128B.128 [R239+0xe100], [R10.64+0x80], !P3 ;  /* 0x0e1000800aef7fae */ /* 0x0005e8000d901d54 */
[----:B------:R2:W-:Y:S02]  /*1a20*/  LDGSTS.E.BYPASS.LTC128B.128 [R239+0x11100], [R10.64+0x100], !P2 ;  /* 0x111001000aef7fae */ /* 0x0005e4000d101d54 */
.L_x_637:
[----:B--23--:R-:W-:Y:S01]  /*1a30*/  HMMA.16816.F32.BF16 R32, R152, R16, RZ ;  /* 0x000000109820723c */ /* 0x00cfe200000418ff */
[----:B------:R-:W-:Y:S01]  /*1a40*/  IMAD.MOV.U32 R3, RZ, RZ, 0x40 ;  /* 0x00000040ff037424 */ /* 0x000fe200078e00ff */
[----:B------:R-:W-:Y:S01]  /*1a50*/  ULDC UR5, c[0x0][0x1d0] ;  /* 0x0000740000057ab9 */ /* 0x000fe20000000800 */
[----:B------:R-:W-:Y:S01]  /*1a60*/  STL [R1+0x24], R239 ;  /* 0x000024ef01007387 */ /* 0x000fe20000100800 */
[----:B------:R-:W-:Y:S01]  /*1a70*/  UIADD3 UR5, UR7, UR5, URZ ;  /* 0x0000000507057290 */ /* 0x000fe2000fffe03f */
[----:B------:R-:W-:-:S02]  /*1a80*/  SHF.L.U32 R135, R2, 0x1, RZ ;  /* 0x0000000102877819 */ /* 0x000fc400000006ff */
[----:B------:R-:W-:Y:S01]  /*1a90*/  SEL R234, R3, 0xffffffc0, !P1 ;  /* 0xffffffc003ea7807 */ /* 0x000fe20004800000 */
[C---:B------:R-:W-:Y:S01]  /*1aa0*/  HMMA.16816.F32.BF16 R28, R152.reuse, R18, RZ ;  /* 0x00000012981c723c */ /* 0x040fe200000418ff */
[----:B------:R-:W0:Y:S01]  /*1ab0*/  LDGDEPBAR ;  /* 0x00000000000079af */ /* 0x000e220000000000 */
[C-C-:B------:R-:W-:Y:S01]  /*1ac0*/  IMAD.IADD R2, R235.reuse, 0x1, R135.reuse ;  /* 0x00000001eb027824 */ /* 0x140fe200078e0287 */
[----:B------:R-:W-:Y:S01]  /*1ad0*/  IADD3 R3, R234, R4, RZ ;  /* 0x00000004ea037210 */ /* 0x000fe20007ffe0ff */
[----:B------:R-:W-:Y:S02]  /*1ae0*/  IMAD.IADD R5, R232, 0x1, R234 ;  /* 0x00000001e8057824 */ /* 0x000fe400078e02ea */
[----:B------:R-:W-:Y:S02]  /*1af0*/  IMAD R233, R0, 0x2, R135 ;  /* 0x0000000200e97824 */ /* 0x000fe400078e0287 */
[----:B------:R-:W-:Y:S01]  /*1b00*/  HMMA.16816.F32.BF16 R24, R152, R20, RZ ;  /* 0x000000149818723c */ /* 0x000fe200000418ff */
[----:B------:R-:W-:Y:S02]  /*1b10*/  LDSM.16.M88.4 R68, [R5+0x13900] ;  /* 0x013900000544783b */ /* 0x000fe40000000200 */
[----:B------:R-:W-:-:S02]  /*1b20*/  IADD3 R0, R235, R233, RZ ;  /* 0x000000e9eb007210 */ /* 0x000fc40007ffe0ff */
[----:B------:R-:W-:Y:S03]  /*1b30*/  LDSM.16.M88.4 R108, [R3+0x12100] ;  /* 0x01210000036c783b */ /* 0x000fe60000000200 */
[C---:B----4-:R-:W-:Y:S01]  /*1b40*/  HMMA.16816.F32.BF16 R16, R152.reuse, R36, RZ ;  /* 0x000000249810723c */ /* 0x050fe200000418ff */
[----:B------:R-:W-:Y:S07]  /*1b50*/  LDSM.16.M88.4 R112, [R3+0x13900] ;  /* 0x013900000370783b */ /* 0x000fee0000000200 */
[C---:B------:R-:W-:Y:S08]  /*1b60*/  HMMA.16816.F32.BF16 R12, R152.reuse, R38, RZ ;  /* 0x00000026980c723c */ /* 0x040ff000000418ff */
[C---:B-1----:R-:W-:Y:S08]  /*1b70*/  HMMA.16816.F32.BF16 R8, R152.reuse, R40, RZ ;  /* 0x000000289808723c */ /* 0x042ff000000418ff */
[----:B------:R-:W-:Y:S08]  /*1b80*/  HMMA.16816.F32.BF16 R20, R152, R22, RZ ;  /* 0x000000169814723c */ /* 0x000ff000000418ff */
[C---:B------:R-:W-:Y:S08]  /*1b90*/  HMMA.16816.F32.BF16 R88, R156.reuse, R48, R24 ;  /* 0x000000309c58723c */ /* 0x040ff00000041818 */
[C---:B------:R-:W-:Y:S08]  /*1ba0*/  HMMA.16816.F32.BF16 R80, R156.reuse, R44, R16 ;  /* 0x0000002c9c50723c */ /* 0x040ff00000041810 */
[C---:B------:R-:W-:Y:S01]  /*1bb0*/  HMMA.16816.F32.BF16 R72, R156.reuse, R46, R12 ;  /* 0x0000002e9c48723c */ /* 0x040fe2000004180c */
[----:B------:R-:W1:Y:S07]  /*1bc0*/  LDSM.16.M88.4 R44, [R5+0x12900] ;  /* 0x01290000052c783b */ /* 0x000e6e0000000200 */
[----:B------:R-:W-:Y:S08]  /*1bd0*/  HMMA.16816.F32.BF16 R76, R156, R60, R8 ;  /* 0x0000003c9c4c723c */ /* 0x000ff00000041808 */
[----:B------:R-:W-:Y:S08]  /*1be0*/  HMMA.16816.F32.BF16 R24, R152, R42, RZ ;  /* 0x0000002a9818723c */ /* 0x000ff000000418ff */
[C---:B------:R-:W-:Y:S01]  /*1bf0*/  HMMA.16816.F32.BF16 R92, R156.reuse, R52, R32 ;  /* 0x000000349c5c723c */ /* 0x040fe20000041820 */
[----:B------:R-:W-:Y:S07]  /*1c00*/  LDSM.16.M88.4 R32, [R5+0x12100] ;  /* 0x012100000520783b */ /* 0x000fee0000000200 */
[----:B------:R-:W-:Y:S01]  /*1c10*/  HMMA.16816.F32.BF16 R96, R156, R54, R28 ;  /* 0x000000369c60723c */ /* 0x000fe2000004181c */
[----:B------:R-:W2:Y:S07]  /*1c20*/  LDSM.16.M88.4 R52, [R5+0x13100] ;  /* 0x013100000534783b */ /* 0x000eae0000000200 */
[C---:B------:R-:W-:Y:S08]  /*1c30*/  HMMA.16816.F32.BF16 R12, R152.reuse, R64, RZ ;  /* 0x00000040980c723c */ /* 0x040ff000000418ff */
[----:B------:R-:W-:Y:S01]  /*1c40*/  HMMA.16816.F32.BF16 R8, R152, R66, RZ ;  /* 0x000000429808723c */ /* 0x000fe200000418ff */
[----:B------:R-:W3:Y:S07]  /*1c50*/  LDSM.16.M88.4 R64, [R5+0x14100] ;  /* 0x014100000540783b */ /* 0x000eee0000000200 */
[----:B------:R-:W-:Y:S08]  /*1c60*/  HMMA.16816.F32.BF16 R84, R156, R50, R20 ;  /* 0x000000329c54723c */ /* 0x000ff00000041814 */
[C---:B------:R-:W-:Y:S08]  /*1c70*/  HMMA.16816.F32.BF16 R20, R152.reuse, R56, RZ ;  /* 0x000000389814723c */ /* 0x040ff000000418ff */
[----:B------:R-:W-:Y:S08]  /*1c80*/  HMMA.16816.F32.BF16 R16, R152, R58, RZ ;  /* 0x0000003a9810723c */ /* 0x000ff000000418ff */
[C---:B------:R-:W-:Y:S01]  /*1c90*/  HMMA.16816.F32.BF16 R56, R156.reuse, R62, R24 ;  /* 0x0000003e9c38723c */ /* 0x040fe20000041818 */
[----:B------:R-:W4:Y:S07]  /*1ca0*/  LDSM.16.M88.4 R60, [R5+0x14900] ;  /* 0x01490000053c783b */ /* 0x000f2e0000000200 */
[C---:B------:R-:W-:Y:S08]  /*1cb0*/  HMMA.16816.F32.BF16 R36, R156.reuse, R104, R12 ;  /* 0x000000689c24723c */ /* 0x040ff0000004180c */
[C---:B------:R-:W-:Y:S01]  /*1cc0*/  HMMA.16816.F32.BF16 R28, R156.reuse, R106, R8 ;  /* 0x0000006a9c1c723c */ /* 0x040fe20000041808 */
[----:B------:R-:W3:Y:S07]  /*1cd0*/  LDSM.16.M88.4 R104, [R3+0x13100] ;  /* 0x013100000368783b */ /* 0x000eee0000000200 */
[C---:B------:R-:W-:Y:S08]  /*1ce0*/  HMMA.16816.F32.BF16 R48, R156.reuse, R100, R20 ;  /* 0x000000649c30723c */ /* 0x040ff00000041814 */
[----:B------:R-:W-:Y:S01]  /*1cf0*/  HMMA.16816.F32.BF16 R40, R156, R102, R16 ;  /* 0x000000669c28723c */ /* 0x000fe20000041810 */
[----:B------:R-:W3:Y:S07]  /*1d00*/  LDSM.16.M88.4 R100, [R3+0x12900] ;  /* 0x012900000364783b */ /* 0x000eee0000000200 */
[C---:B-1----:R-:W-:Y:S08]  /*1d10*/  HMMA.16816.F32.BF16 R16, R184.reuse, R44, R88 ;  /* 0x0000002cb810723c */ /* 0x042ff00000041858 */
[C---:B------:R-:W-:Y:S08]  /*1d20*/  HMMA.16816.F32.BF16 R12, R184.reuse, R46, R84 ;  /* 0x0000002eb80c723c */ /* 0x040ff00000041854 */
[C---:B--2---:R-:W-:Y:S08]  /*1d30*/  HMMA.16816.F32.BF16 R44, R184.reuse, R54, R72 ;  /* 0x00000036b82c723c */ /* 0x044ff00000041848 */
[C---:B------:R-:W-:Y:S08]  /*1d40*/  HMMA.16816.F32.BF16 R24, R184.reuse, R32, R92 ;  /* 0x00000020b818723c */ /* 0x040ff0000004185c */
[C---:B------:R-:W-:Y:S08]  /*1d50*/  HMMA.16816.F32.BF16 R20, R184.reuse, R34, R96 ;  /* 0x00000022b814723c */ /* 0x040ff00000041860 */
[C---:B------:R-:W-:Y:S01]  /*1d60*/  HMMA.16816.F32.BF16 R8, R184.reuse, R52, R80 ;  /* 0x00000034b808723c */ /* 0x040fe20000041850 */
[----:B------:R-:W-:Y:S07]  /*1d70*/  LDSM.16.M88.4 R52, [R3+0x14100] ;  /* 0x014100000334783b */ /* 0x000fee0000000200 */
[C---:B---3--:R-:W-:Y:S08]  /*1d80*/  HMMA.16816.F32.BF16 R92, R184.reuse, R64, R48 ;  /* 0x00000040b85c723c */ /* 0x048ff00000041830 */
[C---:B------:R-:W-:Y:S01]  /*1d90*/  HMMA.16816.F32.BF16 R88, R184.reuse, R66, R40 ;  /* 0x00000042b858723c */ /* 0x040fe20000041828 */
[----:B------:R-:W1:Y:S04]  /*1da0*/  LDSM.16.M88.4 R64, [R3+0x14900] ;  /* 0x014900000340783b */ /* 0x000e680000000200 */
[----:B------:R-:W-:Y:S03]  /*1db0*/  LDSM.16.M88.4 R40, [R232+0x16100] ;  /* 0x01610000e828783b */ /* 0x000fe60000000200 */
[C---:B----4-:R-:W-:Y:S01]  /*1dc0*/  HMMA.16816.F32.BF16 R84, R184.reuse, R60, R36 ;  /* 0x0000003cb854723c */ /* 0x050fe20000041824 */
[----:B------:R-:W-:Y:S07]  /*1dd0*/  LDSM.16.M88.4 R36, [R232+0x16900] ;  /* 0x01690000e824783b */ /* 0x000fee0000000200 */
[C---:B------:R-:W-:Y:S01]  /*1de0*/  HMMA.16816.F32.BF16 R80, R184.reuse, R62, R28 ;  /* 0x0000003eb850723c */ /* 0x040fe2000004181c */
[----:B------:R-:W2:Y:S07]  /*1df0*/  LDSM.16.M88.4 R60, [R232+0x15100] ;  /* 0x01510000e83c783b */ /* 0x000eae0000000200 */
[C---:B------:R-:W-:Y:S08]  /*1e00*/  HMMA.16816.F32.BF16 R76, R184.reuse, R68, R76 ;  /* 0x00000044b84c723c */ /* 0x040ff0000004184c */
[----:B------:R-:W-:Y:S08]  /*1e10*/  HMMA.16816.F32.BF16 R96, R184, R70, R56 ;  /* 0x00000046b860723c */ /* 0x000ff00000041838 */
[C---:B------:R-:W-:Y:S01]  /*1e20*/  HMMA.16816.F32.BF16 R28, R188.reuse, R106, R44 ;  /* 0x0000006abc1c723c */ /* 0x040fe2000004182c */
[----:B------:R-:W3:Y:S07]  /*1e30*/  LDSM.16.M88.4 R44, [R232+0x15900] ;  /* 0x01590000e82c783b */ /* 0x000eee0000000200 */
[C---:B------:R-:W-:Y:S08]  /*1e40*/  HMMA.16816.F32.BF16 R72, R188.reuse, R108, R24 ;  /* 0x0000006cbc48723c */ /* 0x040ff00000041818 */
[C---:B------:R-:W-:Y:S01]  /*1e50*/  HMMA.16816.F32.BF16 R68, R188.reuse, R110, R20 ;  /* 0x0000006ebc44723c */ /* 0x040fe20000041814 */
[----:B------:R-:W4:Y:S07]  /*1e60*/  LDSM.16.M88.4 R108, [R232+0x17900] ;  /* 0x01790000e86c783b */ /* 0x000f2e0000000200 */
[C---:B------:R-:W-:Y:S08]  /*1e70*/  HMMA.16816.F32.BF16 R56, R188.reuse, R100, R16 ;  /* 0x00000064bc38723c */ /* 0x040ff00000041810 */
[C---:B------:R-:W-:Y:S01]  /*1e80*/  HMMA.16816.F32.BF16 R48, R188.reuse, R102, R12 ;  /* 0x00000066bc30723c */ /* 0x040fe2000004180c */
[----:B------:R-:W2:Y:S07]  /*1e90*/  LDSM.16.M88.4 R100, [R232+0x17100] ;  /* 0x01710000e864783b */ /* 0x000eae0000000200 */
[C---:B------:R-:W-:Y:S01]  /*1ea0*/  HMMA.16816.F32.BF16 R32, R188.reuse, R104, R8 ;  /* 0x00000068bc20723c */ /* 0x040fe20000041808 */
[----:B------:R-:W2:Y:S07]  /*1eb0*/  LDSM.16.M88.4 R104, [R4+0x15100] ;  /* 0x015100000468783b */ /* 0x000eae0000000200 */
[C---:B------:R-:W-:Y:S08]  /*1ec0*/  HMMA.16816.F32.BF16 R24, R188.reuse, R112, R76 ;  /* 0x00000070bc18723c */ /* 0x040ff0000004184c */
[C---:B------:R-:W-:Y:S01]  /*1ed0*/  HMMA.16816.F32.BF16 R20, R188.reuse, R114, R96 ;  /* 0x00000072bc14723c */ /* 0x040fe20000041860 */
[----:B------:R-:W3:Y:S04]  /*1ee0*/  LDSM.16.M88.4 R96, [R4+0x15900] ;  /* 0x015900000460783b */ /* 0x000ee80000000200 */
[----:B------:R-:W3:Y:S03]  /*1ef0*/  LDSM.16.M88.4 R112, [R4+0x16100] ;  /* 0x016100000470783b */ /* 0x000ee60000000200 */
[C---:B-1----:R-:W-:Y:S08]  /*1f00*/  HMMA.16816.F32.BF16 R8, R188.reuse, R64, R84 ;  /* 0x00000040bc08723c */ /* 0x042ff00000041854 */
[C---:B------:R-:W-:Y:S08]  /*1f10*/  HMMA.16816.F32.BF16 R12, R188.reuse, R54, R88 ;  /* 0x00000036bc0c723c */ /* 0x040ff00000041858 */
[----:B------:R-:W-:Y:S08]  /*1f20*/  HMMA.16816.F32.BF16 R80, R188, R66, R80 ;  /* 0x00000042bc50723c */ /* 0x000ff00000041850 */
[C---:B--2---:R-:W-:Y:S08]  /*1f30*/  HMMA.16816.F32.BF16 R72, R192.reuse, R60, R72 ;  /* 0x0000003cc048723c */ /* 0x044ff00000041848 */
[C---:B------:R-:W-:Y:S08]  /*1f40*/  HMMA.16816.F32.BF16 R76, R192.reuse, R62, R68 ;  /* 0x0000003ec04c723c */ /* 0x040ff00000041844 */
[C---:B---3--:R-:W-:Y:S08]  /*1f50*/  HMMA.16816.F32.BF16 R88, R192.reuse, R44, R56 ;  /* 0x0000002cc058723c */ /* 0x048ff00000041838 */
[----:B------:R-:W-:Y:S01]  /*1f60*/  HMMA.16816.F32.BF16 R68, R192, R46, R48 ;  /* 0x0000002ec044723c */ /* 0x000fe20000041830 */
[----:B------:R-:W1:Y:S04]  /*1f70*/  LDSM.16.M88.4 R48, [R4+0x16900] ;  /* 0x016900000430783b */ /* 0x000e680000000200 */
[----:B------:R-:W-:Y:S03]  /*1f80*/  LDSM.16.M88.4 R44, [R4+0x17100] ;  /* 0x01710000042c783b */ /* 0x000fe60000000200 */
[----:B------:R-:W-:Y:S08]  /*1f90*/  HMMA.16816.F32.BF16 R16, R188, R52, R92 ;  /* 0x00000034bc10723c */ /* 0x000ff0000004185c */
[C---:B------:R-:W-:Y:S08]  /*1fa0*/  HMMA.16816.F32.BF16 R84, R192.reuse, R40, R32 ;  /* 0x00000028c054723c */ /* 0x040ff00000041820 */
[C---:B------:R-:W-:Y:S01]  /*1fb0*/  HMMA.16816.F32.BF16 R92, R192.reuse, R42, R28 ;  /* 0x0000002ac05c723c */ /* 0x040fe2000004181c */
[----:B------:R-:W2:Y:S04]  /*1fc0*/  LDSM.16.M88.4 R40, [R4+0x17900] ;  /* 0x017900000428783b */ /* 0x000ea80000000200 */
[----:B------:R-:W3:Y:S03]  /*1fd0*/  LDSM.16.M88.4 R28, [R5+0x15100] ;  /* 0x01510000051c783b */ /* 0x000ee60000000200 */
[C---:B------:R-:W-:Y:S01]  /*1fe0*/  HMMA.16816.F32.BF16 R64, R192.reuse, R36, R24 ;  /* 0x00000024c040723c */ /* 0x040fe20000041818 */
[----:B------:R-:W1:Y:S07]  /*1ff0*/  LDSM.16.M88.4 R24, [R5+0x15900] ;  /* 0x015900000518783b */ /* 0x000e6e0000000200 */
[C---:B------:R-:W-:Y:S08]  /*2000*/  HMMA.16816.F32.BF16 R60, R192.reuse, R38, R20 ;  /* 0x00000026c03c723c */ /* 0x040ff00000041814 */
[C---:B----4-:R-:W-:Y:S08]  /*2010*/  HMMA.16816.F32.BF16 R36, R192.reuse, R108, R8 ;  /* 0x0000006cc024723c */ /* 0x050ff00000041808 */
[C---:B------:R-:W-:Y:S08]  /*2020*/  HMMA.16816.F32.BF16 R52, R192.reuse, R102, R12 ;  /* 0x00000066c034723c */ /* 0x040ff0000004180c */
[----:B------:R-:W-:Y:S01]  /*2030*/  HMMA.16816.F32.BF16 R32, R192, R110, R80 ;  /* 0x0000006ec020723c */ /* 0x000fe20000041850 */
[----:B------:R-:W4:Y:S07]  /*2040*/  LDSM.16.M88.4 R80, [R5+0x16100] ;  /* 0x016100000550783b */ /* 0x000f2e0000000200 */
[C---:B------:R-:W-:Y:S01]  /*2050*/  HMMA.16816.F32.BF16 R20, R196.reuse, R104, R72 ;  /* 0x00000068c414723c */ /* 0x040fe20000041848 */
[----:B------:R-:W1:Y:S07]  /*2060*/  LDSM.16.M88.4 R72, [R5+0x16900] ;  /* 0x016900000548783b */ /* 0x000e6e0000000200 */
[C---:B------:R-:W-:Y:S08]  /*2070*/  HMMA.16816.F32.BF16 R12, R196.reuse, R96, R88 ;  /* 0x00000060c40c723c */ /* 0x040ff00000041858 */
[----:B------:R-:W-:Y:S08]  /*2080*/  HMMA.16816.F32.BF16 R8, R196, R98, R68 ;  /* 0x00000062c408723c */ /* 0x000ff00000041844 */
[----:B------:R-:W-:Y:S08]  /*2090*/  HMMA.16816.F32.BF16 R56, R192, R100, R16 ;  /* 0x00000064c038723c */ /* 0x000ff00000041810 */
[C---:B------:R-:W-:Y:S01]  /*20a0*/  HMMA.16816.F32.BF16 R16, R196.reuse, R106, R76 ;  /* 0x0000006ac410723c */ /* 0x040fe2000004184c */
[----:B------:R-:W3:Y:S07]  /*20b0*/  LDSM.16.M88.4 R76, [R5+0x17100] ;  /* 0x01710000054c783b */ /* 0x000eee0000000200 */
[C---:B------:R-:W-:Y:S08]  /*20c0*/  HMMA.16816.F32.BF16 R68, R196.reuse, R112, R84 ;  /* 0x00000070c444723c */ /* 0x040ff00000041854 */
[C---:B------:R-:W-:Y:S08]  /*20d0*/  HMMA.16816.F32.BF16 R100, R196.reuse, R114, R92 ;  /* 0x00000072c464723c */ /* 0x040ff0000004185c */
[C---:B-1----:R-:W-:Y:S08]  /*20e0*/  HMMA.16816.F32.BF16 R88, R196.reuse, R48, R64 ;  /* 0x00000030c458723c */ /* 0x042ff00000041840 */
[C---:B------:R-:W-:Y:S08]  /*20f0*/  HMMA.16816.F32.BF16 R96, R196.reuse, R50, R60 ;  /* 0x00000032c460723c */ /* 0x040ff0000004183c */
[C---:B--2---:R-:W-:Y:S01]  /*2100*/  HMMA.16816.F32.BF16 R84, R196.reuse, R40, R36 ;  /* 0x00000028c454723c */ /* 0x044fe20000041824 */
[----:B------:R-:W1:Y:S07]  /*2110*/  LDSM.16.M88.4 R36, [R5+0x17900] ;  /* 0x017900000524783b */ /* 0x000e6e0000000200 */
[----:B------:R-:W-:Y:S01]  /*2120*/  HMMA.16816.F32.BF16 R64, R196, R42, R32 ;  /* 0x0000002ac440723c */ /* 0x000fe20000041820 */
[----:B------:R-:W2:Y:S04]  /*2130*/  LDSM.16.M88.4 R32, [R3+0x15100] ;  /* 0x015100000320783b */ /* 0x000ea80000000200 */
[----:B------:R-:W-:Y:S03]  /*2140*/  LDSM.16.M88.4 R40, [R3+0x16900] ;  /* 0x016900000328783b */ /* 0x000fe60000000200 */
[C---:B---3--:R-:W-:Y:S08]  /*2150*/  HMMA.16816.F32.BF16 R60, R200.reuse, R28, R20 ;  /* 0x0000001cc83c723c */ /* 0x048ff00000041814 */
[C---:B------:R-:W-:Y:S08]  /*2160*/  HMMA.16816.F32.BF16 R48, R200.reuse, R24, R12 ;  /* 0x00000018c830723c */ /* 0x040ff0000004180c */
[----:B------:R-:W-:Y:S01]  /*2170*/  HMMA.16816.F32.BF16 R20, R200, R26, R8 ;  /* 0x0000001ac814723c */ /* 0x000fe20000041808 */
[----:B------:R-:W3:Y:S07]  /*2180*/  LDSM.16.M88.4 R24, [R3+0x16100] ;  /* 0x016100000318783b */ /* 0x000eee0000000200 */
[----:B------:R-:W-:Y:S08]  /*2190*/  HMMA.16816.F32.BF16 R104, R196, R44, R56 ;  /* 0x0000002cc468723c */ /* 0x000ff00000041838 */
[----:B------:R-:W-:Y:S01]  /*21a0*/  HMMA.16816.F32.BF16 R56, R200, R30, R16 ;  /* 0x0000001ec838723c */ /* 0x000fe20000041810 */
[----:B------:R-:W1:Y:S07]  /*21b0*/  LDSM.16.M88.4 R28, [R3+0x15900] ;  /* 0x01590000031c783b */ /* 0x000e6e0000000200 */
[----:B------:R-:W-:Y:S08]  /*21c0*/  HMMA.16816.F32.BF16 R92, R196, R46, R52 ;  /* 0x0000002ec45c723c */ /* 0x000ff00000041834 */
[C---:B----4-:R-:W-:Y:S01]  /*21d0*/  HMMA.16816.F32.BF16 R16, R200.reuse, R80, R68 ;  /* 0x00000050c810723c */ /* 0x050fe20000041844 */
[----:B------:R-:W-:Y:S07]  /*21e0*/  LDSM.16.M88.4 R68, [R232+0x18100] ;  /* 0x01810000e844783b */ /* 0x000fee0000000200 */
[C---:B------:R-:W-:Y:S08]  /*21f0*/  HMMA.16816.F32.BF16 R12, R200.reuse, R82, R100 ;  /* 0x00000052c80c723c */ /* 0x040ff00000041864 */
[C---:B------:R-:W-:Y:S08]  /*2200*/  HMMA.16816.F32.BF16 R8, R200.reuse, R72, R88 ;  /* 0x00000048c808723c */ /* 0x040ff00000041858 */
[C---:B------:R-:W-:Y:S01]  /*2210*/  HMMA.16816.F32.BF16 R44, R200.reuse, R74, R96 ;  /* 0x0000004ac82c723c */ /* 0x040fe20000041860 */
[----:B------:R-:W4:Y:S07]  /*2220*/  LDSM.16.M88.4 R72, [R3+0x17100] ;  /* 0x017100000348783b */ /* 0x000f2e0000000200 */
[C---:B------:R-:W-:Y:S01]  /*2230*/  HMMA.16816.F32.BF16 R52, R200.reuse, R76, R104 ;  /* 0x0000004cc834723c */ /* 0x040fe20000041868 */
[----:B------:R-:W4:Y:S07]  /*2240*/  LDSM.16.M88.4 R104, [R3+0x17900] ;  /* 0x017900000368783b */ /* 0x000f2e0000000200 */
[C---:B------:R-:W-:Y:S08]  /*2250*/  HMMA.16816.F32.BF16 R76, R200.reuse, R78, R92 ;  /* 0x0000004ec84c723c */ /* 0x040ff0000004185c */
[----:B-1----:R-:W-:Y:S01]  /*2260*/  HMMA.16816.F32.BF16 R92, R200, R38, R64 ;  /* 0x00000026c85c723c */ /* 0x002fe20000041840 */
[----:B------:R-:W1:Y:S07]  /*2270*/  LDSM.16.M88.4 R64, [R232+0x18900] ;  /* 0x01890000e840783b */ /* 0x000e6e0000000200 */
[C---:B--2---:R-:W-:Y:S08]  /*2280*/  HMMA.16816.F32.BF16 R96, R204.reuse, R32, R60 ;  /* 0x00000020cc60723c */ /* 0x044ff0000004183c */
[C---:B------:R-:W-:Y:S01]  /*2290*/  HMMA.16816.F32.BF16 R88, R204.reuse, R34, R56 ;  /* 0x00000022cc58723c */ /* 0x040fe20000041838 */
[----:B------:R-:W-:Y:S07]  /*22a0*/  LDSM.16.M88.4 R32, [R232+0x19100] ;  /* 0x01910000e820783b */ /* 0x000fee0000000200 */
[C---:B---3--:R-:W-:Y:S08]  /*22b0*/  HMMA.16816.F32.BF16 R60, R204.reuse, R24, R16 ;  /* 0x00000018cc3c723c */ /* 0x048ff00000041810 */
[----:B------:R-:W-:Y:S01]  /*22c0*/  HMMA.16816.F32.BF16 R56, R204, R26, R12 ;  /* 0x0000001acc38723c */ /* 0x000fe2000004180c */
[----:B------:R-:W2:Y:S07]  /*22d0*/  LDSM.16.M88.4 R24, [R232+0x1a100] ;  /* 0x01a10000e818783b */ /* 0x000eae0000000200 */
[----:B------:R-:W-:Y:S08]  /*22e0*/  HMMA.16816.F32.BF16 R80, R200, R36, R84 ;  /* 0x00000024c850723c */ /* 0x000ff00000041854 */
[C---:B------:R-:W-:Y:S08]  /*22f0*/  HMMA.16816.F32.BF16 R84, R204.reuse, R28, R48 ;  /* 0x0000001ccc54723c */ /* 0x040ff00000041830 */
[C---:B------:R-:W-:Y:S01]  /*2300*/  HMMA.16816.F32.BF16 R100, R204.reuse, R30, R20 ;  /* 0x0000001ecc64723c */ /* 0x040fe20000041814 */
[----:B------:R-:W3:Y:S07]  /*2310*/  LDSM.16.M88.4 R28, [R232+0x19900] ;  /* 0x01990000e81c783b */ /* 0x000eee0000000200 */
[C---:B------:R-:W-:Y:S08]  /*2320*/  HMMA.16816.F32.BF16 R20, R204.reuse, R40, R8 ;  /* 0x00000028cc14723c */ /* 0x040ff00000041808 */
[C---:B----4-:R-:W-:Y:S08]  /*2330*/  HMMA.16816.F32.BF16 R12, R204.reuse, R72, R52 ;  /* 0x00000048cc0c723c */ /* 0x050ff00000041834 */
[C---:B------:R-:W-:Y:S01]  /*2340*/  HMMA.16816.F32.BF16 R16, R204.reuse, R42, R44 ;  /* 0x0000002acc10723c */ /* 0x040fe2000004182c */
[----:B------:R-:W4:Y:S07]  /*2350*/  LDSM.16.M88.4 R40, [R232+0x1a900] ;  /* 0x01a90000e828783b */ /* 0x000f2e0000000200 */
[C---:B------:R-:W-:Y:S01]  /*2360*/  HMMA.16816.F32.BF16 R8, R204.reuse, R74, R76 ;  /* 0x0000004acc08723c */ /* 0x040fe2000004184c */
[----:B------:R-:W2:Y:S07]  /*2370*/  LDSM.16.M88.4 R72, [R4+0x18100] ;  /* 0x018100000448783b */ /* 0x000eae0000000200 */
[C---:B------:R-:W-:Y:S08]  /*2380*/  HMMA.16816.F32.BF16 R36, R204.reuse, R104, R80 ;  /* 0x00000068cc24723c */ /* 0x040ff00000041850 */
[----:B------:R-:W-:Y:S01]  /*2390*/  HMMA.16816.F32.BF16 R44, R204, R106, R92 ;  /* 0x0000006acc2c723c */ /* 0x000fe2000004185c */
[----:B------:R-:W3:Y:S04]  /*23a0*/  LDSM.16.M88.4 R92, [R4+0x19100] ;  /* 0x01910000045c783b */ /* 0x000ee80000000200 */
[----:B------:R-:W-:Y:S03]  /*23b0*/  LDSM.16.M88.4 R104, [R3+0x1a100] ;  /* 0x01a100000368783b */ /* 0x000fe60000000200 */
[C---:B------:R-:W-:Y:S01]  /*23c0*/  HMMA.16816.F32.BF16 R48, R208.reuse, R68, R96 ;  /* 0x00000044d030723c */ /* 0x040fe20000041860 */
[----:B------:R-:W-:Y:S07]  /*23d0*/  LDSM.16.M88.4 R96, [R4+0x19900] ;  /* 0x019900000460783b */ /* 0x000fee0000000200 */
[C---:B-1----:R-:W-:Y:S08]  /*23e0*/  HMMA.16816.F32.BF16 R80, R208.reuse, R64, R84 ;  /* 0x00000040d050723c */ /* 0x042ff00000041854 */
[C---:B------:R-:W-:Y:S01]  /*23f0*/  HMMA.16816.F32.BF16 R84, R208.reuse, R66, R100 ;  /* 0x00000042d054723c */ /* 0x040fe20000041864 */
[----:B------:R-:W1:Y:S07]  /*2400*/  LDSM.16.M88.4 R100, [R4+0x1a100] ;  /* 0x01a100000464783b */ /* 0x000e6e0000000200 */
[C---:B------:R-:W-:Y:S01]  /*2410*/  HMMA.16816.F32.BF16 R68, R208.reuse, R70, R88 ;  /* 0x00000046d044723c */ /* 0x040fe20000041858 */
[----:B------:R-:W1:Y:S07]  /*2420*/  LDSM.16.M88.4 R88, [R4+0x18900] ;  /* 0x018900000458783b */ /* 0x000e6e0000000200 */
[C---:B--2---:R-:W-:Y:S08]  /*2430*/  HMMA.16816.F32.BF16 R52, R208.reuse, R24, R12 ;  /* 0x00000018d034723c */ /* 0x044ff0000004180c */
[C---:B------:R-:W-:Y:S08]  /*2440*/  HMMA.16816.F32.BF16 R76, R208.reuse, R32, R60 ;  /* 0x00000020d04c723c */ /* 0x040ff0000004183c */
[C---:B------:R-:W-:Y:S08]  /*2450*/  HMMA.16816.F32.BF16 R64, R208.reuse, R34, R56 ;  /* 0x00000022d040723c */ /* 0x040ff00000041838 */
        /* <DEDUP_REMOVED lines=9> */
[C---:B------:R-:W-:Y:S08]  /*24f0*/  HMMA.16816.F32.BF16 R32, R216.reuse, R74, R68 ;  /* 0x0000004ad820723c */ /* 0x040ff00000041844 */
[C---:B------:R-:W-:Y:S01]  /*2500*/  HMMA.16816.F32.BF16 R72, R216.reuse, R92, R76 ;  /* 0x0000005cd848723c */ /* 0x040fe2000004184c */
[----:B------:R-:W-:Y:S07]  /*2510*/  LDSM.16.M88.4 R76, [R3+0x18900] ;  /* 0x01890000034c783b */ /* 0x000fee0000000200 */
[C---:B------:R-:W-:Y:S08]  /*2520*/  HMMA.16816.F32.BF16 R68, R216.reuse, R94, R64 ;  /* 0x0000005ed844723c */ /* 0x040ff00000041840 */
[C---:B-1----:R-:W-:Y:S01]  /*2530*/  HMMA.16816.F32.BF16 R92, R216.reuse, R100, R52 ;  /* 0x00000064d85c723c */ /* 0x042fe20000041834 */
[----:B------:R-:W1:Y:S07]  /*2540*/  LDSM.16.M88.4 R52, [R5+0x19100] ;  /* 0x019100000534783b */ /* 0x000e6e0000000200 */
[C---:B------:R-:W-:Y:S08]  /*2550*/  HMMA.16816.F32.BF16 R64, R216.reuse, R96, R60 ;  /* 0x00000060d840723c */ /* 0x040ff0000004183c */
[C---:B------:R-:W-:Y:S08]  /*2560*/  HMMA.16816.F32.BF16 R36, R216.reuse, R88, R80 ;  /* 0x00000058d824723c */ /* 0x040ff00000041850 */
[C---:B------:R-:W-:Y:S01]  /*2570*/  HMMA.16816.F32.BF16 R60, R216.reuse, R98, R56 ;  /* 0x00000062d83c723c */ /* 0x040fe20000041838 */
[----:B------:R-:W1:Y:S04]  /*2580*/  LDSM.16.M88.4 R56, [R5+0x19900] ;  /* 0x019900000538783b */ /* 0x000e680000000200 */
[----:B------:R-:W-:Y:S03]  /*2590*/  LDSM.16.M88.4 R96, [R3+0x19100] ;  /* 0x019100000360783b */ /* 0x000fe60000000200 */
[C---:B--2---:R-:W-:Y:S08]  /*25a0*/  HMMA.16816.F32.BF16 R80, R216.reuse, R8, R20 ;  /* 0x00000008d850723c */ /* 0x044ff00000041814 */
[----:B------:R-:W-:Y:S01]  /*25b0*/  HMMA.16816.F32.BF16 R44, R216, R10, R16 ;  /* 0x0000000ad82c723c */ /* 0x000fe20000041810 */
[----:B------:R-:W2:Y:S07]  /*25c0*/  LDSM.16.M88.4 R16, [R5+0x1a900] ;  /* 0x01a900000510783b */ /* 0x000eae0000000200 */
[----:B---3--:R-:W-:Y:S01]  /*25d0*/  HMMA.16816.F32.BF16 R20, R220, R28, R12 ;  /* 0x0000001cdc14723c */ /* 0x008fe2000004180c */
[----:B------:R-:W3:Y:S07]  /*25e0*/  LDSM.16.M88.4 R12, [R3+0x18100] ;  /* 0x01810000030c783b */ /* 0x000eee0000000200 */
[----:B------:R-:W-:Y:S01]  /*25f0*/  HMMA.16816.F32.BF16 R48, R216, R90, R84 ;  /* 0x0000005ad830723c */ /* 0x000fe20000041854 */
[----:B------:R4:W2:Y:S07]  /*2600*/  LDSM.16.M88.4 R84, [R5+0x1a100] ;  /* 0x01a100000554783b */ /* 0x0008ae0000000200 */
[----:B------:R-:W-:Y:S08]  /*2610*/  HMMA.16816.F32.BF16 R8, R220, R30, R32 ;  /* 0x0000001edc08723c */ /* 0x000ff00000041820 */
[----:B------:R-:W-:Y:S01]  /*2620*/  HMMA.16816.F32.BF16 R88, R216, R102, R24 ;  /* 0x00000066d858723c */ /* 0x000fe20000041818 */
[----:B------:R-:W2:Y:S07]  /*2630*/  LDSM.16.M88.4 R100, [R3+0x19900] ;  /* 0x019900000364783b */ /* 0x000eae0000000200 */
[C---:B----4-:R-:W-:Y:S08]  /*2640*/  HMMA.16816.F32.BF16 R4, R220.reuse, R40, R36 ;  /* 0x00000028dc04723c */ /* 0x050ff00000041824 */
[C---:B------:R-:W-:Y:S08]  /*2650*/  HMMA.16816.F32.BF16 R24, R220.reuse, R42, R48 ;  /* 0x0000002adc18723c */ /* 0x040ff00000041830 */
[----:B-1----:R-:W-:Y:S01]  /*2660*/  HMMA.16816.F32.BF16 R32, R220, R54, R68 ;  /* 0x00000036dc20723c */ /* 0x002fe20000041844 */
[----:B------:R1:W4:Y:S01]  /*2670*/  LDSM.16.M88.4 R68, [R3+0x1a900] ;  /* 0x01a900000344783b */ /* 0x0003220000000200 */
[----:B------:R-:W-:-:S06]  /*2680*/  DEPBAR.LE SB0, 0x2 ;  /* 0x000080800000791a */ /* 0x000fcc0000000000 */
[C---:B------:R-:W-:Y:S08]  /*2690*/  HMMA.16816.F32.BF16 R40, R220.reuse, R56, R64 ;  /* 0x00000038dc28723c */ /* 0x040ff00000041840 */
[----:B------:R-:W-:Y:S01]  /*26a0*/  HMMA.16816.F32.BF16 R48, R220, R58, R60 ;  /* 0x0000003adc30723c */ /* 0x000fe2000004183c */
[----:B-1----:R-:W-:-:S07]  /*26b0*/  SHF.R.S32.HI R3, RZ, 0x1f, R116 ;  /* 0x0000001fff037819 */ /* 0x002fce0000011474 */
[----:B--2---:R-:W-:Y:S01]  /*26c0*/  HMMA.16816.F32.BF16 R56, R220, R18, R44 ;  /* 0x00000012dc38723c */ /* 0x004fe2000004182c */
[----:B------:R-:W-:-:S04]  /*26d0*/  LEA.HI R117, R3, R116, RZ, 0x2 ;  /* 0x0000007403757211 */ /* 0x000fc800078f10ff */
[----:B------:R-:W-:-:S03]  /*26e0*/  LOP3.LUT R3, R117, 0x7ffffffc, RZ, 0xc0, !PT ;  /* 0x7ffffffc75037812 */ /* 0x000fc600078ec0ff */
[----:B---3--:R-:W-:Y:S01]  /*26f0*/  HMMA.16816.F32.BF16 R44, R224, R12, R20 ;  /* 0x0000000ce02c723c */ /* 0x008fe20000041814 */
[----:B------:R-:W-:Y:S07]  /*2700*/  STL [R1+0x20], R117 ;  /* 0x0000207501007387 */ /* 0x000fee0000100800 */
[----:B------:R-:W-:Y:S08]  /*2710*/  HMMA.16816.F32.BF16 R28, R220, R52, R72 ;  /* 0x00000034dc1c723c */ /* 0x000ff00000041848 */
[C---:B------:R-:W-:Y:S08]  /*2720*/  HMMA.16816.F32.BF16 R36, R224.reuse, R14, R8 ;  /* 0x0000000ee024723c */ /* 0x040ff00000041808 */
[C---:B------:R-:W-:Y:S07]  /*2730*/  HMMA.16816.F32.BF16 R8, R224.reuse, R76, R4 ;  /* 0x0000004ce008723c */ /* 0x040fee0000041804 */
[----:B------:R-:W-:Y:S01]  /*2740*/  IMAD.IADD R4, R116, 0x1, -R3 ;  /* 0x0000000174047824 */ /* 0x000fe200078e0a03 */
[----:B------:R-:W-:Y:S01]  /*2750*/  HMMA.16816.F32.BF16 R12, R224, R78, R24 ;  /* 0x0000004ee00c723c */ /* 0x000fe20000041818 */
[----:B------:R-:W-:-:S04]  /*2760*/  IMAD.U32 R3, RZ, RZ, UR5 ;  /* 0x00000005ff037e24 */ /* 0x000fc8000f8e00ff */
[----:B------:R-:W-:-:S03]  /*2770*/  IMAD R3, R4, -0x2, R3 ;  /* 0xfffffffe04037824 */ /* 0x000fc600078e0203 */
[----:B------:R-:W-:Y:S02]  /*2780*/  HMMA.16816.F32.BF16 R64, R220, R16, R80 ;  /* 0x00000010dc40723c */ /* 0x000fe40000041850 */
[C---:B------:R-:W-:Y:S02]  /*2790*/  ISETP.GT.AND P5, PT, R3.reuse, RZ, PT ;  /* 0x000000ff0300720c */ /* 0x040fe40003fa4270 */
[C---:B------:R-:W-:Y:S02]  /*27a0*/  ISETP.GT.AND P1, PT, R3.reuse, 0x1, PT ;  /* 0x000000010300780c */ /* 0x040fe40003f24270 */
[----:B------:R-:W-:Y:S02]  /*27b0*/  ISETP.GT.AND P6, PT, R3, 0x8, PT ;  /* 0x000000080300780c */ /* 0x000fe40003fc4270 */
[----:B------:R-:W-:Y:S01]  /*27c0*/  FSEL R6, R44, -INF , P5 ;  /* 0xff8000002c067808 */ /* 0x000fe20002800000 */
[----:B------:R-:W-:Y:S01]  /*27d0*/  HMMA.16816.F32.BF16 R16, R224, R96, R28 ;  /* 0x00000060e010723c */ /* 0x000fe2000004181c */
[----:B------:R-:W-:-:S02]  /*27e0*/  FSEL R7, R45, -INF , P1 ;  /* 0xff8000002d077808 */ /* 0x000fc40000800000 */
[----:B------:R-:W-:Y:S02]  /*27f0*/  FSEL R38, R38, -INF , P6 ;  /* 0xff80000026267808 */ /* 0x000fe40003000000 */
[----:B------:R-:W-:Y:S02]  /*2800*/  FMNMX.FTZ R4, R6, R7, !PT ;  /* 0x0000000706047209 */ /* 0x000fe40007810000 */
[----:B------:R-:W-:Y:S01]  /*2810*/  FSEL R31, R47, -INF , P1 ;  /* 0xff8000002f1f7808 */ /* 0x000fe20000800000 */
[----:B------:R-:W-:Y:S01]  /*2820*/  HMMA.16816.F32.BF16 R52, R220, R84, R92 ;  /* 0x00000054dc34723c */ /* 0x000fe2000004185c */
[----:B------:R-:W-:Y:S02]  /*2830*/  ISETP.GT.AND P1, PT, R3, 0x9, PT ;  /* 0x000000090300780c */ /* 0x000fe40003f24270 */
[----:B------:R-:W-:Y:S02]  /*2840*/  FSEL R28, R36, -INF , P6 ;  /* 0xff800000241c7808 */ /* 0x000fe40003000000 */
[----:B------:R-:W-:-:S02]  /*2850*/  FSEL R30, R46, -INF , P5 ;  /* 0xff8000002e1e7808 */ /* 0x000fc40002800000 */
[----:B------:R-:W-:Y:S01]  /*2860*/  ISETP.GT.AND P5, PT, R3, 0x10, PT ;  /* 0x000000100300780c */ /* 0x000fe20003fa4270 */
[----:B------:R-:W-:Y:S01]  /*2870*/  HMMA.16816.F32.BF16 R20, R224, R98, R32 ;  /* 0x00000062e014723c */ /* 0x000fe20000041820 */
[----:B------:R-:W-:Y:S02]  /*2880*/  FSEL R29, R37, -INF , P1 ;  /* 0xff800000251d7808 */ /* 0x000fe40000800000 */
[----:B------:R-:W-:Y:S02]  /*2890*/  FMNMX.FTZ R4, R28, R4, !PT ;  /* 0x000000041c047209 */ /* 0x000fe40007810000 */
[----:B------:R-:W-:Y:S02]  /*28a0*/  FSEL R39, R39, -INF , P1 ;  /* 0xff80000027277808 */ /* 0x000fe40000800000 */
[----:B------:R-:W-:Y:S01]  /*28b0*/  ISETP.GT.AND P1, PT, R3, 0x11, PT ;  /* 0x000000110300780c */ /* 0x000fe20003f24270 */
[----:B------:R-:W-:Y:S01]  /*28c0*/  HMMA.16816.F32.BF16 R60, R220, R86, R88 ;  /* 0x00000056dc3c723c */ /* 0x000fe20000041858 */
[----:B------:R-:W-:-:S02]  /*28d0*/  FSEL R45, R8, -INF , P5 ;  /* 0xff800000082d7808 */ /* 0x000fc40002800000 */
[----:B------:R-:W-:Y:S02]  /*28e0*/  FMNMX.FTZ R4, R29, R4, !PT ;  /* 0x000000041d047209 */ /* 0x000fe40007810000 */
[----:B------:R-:W-:Y:S02]  /*28f0*/  ISETP.GT.AND P6, PT, R3, 0x18, PT ;  /* 0x000000180300780c */ /* 0x000fe40003fc4270 */
[----:B------:R-:W-:Y:S01]  /*2900*/  FSEL R44, R9, -INF , P1 ;  /* 0xff800000092c7808 */ /* 0x000fe20000800000 */
[----:B------:R-:W-:Y:S01]  /*2910*/  HMMA.16816.F32.BF16 R24, R224, R100, R40 ;  /* 0x00000064e018723c */ /* 0x000fe20000041828 */
[----:B------:R-:W-:Y:S02]  /*2920*/  FMNMX.FTZ R4, R45, R4, !PT ;  /* 0x000000042d047209 */ /* 0x000fe40007810000 */
[----:B------:R-:W-:Y:S02]  /*2930*/  FSEL R84, R10, -INF , P5 ;  /* 0xff8000000a547808 */ /* 0x000fe40002800000 */
[----:B------:R-:W-:-:S02]  /*2940*/  ISETP.GT.AND P5, PT, R3, 0x19, PT ;  /* 0x000000190300780c */ /* 0x000fc40003fa4270 */
[----:B------:R-:W-:Y:S01]  /*2950*/  FSEL R86, R14, -INF , P6 ;  /* 0xff8000000e567808 */ /* 0x000fe20003000000 */
[C---:B------:R-:W-:Y:S01]  /*2960*/  HMMA.16816.F32.BF16 R32, R224.reuse, R102, R48 ;  /* 0x00000066e020723c */ /* 0x040fe20000041830 */
[----:B------:R-:W-:Y:S02]  /*2970*/  FSEL R14, R12, -INF , P6 ;  /* 0xff8000000c0e7808 */ /* 0x000fe40003000000 */
[----:B------:R-:W-:Y:S02]  /*2980*/  FMNMX.FTZ R4, R44, R4, !PT ;  /* 0x000000042c047209 */ /* 0x000fe40007810000 */
[----:B------:R-:W-:Y:S01]  /*2990*/  FSEL R87, R11, -INF , P1 ;  /* 0xff8000000b577808 */ /* 0x000fe20000800000 */
[----:B------:R-:W-:Y:S01]  /*29a0*/  BAR.SYNC.DEFER_BLOCKING 0x0 ;  /* 0x0000000000007b1d */ /* 0x000fe20000010000 */
[----:B------:R-:W-:Y:S01]  /*29b0*/  FSEL R85, R15, -INF , P5 ;  /* 0xff8000000f557808 */ /* 0x000fe20002800000 */
[----:B------:R-:W-:Y:S01]  /*29c0*/  HMMA.16816.F32.BF16 R40, R224, R104, R52 ;  /* 0x00000068e028723c */ /* 0x000fe20000041834 */
[----:B------:R-:W-:-:S02]  /*29d0*/  ISETP.GT.AND P1, PT, R3, 0x20, PT ;  /* 0x000000200300780c */ /* 0x000fc40003f24270 */
[----:B------:R-:W-:Y:S02]  /*29e0*/  FSEL R15, R13, -INF , P5 ;  /* 0xff8000000d0f7808 */ /* 0x000fe40002800000 */
[----:B------:R-:W-:Y:S02]  /*29f0*/  FMNMX.FTZ R4, R14, R4, !PT ;  /* 0x000000040e047209 */ /* 0x000fe40007810000 */
[----:B------:R-:W-:Y:S01]  /*2a00*/  ISETP.GT.AND P5, PT, R3, 0x21, PT ;  /* 0x000000210300780c */ /* 0x000fe20003fa4270 */
[----:B------:R-:W-:Y:S01]  /*2a10*/  HMMA.16816.F32.BF16 R48, R224, R106, R60 ;  /* 0x0000006ae030723c */ /* 0x000fe2000004183c */
[----:B------:R-:W-:Y:S02]  /*2a20*/  FSEL R127, R16, -INF , P1 ;  /* 0xff800000107f7808 */ /* 0x000fe40000800000 */
[----:B------:R-:W-:Y:S02]  /*2a30*/  FMNMX.FTZ R4, R15, R4, !PT ;  /* 0x000000040f047209 */ /* 0x000fe40007810000 */
[----:B------:R-:W-:-:S02]  /*2a40*/  FMNMX.FTZ R5, R30, R31, !PT ;  /* 0x0000001f1e057209 */ /* 0x000fc40007810000 */
[----:B------:R-:W-:Y:S01]  /*2a50*/  FSEL R126, R17, -INF , P5 ;  /* 0xff800000117e7808 */ /* 0x000fe20002800000 */
[C---:B----4-:R-:W-:Y:S01]  /*2a60*/  HMMA.16816.F32.BF16 R52, R224.reuse, R68, R64 ;  /* 0x00000044e034723c */ /* 0x050fe20000041840 */
[----:B------:R-:W-:Y:S02]  /*2a70*/  ISETP.GT.AND P6, PT, R3, 0x28, PT ;  /* 0x000000280300780c */ /* 0x000fe40003fc4270 */
[----:B------:R-:W-:Y:S02]  /*2a80*/  FMNMX.FTZ R4, R127, R4, !PT ;  /* 0x000000047f047209 */ /* 0x000fe40007810000 */
[----:B------:R-:W-:Y:S01]  /*2a90*/  FMNMX.FTZ R5, R38, R5, !PT ;  /* 0x0000000526057209 */ /* 0x000fe20007810000 */
[----:B------:R-:W-:Y:S01]  /*2aa0*/  LDSM.16.MT88.4 R8, [R2+0x6100] ;  /* 0x006100000208783b */ /* 0x000fe20000004200 */
[----:B------:R-:W-:Y:S01]  /*2ab0*/  FSEL R145, R19, -INF , P5 ;  /* 0xff80000013917808 */ /* 0x000fe20002800000 */
[----:B------:R-:W-:Y:S01]  /*2ac0*/  HMMA.16816.F32.BF16 R56, R224, R70, R56 ;  /* 0x00000046e038723c */ /* 0x000fe20000041838 */
[----:B------:R-:W-:-:S02]  /*2ad0*/  ISETP.GT.AND P5, PT, R3, 0x29, PT ;  /* 0x000000290300780c */ /* 0x000fc40003fa4270 */
        /* <DEDUP_REMOVED lines=15> */
[----:B------:R-:W-:Y:S02]  /*2bd0*/  FSEL R182, R25, -INF , P5 ;  /* 0xff80000019b67808 */ /* 0x000fe40002800000 */
[----:B------:R-:W-:Y:S02]  /*2be0*/  ISETP.GT.AND P5, PT, R3, 0x38, PT ;  /* 0x000000380300780c */ /* 0x000fe40003fa4270 */
        /* <DEDUP_REMOVED lines=18> */
[----:B------:R-:W-:Y:S02]  /*2d10*/  FSEL R134, R22, -INF , P6 ;  /* 0xff80000016867808 */ /* 0x000fe40003000000 */
[----:B------:R-:W-:Y:S01]  /*2d20*/  FMNMX.FTZ R5, R145, R5, !PT ;  /* 0x0000000591057209 */ /* 0x000fe20007810000 */
[----:B------:R-:W-:Y:S01]  /*2d30*/  LDSM.16.MT88.4 R20, [R2+0x100] ;  /* 0x000100000214783b */ /* 0x000fe20000004200 */
        /* <DEDUP_REMOVED lines=31> */
[----:B------:R-:W-:Y:S02]  /*2f30*/  FMNMX.FTZ R132, R147, R132, !PT ;  /* 0x0000008493847209 */ /* 0x000fe40007810000 */
[----:B------:R-:W-:Y:S02]  /*2f40*/  FMNMX.FTZ R3, R130, R3, !PT ;  /* 0x0000000382037209 */ /* 0x000fe40007810000 */
[----:B------:R-:W-:-:S02]  /*2f50*/  FMNMX.FTZ R132, R238, R132, !PT ;  /* 0x00000084ee847209 */ /* 0x000fc40007810000 */
[----:B------:R-:W-:Y:S02]  /*2f60*/  FMNMX.FTZ R3, R244, R3, !PT ;  /* 0x00000003f4037209 */ /* 0x000fe40007810000 */
[----:B------:R-:W-:Y:S01]  /*2f70*/  FSEL R231, R55, -INF , P6 ;  /* 0xff80000037e77808 */ /* 0x000fe20003000000 */
[----:B------:R-:W1:Y:S01]  /*2f80*/  SHFL.BFLY PT, R4, R132, 0x2, 0x1f ;  /* 0x0c401f0084047f89 */ /* 0x000e6200000e0000 */
[----:B------:R-:W-:Y:S02]  /*2f90*/  FMNMX.FTZ R3, R163, R3, !PT ;  /* 0x00000003a3037209 */ /* 0x000fe40007810000 */
[----:B------:R-:W-:Y:S02]  /*2fa0*/  FSEL R236, R58, -INF , P5 ;  /* 0xff8000003aec7808 */ /* 0x000fe40002800000 */
[----:B------:R-:W-:Y:S02]  /*2fb0*/  FMNMX.FTZ R3, R245, R3, !PT ;  /* 0x00000003f5037209 */ /* 0x000fe40007810000 */
[----:B------:R-:W-:-:S02]  /*2fc0*/  FSEL R239, R59, -INF , P1 ;  /* 0xff8000003bef7808 */ /* 0x000fc40000800000 */
[----:B------:R-:W-:-:S04]  /*2fd0*/  FMNMX.FTZ R3, R160, R3, !PT ;  /* 0x00000003a0037209 */ /* 0x000fc80007810000 */
[----:B------:R-:W-:-:S04]  /*2fe0*/  FMNMX.FTZ R3, R231, R3, !PT ;  /* 0x00000003e7037209 */ /* 0x000fc80007810000 */
[----:B------:R-:W-:-:S04]  /*2ff0*/  FMNMX.FTZ R3, R236, R3, !PT ;  /* 0x00000003ec037209 */ /* 0x000fc80007810000 */
[----:B------:R-:W-:Y:S02]  /*3000*/  FMNMX.FTZ R3, R239, R3, !PT ;  /* 0x00000003ef037209 */ /* 0x000fe40007810000 */
[----:B-1----:R-:W-:-:S03]  /*3010*/  FMNMX.FTZ R132, R132, R4, !PT ;  /* 0x0000000484847209 */ /* 0x002fc60007810000 */
[----:B------:R-:W1:Y:S04]  /*3020*/  SHFL.BFLY PT, R4, R3, 0x2, 0x1f ;  /* 0x0c401f0003047f89 */ /* 0x000e6800000e0000 */
[----:B------:R-:W2:Y:S01]  /*3030*/  SHFL.BFLY PT, R5, R132, 0x1, 0x1f ;  /* 0x0c201f0084057f89 */ /* 0x000ea200000e0000 */
[----:B-1----:R-:W-:Y:S02]  /*3040*/  FMNMX.FTZ R3, R3, R4, !PT ;  /* 0x0000000403037209 */ /* 0x002fe40007810000 */
[----:B--2---:R-:W-:-:S03]  /*3050*/  FMNMX.FTZ R132, R132, R5, !PT ;  /* 0x0000000584847209 */ /* 0x004fc60007810000 */
[----:B------:R-:W1:Y:S01]  /*3060*/  SHFL.BFLY PT, R5, R3, 0x1, 0x1f ;  /* 0x0c201f0003057f89 */ /* 0x000e6200000e0000 */
[C---:B------:R-:W-:Y:S01]  /*3070*/  FSETP.NEU.FTZ.AND P1, PT, R132.reuse, -INF , PT ;  /* 0xff8000008400780b */ /* 0x040fe20003f3d000 */
[----:B------:R-:W-:-:S05]  /*3080*/  FMUL.FTZ R13, R132, c[0x0][0x2d0] ;  /* 0x0000b400840d7a20 */ /* 0x000fca0000410000 */
[----:B------:R-:W-:-:S05]  /*3090*/  FSEL R13, R13, RZ, P1 ;  /* 0x000000ff0d0d7208 */ /* 0x000fca0000800000 */
[----:B------:R-:W-:-:S04]  /*30a0*/  FFMA.FTZ R4, R6, c[0x0][0x2d0], -R13 ;  /* 0x0000b40006047a23 */ /* 0x000fc8000001080d */
[----:B------:R2:W-:Y:S01]  /*30b0*/  MUFU.EX2 R129, R4 ;  /* 0x0000000400817308 */ /* 0x0005e20000000800 */
[----:B-1----:R-:W-:-:S04]  /*30c0*/  FMNMX.FTZ R3, R3, R5, !PT ;  /* 0x0000000503037209 */ /* 0x002fc80007810000 */
[C---:B------:R-:W-:Y:S01]  /*30d0*/  FSETP.NEU.FTZ.AND P1, PT, R3.reuse, -INF , PT ;  /* 0xff8000000300780b */ /* 0x040fe20003f3d000 */
[----:B------:R-:W-:Y:S02]  /*30e0*/  FMUL.FTZ R12, R3, c[0x0][0x2d0] ;  /* 0x0000b400030c7a20 */ /* 0x000fe40000410000 */
[----:B--2---:R-:W-:-:S03]  /*30f0*/  FFMA.FTZ R4, R7, c[0x0][0x2d0], -R13 ;  /* 0x0000b40007047a23 */ /* 0x004fc6000001080d */
[----:B------:R-:W-:Y:S01]  /*3100*/  FSEL R12, R12, RZ, P1 ;  /* 0x000000ff0c0c7208 */ /* 0x000fe20000800000 */
[----:B------:R1:W-:Y:S02]  /*3110*/  MUFU.EX2 R146, R4 ;  /* 0x0000000400927308 */ /* 0x0003e40000000800 */
[----:B-1----:R-:W-:-:S06]  /*3120*/  FFMA.FTZ R4, R28, c[0x0][0x2d0], -R13 ;  /* 0x0000b4001c047a23 */ /* 0x002fcc000001080d */
[----:B------:R1:W-:Y:S02]  /*3130*/  MUFU.EX2 R164, R4 ;  /* 0x0000000400a47308 */ /* 0x0003e40000000800 */
[----:B-1----:R-:W-:-:S06]  /*3140*/  FFMA.FTZ R4, R29, c[0x0][0x2d0], -R13 ;  /* 0x0000b4001d047a23 */ /* 0x002fcc000001080d */
[----:B------:R1:W2:Y:S02]  /*3150*/  MUFU.EX2 R237, R4 ;  /* 0x0000000400ed7308 */ /* 0x0002a40000000800 */
[----:B-1----:R-:W-:Y:S01]  /*3160*/  FFMA.FTZ R4, R30, c[0x0][0x2d0], -R12 ;  /* 0x0000b4001e047a23 */ /* 0x002fe2000001080c */
[----:B--2---:R-:W-:-:S05]  /*3170*/  F2FP.BF16.PACK_AB R6, R237, R164 ;  /* 0x000000a4ed06723e */ /* 0x004fca00000010ff */
[----:B------:R1:W-:Y:S02]  /*3180*/  MUFU.EX2 R230, R4 ;  /* 0x0000000400e67308 */ /* 0x0003e40000000800 */
[--C-:B-1----:R-:W-:Y:S02]  /*3190*/  FFMA.FTZ R4, R31, c[0x0][0x2d0], -R12.reuse ;  /* 0x0000b4001f047a23 */ /* 0x102fe4000001080c */
[----:B------:R-:W1:Y:S04]  /*31a0*/  LDSM.16.MT88.4 R28, [R233+0x100] ;  /* 0x00010000e91c783b */ /* 0x000e680000004200 */
[----:B------:R2:W3:Y:S02]  /*31b0*/  MUFU.EX2 R128, R4 ;  /* 0x0000000400807308 */ /* 0x0004e40000000800 */
[----:B--2---:R-:W-:Y:S01]  /*31c0*/  FFMA.FTZ R4, R38, c[0x0][0x2d0], -R12 ;  /* 0x0000b40026047a23 */ /* 0x004fe2000001080c */
[----:B---3--:R-:W-:-:S05]  /*31d0*/  F2FP.BF16.PACK_AB R5, R128, R230 ;  /* 0x000000e68005723e */ /* 0x008fca00000010ff */
[----:B------:R2:W-:Y:S02]  /*31e0*/  MUFU.EX2 R131, R4 ;  /* 0x0000000400837308 */ /* 0x0005e40000000800 */
[----:B--2---:R-:W-:Y:S02]  /*31f0*/  FFMA.FTZ R4, R39, c[0x0][0x2d0], -R12 ;  /* 0x0000b40027047a23 */ /* 0x004fe4000001080c */
[----:B------:R-:W2:Y:S04]  /*3200*/  LDSM.16.MT88.4 R36, [R135+0x3100] ;  /* 0x003100008724783b */ /* 0x000ea80000004200 */
[----:B------:R3:W4:Y:S02]  /*3210*/  MUFU.EX2 R162, R4 ;  /* 0x0000000400a27308 */ /* 0x0007240000000800 */
[----:B---3--:R-:W-:-:S02]  /*3220*/  F2FP.BF16.PACK_AB R4, R146, R129 ;  /* 0x000000819204723e */ /* 0x008fc400000010ff */
[----:B----4-:R-:W-:-:S07]  /*3230*/  F2FP.BF16.PACK_AB R7, R162, R131 ;  /* 0x00000083a207723e */ /* 0x010fce00000010ff */
[C---:B------:R-:W-:Y:S08]  /*3240*/  HMMA.16816.F32.BF16 R88, R4.reuse, R16, RZ ;  /* 0x000000100458723c */ /* 0x040ff000000418ff */
[C---:B------:R-:W-:Y:S01]  /*3250*/  HMMA.16816.F32.BF16 R68, R4.reuse, R18, RZ ;  /* 0x000000120444723c */ /* 0x040fe200000418ff */
[----:B------:R-:W3:Y:S07]  /*3260*/  LDSM.16.MT88.4 R16, [R0+0x3100] ;  /* 0x003100000010783b */ /* 0x000eee0000004200 */
[C---:B------:R-:W-:Y:S07]  /*3270*/  HMMA.16816.F32.BF16 R56, R4.reuse, R8, RZ ;  /* 0x000000080438723c */ /* 0x040fee00000418ff */
[--C-:B------:R-:W-:Y:S01]  /*3280*/  FFMA.FTZ R8, R45, c[0x0][0x2d0], -R13.reuse ;  /* 0x0000b4002d087a23 */ /* 0x100fe2000001080d */
[C---:B------:R-:W-:Y:S03]  /*3290*/  HMMA.16816.F32.BF16 R104, R4.reuse, R32, RZ ;  /* 0x000000200468723c */ /* 0x040fe600000418ff */
[----:B------:R4:W-:Y:S05]  /*32a0*/  MUFU.EX2 R161, R8 ;  /* 0x0000000800a17308 */ /* 0x0009ea0000000800 */
[C---:B------:R-:W-:Y:S01]  /*32b0*/  HMMA.16816.F32.BF16 R80, R4.reuse, R34, RZ ;  /* 0x000000220450723c */ /* 0x040fe200000418ff */
[----:B------:R-:W3:Y:S07]  /*32c0*/  LDSM.16.MT88.4 R32, [R0+0x6100] ;  /* 0x006100000020783b */ /* 0x000eee0000004200 */
[----:B-1----:R-:W-:Y:S01]  /*32d0*/  HMMA.16816.F32.BF16 R96, R4, R28, RZ ;  /* 0x0000001c0460723c */ /* 0x002fe200000418ff */
[----:B----4-:R-:W-:-:S04]  /*32e0*/  FFMA.FTZ R8, R44, c[0x0][0x2d0], -R13 ;  /* 0x0000b4002c087a23 */ /* 0x010fc8000001080d */
[----:B------:R1:W4:Y:S03]  /*32f0*/  MUFU.EX2 R228, R8 ;  /* 0x0000000800e47308 */ /* 0x0003260000000800 */
[C---:B------:R-:W-:Y:S01]  /*3300*/  HMMA.16816.F32.BF16 R72, R4.reuse, R30, RZ ;  /* 0x0000001e0448723c */ /* 0x040fe200000418ff */
[----:B------:R-:W-:Y:S07]  /*3310*/  LDSM.16.MT88.4 R28, [R233+0x6100] ;  /* 0x00610000e91c783b */ /* 0x000fee0000004200 */
[----:B------:R-:W-:Y:S01]  /*3320*/  HMMA.16816.F32.BF16 R100, R4, R20, RZ ;  /* 0x000000140464723c */ /* 0x000fe200000418ff */
[----:B-1----:R-:W-:-:S07]  /*3330*/  FFMA.FTZ R8, R14, c[0x0][0x2d0], -R13 ;  /* 0x0000b4000e087a23 */ /* 0x002fce000001080d */
[C---:B------:R-:W-:Y:S01]  /*3340*/  HMMA.16816.F32.BF16 R76, R4.reuse, R22, RZ ;  /* 0x00000016044c723c */ /* 0x040fe200000418ff */
[----:B------:R-:W1:Y:S01]  /*3350*/  LDSM.16.MT88.4 R20, [R135+0x6100] ;  /* 0x006100008714783b */ /* 0x000e620000004200 */
[----:B------:R3:W-:Y:S06]  /*3360*/  MUFU.EX2 R14, R8 ;  /* 0x00000008000e7308 */ /* 0x0007ec0000000800 */
[C---:B--2---:R-:W-:Y:S08]  /*3370*/  HMMA.16816.F32.BF16 R92, R4.reuse, R36, RZ ;  /* 0x00000024045c723c */ /* 0x044ff000000418ff */
[----:B------:R-:W-:Y:S01]  /*3380*/  HMMA.16816.F32.BF16 R60, R4, R38, RZ ;  /* 0x00000026043c723c */ /* 0x000fe200000418ff */
[----:B---3--:R-:W-:-:S04]  /*3390*/  FFMA.FTZ R8, R15, c[0x0][0x2d0], -R13 ;  /* 0x0000b4000f087a23 */ /* 0x008fc8000001080d */
[----:B------:R2:W-:Y:S03]  /*33a0*/  MUFU.EX2 R138, R8 ;  /* 0x00000008008a7308 */ /* 0x0005e60000000800 */
[C---:B------:R-:W-:Y:S08]  /*33b0*/  HMMA.16816.F32.BF16 R36, R4.reuse, R16, RZ ;  /* 0x000000100424723c */ /* 0x040ff000000418ff */
[----:B------:R-:W-:Y:S01]  /*33c0*/  HMMA.16816.F32.BF16 R116, R4, R18, RZ ;  /* 0x000000120474723c */ /* 0x000fe200000418ff */
[----:B------:R-:W3:Y:S01]  /*33d0*/  LDSM.16.MT88.4 R16, [R2+0x3900] ;  /* 0x003900000210783b */ /* 0x000ee20000004200 */
[----:B--2---:R-:W-:-:S06]  /*33e0*/  FFMA.FTZ R8, R84, c[0x0][0x2d0], -R12 ;  /* 0x0000b40054087a23 */ /* 0x004fcc000001080c */
[C---:B------:R-:W-:Y:S01]  /*33f0*/  HMMA.16816.F32.BF16 R48, R4.reuse, R10, RZ ;  /* 0x0000000a0430723c */ /* 0x040fe200000418ff */
[----:B------:R2:W-:Y:S07]  /*3400*/  MUFU.EX2 R165, R8 ;  /* 0x0000000800a57308 */ /* 0x0005ee0000000800 */
[C---:B------:R-:W-:Y:S08]  /*3410*/  HMMA.16816.F32.BF16 R44, R4.reuse, R40, RZ ;  /* 0x00000028042c723c */ /* 0x040ff000000418ff */
[----:B------:R-:W-:Y:S01]  /*3420*/  HMMA.16816.F32.BF16 R120, R4, R32, RZ ;  /* 0x000000200478723c */ /* 0x000fe200000418ff */
[----:B--2---:R-:W-:-:S04]  /*3430*/  FFMA.FTZ R8, R87, c[0x0][0x2d0], -R12 ;  /* 0x0000b40057087a23 */ /* 0x004fc8000001080c */
[----:B------:R2:W1:Y:S03]  /*3440*/  MUFU.EX2 R229, R8 ;  /* 0x0000000800e57308 */ /* 0x0004660000000800 */
[C---:B------:R-:W-:Y:S08]  /*3450*/  HMMA.16816.F32.BF16 R64, R4.reuse, R24, RZ ;  /* 0x000000180440723c */ /* 0x040ff000000418ff */
[----:B------:R-:W-:Y:S01]  /*3460*/  HMMA.16816.F32.BF16 R52, R4, R26, RZ ;  /* 0x0000001a0434723c */ /* 0x000fe200000418ff */
[----:B------:R-:W3:Y:S01]  /*3470*/  LDSM.16.MT88.4 R24, [R2+0x900] ;  /* 0x000900000218783b */ /* 0x000ee20000004200 */
[----:B--2---:R-:W-:-:S06]  /*3480*/  FFMA.FTZ R8, R86, c[0x0][0x2d0], -R12 ;  /* 0x0000b40056087a23 */ /* 0x004fcc000001080c */
[C---:B------:R-:W-:Y:S01]  /*3490*/  HMMA.16816.F32.BF16 R40, R4.reuse, R42, RZ ;  /* 0x0000002a0428723c */ /* 0x040fe200000418ff */
[----:B------:R2:W-:Y:S07]  /*34a0*/  MUFU.EX2 R15, R8 ;  /* 0x00000008000f7308 */ /* 0x0005ee0000000800 */
[C---:B-1----:R-:W-:Y:S08]  /*34b0*/  HMMA.16816.F32.BF16 R112, R4.reuse, R20, RZ ;  /* 0x000000140470723c */ /* 0x042ff000000418ff */
[----:B------:R-:W-:Y:S01]  /*34c0*/  HMMA.16816.F32.BF16 R108, R4, R22, RZ ;  /* 0x00000016046c723c */ /* 0x000fe200000418ff */
[----:B------:R-:W-:Y:S01]  /*34d0*/  LDSM.16.MT88.4 R20, [R135+0x900] ;  /* 0x000900008714783b */ /* 0x000fe20000004200 */
[----:B--2---:R-:W-:-:S04]  /*34e0*/  FFMA.FTZ R8, R85, c[0x0][0x2d0], -R12 ;  /* 0x0000b40055087a23 */ /* 0x004fc8000001080c */
[----:B------:R1:W2:Y:S02]  /*34f0*/  MUFU.EX2 R139, R8 ;  /* 0x00000008008b7308 */ /* 0x0002a40000000800 */
[C---:B------:R-:W-:Y:S08]  /*3500*/  HMMA.16816.F32.BF16 R84, R4.reuse, R28, RZ ;  /* 0x0000001c0454723c */ /* 0x040ff000000418ff */
[C---:B------:R-:W-:Y:S01]  /*3510*/  HMMA.16816.F32.BF16 R28, R4.reuse, R30, RZ ;  /* 0x0000001e041c723c */ /* 0x040fe200000418ff */
[----:B-1----:R-:W1:Y:S07]  /*3520*/  LDSM.16.MT88.4 R8, [R2+0x6900] ;  /* 0x006900000208783b */ /* 0x002e6e0000004200 */
[----:B------:R-:W-:Y:S07]  /*3530*/  HMMA.16816.F32.BF16 R32, R4, R34, RZ ;  /* 0x000000220420723c */ /* 0x000fee00000418ff */
[----:B----4-:R-:W-:-:S02]  /*3540*/  F2FP.BF16.PACK_AB R4, R228, R161 ;  /* 0x000000a1e404723e */ /* 0x010fc400000010ff */
[----:B------:R-:W-:Y:S02]  /*3550*/  F2FP.BF16.PACK_AB R5, R229, R165 ;  /* 0x000000a5e505723e */ /* 0x000fe400000010ff */
[----:B------:R-:W-:Y:S02]  /*3560*/  F2FP.BF16.PACK_AB R6, R138, R14 ;  /* 0x0000000e8a06723e */ /* 0x000fe400000010ff */
[----:B--2---:R-:W-:-:S07]  /*3570*/  F2FP.BF16.PACK_AB R7, R139, R15 ;  /* 0x0000000f8b07723e */ /* 0x004fce00000010ff */
[C---:B---3--:R-:W-:Y:S08]  /*3580*/  HMMA.16816.F32.BF16 R140, R4.reuse, R16, R88 ;  /* 0x00000010048c723c */ /* 0x048ff00000041858 */
[C---:B------:R-:W-:Y:S01]  /*3590*/  HMMA.16816.F32.BF16 R88, R4.reuse, R18, R68 ;  /* 0x000000120458723c */ /* 0x040fe20000041844 */
[----:B------:R-:W2:Y:S06]  /*35a0*/  LDSM.16.MT88.4 R16, [R233+0x900] ;  /* 0x00090000e910783b */ /* 0x000eac0000004200 */
[----:B------:R-:W-:Y:S01]  /*35b0*/  IMAD.MOV.U32 R71, RZ, RZ, R139 ;  /* 0x000000ffff477224 */ /* 0x000fe200078e008b */
[----:B------:R-:W-:Y:S01]  /*35c0*/  MOV R69, R137 ;  /* 0x0000008900457202 */ /* 0x000fe20000000f00 */
[----:B------:R-:W-:Y:S01]  /*35d0*/  IMAD.MOV.U32 R70, RZ, RZ, R138 ;  /* 0x000000ffff467224 */ /* 0x000fe200078e008a */
[----:B------:R-:W-:Y:S01]  /*35e0*/  HMMA.16816.F32.BF16 R148, R4, R24, R100 ;  /* 0x000000180494723c */ /* 0x000fe20000041864 */
[----:B------:R-:W-:-:S07]  /*35f0*/  IMAD.MOV.U32 R68, RZ, RZ, R136 ;  /* 0x000000ffff447224 */ /* 0x000fce00078e0088 */
[C---:B-1----:R-:W-:Y:S07]  /*3600*/  HMMA.16816.F32.BF16 R136, R4.reuse, R8, R56 ;  /* 0x000000080488723c */ /* 0x042fee0000041838 */
[----:B------:R-:W-:Y:S01]  /*3610*/  IMAD.MOV.U32 R56, RZ, RZ, R131 ;  /* 0x000000ffff387224 */ /* 0x000fe200078e0083 */
[----:B------:R-:W-:Y:S01]  /*3620*/  MOV R57, R130 ;  /* 0x0000008200397202 */ /* 0x000fe20000000f00 */
[----:B------:R-:W-:Y:S01]  /*3630*/  IMAD.MOV.U32 R58, RZ, RZ, R129 ;  /* 0x000000ffff3a7224 */ /* 0x000fe200078e0081 */
[C---:B------:R-:W-:Y:S01]  /*3640*/  HMMA.16816.F32.BF16 R76, R4.reuse, R26, R76 ;  /* 0x0000001a044c723c */ /* 0x040fe2000004184c */
[----:B------:R-:W-:Y:S01]  /*3650*/  IMAD.MOV.U32 R59, RZ, RZ, R128 ;  /* 0x000000ffff3b7224 */ /* 0x000fe200078e0080 */
[----:B------:R-:W-:Y:S06]  /*3660*/  LDSM.16.MT88.4 R24, [R135+0x3900] ;  /* 0x003900008718783b */ /* 0x000fec0000004200 */
[C---:B------:R-:W-:Y:S01]  /*3670*/  HMMA.16816.F32.BF16 R128, R4.reuse, R10, R48 ;  /* 0x0000000a0480723c */ /* 0x040fe20000041830 */
[----:B------:R-:W1:Y:S06]  /*3680*/  LDSM.16.MT88.4 R8, [R0+0x900] ;  /* 0x000900000008783b */ /* 0x000e6c0000004200 */
[----:B------:R-:W-:Y:S01]  /*3690*/  MOV R50, R165 ;  /* 0x000000a500327202 */ /* 0x000fe20000000f00 */
[----:B------:R-:W-:Y:S01]  /*36a0*/  IMAD.MOV.U32 R51, RZ, RZ, R164 ;  /* 0x000000ffff337224 */ /* 0x000fe200078e00a4 */
[C---:B--2---:R-:W-:Y:S07]  /*36b0*/  HMMA.16816.F32.BF16 R168, R4.reuse, R16, R96 ;  /* 0x0000001004a8723c */ /* 0x044fee0000041860 */
[----:B------:R-:W-:Y:S01]  /*36c0*/  IMAD.MOV.U32 R99, RZ, RZ, R163 ;  /* 0x000000ffff637224 */ /* 0x000fe200078e00a3 */
[----:B------:R-:W-:Y:S01]  /*36d0*/  HMMA.16816.F32.BF16 R164, R4, R18, R72 ;  /* 0x0000001204a4723c */ /* 0x000fe20000041848 */
[----:B------:R-:W2:Y:S01]  /*36e0*/  LDSM.16.MT88.4 R16, [R0+0x3900] ;  /* 0x003900000010783b */ /* 0x000ea20000004200 */
[----:B------:R-:W-:Y:S01]  /*36f0*/  MOV R98, R162 ;  /* 0x000000a200627202 */ /* 0x000fe20000000f00 */
[----:B------:R-:W-:-:S02]  /*3700*/  IMAD.MOV.U32 R97, RZ, RZ, R161 ;  /* 0x000000ffff617224 */ /* 0x000fc400078e00a1 */
[----:B------:R-:W-:-:S03]  /*3710*/  IMAD.MOV.U32 R96, RZ, RZ, R160 ;  /* 0x000000ffff607224 */ /* 0x000fc600078e00a0 */
[C---:B------:R-:W-:Y:S08]  /*3720*/  HMMA.16816.F32.BF16 R172, R4.reuse, R20, R104 ;  /* 0x0000001404ac723c */ /* 0x040ff00000041868 */
[C---:B------:R-:W-:Y:S01]  /*3730*/  HMMA.16816.F32.BF16 R176, R4.reuse, R22, R80 ;  /* 0x0000001604b0723c */ /* 0x040fe20000041850 */
[----:B------:R-:W3:Y:S07]  /*3740*/  LDSM.16.MT88.4 R20, [R233+0x3900] ;  /* 0x00390000e914783b */ /* 0x000eee0000004200 */
[C---:B-1----:R-:W-:Y:S08]  /*3750*/  HMMA.16816.F32.BF16 R104, R4.reuse, R8, R64 ;  /* 0x000000080468723c */ /* 0x042ff00000041840 */
[C---:B------:R-:W-:Y:S01]  /*3760*/  HMMA.16816.F32.BF16 R160, R4.reuse, R10, R52 ;  /* 0x0000000a04a0723c */ /* 0x040fe20000041834 */
[----:B------:R-:W1:Y:S07]  /*3770*/  LDSM.16.MT88.4 R8, [R135+0x6900] ;  /* 0x006900008708783b */ /* 0x000e6e0000004200 */
[C---:B------:R-:W-:Y:S07]  /*3780*/  HMMA.16816.F32.BF16 R100, R4.reuse, R24, R92 ;  /* 0x000000180464723c */ /* 0x040fee000004185c */
[----:B------:R-:W-:Y:S01]  /*3790*/  MOV R25, R50 ;  /* 0x0000003200197202 */ /* 0x000fe20000000f00 */
[----:B------:R-:W-:Y:S01]  /*37a0*/  HMMA.16816.F32.BF16 R92, R4, R26, R60 ;  /* 0x0000001a045c723c */ /* 0x000fe2000004183c */
[----:B------:R-:W-:-:S06]  /*37b0*/  IMAD.MOV.U32 R24, RZ, RZ, R51 ;  /* 0x000000ffff187224 */ /* 0x000fcc00078e0033 */
[----:B------:R-:W-:Y:S01]  /*37c0*/  IMAD.MOV.U32 R27, RZ, RZ, R56 ;  /* 0x000000ffff1b7224 */ /* 0x000fe200078e0038 */
[----:B--2---:R-:W-:Y:S01]  /*37d0*/  HMMA.16816.F32.BF16 R52, R4, R16, R36 ;  /* 0x000000100434723c */ /* 0x004fe20000041824 */
[----:B------:R-:W-:-:S07]  /*37e0*/  MOV R26, R57 ;  /* 0x00000039001a7202 */ /* 0x000fce0000000f00 */
[C---:B------:R-:W-:Y:S01]  /*37f0*/  HMMA.16816.F32.BF16 R60, R4.reuse, R18, R116 ;  /* 0x00000012043c723c */ /* 0x040fe20000041874 */
[----:B------:R-:W2:Y:S06]  /*3800*/  LDSM.16.MT88.4 R16, [R0+0x6900] ;  /* 0x006900000010783b */ /* 0x000eac0000004200 */
[----:B------:R-:W-:Y:S01]  /*3810*/  IMAD.MOV.U32 R117, RZ, RZ, R27 ;  /* 0x000000ffff757224 */ /* 0x000fe200078e001b */
[----:B---3--:R-:W-:Y:S01]  /*3820*/  HMMA.16816.F32.BF16 R64, R4, R22, R40 ;  /* 0x000000160440723c */ /* 0x008fe20000041828 */
[----:B------:R-:W-:Y:S01]  /*3830*/  MOV R119, R25 ;  /* 0x0000001900777202 */ /* 0x000fe20000000f00 */
[----:B------:R-:W-:-:S02]  /*3840*/  IMAD.MOV.U32 R27, RZ, RZ, R97 ;  /* 0x000000ffff1b7224 */ /* 0x000fc400078e0061 */
[----:B------:R-:W-:-:S03]  /*3850*/  IMAD.MOV.U32 R25, RZ, RZ, R99 ;  /* 0x000000ffff197224 */ /* 0x000fc600078e0063 */
[----:B------:R-:W-:Y:S01]  /*3860*/  MOV R43, R228 ;  /* 0x000000e4002b7202 */ /* 0x000fe20000000f00 */
[----:B-1----:R-:W-:Y:S01]  /*3870*/  HMMA.16816.F32.BF16 R72, R4, R8, R112 ;  /* 0x000000080448723c */ /* 0x002fe20000041870 */
[----:B------:R-:W-:Y:S02]  /*3880*/  IMAD.MOV.U32 R41, RZ, RZ, R58 ;  /* 0x000000ffff297224 */ /* 0x000fe400078e003a */
[----:B------:R-:W-:-:S04]  /*3890*/  IMAD.MOV.U32 R42, RZ, RZ, R59 ;  /* 0x000000ffff2a7224 */ /* 0x000fc800078e003b */
[----:B------:R-:W-:Y:S01]  /*38a0*/  FFMA.FTZ R8, R127, c[0x0][0x2d0], -R13 ;  /* 0x0000b4007f087a23 */ /* 0x000fe2000001080d */
[C---:B------:R-:W-:Y:S01]  /*38b0*/  HMMA.16816.F32.BF16 R80, R4.reuse, R20, R44 ;  /* 0x000000140450723c */ /* 0x040fe2000004182c */
[----:B------:R-:W1:Y:S01]  /*38c0*/  LDSM.16.MT88.4 R20, [R233+0x6900] ;  /* 0x00690000e914783b */ /* 0x000e620000004200 */
[----:B------:R-:W-:Y:S01]  /*38d0*/  MOV R127, R41 ;  /* 0x00000029007f7202 */ /* 0x000fe20000000f00 */
[----:B------:R3:W4:Y:S01]  /*38e0*/  MUFU.EX2 R40, R8 ;  /* 0x0000000800287308 */ /* 0x0007220000000800 */
[----:B------:R-:W-:Y:S01]  /*38f0*/  IMAD.MOV.U32 R112, RZ, RZ, R42 ;  /* 0x000000ffff707224 */ /* 0x000fe200078e002a */
[----:B------:R-:W-:Y:S01]  /*3900*/  MOV R114, R26 ;  /* 0x0000001a00727202 */ /* 0x000fe20000000f00 */
[----:B------:R-:W-:Y:S02]  /*3910*/  IMAD.MOV.U32 R113, RZ, RZ, R43 ;  /* 0x000000ffff717224 */ /* 0x000fe400078e002b */
[----:B------:R-:W-:Y:S01]  /*3920*/  HMMA.16816.F32.BF16 R56, R4, R10, R108 ;  /* 0x0000000a0438723c */ /* 0x000fe2000004186c */
[----:B------:R-:W-:Y:S01]  /*3930*/  IMAD.MOV.U32 R115, RZ, RZ, R24 ;  /* 0x000000ffff737224 */ /* 0x000fe200078e0018 */
[----:B------:R-:W-:Y:S01]  /*3940*/  MOV R24, R98 ;  /* 0x0000006200187202 */ /* 0x000fe20000000f00 */
[----:B------:R-:W-:-:S05]  /*3950*/  IMAD.MOV.U32 R26, RZ, RZ, R96 ;  /* 0x000000ffff1a7224 */ /* 0x000fca00078e0060 */
[----:B--2---:R-:W-:Y:S01]  /*3960*/  HMMA.16816.F32.BF16 R36, R4, R18, R32 ;  /* 0x000000120424723c */ /* 0x004fe20000041820 */
[----:B------:R-:W-:Y:S01]  /*3970*/  LDSM.16.MT88.4 R32, [R135+0x1100] ;  /* 0x001100008720783b */ /* 0x000fe20000004200 */
[----:B---3--:R-:W-:-:S04]  /*3980*/  FFMA.FTZ R8, R126, c[0x0][0x2d0], -R13 ;  /* 0x0000b4007e087a23 */ /* 0x008fc8000001080d */
[----:B------:R2:W3:Y:S02]  /*3990*/  MUFU.EX2 R126, R8 ;  /* 0x00000008007e7308 */ /* 0x0004e40000000800 */
[----:B--2---:R-:W-:Y:S01]  /*39a0*/  FFMA.FTZ R8, R125, c[0x0][0x2d0], -R13 ;  /* 0x0000b4007d087a23 */ /* 0x004fe2000001080d */
[C---:B-1----:R-:W-:Y:S05]  /*39b0*/  HMMA.16816.F32.BF16 R48, R4.reuse, R20, R84 ;  /* 0x000000140430723c */ /* 0x042fea0000041854 */
[----:B------:R1:W-:Y:S03]  /*39c0*/  MUFU.EX2 R228, R8 ;  /* 0x0000000800e47308 */ /* 0x0003e60000000800 */
[----:B------:R-:W-:Y:S01]  /*39d0*/  HMMA.16816.F32.BF16 R44, R4, R22, R28 ;  /* 0x00000016042c723c */ /* 0x000fe2000004181c */
[----:B------:R-:W-:Y:S06]  /*39e0*/  LDSM.16.MT88.4 R20, [R2+0x1100] ;  /* 0x001100000214783b */ /* 0x000fec0000004200 */
[----:B------:R-:W-:Y:S01]  /*39f0*/  IMAD.MOV.U32 R31, RZ, RZ, R68 ;  /* 0x000000ffff1f7224 */ /* 0x000fe200078e0044 */
[----:B------:R-:W-:Y:S01]  /*3a00*/  MOV R30, R69 ;  /* 0x00000045001e7202 */ /* 0x000fe20000000f00 */
[----:B------:R-:W-:-:S02]  /*3a10*/  IMAD.MOV.U32 R29, RZ, RZ, R70 ;  /* 0x000000ffff1d7224 */ /* 0x000fc400078e0046 */
[----:B-1----:R-:W-:Y:S02]  /*3a20*/  FFMA.FTZ R8, R124, c[0x0][0x2d0], -R13 ;  /* 0x0000b4007c087a23 */ /* 0x002fe4000001080d */
[----:B------:R-:W-:Y:S02]  /*3a30*/  IMAD.MOV.U32 R28, RZ, RZ, R71 ;  /* 0x000000ffff1c7224 */ /* 0x000fe400078e0047 */
[----:B------:R1:W2:Y:S02]  /*3a40*/  MUFU.EX2 R118, R8 ;  /* 0x0000000800767308 */ /* 0x0002a40000000800 */
[----:B-1----:R-:W-:Y:S02]  /*3a50*/  FFMA.FTZ R8, R133, c[0x0][0x2d0], -R12 ;  /* 0x0000b40085087a23 */ /* 0x002fe4000001080c */
[----:B----4-:R-:W-:-:S04]  /*3a60*/  IMAD.MOV.U32 R133, RZ, RZ, R40 ;  /* 0x000000ffff857224 */ /* 0x010fc800078e0028 */
[----:B------:R1:W4:Y:S01]  /*3a70*/  MUFU.EX2 R9, R8 ;  /* 0x0000000800097308 */ /* 0x0003220000000800 */
[----:B------:R-:W-:Y:S01]  /*3a80*/  HMMA.16816.F32.BF16 R40, R4, R16, R120 ;  /* 0x000000100428723c */ /* 0x000fe20000041878 */
[----:B------:R-:W4:Y:S06]  /*3a90*/  LDSM.16.MT88.4 R16, [R2+0x4100] ;  /* 0x004100000210783b */ /* 0x000f2c0000004200 */
[----:B---3--:R-:W-:Y:S02]  /*3aa0*/  F2FP.BF16.PACK_AB R4, R126, R133 ;  /* 0x000000857e04723e */ /* 0x008fe400000010ff */
[----:B--2---:R-:W-:Y:S01]  /*3ab0*/  F2FP.BF16.PACK_AB R6, R118, R228 ;  /* 0x000000e47606723e */ /* 0x004fe200000010ff */
[----:B-1----:R-:W-:-:S04]  /*3ac0*/  FFMA.FTZ R8, R145, c[0x0][0x2d0], -R12 ;  /* 0x0000b40091087a23 */ /* 0x002fc8000001080c */
[----:B------:R1:W2:Y:S02]  /*3ad0*/  MUFU.EX2 R124, R8 ;  /* 0x00000008007c7308 */ /* 0x0002a40000000800 */
[----:B-1----:R-:W-:Y:S02]  /*3ae0*/  FFMA.FTZ R8, R134, c[0x0][0x2d0], -R12 ;  /* 0x0000b40086087a23 */ /* 0x002fe4000001080c */
[----:B----4-:R-:W-:-:S04]  /*3af0*/  IMAD.MOV.U32 R134, RZ, RZ, R9 ;  /* 0x000000ffff867224 */ /* 0x010fc800078e0009 */
[----:B------:R1:W-:Y:S01]  /*3b00*/  MUFU.EX2 R125, R8 ;  /* 0x00000008007d7308 */ /* 0x0003e20000000800 */
[----:B--2---:R-:W-:Y:S01]  /*3b10*/  F2FP.BF16.PACK_AB R5, R124, R134 ;  /* 0x000000867c05723e */ /* 0x004fe200000010ff */
[----:B-1----:R-:W-:-:S06]  /*3b20*/  FFMA.FTZ R8, R144, c[0x0][0x2d0], -R12 ;  /* 0x0000b40090087a23 */ /* 0x002fcc000001080c */
[----:B------:R1:W2:Y:S02]  /*3b30*/  MUFU.EX2 R116, R8 ;  /* 0x0000000800747308 */ /* 0x0002a40000000800 */
[----:B-1----:R-:W1:Y:S01]  /*3b40*/  LDSM.16.MT88.4 R8, [R2+0x7100] ;  /* 0x007100000208783b */ /* 0x002e620000004200 */
[----:B--2---:R-:W-:-:S07]  /*3b50*/  F2FP.BF16.PACK_AB R7, R116, R125 ;  /* 0x0000007d7407723e */ /* 0x004fce00000010ff */
[C---:B------:R-:W-:Y:S07]  /*3b60*/  HMMA.16816.F32.BF16 R84, R4.reuse, R16, R140 ;  /* 0x000000100454723c */ /* 0x040fee000004188c */
[----:B------:R-:W-:Y:S01]  /*3b70*/  IMAD.MOV.U32 R143, RZ, RZ, R119 ;  /* 0x000000ffff8f7224 */ /* 0x000fe200078e0077 */
[----:B------:R-:W-:Y:S01]  /*3b80*/  MOV R142, R27 ;  /* 0x0000001b008e7202 */ /* 0x000fe20000000f00 */
[----:B------:R-:W-:Y:S01]  /*3b90*/  IMAD.MOV.U32 R119, RZ, RZ, R26 ;  /* 0x000000ffff777224 */ /* 0x000fe200078e001a */
[----:B------:R-:W-:Y:S01]  /*3ba0*/  HMMA.16816.F32.BF16 R88, R4, R18, R88 ;  /* 0x000000120458723c */ /* 0x000fe20000041858 */
[----:B------:R-:W-:Y:S01]  /*3bb0*/  IMAD.MOV.U32 R140, RZ, RZ, R24 ;  /* 0x000000ffff8c7224 */ /* 0x000fe200078e0018 */
[----:B------:R-:W-:Y:S01]  /*3bc0*/  LDSM.16.MT88.4 R16, [R135+0x4100] ;  /* 0x004100008710783b */ /* 0x000fe20000004200 */
[----:B------:R-:W-:-:S03]  /*3bd0*/  IMAD.MOV.U32 R141, RZ, RZ, R25 ;  /* 0x000000ffff8d7224 */ /* 0x000fc600078e0019 */
[----:B------:R-:W2:Y:S02]  /*3be0*/  LDSM.16.MT88.4 R24, [R233+0x1100] ;  /* 0x00110000e918783b */ /* 0x000ea40000004200 */
[C---:B------:R-:W-:Y:S08]  /*3bf0*/  HMMA.16816.F32.BF16 R68, R4.reuse, R20, R148 ;  /* 0x000000140444723c */ /* 0x040ff00000041894 */
[C---:B------:R-:W-:Y:S01]  /*3c00*/  HMMA.16816.F32.BF16 R76, R4.reuse, R22, R76 ;  /* 0x00000016044c723c */ /* 0x040fe2000004184c */
[----:B------:R-:W3:Y:S07]  /*3c10*/  LDSM.16.MT88.4 R20, [R0+0x1100] ;  /* 0x001100000014783b */ /* 0x000eee0000004200 */
[C---:B-1----:R-:W-:Y:S07]  /*3c20*/  HMMA.16816.F32.BF16 R96, R4.reuse, R8, R136 ;  /* 0x000000080460723c */ /* 0x042fee0000041888 */
[----:B------:R-:W-:Y:S01]  /*3c30*/  MOV R139, R112 ;  /* 0x00000070008b7202 */ /* 0x000fe20000000f00 */
[----:B------:R-:W-:Y:S01]  /*3c40*/  HMMA.16816.F32.BF16 R108, R4, R10, R128 ;  /* 0x0000000a046c723c */ /* 0x000fe20000041880 */
[----:B------:R-:W1:Y:S01]  /*3c50*/  LDSM.16.MT88.4 R8, [R233+0x4100] ;  /* 0x00410000e908783b */ /* 0x000e620000004200 */
[----:B------:R-:W-:Y:S01]  /*3c60*/  IMAD.MOV.U32 R138, RZ, RZ, R113 ;  /* 0x000000ffff8a7224 */ /* 0x000fe200078e0071 */
[----:B------:R-:W-:Y:S01]  /*3c70*/  MOV R136, R115 ;  /* 0x0000007300887202 */ /* 0x000fe20000000f00 */
[----:B------:R-:W-:-:S04]  /*3c80*/  IMAD.MOV.U32 R137, RZ, RZ, R114 ;  /* 0x000000ffff897224 */ /* 0x000fc800078e0072 */
[C---:B------:R-:W-:Y:S07]  /*3c90*/  HMMA.16816.F32.BF16 R120, R4.reuse, R34, R176 ;  /* 0x000000220478723c */ /* 0x040fee00000418b0 */
[----:B------:R-:W-:Y:S01]  /*3ca0*/  IMAD.MOV.U32 R176, RZ, RZ, R125 ;  /* 0x000000ffffb07224 */ /* 0x000fe200078e007d */
[----:B------:R-:W-:Y:S01]  /*3cb0*/  MOV R178, R126 ;  /* 0x0000007e00b27202 */ /* 0x000fe20000000f00 */
[----:B------:R-:W-:Y:S01]  /*3cc0*/  IMAD.MOV.U32 R177, RZ, RZ, R124 ;  /* 0x000000ffffb17224 */ /* 0x000fe200078e007c */
[----:B------:R-:W-:Y:S01]  /*3cd0*/  HMMA.16816.F32.BF16 R112, R4, R32, R172 ;  /* 0x000000200470723c */ /* 0x000fe200000418ac */
[----:B------:R-:W-:-:S06]  /*3ce0*/  IMAD.MOV.U32 R179, RZ, RZ, R127 ;  /* 0x000000ffffb37224 */ /* 0x000fcc00078e007f */
[----:B------:R-:W-:Y:S01]  /*3cf0*/  MOV R172, R28 ;  /* 0x0000001c00ac7202 */ /* 0x000fe20000000f00 */
[C---:B--2---:R-:W-:Y:S01]  /*3d00*/  HMMA.16816.F32.BF16 R124, R4.reuse, R24, R168 ;  /* 0x00000018047c723c */ /* 0x044fe200000418a8 */
[----:B------:R-:W-:Y:S01]  /*3d10*/  IMAD.MOV.U32 R173, RZ, RZ, R29 ;  /* 0x000000ffffad7224 */ /* 0x000fe200078e001d */
[----:B------:R-:W-:Y:S01]  /*3d20*/  MOV R175, R31 ;  /* 0x0000001f00af7202 */ /* 0x000fe20000000f00 */
[----:B------:R-:W-:Y:S02]  /*3d30*/  IMAD.MOV.U32 R174, RZ, RZ, R30 ;  /* 0x000000ffffae7224 */ /* 0x000fe400078e001e */
[----:B------:R-:W2:Y:S02]  /*3d40*/  LDSM.16.MT88.4 R28, [R0+0x4100] ;  /* 0x00410000001c783b */ /* 0x000ea40000004200 */
[----:B------:R-:W-:Y:S01]  /*3d50*/  IMAD.MOV.U32 R170, RZ, RZ, R147 ;  /* 0x000000ffffaa7224 */ /* 0x000fe200078e0093 */
[----:B------:R-:W-:Y:S01]  /*3d60*/  MOV R171, R146 ;  /* 0x0000009200ab7202 */ /* 0x000fe20000000f00 */
[----:B---3--:R-:W-:Y:S01]  /*3d70*/  HMMA.16816.F32.BF16 R148, R4, R20, R104 ;  /* 0x000000140494723c */ /* 0x008fe20000041868 */
[----:B------:R-:W-:Y:S01]  /*3d80*/  MOV R25, R176 ;  /* 0x000000b000197202 */ /* 0x000fe20000000f00 */
[----:B------:R-:W-:-:S06]  /*3d90*/  IMAD.MOV.U32 R24, RZ, RZ, R177 ;  /* 0x000000ffff187224 */ /* 0x000fcc00078e00b1 */
[C---:B------:R-:W-:Y:S07]  /*3da0*/  HMMA.16816.F32.BF16 R144, R4.reuse, R16, R100 ;  /* 0x000000100490723c */ /* 0x040fee0000041864 */
[----:B------:R-:W-:Y:S01]  /*3db0*/  IMAD.MOV.U32 R103, RZ, RZ, R134 ;  /* 0x000000ffff677224 */ /* 0x000fe200078e0086 */
[----:B------:R-:W-:Y:S01]  /*3dc0*/  MOV R101, R118 ;  /* 0x0000007600657202 */ /* 0x000fe20000000f00 */
[----:B------:R-:W-:Y:S01]  /*3dd0*/  IMAD.MOV.U32 R102, RZ, RZ, R117 ;  /* 0x000000ffff667224 */ /* 0x000fe200078e0075 */
[----:B-1----:R-:W-:Y:S01]  /*3de0*/  HMMA.16816.F32.BF16 R32, R4, R10, R64 ;  /* 0x0000000a0420723c */ /* 0x002fe20000041840 */
[----:B------:R-:W-:-:S02]  /*3df0*/  IMAD.MOV.U32 R100, RZ, RZ, R116 ;  /* 0x000000ffff647224 */ /* 0x000fc400078e0074 */
[----:B------:R-:W-:-:S04]  /*3e00*/  IMAD.MOV.U32 R134, RZ, RZ, R119 ;  /* 0x000000ffff867224 */ /* 0x000fc800078e0077 */
[----:B------:R-:W-:Y:S01]  /*3e10*/  IMAD.MOV.U32 R64, RZ, RZ, R170 ;  /* 0x000000ffff407224 */ /* 0x000fe200078e00aa */
[----:B------:R-:W-:Y:S01]  /*3e20*/  HMMA.16816.F32.BF16 R116, R4, R18, R92 ;  /* 0x000000120474723c */ /* 0x000fe2000004185c */
[----:B------:R-:W1:Y:S01]  /*3e30*/  LDSM.16.MT88.4 R16, [R233+0x7100] ;  /* 0x00710000e910783b */ /* 0x000e620000004200 */
[----:B------:R-:W-:Y:S01]  /*3e40*/  IMAD.MOV.U32 R65, RZ, RZ, R171 ;  /* 0x000000ffff417224 */ /* 0x000fe200078e00ab */
[----:B------:R-:W-:Y:S01]  /*3e50*/  MOV R66, R137 ;  /* 0x0000008900427202 */ /* 0x000fe20000000f00 */
[----:B------:R-:W-:-:S03]  /*3e60*/  IMAD.MOV.U32 R67, RZ, RZ, R136 ;  /* 0x000000ffff437224 */ /* 0x000fc600078e0088 */
[----:B------:R-:W-:Y:S01]  /*3e70*/  MOV R95, R140 ;  /* 0x0000008c005f7202 */ /* 0x000fe20000000f00 */
[----:B------:R-:W-:Y:S01]  /*3e80*/  IMAD.MOV.U32 R94, RZ, RZ, R141 ;  /* 0x000000ffff5e7224 */ /* 0x000fe200078e008d */
[----:B------:R-:W-:Y:S01]  /*3e90*/  MOV R92, R143 ;  /* 0x0000008f005c7202 */ /* 0x000fe20000000f00 */
[----:B------:R-:W-:Y:S01]  /*3ea0*/  IMAD.MOV.U32 R93, RZ, RZ, R142 ;  /* 0x000000ffff5d7224 */ /* 0x000fe200078e008e */
[C---:B------:R-:W-:Y:S01]  /*3eb0*/  HMMA.16816.F32.BF16 R160, R4.reuse, R22, R160 ;  /* 0x0000001604a0723c */ /* 0x040fe200000418a0 */
[----:B------:R-:W-:Y:S07]  /*3ec0*/  LDSM.16.MT88.4 R20, [R0+0x7100] ;  /* 0x007100000014783b */ /* 0x000fee0000004200 */
[C---:B------:R-:W-:Y:S01]  /*3ed0*/  HMMA.16816.F32.BF16 R140, R4.reuse, R8, R80 ;  /* 0x00000008048c723c */ /* 0x040fe20000041850 */
[----:B------:R-:W3:Y:S06]  /*3ee0*/  LDSM.16.MT88.4 R8, [R135+0x7100] ;  /* 0x007100008708783b */ /* 0x000eec0000004200 */
[----:B------:R-:W-:Y:S01]  /*3ef0*/  IMAD.MOV.U32 R83, RZ, RZ, R172 ;  /* 0x000000ffff537224 */ /* 0x000fe200078e00ac */
[----:B--2---:R-:W-:Y:S01]  /*3f00*/  HMMA.16816.F32.BF16 R168, R4, R28, R52 ;  /* 0x0000001c04a8723c */ /* 0x004fe20000041834 */
[----:B------:R-:W-:Y:S01]  /*3f10*/  IMAD.MOV.U32 R82, RZ, RZ, R173 ;  /* 0x000000ffff527224 */ /* 0x000fe200078e00ad */
[----:B------:R-:W-:Y:S01]  /*3f20*/  MOV R81, R174 ;  /* 0x000000ae00517202 */ /* 0x000fe20000000f00 */
[----:B------:R-:W-:-:S04]  /*3f30*/  IMAD.MOV.U32 R80, RZ, RZ, R175 ;  /* 0x000000ffff507224 */ /* 0x000fc800078e00af */
[----:B------:R-:W-:Y:S01]  /*3f40*/  IMAD.MOV.U32 R54, RZ, RZ, R236 ;  /* 0x000000ffff367224 */ /* 0x000fe200078e00ec */
[----:B------:R-:W-:Y:S01]  /*3f50*/  MOV R53, R238 ;  /* 0x000000ee00357202 */ /* 0x000fe20000000f00 */
[----:B------:R-:W-:Y:S01]  /*3f60*/  IMAD.MOV.U32 R29, RZ, RZ, R138 ;  /* 0x000000ffff1d7224 */ /* 0x000fe200078e008a */
[----:B------:R-:W-:Y:S01]  /*3f70*/  HMMA.16816.F32.BF16 R128, R4, R26, R164 ;  /* 0x0000001a0480723c */ /* 0x000fe200000418a4 */
[----:B------:R-:W-:Y:S02]  /*3f80*/  IMAD.MOV.U32 R55, RZ, RZ, R231 ;  /* 0x000000ffff377224 */ /* 0x000fe400078e00e7 */
[----:B------:R-:W-:-:S04]  /*3f90*/  IMAD.MOV.U32 R52, RZ, RZ, R139 ;  /* 0x000000ffff347224 */ /* 0x000fc800078e008b */
[----:B------:R-:W-:Y:S01]  /*3fa0*/  IMAD.MOV.U32 R27, RZ, RZ, R178 ;  /* 0x000000ffff1b7224 */ /* 0x000fe200078e00b2 */
[----:B------:R-:W-:Y:S01]  /*3fb0*/  HMMA.16816.F32.BF16 R136, R4, R30, R60 ;  /* 0x0000001e0488723c */ /* 0x000fe2000004183c */
[----:B------:R-:W-:-:S06]  /*3fc0*/  MOV R26, R179 ;  /* 0x000000b3001a7202 */ /* 0x000fcc0000000f00 */
[----:B------:R-:W-:Y:S01]  /*3fd0*/  IMAD.MOV.U32 R60, RZ, RZ, R93 ;  /* 0x000000ffff3c7224 */ /* 0x000fe200078e005d */
[----:B------:R-:W-:Y:S01]  /*3fe0*/  MOV R62, R95 ;  /* 0x0000005f003e7202 */ /* 0x000fe20000000f00 */
[----:B------:R-:W-:Y:S01]  /*3ff0*/  IMAD.MOV.U32 R61, RZ, RZ, R94 ;  /* 0x000000ffff3d7224 */ /* 0x000fe200078e005e */
[----:B-1----:R-:W-:Y:S01]  /*4000*/  HMMA.16816.F32.BF16 R172, R4, R16, R48 ;  /* 0x0000001004ac723c */ /* 0x002fe20000041830 */
[----:B------:R-:W-:-:S07]  /*4010*/  IMAD.MOV.U32 R63, RZ, RZ, R100 ;  /* 0x000000ffff3f7224 */ /* 0x000fce00078e0064 */
[C---:B---3--:R-:W-:Y:S07]  /*4020*/  HMMA.16816.F32.BF16 R104, R4.reuse, R8, R72 ;  /* 0x000000080468723c */ /* 0x048fee0000041848 */
[----:B------:R-:W-:Y:S01]  /*4030*/  FFMA.FTZ R8, R183, c[0x0][0x2d0], -R13 ;  /* 0x0000b400b7087a23 */ /* 0x000fe2000001080d */
[C---:B------:R-:W-:Y:S01]  /*4040*/  HMMA.16816.F32.BF16 R176, R4.reuse, R10, R56 ;  /* 0x0000000a04b0723c */ /* 0x040fe20000041838 */
[----:B------:R-:W-:Y:S01]  /*4050*/  IMAD.MOV.U32 R73, RZ, RZ, R55 ;  /* 0x000000ffff497224 */ /* 0x000fe200078e0037 */
[----:B------:R-:W-:Y:S01]  /*4060*/  MOV R72, R54 ;  /* 0x0000003600487202 */ /* 0x000fe20000000f00 */
[----:B------:R1:W-:Y:S01]  /*4070*/  MUFU.EX2 R236, R8 ;  /* 0x0000000800ec7308 */ /* 0x0003e20000000800 */
        /* <DEDUP_REMOVED lines=9> */
[----:B------:R-:W-:Y:S01]  /*4110*/  LDSM.16.MT88.4 R16, [R2+0x4900] ;  /* 0x004900000210783b */ /* 0x000fe20000004200 */
[----:B------:R-:W-:Y:S01]  /*4120*/  IMAD.MOV.U32 R74, RZ, RZ, R64 ;  /* 0x000000ffff4a7224 */ /* 0x000fe200078e0040 */
[----:B------:R-:W-:Y:S01]  /*4130*/  MOV R11, R61 ;  /* 0x0000003d000b7202 */ /* 0x000fe20000000f00 */
[----:B------:R-:W-:-:S02]  /*4140*/  IMAD.MOV.U32 R64, RZ, RZ, R229 ;  /* 0x000000ffff407224 */ /* 0x000fc400078e00e5 */
[----:B------:R-:W-:Y:S01]  /*4150*/  IMAD.MOV.U32 R56, RZ, RZ, R62 ;  /* 0x000000ffff387224 */ /* 0x000fe200078e003e */
[C---:B------:R-:W-:Y:S01]  /*4160*/  HMMA.16816.F32.BF16 R100, R4.reuse, R20, R40 ;  /* 0x000000140464723c */ /* 0x040fe20000041828 */
[----:B-1----:R-:W-:Y:S01]  /*4170*/  FFMA.FTZ R8, R182, c[0x0][0x2d0], -R13 ;  /* 0x0000b400b6087a23 */ /* 0x002fe2000001080d */
[----:B------:R-:W-:Y:S01]  /*4180*/  MOV R62, R228 ;  /* 0x000000e4003e7202 */ /* 0x000fe20000000f00 */
[----:B------:R-:W-:Y:S01]  /*4190*/  IMAD.MOV.U32 R58, RZ, RZ, R75 ;  /* 0x000000ffff3a7224 */ /* 0x000fe200078e004b */
[----:B------:R-:W-:Y:S01]  /*41a0*/  MOV R182, R9 ;  /* 0x0000000900b67202 */ /* 0x000fe20000000f00 */
[----:B------:R1:W-:Y:S01]  /*41b0*/  MUFU.EX2 R238, R8 ;  /* 0x0000000800ee7308 */ /* 0x0003e20000000800 */
[----:B------:R-:W-:Y:S01]  /*41c0*/  MOV R10, R74 ;  /* 0x0000004a000a7202 */ /* 0x000fe20000000f00 */
[----:B------:R-:W-:Y:S01]  /*41d0*/  IMAD.MOV.U32 R57, RZ, RZ, R63 ;  /* 0x000000ffff397224 */ /* 0x000fe200078e003f */
[----:B------:R-:W-:Y:S01]  /*41e0*/  HMMA.16816.F32.BF16 R92, R4, R22, R36 ;  /* 0x00000016045c723c */ /* 0x000fe20000041824 */
[----:B------:R-:W-:Y:S01]  /*41f0*/  MOV R9, R52 ;  /* 0x0000003400097202 */ /* 0x000fe20000000f00 */
[----:B------:R-:W-:Y:S01]  /*4200*/  IMAD.MOV.U32 R75, RZ, RZ, R64 ;  /* 0x000000ffff4b7224 */ /* 0x000fe200078e0040 */
[----:B------:R-:W-:Y:S01]  /*4210*/  MOV R74, R55 ;  /* 0x00000037004a7202 */ /* 0x000fe20000000f00 */
[----:B------:R-:W-:Y:S01]  /*4220*/  IMAD.MOV.U32 R63, RZ, RZ, R24 ;  /* 0x000000ffff3f7224 */ /* 0x000fe200078e0018 */
[----:B------:R-:W-:Y:S01]  /*4230*/  MOV R64, R27 ;  /* 0x0000001b00407202 */ /* 0x000fe20000000f00 */
[----:B------:R-:W-:Y:S01]  /*4240*/  IMAD.MOV.U32 R61, RZ, RZ, R25 ;  /* 0x000000ffff3d7224 */ /* 0x000fe200078e0019 */
[----:B------:R-:W-:Y:S01]  /*4250*/  LDSM.16.MT88.4 R20, [R233+0x1900] ;  /* 0x00190000e914783b */ /* 0x000fe20000004200 */
[----:B------:R-:W-:-:S02]  /*4260*/  FFMA.FTZ R4, R215, c[0x0][0x2d0], -R12 ;  /* 0x0000b400d7047a23 */ /* 0x000fc4000001080c */
[----:B------:R-:W-:Y:S02]  /*4270*/  IMAD.MOV.U32 R39, RZ, RZ, R73 ;  /* 0x000000ffff277224 */ /* 0x000fe400078e0049 */
[----:B------:R-:W-:Y:S02]  /*4280*/  IMAD.MOV.U32 R73, RZ, RZ, R54 ;  /* 0x000000ffff497224 */ /* 0x000fe400078e0036 */
[----:B-1----:R-:W-:Y:S01]  /*4290*/  FFMA.FTZ R8, R180, c[0x0][0x2d0], -R13 ;  /* 0x0000b400b4087a23 */ /* 0x002fe2000001080d */
[----:B------:R-:W-:Y:S01]  /*42a0*/  MOV R180, R75 ;  /* 0x0000004b00b47202 */ /* 0x000fe20000000f00 */
[----:B------:R-:W-:Y:S02]  /*42b0*/  IMAD.MOV.U32 R36, RZ, RZ, R59 ;  /* 0x000000ffff247224 */ /* 0x000fe400078e003b */
[----:B------:R1:W-:Y:S01]  /*42c0*/  MUFU.EX2 R231, R8 ;  /* 0x0000000800e77308 */ /* 0x0003e20000000800 */
[----:B------:R-:W-:Y:S02]  /*42d0*/  IMAD.MOV.U32 R59, RZ, RZ, R60 ;  /* 0x000000ffff3b7224 */ /* 0x000fe400078e003c */
[----:B------:R-:W-:-:S02]  /*42e0*/  IMAD.MOV.U32 R60, RZ, RZ, R26 ;  /* 0x000000ffff3c7224 */ /* 0x000fc400078e001a */
[----:B------:R-:W-:Y:S01]  /*42f0*/  LDSM.16.MT88.4 R24, [R2+0x7900] ;  /* 0x007900000218783b */ /* 0x000fe20000004200 */
[----:B------:R-:W-:Y:S02]  /*4300*/  IMAD.MOV.U32 R183, RZ, RZ, R66 ;  /* 0x000000ffffb77224 */ /* 0x000fe400078e0042 */
[----:B------:R-:W-:Y:S02]  /*4310*/  IMAD.MOV.U32 R215, RZ, RZ, R57 ;  /* 0x000000ffffd77224 */ /* 0x000fe400078e0039 */
[----:B------:R-:W-:Y:S02]  /*4320*/  IMAD.MOV.U32 R38, RZ, RZ, R60 ;  /* 0x000000ffff267224 */ /* 0x000fe400078e003c */
[----:B-1----:R-:W-:Y:S01]  /*4330*/  FFMA.FTZ R8, R181, c[0x0][0x2d0], -R13 ;  /* 0x0000b400b5087a23 */ /* 0x002fe2000001080d */
[----:B------:R-:W-:Y:S02]  /*4340*/  MOV R181, R29 ;  /* 0x0000001d00b57202 */ /* 0x000fe40000000f00 */
[----:B------:R-:W1:Y:S01]  /*4350*/  LDSM.16.MT88.4 R28, [R2+0x1900] ;  /* 0x00190000021c783b */ /* 0x000e620000004200 */
[----:B------:R2:W3:Y:S02]  /*4360*/  MUFU.EX2 R230, R8 ;  /* 0x0000000800e67308 */ /* 0x0004e40000000800 */
[----:B--2---:R-:W-:Y:S01]  /*4370*/  FFMA.FTZ R8, R212, c[0x0][0x2d0], -R12 ;  /* 0x0000b400d4087a23 */ /* 0x004fe2000001080c */
[----:B---3--:R-:W-:Y:S01]  /*4380*/  F2FP.BF16.PACK_AB R6, R230, R231 ;  /* 0x000000e7e606723e */ /* 0x008fe200000010ff */
[----:B------:R-:W-:-:S04]  /*4390*/  IMAD.MOV.U32 R212, RZ, RZ, R72 ;  /* 0x000000ffffd47224 */ /* 0x000fc800078e0048 */
[----:B------:R2:W-:Y:S01]  /*43a0*/  MUFU.EX2 R229, R8 ;  /* 0x0000000800e57308 */ /* 0x0005e20000000800 */
[----:B------:R-:W-:-:S05]  /*43b0*/  IMAD.MOV.U32 R72, RZ, RZ, R53 ;  /* 0x000000ffff487224 */ /* 0x000fca00078e0035 */
[----:B------:R-:W-:Y:S01]  /*43c0*/  MOV R37, R72 ;  /* 0x0000004800257202 */ /* 0x000fe20000000f00 */
[--C-:B--2---:R-:W-:Y:S02]  /*43d0*/  FFMA.FTZ R8, R213, c[0x0][0x2d0], -R12.reuse ;  /* 0x0000b400d5087a23 */ /* 0x104fe4000001080c */
[----:B------:R2:W-:Y:S08]  /*43e0*/  MUFU.EX2 R213, R4 ;  /* 0x0000000400d57308 */ /* 0x0005f00000000800 */
[----:B------:R-:W3:Y:S01]  /*43f0*/  MUFU.EX2 R228, R8 ;  /* 0x0000000800e47308 */ /* 0x000ee20000000800 */
[----:B--2---:R-:W-:-:S07]  /*4400*/  FFMA.FTZ R4, R214, c[0x0][0x2d0], -R12 ;  /* 0x0000b400d6047a23 */ /* 0x004fce000001080c */
[----:B------:R2:W4:Y:S01]  /*4410*/  MUFU.EX2 R214, R4 ;  /* 0x0000000400d67308 */ /* 0x0005220000000800 */
[----:B---3--:R-:W-:Y:S02]  /*4420*/  F2FP.BF16.PACK_AB R5, R228, R229 ;  /* 0x000000e5e405723e */ /* 0x008fe400000010ff */
[----:B--2---:R-:W-:Y:S02]  /*4430*/  F2FP.BF16.PACK_AB R4, R238, R236 ;  /* 0x000000ecee04723e */ /* 0x004fe400000010ff */
[----:B----4-:R-:W-:-:S07]  /*4440*/  F2FP.BF16.PACK_AB R7, R214, R213 ;  /* 0x000000d5d607723e */ /* 0x010fce00000010ff */
[C---:B-1----:R-:W-:Y:S07]  /*4450*/  HMMA.16816.F32.BF16 R52, R4.reuse, R28, R68 ;  /* 0x0000001c0434723c */ /* 0x042fee0000041844 */
[----:B------:R-:W-:Y:S01]  /*4460*/  IMAD.MOV.U32 R71, RZ, RZ, R9 ;  /* 0x000000ffff477224 */ /* 0x000fe200078e0009 */
[----:B------:R-:W-:Y:S01]  /*4470*/  HMMA.16816.F32.BF16 R40, R4, R30, R76 ;  /* 0x0000001e0428723c */ /* 0x000fe2000004184c */
[----:B------:R-:W1:Y:S01]  /*4480*/  LDSM.16.MT88.4 R28, [R135+0x1900] ;  /* 0x00190000871c783b */ /* 0x000e620000004200 */
[----:B------:R-:W-:-:S05]  /*4490*/  MOV R70, R56 ;  /* 0x0000003800467202 */ /* 0x000fca0000000f00 */
[----:B------:R-:W-:Y:S01]  /*44a0*/  IMAD.MOV.U32 R79, RZ, RZ, R10 ;  /* 0x000000ffff4f7224 */ /* 0x000fe200078e000a */
[C---:B------:R-:W-:Y:S01]  /*44b0*/  HMMA.16816.F32.BF16 R84, R4.reuse, R16, R84 ;  /* 0x000000100454723c */ /* 0x040fe20000041854 */
[----:B------:R-:W-:Y:S02]  /*44c0*/  IMAD.MOV.U32 R78, RZ, RZ, R11 ;  /* 0x000000ffff4e7224 */ /* 0x000fe400078e000b */
[----:B------:R-:W2:Y:S01]  /*44d0*/  LDSM.16.MT88.4 R8, [R135+0x4900] ;  /* 0x004900008708783b */ /* 0x000ea20000004200 */
[----:B------:R-:W-:Y:S02]  /*44e0*/  IMAD.MOV.U32 R76, RZ, RZ, R73 ;  /* 0x000000ffff4c7224 */ /* 0x000fe400078e0049 */
[----:B------:R-:W-:Y:S02]  /*44f0*/  IMAD.MOV.U32 R77, RZ, RZ, R74 ;  /* 0x000000ffff4d7224 */ /* 0x000fe400078e004a */
[C---:B------:R-:W-:Y:S01]  /*4500*/  HMMA.16816.F32.BF16 R44, R4.reuse, R18, R88 ;  /* 0x00000012042c723c */ /* 0x040fe20000041858 */
[----:B------:R-:W-:Y:S06]  /*4510*/  LDSM.16.MT88.4 R16, [R0+0x1900] ;  /* 0x001900000010783b */ /* 0x000fec0000004200 */
[----:B------:R-:W-:Y:S01]  /*4520*/  IMAD.MOV.U32 R91, RZ, RZ, R64 ;  /* 0x000000ffff5b7224 */ /* 0x000fe200078e0040 */
[----:B------:R-:W-:Y:S01]  /*4530*/  HMMA.16816.F32.BF16 R48, R4, R24, R96 ;  /* 0x000000180430723c */ /* 0x000fe20000041860 */
[----:B------:R-:W-:Y:S01]  /*4540*/  IMAD.MOV.U32 R88, RZ, RZ, R61 ;  /* 0x000000ffff587224 */ /* 0x000fe200078e003d */
[----:B------:R-:W-:Y:S01]  /*4550*/  MOV R89, R62 ;  /* 0x0000003e00597202 */ /* 0x000fe20000000f00 */
[----:B------:R-:W-:-:S04]  /*4560*/  IMAD.MOV.U32 R90, RZ, RZ, R63 ;  /* 0x000000ffff5a7224 */ /* 0x000fc800078e003f */
[----:B------:R-:W-:Y:S01]  /*4570*/  IMAD.MOV.U32 R98, RZ, RZ, R182 ;  /* 0x000000ffff627224 */ /* 0x000fe200078e00b6 */
[----:B------:R-:W-:Y:S01]  /*4580*/  MOV R96, R81 ;  /* 0x0000005100607202 */ /* 0x000fe20000000f00 */
[----:B------:R-:W-:Y:S01]  /*4590*/  IMAD.MOV.U32 R97, RZ, RZ, R80 ;  /* 0x000000ffff617224 */ /* 0x000fe200078e0050 */
[----:B------:R-:W-:Y:S01]  /*45a0*/  HMMA.16816.F32.BF16 R60, R4, R26, R108 ;  /* 0x0000001a043c723c */ /* 0x000fe2000004186c */
[----:B------:R-:W3:Y:S01]  /*45b0*/  LDSM.16.MT88.4 R24, [R233+0x4900] ;  /* 0x00490000e918783b */ /* 0x000ee20000004200 */
[----:B------:R-:W-:-:S06]  /*45c0*/  MOV R99, R212 ;  /* 0x000000d400637202 */ /* 0x000fcc0000000f00 */
[C---:B-1----:R-:W-:Y:S07]  /*45d0*/  HMMA.16816.F32.BF16 R72, R4.reuse, R28, R112 ;  /* 0x0000001c0448723c */ /* 0x042fee0000041870 */
[----:B------:R-:W-:Y:S01]  /*45e0*/  MOV R29, R65 ;  /* 0x00000041001d7202 */ /* 0x000fe20000000f00 */
[----:B------:R-:W-:Y:S01]  /*45f0*/  IMAD.MOV.U32 R28, RZ, RZ, R67 ;  /* 0x000000ffff1c7224 */ /* 0x000fe200078e0043 */
[C---:B--2---:R-:W-:Y:S07]  /*4600*/  HMMA.16816.F32.BF16 R112, R4.reuse, R8, R144 ;  /* 0x000000080470723c */ /* 0x044fee0000041890 */
[----:B------:R-:W-:Y:S01]  /*4610*/  FFMA.FTZ R8, R243, c[0x0][0x2d0], -R13 ;  /* 0x0000b400f3087a23 */ /* 0x000fe2000001080d */
[----:B------:R-:W-:Y:S03]  /*4620*/  HMMA.16816.F32.BF16 R64, R4, R30, R120 ;  /* 0x0000001e0440723c */ /* 0x000fe60000041878 */
[----:B------:R1:W-:Y:S04]  /*4630*/  MUFU.EX2 R182, R8 ;  /* 0x0000000800b67308 */ /* 0x0003e80000000800 */
[----:B------:R-:W-:Y:S01]  /*4640*/  MOV R31, R58 ;  /* 0x0000003a001f7202 */ /* 0x000fe20000000f00 */
[----:B------:R-:W-:-:S02]  /*4650*/  IMAD.MOV.U32 R30, RZ, RZ, R59 ;  /* 0x000000ffff1e7224 */ /* 0x000fc400078e003b */
[C---:B------:R-:W-:Y:S07]  /*4660*/  HMMA.16816.F32.BF16 R56, R4.reuse, R20, R124 ;  /* 0x000000140438723c */ /* 0x040fee000004187c */
[----:B------:R-:W-:Y:S01]  /*4670*/  IMAD.MOV.U32 R127, RZ, RZ, R82 ;  /* 0x000000ffff7f7224 */ /* 0x000fe200078e0052 */
[----:B------:R-:W-:Y:S01]  /*4680*/  MOV R20, R71 ;  /* 0x0000004700147202 */ /* 0x000fe20000000f00 */
[----:B-1----:R-:W-:Y:S01]  /*4690*/  FFMA.FTZ R8, R242, c[0x0][0x2d0], -R13 ;  /* 0x0000b400f2087a23 */ /* 0x002fe2000001080d */
[----:B------:R-:W-:Y:S01]  /*46a0*/  MOV R125, R77 ;  /* 0x0000004d007d7202 */ /* 0x000fe20000000f00 */
[----:B------:R-:W-:Y:S01]  /*46b0*/  IMAD.MOV.U32 R126, RZ, RZ, R83 ;  /* 0x000000ffff7e7224 */ /* 0x000fe200078e0053 */
[----:B---3--:R-:W-:Y:S01]  /*46c0*/  HMMA.16816.F32.BF16 R120, R4, R24, R140 ;  /* 0x000000180478723c */ /* 0x008fe2000004188c */
[----:B------:R-:W-:-:S02]  /*46d0*/  IMAD.MOV.U32 R21, RZ, RZ, R70 ;  /* 0x000000ffff157224 */ /* 0x000fc400078e0046 */
[----:B------:R-:W-:-:S05]  /*46e0*/  IMAD.MOV.U32 R124, RZ, RZ, R76 ;  /* 0x000000ffff7c7224 */ /* 0x000fca00078e004c */
[C---:B------:R-:W-:Y:S07]  /*46f0*/  HMMA.16816.F32.BF16 R80, R4.reuse, R16, R148 ;  /* 0x000000100450723c */ /* 0x040fee0000041894 */
[----:B------:R-:W-:Y:S01]  /*4700*/  MOV R150, R183 ;  /* 0x000000b700967202 */ /* 0x000fe20000000f00 */
[----:B------:R-:W-:Y:S01]  /*4710*/  HMMA.16816.F32.BF16 R68, R4, R22, R128 ;  /* 0x000000160444723c */ /* 0x000fe20000041880 */
[----:B------:R1:W-:Y:S01]  /*4720*/  MUFU.EX2 R183, R8 ;  /* 0x0000000800b77308 */ /* 0x0003e20000000800 */
[----:B------:R-:W-:-:S05]  /*4730*/  IMAD.MOV.U32 R151, RZ, RZ, R244 ;  /* 0x000000ffff977224 */ /* 0x000fca00078e00f4 */
[----:B------:R-:W-:Y:S01]  /*4740*/  IMAD.MOV.U32 R22, RZ, RZ, R78 ;  /* 0x000000ffff167224 */ /* 0x000fe200078e004e */
[----:B------:R-:W-:Y:S01]  /*4750*/  MOV R129, R90 ;  /* 0x0000005a00817202 */ /* 0x000fe20000000f00 */
[----:B------:R-:W-:Y:S01]  /*4760*/  IMAD.MOV.U32 R23, RZ, RZ, R79 ;  /* 0x000000ffff177224 */ /* 0x000fe200078e004f */
[----:B------:R-:W-:Y:S01]  /*4770*/  MOV R149, R151 ;  /* 0x0000009700957202 */ /* 0x000fe20000000f00 */
[----:B------:R-:W-:Y:S01]  /*4780*/  HMMA.16816.F32.BF16 R76, R4, R18, R160 ;  /* 0x00000012044c723c */ /* 0x000fe200000418a0 */
[----:B------:R-:W2:Y:S01]  /*4790*/  LDSM.16.MT88.4 R16, [R0+0x4900] ;  /* 0x004900000010783b */ /* 0x000ea20000004200 */
[----:B------:R-:W-:Y:S01]  /*47a0*/  IMAD.MOV.U32 R128, RZ, RZ, R91 ;  /* 0x000000ffff807224 */ /* 0x000fe200078e005b */
[----:B------:R-:W-:Y:S01]  /*47b0*/  MOV R151, R23 ;  /* 0x0000001700977202 */ /* 0x000fe20000000f00 */
[----:B------:R-:W-:Y:S01]  /*47c0*/  IMAD.MOV.U32 R130, RZ, RZ, R89 ;  /* 0x000000ffff827224 */ /* 0x000fe200078e0059 */
[----:B------:R-:W-:Y:S01]  /*47d0*/  MOV R23, R129 ;  /* 0x0000008100177202 */ /* 0x000fe20000000f00 */
[----:B-1----:R-:W-:-:S02]  /*47e0*/  FFMA.FTZ R8, R241, c[0x0][0x2d0], -R13 ;  /* 0x0000b400f1087a23 */ /* 0x002fc4000001080d */
[----:B------:R-:W-:Y:S01]  /*47f0*/  IMAD.MOV.U32 R131, RZ, RZ, R88 ;  /* 0x000000ffff837224 */ /* 0x000fe200078e0058 */
[C---:B------:R-:W-:Y:S01]  /*4800*/  HMMA.16816.F32.BF16 R108, R4.reuse, R26, R32 ;  /* 0x0000001a046c723c */ /* 0x040fe20000041820 */
[----:B------:R1:W-:Y:S01]  /*4810*/  MUFU.EX2 R212, R8 ;  /* 0x0000000800d47308 */ /* 0x0003e20000000800 */
[----:B------:R-:W-:Y:S01]  /*4820*/  IMAD.MOV.U32 R163, RZ, RZ, R23 ;  /* 0x000000ffffa37224 */ /* 0x000fe200078e0017 */
[----:B------:R-:W3:Y:S01]  /*4830*/  LDSM.16.MT88.4 R24, [R233+0x7900] ;  /* 0x00790000e918783b */ /* 0x000ee20000004200 */
[----:B------:R-:W-:Y:S02]  /*4840*/  MOV R129, R131 ;  /* 0x0000008300817202 */ /* 0x000fe40000000f00 */
[----:B------:R-:W-:Y:S01]  /*4850*/  MOV R131, R21 ;  /* 0x0000001500837202 */ /* 0x000fe20000000f00 */
[----:B------:R-:W-:Y:S01]  /*4860*/  IMAD.MOV.U32 R161, RZ, RZ, R151 ;  /* 0x000000ffffa17224 */ /* 0x000fe200078e0097 */
[----:B------:R-:W-:Y:S01]  /*4870*/  MOV R21, R31 ;  /* 0x0000001f00157202 */ /* 0x000fe20000000f00 */
[----:B------:R-:W-:Y:S01]  /*4880*/  HMMA.16816.F32.BF16 R88, R4, R10, R116 ;  /* 0x0000000a0458723c */ /* 0x000fe20000041874 */
[----:B------:R-:W-:Y:S01]  /*4890*/  MOV R31, R29 ;  /* 0x0000001d001f7202 */ /* 0x000fe20000000f00 */
[----:B------:R-:W4:Y:S01]  /*48a0*/  LDSM.16.MT88.4 R32, [R135+0x7900] ;  /* 0x007900008720783b */ /* 0x000f220000004200 */
[----:B-1----:R-:W-:Y:S01]  /*48b0*/  FFMA.FTZ R8, R240, c[0x0][0x2d0], -R13 ;  /* 0x0000b400f0087a23 */ /* 0x002fe2000001080d */
[----:B------:R-:W-:-:S03]  /*48c0*/  MOV R29, R181 ;  /* 0x000000b5001d7202 */ /* 0x000fc60000000f00 */
[----:B------:R1:W1:Y:S02]  /*48d0*/  MUFU.EX2 R244, R8 ;  /* 0x0000000800f47308 */ /* 0x0002640000000800 */
[----:B-1----:R-:W-:Y:S02]  /*48e0*/  FFMA.FTZ R8, R150, c[0x0][0x2d0], -R12 ;  /* 0x0000b40096087a23 */ /* 0x002fe4000001080c */
        /* <DEDUP_REMOVED lines=8> */
[----:B------:R1:W5:Y:S01]  /*4970*/  LDL.LU R239, [R1+0x24] ;  /* 0x0000240001ef7983 */ /* 0x0003620000300800 */
        /* <DEDUP_REMOVED lines=11> */
[----:B------:R-:W-:Y:S01]  /*4a30*/  IMAD.MOV.U32 R116, RZ, RZ, R23 ;  /* 0x000000ffff747224 */ /* 0x000fe200078e0017 */
[----:B------:R-:W-:Y:S01]  /*4a40*/  MOV R117, R22 ;  /* 0x0000001600757202 */ /* 0x000fe20000000f00 */
        /* <DEDUP_REMOVED lines=8> */
[C---:B---3--:R-:W-:Y:S01]  /*4ad0*/  HMMA.16816.F32.BF16 R144, R4.reuse, R24, R172 ;  /* 0x000000180490723c */ /* 0x048fe200000418ac */
[----:B------:R-:W-:Y:S01]  /*4ae0*/  F2FP.BF16.PACK_AB R10, R244, R212 ;  /* 0x000000d4f40a723e */ /* 0x000fe200000010ff */
[----:B------:R-:W-:Y:S01]  /*4af0*/  IMAD.MOV.U32 R240, RZ, RZ, R31 ;  /* 0x000000fffff07224 */ /* 0x000fe200078e001f */
[----:B------:R-:W-:Y:S01]  /*4b00*/  MOV R36, R237 ;  /* 0x000000ed00247202 */ /* 0x000fe20000000f00 */
[----:B-1----:R-:W-:Y:S01]  /*4b10*/  FFMA.FTZ R8, R149, c[0x0][0x2d0], -R12 ;  /* 0x0000b40095087a23 */ /* 0x002fe2000001080c */
[----:B------:R-:W-:Y:S01]  /*4b20*/  MOV R243, R128 ;  /* 0x0000008000f37202 */ /* 0x000fe20000000f00 */
[----:B------:R-:W-:Y:S01]  /*4b30*/  IMAD.MOV.U32 R128, RZ, RZ, R129 ;  /* 0x000000ffff807224 */ /* 0x000fe200078e0081 */
[----:B------:R-:W-:Y:S01]  /*4b40*/  MOV R175, R124 ;  /* 0x0000007c00af7202 */ /* 0x000fe20000000f00 */
[C---:B------:R-:W-:Y:S01]  /*4b50*/  HMMA.16816.F32.BF16 R148, R4.reuse, R18, R136 ;  /* 0x000000120494723c */ /* 0x040fe20000041888 */
[----:B------:R-:W-:Y:S01]  /*4b60*/  LDSM.16.MT88.4 R16, [R2+0x5100] ;  /* 0x005100000210783b */ /* 0x000fe20000004200 */
[----:B------:R1:W2:Y:S01]  /*4b70*/  MUFU.EX2 R180, R8 ;  /* 0x0000000800b47308 */ /* 0x0002a20000000800 */
[----:B------:R-:W-:Y:S01]  /*4b80*/  IMAD.MOV.U32 R174, RZ, RZ, R125 ;  /* 0x000000ffffae7224 */ /* 0x000fe200078e007d */
[----:B------:R-:W-:Y:S01]  /*4b90*/  MOV R173, R126 ;  /* 0x0000007e00ad7202 */ /* 0x000fe20000000f00 */
[----:B------:R-:W-:Y:S01]  /*4ba0*/  IMAD.MOV.U32 R172, RZ, RZ, R127 ;  /* 0x000000ffffac7224 */ /* 0x000fe200078e007f */
[----:B------:R-:W-:Y:S01]  /*4bb0*/  MOV R129, R36 ;  /* 0x0000002400817202 */ /* 0x000fe20000000f00 */
[----:B------:R-:W-:Y:S01]  /*4bc0*/  IMAD.MOV.U32 R138, RZ, RZ, R21 ;  /* 0x000000ffff8a7224 */ /* 0x000fe200078e0015 */
[----:B------:R-:W-:Y:S01]  /*4bd0*/  MOV R137, R20 ;  /* 0x0000001400897202 */ /* 0x000fe20000000f00 */
[C---:B----4-:R-:W-:Y:S01]  /*4be0*/  HMMA.16816.F32.BF16 R140, R4.reuse, R32, R104 ;  /* 0x00000020048c723c */ /* 0x050fe20000041868 */
[----:B------:R-:W3:Y:S01]  /*4bf0*/  LDSM.16.MT88.4 R20, [R0+0x7900] ;  /* 0x007900000014783b */ /* 0x000ee20000004200 */
[----:B------:R-:W-:Y:S01]  /*4c00*/  IMAD.MOV.U32 R136, RZ, RZ, R131 ;  /* 0x000000ffff887224 */ /* 0x000fe200078e0083 */
[----:B------:R-:W-:Y:S01]  /*4c10*/  MOV R139, R30 ;  /* 0x0000001e008b7202 */ /* 0x000fe20000000f00 */
[----:B------:R-:W-:Y:S01]  /*4c20*/  IMAD.MOV.U32 R131, RZ, RZ, R37 ;  /* 0x000000ffff837224 */ /* 0x000fe200078e0025 */
[----:B------:R-:W-:Y:S01]  /*4c30*/  MOV R242, R28 ;  /* 0x0000001c00f27202 */ /* 0x000fe20000000f00 */
[----:B------:R-:W-:Y:S01]  /*4c40*/  IMAD.MOV.U32 R24, RZ, RZ, R240 ;  /* 0x000000ffff187224 */ /* 0x000fe200078e00f0 */
[----:B------:R-:W-:Y:S01]  /*4c50*/  MOV R32, R137 ;  /* 0x0000008900207202 */ /* 0x000fe20000000f00 */
[C---:B------:R-:W-:Y:S01]  /*4c60*/  HMMA.16816.F32.BF16 R176, R4.reuse, R34, R176 ;  /* 0x0000002204b0723c */ /* 0x040fe200000418b0 */
[----:B-1----:R-:W-:Y:S01]  /*4c70*/  FFMA.FTZ R8, R160, c[0x0][0x2d0], -R12 ;  /* 0x0000b400a0087a23 */ /* 0x002fe2000001080c */
[----:B--2---:R-:W-:Y:S01]  /*4c80*/  F2FP.BF16.PACK_AB R9, R180, R181 ;  /* 0x000000b5b409723e */ /* 0x004fe200000010ff */
[----:B------:R-:W-:Y:S01]  /*4c90*/  IMAD.MOV.U32 R33, RZ, RZ, R136 ;  /* 0x000000ffff217224 */ /* 0x000fe200078e0088 */
[----:B------:R-:W-:Y:S01]  /*4ca0*/  MOV R160, R130 ;  /* 0x0000008200a07202 */ /* 0x000fe20000000f00 */
[----:B------:R1:W-:Y:S01]  /*4cb0*/  MUFU.EX2 R163, R8 ;  /* 0x0000000800a37308 */ /* 0x0003e20000000800 */
[----:B------:R-:W-:Y:S01]  /*4cc0*/  MOV R130, R38 ;  /* 0x0000002600827202 */ /* 0x000fe20000000f00 */
[----:B------:R-:W-:Y:S01]  /*4cd0*/  IMAD.MOV.U32 R35, RZ, RZ, R138 ;  /* 0x000000ffff237224 */ /* 0x000fe200078e008a */
[----:B------:R-:W-:Y:S01]  /*4ce0*/  HMMA.16816.F32.BF16 R164, R4, R26, R164 ;  /* 0x0000001a04a4723c */ /* 0x000fe200000418a4 */
[----:B------:R-:W-:Y:S01]  /*4cf0*/  MOV R34, R139 ;  /* 0x0000008b00227202 */ /* 0x000fe20000000f00 */
[----:B------:R-:W-:Y:S01]  /*4d00*/  LDSM.16.MT88.4 R28, [R2+0x2100] ;  /* 0x00210000021c783b */ /* 0x000fe20000004200 */
[----:B------:R-:W-:Y:S01]  /*4d10*/  MOV R240, R118 ;  /* 0x0000007600f07202 */ /* 0x000fe20000000f00 */
[----:B------:R-:W-:Y:S01]  /*4d20*/  UISETP.GE.AND UP0, UPT, UR4, 0xc1, UPT ;  /* 0x000000c10400788c */ /* 0x000fe2000bf06270 */
[----:B------:R-:W-:-:S02]  /*4d30*/  IMAD.MOV.U32 R237, RZ, RZ, 0x20 ;  /* 0x00000020ffed7424 */ /* 0x000fc400078e00ff */
[----:B------:R-:W-:Y:S01]  /*4d40*/  IMAD.MOV.U32 R26, RZ, RZ, R242 ;  /* 0x000000ffff1a7224 */ /* 0x000fe200078e00f2 */
[----:B------:R-:W-:Y:S01]  /*4d50*/  MOV R27, R241 ;  /* 0x000000f1001b7202 */ /* 0x000fe20000000f00 */
[----:B------:R-:W-:Y:S01]  /*4d60*/  IMAD.MOV.U32 R241, RZ, RZ, R117 ;  /* 0x000000fffff17224 */ /* 0x000fe200078e0075 */
[----:B------:R-:W-:Y:S02]  /*4d70*/  MOV R242, R116 ;  /* 0x0000007400f27202 */ /* 0x000fe40000000f00 */
[----:B------:R-:W-:Y:S01]  /*4d80*/  PLOP3.LUT P1, PT, PT, PT, UP0, 0x80, 0x0 ;  /* 0x000000000000781c */ /* 0x000fe20003f2f008 */
[----:B-1----:R-:W-:Y:S02]  /*4d90*/  FFMA.FTZ R8, R245, c[0x0][0x2d0], -R12 ;  /* 0x0000b400f5087a23 */ /* 0x002fe4000001080c */
[----:B------:R-:W-:Y:S02]  /*4da0*/  IMAD.MOV.U32 R245, RZ, RZ, R39 ;  /* 0x000000fffff57224 */ /* 0x000fe400078e0027 */
[----:B------:R1:W2:Y:S01]  /*4db0*/  MUFU.EX2 R162, R8 ;  /* 0x0000000800a27308 */ /* 0x0002a20000000800 */
[----:B------:R-:W4:Y:S02]  /*4dc0*/  LDSM.16.MT88.4 R36, [R2+0x8100] ;  /* 0x008100000224783b */ /* 0x000f240000004200 */
[----:B------:R-:W-:Y:S01]  /*4dd0*/  MOV R25, R245 ;  /* 0x000000f500197202 */ /* 0x000fe20000000f00 */
[----:B------:R-:W-:Y:S01]  /*4de0*/  IMAD.MOV.U32 R245, RZ, RZ, R119 ;  /* 0x000000fffff57224 */ /* 0x000fe200078e0077 */
[C---:B---3--:R-:W-:Y:S07]  /*4df0*/  HMMA.16816.F32.BF16 R124, R4.reuse, R20, R100 ;  /* 0x00000014047c723c */ /* 0x048fee0000041864 */
[----:B------:R-:W-:Y:S01]  /*4e00*/  MOV R100, R96 ;  /* 0x0000006000647202 */ /* 0x000fe20000000f00 */
[----:B------:R-:W-:Y:S01]  /*4e10*/  HMMA.16816.F32.BF16 R104, R4, R22, R92 ;  /* 0x000000160468723c */ /* 0x000fe2000004185c */
[----:B------:R-:W3:Y:S01]  /*4e20*/  LDSM.16.MT88.4 R4, [R135+0x2100] ;  /* 0x002100008704783b */ /* 0x000ee20000004200 */
[----:B-1----:R-:W-:Y:S01]  /*4e30*/  F2FP.BF16.PACK_AB R8, R183, R182 ;  /* 0x000000b6b708723e */ /* 0x002fe200000010ff */
[----:B------:R-:W-:Y:S01]  /*4e40*/  IMAD.MOV.U32 R101, RZ, RZ, R97 ;  /* 0x000000ffff657224 */ /* 0x000fe200078e0061 */
[----:B--2---:R-:W-:Y:S01]  /*4e50*/  F2FP.BF16.PACK_AB R11, R162, R163 ;  /* 0x000000a3a20b723e */ /* 0x004fe200000010ff */
[----:B------:R-:W-:Y:S01]  /*4e60*/  IMAD.MOV.U32 R103, RZ, RZ, R99 ;  /* 0x000000ffff677224 */ /* 0x000fe200078e0063 */
[----:B------:R-:W-:Y:S01]  /*4e70*/  MOV R102, R98 ;  /* 0x0000006200667202 */ /* 0x000fe20000000f00 */
[----:B------:R-:W-:Y:S04]  /*4e80*/  LDSM.16.MT88.4 R20, [R0+0x2100] ;  /* 0x002100000014783b */ /* 0x000fe80000004200 */
[C---:B------:R-:W-:Y:S08]  /*4e90*/  HMMA.16816.F32.BF16 R84, R8.reuse, R16, R84 ;  /* 0x000000100854723c */ /* 0x040ff00000041854 */
[C---:B------:R-:W-:Y:S01]  /*4ea0*/  HMMA.16816.F32.BF16 R96, R8.reuse, R18, R44 ;  /* 0x000000120860723c */ /* 0x040fe2000004182c */
[----:B------:R-:W1:Y:S07]  /*4eb0*/  LDSM.16.MT88.4 R16, [R233+0x2100] ;  /* 0x00210000e910783b */ /* 0x000e6e0000004200 */
[C---:B----4-:R-:W-:Y:S07]  /*4ec0*/  HMMA.16816.F32.BF16 R44, R8.reuse, R38, R60 ;  /* 0x00000026082c723c */ /* 0x050fee000004183c */
[----:B------:R-:W-:Y:S01]  /*4ed0*/  IMAD.MOV.U32 R38, RZ, RZ, R25 ;  /* 0x000000ffff267224 */ /* 0x000fe200078e0019 */
[C---:B------:R-:W-:Y:S07]  /*4ee0*/  HMMA.16816.F32.BF16 R116, R8.reuse, R36, R48 ;  /* 0x000000240874723c */ /* 0x040fee0000041830 */
[----:B------:R-:W-:Y:S01]  /*4ef0*/  MOV R37, R134 ;  /* 0x0000008600257202 */ /* 0x000fe20000000f00 */
[C---:B---3--:R-:W-:Y:S07]  /*4f00*/  HMMA.16816.F32.BF16 R136, R8.reuse, R4, R72 ;  /* 0x000000040888723c */ /* 0x048fee0000041848 */
        /* <DEDUP_REMOVED lines=10> */
[C---:B-1----:R-:W-:Y:S01]  /*4fb0*/  HMMA.16816.F32.BF16 R60, R8.reuse, R16, R56 ;  /* 0x00000010083c723c */ /* 0x042fe20000041838 */
[----:B------:R-:W-:Y:S01]  /*4fc0*/  MOV R95, R102 ;  /* 0x00000066005f7202 */ /* 0x000fe20000000f00 */
[----:B------:R-:W-:Y:S01]  /*4fd0*/  IMAD.MOV.U32 R102, RZ, RZ, R27 ;  /* 0x000000ffff667224 */ /* 0x000fe200078e001b */
[----:B------:R-:W-:Y:S01]  /*4fe0*/  MOV R101, R26 ;  /* 0x0000001a00657202 */ /* 0x000fe20000000f00 */
[----:B------:R-:W-:Y:S02]  /*4ff0*/  LDSM.16.MT88.4 R56, [R2+0x2900] ;  /* 0x002900000238783b */ /* 0x000fe40000004200 */
[----:B------:R-:W-:Y:S01]  /*5000*/  IMAD.MOV.U32 R39, RZ, RZ, R95 ;  /* 0x000000ffff277224 */ /* 0x000fe200078e005f */
[----:B------:R-:W-:Y:S01]  /*5010*/  MOV R93, R102 ;  /* 0x00000066005d7202 */ /* 0x000fe20000000f00 */
[----:B------:R-:W-:Y:S01]  /*5020*/  HMMA.16816.F32.BF16 R68, R8, R18, R68 ;  /* 0x000000120844723c */ /* 0x000fe20000041844 */
[----:B------:R-:W1:Y:S01]  /*5030*/  LDSM.16.MT88.4 R16, [R233+0x5100] ;  /* 0x00510000e910783b */ /* 0x000e620000004200 */
[----:B------:R-:W-:-:S02]  /*5040*/  IMAD.MOV.U32 R92, RZ, RZ, R101 ;  /* 0x000000ffff5c7224 */ /* 0x000fc400078e0065 */
[----:B--2---:R-:W-:-:S04]  /*5050*/  FFMA.FTZ R4, R100, c[0x0][0x2d0], -R13 ;  /* 0x0000b40064047a23 */ /* 0x004fc8000001080d */
[C---:B------:R-:W-:Y:S01]  /*5060*/  HMMA.16816.F32.BF16 R52, R8.reuse, R28, R52 ;  /* 0x0000001c0834723c */ /* 0x040fe20000041834 */
[----:B------:R-:W-:Y:S01]  /*5070*/  IMAD.MOV.U32 R100, RZ, RZ, R103 ;  /* 0x000000ffff647224 */ /* 0x000fe200078e0067 */
[----:B------:R-:W-:Y:S01]  /*5080*/  MOV R103, R34 ;  /* 0x0000002200677202 */ /* 0x000fe20000000f00 */
[----:B------:R-:W-:Y:S01]  /*5090*/  IMAD.MOV.U32 R34, RZ, RZ, R35 ;  /* 0x000000ffff227224 */ /* 0x000fe200078e0023 */
[----:B------:R-:W-:Y:S01]  /*50a0*/  MOV R35, R32 ;  /* 0x0000002000237202 */ /* 0x000fe20000000f00 */
[----:B------:R-:W-:Y:S01]  /*50b0*/  IMAD.MOV.U32 R32, RZ, RZ, R33 ;  /* 0x000000ffff207224 */ /* 0x000fe200078e0021 */
[----:B------:R-:W-:Y:S02]  /*50c0*/  MOV R33, R160 ;  /* 0x000000a000217202 */ /* 0x000fe40000000f00 */
[----:B------:R2:W3:Y:S01]  /*50d0*/  MUFU.EX2 R160, R4 ;  /* 0x0000000400a07308 */ /* 0x0004e20000000800 */
[----:B------:R-:W-:Y:S01]  /*50e0*/  MOV R36, R100 ;  /* 0x0000006400247202 */ /* 0x000fe20000000f00 */
[----:B------:R-:W-:Y:S01]  /*50f0*/  HMMA.16816.F32.BF16 R28, R8, R30, R40 ;  /* 0x0000001e081c723c */ /* 0x000fe20000041828 */
[----:B------:R-:W-:Y:S01]  /*5100*/  MOV R95, R34 ;  /* 0x00000022005f7202 */ /* 0x000fe20000000f00 */
[----:B------:R-:W-:Y:S01]  /*5110*/  IMAD.MOV.U32 R100, RZ, RZ, R35 ;  /* 0x000000ffff647224 */ /* 0x000fe200078e0023 */
[----:B------:R-:W-:Y:S01]  /*5120*/  MOV R101, R32 ;  /* 0x0000002000657202 */ /* 0x000fe20000000f00 */
[----:B------:R-:W-:Y:S01]  /*5130*/  IMAD.MOV.U32 R102, RZ, RZ, R33 ;  /* 0x000000ffff667224 */ /* 0x000fe200078e0021 */
[----:B------:R-:W-:Y:S01]  /*5140*/  MOV R74, R95 ;  /* 0x0000005f004a7202 */ /* 0x000fe20000000f00 */
[----:B------:R-:W-:-:S02]  /*5150*/  IMAD.MOV.U32 R73, RZ, RZ, R100 ;  /* 0x000000ffff497224 */ /* 0x000fc400078e0064 */
[----:B------:R-:W-:Y:S01]  /*5160*/  HMMA.16816.F32.BF16 R40, R8, R20, R80 ;  /* 0x000000140828723c */ /* 0x000fe20000041850 */
[----:B--2---:R-:W-:-:S06]  /*5170*/  FFMA.FTZ R4, R24, c[0x0][0x2d0], -R13 ;  /* 0x0000b40018047a23 */ /* 0x004fcc000001080d */
[----:B------:R-:W-:Y:S01]  /*5180*/  MOV R81, R93 ;  /* 0x0000005d00517202 */ /* 0x000fe20000000f00 */
[----:B------:R-:W2:Y:S01]  /*5190*/  LDSM.16.MT88.4 R24, [R135+0x5100] ;  /* 0x005100008718783b */ /* 0x000ea20000004200 */
[----:B------:R-:W-:Y:S01]  /*51a0*/  IMAD.MOV.U32 R80, RZ, RZ, R92 ;  /* 0x000000ffff507224 */ /* 0x000fe200078e005c */
[----:B------:R4:W-:Y:S01]  /*51b0*/  MUFU.EX2 R134, R4 ;  /* 0x0000000400867308 */ /* 0x0009e20000000800 */
[----:B------:R-:W-:Y:S01]  /*51c0*/  HMMA.16816.F32.BF16 R48, R8, R6, R64 ;  /* 0x000000060830723c */ /* 0x000fe20000041840 */
[----:B------:R-:W-:Y:S01]  /*51d0*/  MOV R82, R101 ;  /* 0x0000006500527202 */ /* 0x000fe20000000f00 */
[----:B------:R-:W-:-:S05]  /*51e0*/  IMAD.MOV.U32 R83, RZ, RZ, R102 ;  /* 0x000000ffff537224 */ /* 0x000fca00078e0066 */
[----:B------:R-:W-:Y:S01]  /*51f0*/  IMAD.MOV.U32 R66, RZ, RZ, R130 ;  /* 0x000000ffff427224 */ /* 0x000fe200078e0082 */
[----:B-1----:R-:W-:Y:S01]  /*5200*/  HMMA.16816.F32.BF16 R108, R8, R18, R108 ;  /* 0x00000012086c723c */ /* 0x002fe2000004186c */
[----:B------:R-:W-:Y:S01]  /*5210*/  MOV R67, R131 ;  /* 0x0000008300437202 */ /* 0x000fe20000000f00 */
[----:B----4-:R-:W-:-:S06]  /*5220*/  FFMA.FTZ R4, R94, c[0x0][0x2d0], -R13 ;  /* 0x0000b4005e047a23 */ /* 0x010fcc000001080d */
[C---:B------:R-:W-:Y:S01]  /*5230*/  HMMA.16816.F32.BF16 R32, R8.reuse, R22, R76 ;  /* 0x000000160820723c */ /* 0x040fe2000004184c */
[----:B------:R-:W-:Y:S01]  /*5240*/  IMAD.MOV.U32 R94, RZ, RZ, R103 ;  /* 0x000000ffff5e7224 */ /* 0x000fe200078e0067 */
[----:B------:R-:W-:Y:S01]  /*5250*/  MOV R103, R128 ;  /* 0x0000008000677202 */ /* 0x000fe20000000f00 */
[----:B------:R-:W-:Y:S01]  /*5260*/  IMAD.MOV.U32 R128, RZ, RZ, R129 ;  /* 0x000000ffff807224 */ /* 0x000fe200078e0081 */
[----:B------:R-:W-:Y:S01]  /*5270*/  MOV R129, R133 ;  /* 0x0000008500817202 */ /* 0x000fe20000000f00 */
[----:B------:R-:W-:Y:S01]  /*5280*/  IMAD.MOV.U32 R75, RZ, RZ, R94 ;  /* 0x000000ffff4b7224 */ /* 0x000fe200078e005e */
[----:B------:R1:W4:Y:S01]  /*5290*/  MUFU.EX2 R133, R4 ;  /* 0x0000000400857308 */ /* 0x0003220000000800 */
[----:B------:R-:W-:Y:S01]  /*52a0*/  LDSM.16.MT88.4 R20, [R0+0x8100] ;  /* 0x008100000014783b */ /* 0x000fe20000004200 */
[----:B------:R-:W-:Y:S01]  /*52b0*/  HMMA.16816.F32.BF16 R92, R8, R16, R120 ;  /* 0x00000010085c723c */ /* 0x000fe20000041878 */
[----:B------:R-:W-:Y:S01]  /*52c0*/  IMAD.MOV.U32 R65, RZ, RZ, R128 ;  /* 0x000000ffff417224 */ /* 0x000fe200078e0080 */
[----:B------:R-:W-:Y:S01]  /*52d0*/  MOV R72, R129 ;  /* 0x0000008100487202 */ /* 0x000fe20000000f00 */
[----:B------:R-:W4:Y:S01]  /*52e0*/  LDSM.16.MT88.4 R16, [R0+0x5100] ;  /* 0x005100000010783b */ /* 0x000f220000004200 */
[----:B------:R-:W-:-:S02]  /*52f0*/  MOV R64, R103 ;  /* 0x0000006700407202 */ /* 0x000fc40000000f00 */
[----:B---3--:R-:W-:Y:S01]  /*5300*/  F2FP.BF16.PACK_AB R128, R160, R161 ;  /* 0x000000a1a080723e */ /* 0x008fe200000010ff */
[----:B------:R-:W-:Y:S01]  /*5310*/  LDSM.16.MT88.4 R120, [R2+0x8900] ;  /* 0x008900000278783b */ /* 0x000fe20000004200 */
[----:B--2---:R-:W-:Y:S01]  /*5320*/  HMMA.16816.F32.BF16 R76, R8, R24, R112 ;  /* 0x00000018084c723c */ /* 0x004fe20000041870 */
[----:B-1----:R-:W-:Y:S01]  /*5330*/  FFMA.FTZ R4, R37, c[0x0][0x2d0], -R12 ;  /* 0x0000b40025047a23 */ /* 0x002fe2000001080c */
[----:B----4-:R-:W-:-:S03]  /*5340*/  F2FP.BF16.PACK_AB R130, R133, R134 ;  /* 0x000000868582723e */ /* 0x010fc600000010ff */
[----:B------:R1:W-:Y:S02]  /*5350*/  MUFU.EX2 R37, R4 ;  /* 0x0000000400257308 */ /* 0x0003e40000000800 */
[----:B------:R-:W-:Y:S01]  /*5360*/  IMAD.MOV.U32 R114, RZ, RZ, R15 ;  /* 0x000000ffff727224 */ /* 0x000fe200078e000f */
[----:B------:R-:W-:Y:S01]  /*5370*/  MOV R115, R14 ;  /* 0x0000000e00737202 */ /* 0x000fe20000000f00 */
[----:B------:R-:W-:Y:S01]  /*5380*/  HMMA.16816.F32.BF16 R24, R8, R26, R88 ;  /* 0x0000001a0818723c */ /* 0x000fe20000041858 */
[----:B------:R-:W-:Y:S01]  /*5390*/  LDSM.16.MT88.4 R88, [R2+0x5900] ;  /* 0x005900000258783b */ /* 0x000fe20000004200 */
[----:B-1----:R-:W-:-:S04]  /*53a0*/  FFMA.FTZ R4, R38, c[0x0][0x2d0], -R12 ;  /* 0x0000b40026047a23 */ /* 0x002fc8000001080c */
[----:B------:R1:W2:Y:S02]  /*53b0*/  MUFU.EX2 R38, R4 ;  /* 0x0000000400267308 */ /* 0x0002a40000000800 */
[C---:B------:R-:W-:Y:S07]  /*53c0*/  HMMA.16816.F32.BF16 R100, R8.reuse, R16, R168 ;  /* 0x000000100864723c */ /* 0x040fee00000418a8 */
[----:B------:R-:W-:Y:S01]  /*53d0*/  MOV R168, R81 ;  /* 0x0000005100a87202 */ /* 0x000fe20000000f00 */
[----:B------:R-:W-:Y:S01]  /*53e0*/  HMMA.16816.F32.BF16 R16, R8, R18, R148 ;  /* 0x000000120810723c */ /* 0x000fe20000041894 */
[----:B------:R-:W-:Y:S01]  /*53f0*/  IMAD.MOV.U32 R169, RZ, RZ, R80 ;  /* 0x000000ffffa97224 */ /* 0x000fe200078e0050 */
[----:B------:R-:W-:Y:S01]  /*5400*/  MOV R170, R115 ;  /* 0x0000007300aa7202 */ /* 0x000fe20000000f00 */
[----:B-1----:R-:W-:Y:S01]  /*5410*/  FFMA.FTZ R4, R39, c[0x0][0x2d0], -R12 ;  /* 0x0000b40027047a23 */ /* 0x002fe2000001080c */
[----:B--2---:R-:W-:Y:S01]  /*5420*/  F2FP.BF16.PACK_AB R129, R38, R37 ;  /* 0x000000252681723e */ /* 0x004fe200000010ff */
[----:B------:R-:W-:-:S02]  /*5430*/  IMAD.MOV.U32 R171, RZ, RZ, R114 ;  /* 0x000000ffffab7224 */ /* 0x000fc400078e0072 */
[----:B------:R1:W-:Y:S01]  /*5440*/  MUFU.EX2 R39, R4 ;  /* 0x0000000400277308 */ /* 0x0003e20000000800 */
[C---:B------:R-:W-:Y:S01]  /*5450*/  HMMA.16816.F32.BF16 R148, R8.reuse, R20, R124 ;  /* 0x000000140894723c */ /* 0x040fe2000004187c */
[----:B------:R-:W-:Y:S06]  /*5460*/  LDSM.16.MT88.4 R112, [R135+0x8900] ;  /* 0x008900008770783b */ /* 0x000fec0000004200 */
[----:B------:R-:W-:Y:S01]  /*5470*/  IMAD.MOV.U32 R126, RZ, RZ, R74 ;  /* 0x000000ffff7e7224 */ /* 0x000fe200078e004a */
[----:B------:R-:W-:Y:S01]  /*5480*/  MOV R127, R75 ;  /* 0x0000004b007f7202 */ /* 0x000fe20000000f00 */
[----:B------:R-:W-:Y:S01]  /*5490*/  HMMA.16816.F32.BF16 R20, R8, R22, R104 ;  /* 0x000000160814723c */ /* 0x000fe20000041868 */
[----:B------:R-:W-:Y:S01]  /*54a0*/  LDSM.16.MT88.4 R104, [R0+0x5900] ;  /* 0x005900000068783b */ /* 0x000fe20000004200 */
[----:B-1----:R-:W-:-:S03]  /*54b0*/  FFMA.FTZ R4, R36, c[0x0][0x2d0], -R12 ;  /* 0x0000b40024047a23 */ /* 0x002fc6000001080c */
[----:B------:R-:W1:Y:S01]  /*54c0*/  LDSM.16.MT88.4 R12, [R135+0x8100] ;  /* 0x00810000870c783b */ /* 0x000e620000004200 */
[----:B------:R2:W3:Y:S03]  /*54d0*/  MUFU.EX2 R36, R4 ;  /* 0x0000000400247308 */ /* 0x0004e60000000800 */
[----:B--2---:R-:W2:Y:S01]  /*54e0*/  LDSM.16.MT88.4 R4, [R233+0x8100] ;  /* 0x00810000e904783b */ /* 0x004ea20000004200 */
[----:B---3--:R-:W-:-:S07]  /*54f0*/  F2FP.BF16.PACK_AB R131, R36, R39 ;  /* 0x000000272483723e */ /* 0x008fce00000010ff */
[C---:B------:R-:W-:Y:S08]  /*5500*/  HMMA.16816.F32.BF16 R52, R128.reuse, R56, R52 ;  /* 0x000000388034723c */ /* 0x040ff00000041834 */
[----:B------:R-:W-:Y:S08]  /*5510*/  HMMA.16816.F32.BF16 R56, R128, R58, R28 ;  /* 0x0000003a8038723c */ /* 0x000ff0000004181c */
[C---:B-1----:R-:W-:Y:S01]  /*5520*/  HMMA.16816.F32.BF16 R28, R8.reuse, R12, R140 ;  /* 0x0000000c081c723c */ /* 0x042fe2000004188c */
[----:B------:R-:W1:Y:S07]  /*5530*/  LDSM.16.MT88.4 R140, [R135+0x2900] ;  /* 0x00290000878c783b */ /* 0x000e6e0000004200 */
[C---:B------:R-:W-:Y:S07]  /*5540*/  HMMA.16816.F32.BF16 R12, R8.reuse, R14, R176 ;  /* 0x0000000e080c723c */ /* 0x040fee00000418b0 */
[----:B------:R-:W-:Y:S01]  /*5550*/  MOV R176, R65 ;  /* 0x0000004100b07202 */ /* 0x000fe20000000f00 */
[----:B--2---:R-:W-:Y:S01]  /*5560*/  HMMA.16816.F32.BF16 R144, R8, R4, R144 ;  /* 0x000000040890723c */ /* 0x004fe20000041890 */
[----:B------:R-:W-:Y:S01]  /*5570*/  IMAD.MOV.U32 R177, RZ, RZ, R64 ;  /* 0x000000ffffb17224 */ /* 0x000fe200078e0040 */
[----:B------:R-:W-:Y:S01]  /*5580*/  MOV R178, R83 ;  /* 0x0000005300b27202 */ /* 0x000fe20000000f00 */
[----:B------:R-:W-:-:S02]  /*5590*/  IMAD.MOV.U32 R179, RZ, RZ, R82 ;  /* 0x000000ffffb37224 */ /* 0x000fc400078e0052 */
[----:B------:R-:W2:Y:S02]  /*55a0*/  LDSM.16.MT88.4 R80, [R135+0x5900] ;  /* 0x005900008750783b */ /* 0x000ea40000004200 */
[----:B------:R-:W-:Y:S01]  /*55b0*/  IMAD.MOV.U32 R4, RZ, RZ, R66 ;  /* 0x000000ffff047224 */ /* 0x000fe200078e0042 */
[----:B------:R-:W-:Y:S01]  /*55c0*/  HMMA.16816.F32.BF16 R164, R8, R6, R164 ;  /* 0x0000000608a4723c */ /* 0x000fe200000418a4 */
[----:B------:R-:W-:Y:S01]  /*55d0*/  MOV R5, R67 ;  /* 0x0000004300057202 */ /* 0x000fe20000000f00 */
[----:B------:R-:W-:Y:S01]  /*55e0*/  LDSM.16.MT88.4 R8, [R0+0x8900] ;  /* 0x008900000008783b */ /* 0x000fe20000004200 */
[----:B------:R-:W-:-:S03]  /*55f0*/  FADD.FTZ R4, R4, R126 ;  /* 0x0000007e04047221 */ /* 0x000fc60000010000 */
[----:B------:R-:W3:Y:S01]  /*5600*/  LDSM.16.MT88.4 R64, [R233+0x2900] ;  /* 0x00290000e940783b */ /* 0x000ee20000004200 */
[----:B------:R-:W-:Y:S01]  /*5610*/  IMAD.MOV.U32 R6, RZ, RZ, R72 ;  /* 0x000000ffff067224 */ /* 0x000fe200078e0048 */
[----:B------:R-:W-:Y:S01]  /*5620*/  MOV R7, R73 ;  /* 0x0000004900077202 */ /* 0x000fe20000000f00 */
[C---:B------:R-:W-:Y:S01]  /*5630*/  HMMA.16816.F32.BF16 R84, R128.reuse, R88, R84 ;  /* 0x000000588054723c */ /* 0x040fe20000041854 */
[----:B------:R4:W-:Y:S01]  /*5640*/  LDSM.16.MT88.4 R72, [R0+0x2900] ;  /* 0x002900000048783b */ /* 0x0009e20000004200 */
[----:B------:R-:W-:Y:S02]  /*5650*/  FADD.FTZ R2, R6, R127 ;  /* 0x0000007f06027221 */ /* 0x000fe40000010000 */
[----:B------:R-:W-:Y:S01]  /*5660*/  FADD.FTZ R4, R7, R4 ;  /* 0x0000000407047221 */ /* 0x000fe20000010000 */
[----:B------:R-:W-:Y:S01]  /*5670*/  LDSM.16.MT88.4 R124, [R233+0x8900] ;  /* 0x00890000e97c783b */ /* 0x000fe20000004200 */
[----:B------:R-:W-:Y:S02]  /*5680*/  FADD.FTZ R2, R5, R2 ;  /* 0x0000000205027221 */ /* 0x000fe40000010000 */
[----:B------:R-:W-:Y:S01]  /*5690*/  FADD.FTZ R4, R176, R4 ;  /* 0x00000004b0047221 */ /* 0x000fe20000010000 */
[----:B------:R-:W-:Y:S01]  /*56a0*/  HMMA.16816.F32.BF16 R88, R128, R90, R96 ;  /* 0x0000005a8058723c */ /* 0x000fe20000041860 */
[----:B------:R-:W-:Y:S01]  /*56b0*/  FADD.FTZ R2, R177, R2 ;  /* 0x00000002b1027221 */ /* 0x000fe20000010000 */
[----:B------:R-:W3:Y:S01]  /*56c0*/  LDSM.16.MT88.4 R96, [R233+0x5900] ;  /* 0x00590000e960783b */ /* 0x000ee20000004200 */
[----:B------:R-:W-:-:S02]  /*56d0*/  FADD.FTZ R4, R178, R4 ;  /* 0x00000004b2047221 */ /* 0x000fc40000010000 */
[----:B------:R-:W-:Y:S02]  /*56e0*/  FADD.FTZ R2, R179, R2 ;  /* 0x00000002b3027221 */ /* 0x000fe40000010000 */
[----:B------:R-:W-:Y:S01]  /*56f0*/  FADD.FTZ R4, R168, R4 ;  /* 0x00000004a8047221 */ /* 0x000fe20000010000 */
[C---:B------:R-:W-:Y:S01]  /*5700*/  HMMA.16816.F32.BF16 R116, R128.reuse, R120, R116 ;  /* 0x000000788074723c */ /* 0x040fe20000041874 */
[----:B------:R-:W-:Y:S02]  /*5710*/  FADD.FTZ R2, R169, R2 ;  /* 0x00000002a9027221 */ /* 0x000fe40000010000 */
[----:B------:R-:W-:Y:S02]  /*5720*/  FADD.FTZ R5, R170, R4 ;  /* 0x00000004aa057221 */ /* 0x000fe40000010000 */
[----:B------:R-:W-:Y:S02]  /*5730*/  FADD.FTZ R4, R171, R2 ;  /* 0x00000002ab047221 */ /* 0x000fe40000010000 */
[----:B------:R-:W-:Y:S01]  /*5740*/  FADD.FTZ R2, R172, R5 ;  /* 0x00000005ac027221 */ /* 0x000fe20000010000 */
[----:B-1----:R-:W-:Y:S01]  /*5750*/  HMMA.16816.F32.BF16 R136, R128, R140, R136 ;  /* 0x0000008c8088723c */ /* 0x002fe20000041888 */
[----:B----4-:R-:W-:-:S02]  /*5760*/  FADD.FTZ R0, R173, R4 ;  /* 0x00000004ad007221 */ /* 0x010fc40000010000 */
[----:B------:R-:W-:Y:S02]  /*5770*/  FADD.FTZ R2, R174, R2 ;  /* 0x00000002ae027221 */ /* 0x000fe40000010000 */
[----:B------:R-:W-:Y:S02]  /*5780*/  FADD.FTZ R0, R175, R0 ;  /* 0x00000000af007221 */ /* 0x000fe40000010000 */
[----:B------:R-:W-:Y:S01]  /*5790*/  FADD.FTZ R2, R245, R2 ;  /* 0x00000002f5027221 */ /* 0x000fe20000010000 */
[----:B--2---:R-:W-:Y:S01]  /*57a0*/  HMMA.16816.F32.BF16 R76, R128, R80, R76 ;  /* 0x00000050804c723c */ /* 0x004fe2000004184c */
[----:B------:R-:W-:Y:S02]  /*57b0*/  FADD.FTZ R0, R240, R0 ;  /* 0x00000000f0007221 */ /* 0x000fe40000010000 */
[----:B------:R-:W-:Y:S02]  /*57c0*/  FADD.FTZ R2, R241, R2 ;  /* 0x00000002f1027221 */ /* 0x000fe40000010000 */
[----:B------:R-:W-:-:S02]  /*57d0*/  FADD.FTZ R0, R242, R0 ;  /* 0x00000000f2007221 */ /* 0x000fc40000010000 */
[----:B------:R-:W-:Y:S01]  /*57e0*/  FADD.FTZ R2, R243, R2 ;  /* 0x00000002f3027221 */ /* 0x000fe20000010000 */
[C---:B---3--:R-:W-:Y:S01]  /*57f0*/  HMMA.16816.F32.BF16 R60, R128.reuse, R64, R60 ;  /* 0x00000040803c723c */ /* 0x048fe2000004183c */
        /* <DEDUP_REMOVED lines=29> */
[----:B------:R-:W-:Y:S01]  /*59d0*/  HMMA.16816.F32.BF16 R108, R128, R112, R28 ;  /* 0x00000070806c723c */ /* 0x000fe2000004181c */
[----:B------:R-:W-:-:S07]  /*59e0*/  FADD.FTZ R245, R36, R245 ;  /* 0x000000f524f57221 */ /* 0x000fce0000010000 */
        /* <DEDUP_REMOVED lines=11> */
[----:B------:R-:W-:Y:S01]  /*5aa0*/  IMAD.MOV.U32 R243, RZ, RZ, c[0x0][0x1e4] ;  /* 0x00007900fff37624 */ /* 0x000fe200078e00ff */
[----:B------:R-:W-:Y:S01]  /*5ab0*/  UIADD3 UR5, UR16, -0x3, URZ ;  /* 0xfffffffd10057890 */ /* 0x000fe2000fffe03f */
[----:B------:R-:W-:-:S02]  /*5ac0*/  IMAD.MOV.U32 R215, RZ, RZ, c[0x0][0x1e0] ;  /* 0x00007800ffd77624 */ /* 0x000fc400078e00ff */
[----:B------:R-:W-:Y:S01]  /*5ad0*/  IMAD R0, R243, 0x60, RZ ;  /* 0x00000060f3007824 */ /* 0x000fe200078e02ff */
[----:B------:R-:W-:Y:S01]  /*5ae0*/  USHF.R.S32.HI UR4, URZ, 0x1f, UR5 ;  /* 0x0000001f3f047899 */ /* 0x000fe20008011405 */
[C---:B------:R-:W-:Y:S01]  /*5af0*/  IMAD.WIDE.U32 R4, R215.reuse, 0x60, RZ ;  /* 0x00000060d7047825 */ /* 0x040fe200078e00ff */
[----:B------:R-:W-:-:S03]  /*5b00*/  SHF.L.U64.HI R2, R215, 0x6, R243 ;  /* 0x00000006d7027819 */ /* 0x000fc600000102f3 */
[----:B------:R-:W-:Y:S01]  /*5b10*/  IMAD.SHL.U32 R8, R215, 0x40, RZ ;  /* 0x00000040d7087824 */ /* 0x000fe200078e00ff */
[----:B------:R-:W-:Y:S01]  /*5b20*/  IADD3 R0, R5, R0, RZ ;  /* 0x0000000005007210 */ /* 0x000fe20007ffe0ff */
[----:B------:R-:W-:-:S04]  /*5b30*/  IMAD.WIDE.U32 R6, R4, UR5, R248 ;  /* 0x0000000504067c25 */ /* 0x000fc8000f8e00f8 */
[----:B------:R-:W-:-:S04]  /*5b40*/  IMAD R0, R0, UR5, RZ ;  /* 0x0000000500007c24 */ /* 0x000fc8000f8e02ff */
[----:B------:R-:W-:Y:S01]  /*5b50*/  IMAD R0, R4, UR4, R0 ;  /* 0x0000000404007c24 */ /* 0x000fe2000f8e0200 */
[----:B------:R-:W-:-:S04]  /*5b60*/  LEA R4, P1, R6, c[0x0][0x1c8], 0x1 ;  /* 0x0000720006047a11 */ /* 0x000fc800078208ff */
[----:B------:R-:W-:Y:S02]  /*5b70*/  IADD3 R0, R7, R0, RZ ;  /* 0x0000000007007210 */ /* 0x000fe40007ffe0ff */
[----:B------:R-:W-:Y:S02]  /*5b80*/  IADD3 R12, P6, P5, R8, 0x80, R4 ;  /* 0x00000080080c7810 */ /* 0x000fe40007dde004 */
[----:B------:R-:W-:Y:S02]  /*5b90*/  LEA.HI.X R5, R6, c[0x0][0x1cc], R0, 0x1, P1 ;  /* 0x0000730006057a11 */ /* 0x000fe400008f0c00 */
[-C--:B------:R-:W-:Y:S02]  /*5ba0*/  IADD3 R6, P1, R4, R8.reuse, RZ ;  /* 0x0000000804067210 */ /* 0x080fe40007f3e0ff */
[--C-:B------:R-:W-:Y:S01]  /*5bb0*/  IADD3.X R13, R2, RZ, R5.reuse, P6, P5 ;  /* 0x000000ff020d7210 */ /* 0x100fe200037ea405 */
[----:B------:R-:W-:Y:S01]  /*5bc0*/  @!PT LDS RZ, [RZ] ;  /* 0x00000000fffff984 */ /* 0x000fe20000000800 */
[----:B------:R-:W-:Y:S01]  /*5bd0*/  @!PT LDS RZ, [RZ] ;  /* 0x00000000fffff984 */ /* 0x000fe20000000800 */
[----:B------:R-:W-:Y:S01]  /*5be0*/  @!PT LDS RZ, [RZ] ;  /* 0x00000000fffff984 */ /* 0x000fe20000000800 */
[----:B-----5:R1:W-:Y:S01]  /*5bf0*/  LDGSTS.E.BYPASS.LTC128B.128 [R239+0x12100], [R4.64], !P4 ;  /* 0x1210000004ef7fae */ /* 0x0203e2000e101d54 */
[----:B------:R-:W-:Y:S01]  /*5c00*/  IADD3 R10, P6, P5, R8, 0x100, R4 ;  /* 0x00000100080a7810 */ /* 0x000fe20007dde004 */
[----:B------:R-:W-:Y:S01]  /*5c10*/  IMAD.X R7, R5, 0x1, R2, P1 ;  /* 0x0000000105077824 */ /* 0x000fe200008e0602 */
[----:B------:R-:W-:Y:S01]  /*5c20*/  IADD3 R8, P1, R6, R8, RZ ;  /* 0x0000000806087210 */ /* 0x000fe20007f3e0ff */
[----:B------:R1:W-:Y:S01]  /*5c30*/  LDGSTS.E.BYPASS.LTC128B.128 [R239+0x15100], [R4.64+0x80], !P3 ;  /* 0x1510008004ef7fae */ /* 0x0003e2000d901d54 */
[----:B------:R-:W-:-:S02]  /*5c40*/  IADD3.X R11, R2, RZ, R5, P6, P5 ;  /* 0x000000ff020b7210 */ /* 0x000fc400037ea405 */
[----:B------:R-:W-:Y:S01]  /*5c50*/  IADD3.X R9, R7, R2, RZ, P1, !PT ;  /* 0x0000000207097210 */ /* 0x000fe20000ffe4ff */
[----:B------:R1:W-:Y:S04]  /*5c60*/  LDGSTS.E.BYPASS.LTC128B.128 [R239+0x18100], [R4.64+0x100], !P2 ;  /* 0x1810010004ef7fae */ /* 0x0003e8000d101d54 */
[----:B------:R1:W-:Y:S04]  /*5c70*/  LDGSTS.E.BYPASS.LTC128B.128 [R239+0x13100], [R6.64], !P4 ;  /* 0x1310000006ef7fae */ /* 0x0003e8000e101d54 */
[----:B------:R1:W-:Y:S04]  /*5c80*/  LDGSTS.E.BYPASS.LTC128B.128 [R239+0x16100], [R12.64], !P3 ;  /* 0x161000000cef7fae */ /* 0x0003e8000d901d54 */
[----:B------:R1:W-:Y:S04]  /*5c90*/  LDGSTS.E.BYPASS.LTC128B.128 [R239+0x19100], [R10.64], !P2 ;  /* 0x191000000aef7fae */ /* 0x0003e8000d101d54 */
[----:B------:R1:W-:Y:S04]  /*5ca0*/  LDGSTS.E.BYPASS.LTC128B.128 [R239+0x14100], [R8.64], !P4 ;  /* 0x1410000008ef7fae */ /* 0x0003e8000e101d54 */
[----:B------:R1:W-:Y:S04]  /*5cb0*/  LDGSTS.E.BYPASS.LTC128B.128 [R239+0x17100], [R8.64+0x80], !P3 ;  /* 0x1710008008ef7fae */ /* 0x0003e8000d901d54 */
[----:B------:R1:W-:Y:S02]  /*5cc0*/  LDGSTS.E.BYPASS.LTC128B.128 [R239+0x1a100], [R8.64+0x100], !P2 ;  /* 0x1a10010008ef7fae */ /* 0x0003e4000d101d54 */
.L_x_638:
[----:B------:R-:W-:Y:S01]  /*5cd0*/  PLOP3.LUT P1, PT, PT, PT, UP1, 0x40, 0x0 ;  /* 0x000000000000781c */ /* 0x000fe20003f2e818 */
[----:B------:R-:W0:-:S12]  /*5ce0*/  LDGDEPBAR ;  /* 0x00000000000079af */ /* 0x000e180000000000 */
[----:B------:R-:W-:Y:S05]  /*5cf0*/  @P1 BRA `(.L_x_639) ;  /* 0x0000377000001947 */ /* 0x000fea0003800000 */
[----:B------:R-:W-:Y:S01]  /*5d00*/  IMAD.MOV.U32 R133, RZ, RZ, R3 ;  /* 0x000000ffff857224 */ /* 0x000fe200078e0003 */
[----:B------:R-:W-:Y:S01]  /*5d10*/  MOV R0, R132 ;  /* 0x0000008400007202 */ /* 0x000fe20000000f00 */
[----:B------:R-:W-:Y:S01]  /*5d20*/  UIADD3 UR16, UR16, -0x2, URZ ;  /* 0xfffffffe10107890 */ /* 0x000fe2000fffe03f */
[----:B------:R-:W-:Y:S01]  /*5d30*/  SEL R236, R237, 0xffffffe0, !P0 ;  /* 0xffffffe0edec7807 */ /* 0x000fe20004000000 */
[----:B------:R-:W-:Y:S02]  /*5d40*/  UMOV UR15, URZ ;  /* 0x0000003f000f7c82 */ /* 0x000fe40008000000 */
[----:B------:R-:W-:Y:S02]  /*5d50*/  UMOV UR5, 0x1 ;  /* 0x0000000100057882 */ /* 0x000fe40000000000 */
[----:B------:R-:W-:Y:S02]  /*5d60*/  ULDC.64 UR8, c[0x0][0x208] ;  /* 0x0000820000087ab9 */ /* 0x000fe40000000a00 */
[----:B------:R-:W-:-:S02]  /*5d70*/  ULDC.64 UR6, c[0x0][0x1e0] ;  /* 0x0000780000067ab9 */ /* 0x000fc40000000a00 */
.L_x_640:
[----:B------:R-:W2:Y:S01]  /*5d80*/  LDL.64 R38, [R1] ;  /* 0x0000000001267983 */ /* 0x000ea20000100a00 */
[----:B------:R-:W-:Y:S04]  /*5d90*/  DEPBAR.LE SB0, 0x2 ;  /* 0x000080800000791a */ /* 0x000fe80000000000 */
[----:B------:R-:W-:Y:S01]  /*5da0*/  UIMAD UR4, UR5, 0x9000, URZ ;  /* 0x00009000050478a4 */ /* 0x000fe2000f8e023f */
[----:B------:R-:W3:Y:S01]  /*5db0*/  LDL.64 R36, [R1+0x8] ;  /* 0x0000080001247983 */ /* 0x000ee20000100a00 */
[----:B------:R-:W-:Y:S01]  /*5dc0*/  UISETP.NE.AND UP0, UPT, UR16, URZ, UPT ;  /* 0x0000003f1000728c */ /* 0x000fe2000bf05270 */
[----:B------:R-:W-:Y:S01]  /*5dd0*/  MOV R134, UR15 ;  /* 0x0000000f00867c02 */ /* 0x000fe20008000f00 */
[----:B------:R-:W-:Y:S02]  /*5de0*/  UIADD3 UR14, UR16, -0x1, URZ ;  /* 0xffffffff100e7890 */ /* 0x000fe4000fffe03f */
[----:B------:R-:W-:Y:S01]  /*5df0*/  IADD3 R132, R232, UR4, RZ ;  /* 0x00000004e8847c10 */ /* 0x000fe2000fffe0ff */
[----:B------:R-:W-:Y:S01]  /*5e00*/  BAR.SYNC.DEFER_BLOCKING 0x0 ;  /* 0x0000000000007b1d */ /* 0x000fe20000010000 */
[----:B------:R-:W-:Y:S01]  /*5e10*/  PLOP3.LUT P0, PT, PT, PT, UP0, 0x80, 0x0 ;  /* 0x000000000000781c */ /* 0x000fe20003f0f008 */
[----:B------:R-:W-:Y:S01]  /*5e20*/  UISETP.GE.AND UP1, UPT, UR15, 0x1, UPT ;  /* 0x000000010f00788c */ /* 0x000fe2000bf26270 */
[----:B------:R-:W-:Y:S03]  /*5e30*/  IADD3 R2, R236, R132, RZ ;  /* 0x00000084ec027210 */ /* 0x000fe60007ffe0ff */
[----:B------:R-:W-:Y:S02]  /*5e40*/  @UP0 USHF.R.S32.HI UR10, URZ, 0x1f, UR14 ;  /* 0x0000001f3f0a0899 */ /* 0x000fe4000801140e */
[----:B------:R-:W-:Y:S02]  /*5e50*/  @UP0 UIMAD.WIDE.U32 UR18, UR14, UR8, URZ ;  /* 0x000000080e1202a5 */ /* 0x000fe4000f8e003f */
[----:B------:R-:W-:Y:S04]  /*5e60*/  @UP0 UIMAD UR10, UR10, UR8, URZ ;  /* 0x000000080a0a02a4 */ /* 0x000fe8000f8e023f */
[----:B------:R-:W-:Y:S01]  /*5e70*/  @UP0 UIMAD UR10, UR14, UR9, UR10 ;  /* 0x000000090e0a02a4 */ /* 0x000fe2000f8e020a */
[----:B------:R-:W-:Y:S01]  /*5e80*/  MOV R3, UR18 ;  /* 0x0000001200037c02 */ /* 0x000fe20008000f00 */
[----:B-----5:R-:W-:Y:S02]  /*5e90*/  @P0 IMAD R134, R134, 0x9000, R239 ;  /* 0x0000900086860824 */ /* 0x020fe400078e02ef */
[----:B------:R-:W-:Y:S04]  /*5ea0*/  @UP0 UIADD3 UR10, UR19, UR10, URZ ;  /* 0x0000000a130a0290 */ /* 0x000fe8000fffe03f */
[----:B------:R-:W-:Y:S01]  /*5eb0*/  @UP0 UIMAD UR10, UR10, 0x60, URZ ;  /* 0x000000600a0a08a4 */ /* 0x000fe2000f8e023f */
[----:B-1----:R-:W1:Y:S01]  /*5ec0*/  LDSM.16.M88.4 R8, [R232+UR4+0x12100] ;  /* 0x01210004e808783b */ /* 0x002e620008000200 */
[----:B------:R-:W-:Y:S07]  /*5ed0*/  UISETP.GE.AND UP0, UPT, UR16, 0x2, UPT ;  /* 0x000000021000788c */ /* 0x000fee000bf06270 */
[----:B------:R-:W4:Y:S04]  /*5ee0*/  LDSM.16.M88.4 R16, [R232+UR4+0x12900] ;  /* 0x01290004e810783b */ /* 0x000f280008000200 */
[----:B------:R-:W-:Y:S04]  /*5ef0*/  @UP0 UIADD3 UR13, UR16, -0x2, URZ ;  /* 0xfffffffe100d0890 */ /* 0x000fe8000fffe03f */
[----:B------:R-:W4:Y:S01]  /*5f00*/  LDSM.16.M88.4 R24, [R232+UR4+0x13100] ;  /* 0x01310004e818783b */ /* 0x000f220008000200 */
[----:B------:R-:W-:Y:S07]  /*5f10*/  @UP0 UIMAD.WIDE.U32 UR18, UR13, UR6, URZ ;  /* 0x000000060d1202a5 */ /* 0x000fee000f8e003f */
[----:B------:R-:W4:Y:S08]  /*5f20*/  LDSM.16.M88.4 R32, [R232+UR4+0x13900] ;  /* 0x01390004e820783b */ /* 0x000f300008000200 */
[----:B------:R-:W2:Y:S01]  /*5f30*/  LDSM.16.M88.4 R40, [R232+UR4+0x14100] ;  /* 0x01410004e828783b */ /* 0x000ea20008000200 */
[C---:B-1----:R-:W-:Y:S07]  /*5f40*/  HMMA.16816.F32.BF16 R4, R152.reuse, R8, RZ ;  /* 0x000000089804723c */ /* 0x042fee00000418ff */
[----:B------:R-:W1:Y:S01]  /*5f50*/  LDSM.16.M88.4 R48, [R232+UR4+0x14900] ;  /* 0x01490004e830783b */ /* 0x000e620008000200 */
[C---:B------:R-:W-:Y:S07]  /*5f60*/  HMMA.16816.F32.BF16 R8, R152.reuse, R10, RZ ;  /* 0x0000000a9808723c */ /* 0x040fee00000418ff */
[----:B------:R-:W1:Y:S01]  /*5f70*/  LDSM.16.M88.4 R160, [R2+0x12100] ;  /* 0x0121000002a0783b */ /* 0x000e620000000200 */
[C---:B----4-:R-:W-:Y:S07]  /*5f80*/  HMMA.16816.F32.BF16 R12, R152.reuse, R16, RZ ;  /* 0x00000010980c723c */ /* 0x050fee00000418ff */
[----:B------:R-:W4:Y:S01]  /*5f90*/  LDSM.16.M88.4 R164, [R2+0x12900] ;  /* 0x0129000002a4783b */ /* 0x000f220000000200 */
[C---:B------:R-:W-:Y:S07]  /*5fa0*/  HMMA.16816.F32.BF16 R16, R152.reuse, R18, RZ ;  /* 0x000000129810723c */ /* 0x040fee00000418ff */
[----:B------:R-:W1:Y:S01]  /*5fb0*/  LDSM.16.M88.4 R168, [R2+0x13100] ;  /* 0x0131000002a8783b */ /* 0x000e620000000200 */
[C---:B------:R-:W-:Y:S07]  /*5fc0*/  HMMA.16816.F32.BF16 R20, R152.reuse, R24, RZ ;  /* 0x000000189814723c */ /* 0x040fee00000418ff */
[----:B------:R-:W1:Y:S01]  /*5fd0*/  LDSM.16.M88.4 R172, [R2+0x13900] ;  /* 0x0139000002ac783b */ /* 0x000e620000000200 */
[C---:B------:R-:W-:Y:S07]  /*5fe0*/  HMMA.16816.F32.BF16 R24, R152.reuse, R26, RZ ;  /* 0x0000001a9818723c */ /* 0x040fee00000418ff */
[----:B------:R-:W1:Y:S01]  /*5ff0*/  LDSM.16.M88.4 R176, [R2+0x14100] ;  /* 0x0141000002b0783b */ /* 0x000e620000000200 */
[C---:B------:R-:W-:Y:S07]  /*6000*/  HMMA.16816.F32.BF16 R28, R152.reuse, R32, RZ ;  /* 0x00000020981c723c */ /* 0x040fee00000418ff */
[----:B------:R-:W1:Y:S01]  /*6010*/  LDSM.16.M88.4 R180, [R2+0x14900] ;  /* 0x0149000002b4783b */ /* 0x000e620000000200 */
[C---:B------:R-:W-:Y:S01]  /*6020*/  HMMA.16816.F32.BF16 R32, R152.reuse, R34, RZ ;  /* 0x000000229820723c */ /* 0x040fe200000418ff */
[----:B--2---:R-:W-:Y:S03]  /*6030*/  @P0 MOV R45, R39 ;  /* 0x00000027002d0202 */ /* 0x004fe60000000f00 */
[----:B---3--:R-:W-:Y:S04]  /*6040*/  @P0 MOV R44, R36 ;  /* 0x00000024002c0202 */ /* 0x008fe80000000f00 */
[C---:B------:R-:W-:Y:S01]  /*6050*/  HMMA.16816.F32.BF16 R36, R152.reuse, R40, RZ ;  /* 0x000000289824723c */ /* 0x040fe200000418ff */
[----:B------:R-:W-:Y:S07]  /*6060*/  @P0 IMAD.WIDE.U32 R44, R3, 0x60, R44 ;  /* 0x00000060032c0825 */ /* 0x000fee00078e002c */
[C---:B------:R-:W-:Y:S01]  /*6070*/  HMMA.16816.F32.BF16 R40, R152.reuse, R42, RZ ;  /* 0x0000002a9828723c */ /* 0x040fe200000418ff */
[----:B------:R-:W-:Y:S01]  /*6080*/  @P0 IADD3 R214, R45, UR10, RZ ;  /* 0x0000000a2dd60c10 */ /* 0x000fe2000fffe0ff */
[----:B------:R-:W-:Y:S02]  /*6090*/  @UP0 USHF.R.S32.HI UR10, URZ, 0x1f, UR13 ;  /* 0x0000001f3f0a0899 */ /* 0x000fe4000801140d */
[C---:B------:R-:W-:Y:S02]  /*60a0*/  @P0 SHF.L.U32 R3, R44.reuse, 0x1, RZ ;  /* 0x000000012c030819 */ /* 0x040fe400000006ff */
[----:B------:R-:W-:Y:S01]  /*60b0*/  @P0 SHF.L.U64.HI R214, R44, 0x1, R214 ;  /* 0x000000012cd60819 */ /* 0x000fe200000102d6 */
[----:B------:R-:W-:Y:S01]  /*60c0*/  @UP0 UIMAD UR10, UR10, UR6, URZ ;  /* 0x000000060a0a02a4 */ /* 0x000fe2000f8e023f */
[C---:B-1----:R-:W-:Y:S01]  /*60d0*/  HMMA.16816.F32.BF16 R44, R152.reuse, R48, RZ ;  /* 0x00000030982c723c */ /* 0x042fe200000418ff */
[C---:B------:R-:W-:Y:S02]  /*60e0*/  @P0 IADD3 R212, P1, R3.reuse, c[0x0][0x1f8], RZ ;  /* 0x00007e0003d40a10 */ /* 0x040fe40007f3e0ff */
[----:B------:R-:W-:Y:S01]  /*60f0*/  @UP0 UIMAD UR10, UR13, UR7, UR10 ;  /* 0x000000070d0a02a4 */ /* 0x000fe2000f8e020a */
[C---:B------:R-:W-:Y:S01]  /*6100*/  @P0 IADD3 R228, P5, R3.reuse, 0x80, RZ ;  /* 0x0000008003e40810 */ /* 0x040fe20007fbe0ff */
[----:B------:R-:W-:Y:S01]  /*6110*/  UIADD3 UR13, UR15, 0x1, URZ ;  /* 0x000000010f0d7890 */ /* 0x000fe2000fffe03f */
[----:B------:R-:W-:Y:S01]  /*6120*/  @P0 IADD3.X R213, R214, c[0x0][0x1fc], RZ, P1, !PT ;  /* 0x00007f00d6d50a10 */ /* 0x000fe20000ffe4ff */
[----:B------:R-:W-:Y:S01]  /*6130*/  @UP0 UIADD3 UR10, UR19, UR10, URZ ;  /* 0x0000000a130a0290 */ /* 0x000fe2000fffe03f */
[----:B------:R-:W-:Y:S01]  /*6140*/  HMMA.16816.F32.BF16 R48, R152, R50, RZ ;  /* 0x000000329830723c */ /* 0x000fe200000418ff */
[----:B------:R-:W-:Y:S01]  /*6150*/  @P0 IADD3 R228, P1, R228, c[0x0][0x1f8], RZ ;  /* 0x00007e00e4e40a10 */ /* 0x000fe20007f3e0ff */
[----:B------:R-:W-:Y:S01]  /*6160*/  USEL UR15, UR13, URZ, !UP1 ;  /* 0x0000003f0d0f7287 */ /* 0x000fe2000c800000 */
[----:B------:R-:W-:Y:S01]  /*6170*/  @!PT LDS RZ, [RZ] ;  /* 0x00000000fffff984 */ /* 0x000fe20000000800 */
[----:B------:R-:W-:Y:S01]  /*6180*/  @!PT LDS RZ, [RZ] ;  /* 0x00000000fffff984 */ /* 0x000fe20000000800 */
[----:B------:R-:W-:Y:S01]  /*6190*/  @!PT LDS RZ, [RZ] ;  /* 0x00000000fffff984 */ /* 0x000fe20000000800 */
[----:B------:R1:W-:Y:S01]  /*61a0*/  @P0 LDGSTS.E.BYPASS.LTC128B.128 [R134+0x100], [R212.64], !P4 ;  /* 0x00100000d4860fae */ /* 0x0003e2000e101d54 */
[----:B------:R-:W-:Y:S01]  /*61b0*/  @P0 IADD3 R3, P6, R3, 0x100, RZ ;  /* 0x0000010003030810 */ /* 0x000fe20007fde0ff */
[----:B------:R-:W-:Y:S01]  /*61c0*/  @UP0 UIMAD UR10, UR10, 0x60, URZ ;  /* 0x000000600a0a08a4 */ /* 0x000fe2000f8e023f */
[--C-:B------:R-:W-:Y:S01]  /*61d0*/  @P0 IADD3.X R229, RZ, c[0x0][0x1fc], R214.reuse, P1, P5 ;  /* 0x00007f00ffe50a10 */ /* 0x100fe20000fea4d6 */
[----:B------:R-:W-:Y:S01]  /*61e0*/  @UP0 UMOV UR13, 0x6 ;  /* 0x00000006000d0882 */ /* 0x000fe20000000000 */
[C---:B------:R-:W-:Y:S01]  /*61f0*/  HMMA.16816.F32.BF16 R4, R156.reuse, R160, R4 ;  /* 0x000000a09c04723c */ /* 0x040fe20000041804 */
[----:B------:R-:W-:Y:S02]  /*6200*/  @UP0 USHF.L.U64.HI UR13, UR6, UR13, UR7 ;  /* 0x0000000d060d0299 */ /* 0x000fe40008010207 */
[----:B------:R2:W-:Y:S04]  /*6210*/  @P0 LDGSTS.E.BYPASS.LTC128B.128 [R134+0x3100], [R228.64], !P3 ;  /* 0x03100000e4860fae */ /* 0x0005e8000d901d54 */
[----:B------:R-:W-:Y:S01]  /*6220*/  @P0 IADD3 R160, P1, R212, UR12, RZ ;  /* 0x0000000cd4a00c10 */ /* 0x000fe2000ff3e0ff */
[C---:B------:R-:W-:Y:S04]  /*6230*/  HMMA.16816.F32.BF16 R8, R156.reuse, R162, R8 ;  /* 0x000000a29c08723c */ /* 0x040fe80000041808 */
[----:B------:R-:W-:Y:S03]  /*6240*/  @P0 IADD3.X R161, R213, UR11, RZ, P1, !PT ;  /* 0x0000000bd5a10c10 */ /* 0x000fe60008ffe4ff */
[----:B------:R-:W-:Y:S01]  /*6250*/  @P0 IADD3 R162, P1, R160, UR12, RZ ;  /* 0x0000000ca0a20c10 */ /* 0x000fe2000ff3e0ff */
[C---:B----4-:R-:W-:Y:S04]  /*6260*/  HMMA.16816.F32.BF16 R12, R156.reuse, R164, R12 ;  /* 0x000000a49c0c723c */ /* 0x050fe8000004180c */
[----:B------:R-:W-:Y:S04]  /*6270*/  @P0 IADD3.X R163, R161, UR11, RZ, P1, !PT ;  /* 0x0000000ba1a30c10 */ /* 0x000fe80008ffe4ff */
[C---:B------:R-:W-:Y:S04]  /*6280*/  HMMA.16816.F32.BF16 R16, R156.reuse, R166, R16 ;  /* 0x000000a69c10723c */ /* 0x040fe80000041810 */
[----:B--2---:R-:W-:Y:S04]  /*6290*/  @P0 IADD3 R228, P5, R3, c[0x0][0x1f8], RZ ;  /* 0x00007e0003e40a10 */ /* 0x004fe80007fbe0ff */
[C---:B------:R-:W-:Y:S04]  /*62a0*/  HMMA.16816.F32.BF16 R20, R156.reuse, R168, R20 ;  /* 0x000000a89c14723c */ /* 0x040fe80000041814 */
[----:B------:R-:W-:Y:S02]  /*62b0*/  @P0 IADD3.X R229, RZ, c[0x0][0x1fc], R214, P5, P6 ;  /* 0x00007f00ffe50a10 */ /* 0x000fe40002fec4d6 */
[-C--:B------:R-:W-:Y:S02]  /*62c0*/  IADD3 R3, R234, R132.reuse, RZ ;  /* 0x00000084ea037210 */ /* 0x080fe40007ffe0ff */
[C---:B------:R-:W-:Y:S01]  /*62d0*/  HMMA.16816.F32.BF16 R24, R156.reuse, R170, R24 ;  /* 0x000000aa9c18723c */ /* 0x040fe20000041818 */
[----:B------:R2:W-:Y:S03]  /*62e0*/  @P0 LDGSTS.E.BYPASS.LTC128B.128 [R134+0x6100], [R228.64], !P2 ;  /* 0x06100000e4860fae */ /* 0x0005e6000d101d54 */
[----:B------:R-:W-:Y:S04]  /*62f0*/  IADD3 R132, R236, R132, R234 ;  /* 0x00000084ec847210 */ /* 0x000fe80007ffe0ea */
[C---:B------:R-:W-:Y:S01]  /*6300*/  HMMA.16816.F32.BF16 R28, R156.reuse, R172, R28 ;  /* 0x000000ac9c1c723c */ /* 0x040fe2000004181c */
[----:B------:R3:W-:Y:S07]  /*6310*/  @P0 LDGSTS.E.BYPASS.LTC128B.128 [R134+0x1100], [R160.64], !P4 ;  /* 0x01100000a0860fae */ /* 0x0007ee000e101d54 */
[C---:B------:R-:W-:Y:S01]  /*6320*/  HMMA.16816.F32.BF16 R32, R156.reuse, R174, R32 ;  /* 0x000000ae9c20723c */ /* 0x040fe20000041820 */
[----:B------:R3:W-:Y:S07]  /*6330*/  @P0 LDGSTS.E.BYPASS.LTC128B.128 [R134+0x4100], [R160.64+0x80], !P3 ;  /* 0x04100080a0860fae */ /* 0x0007ee000d901d54 */
[C---:B------:R-:W-:Y:S01]  /*6340*/  HMMA.16816.F32.BF16 R36, R156.reuse, R176, R36 ;  /* 0x000000b09c24723c */ /* 0x040fe20000041824 */
[----:B------:R3:W-:Y:S03]  /*6350*/  @P0 LDGSTS.E.BYPASS.LTC128B.128 [R134+0x7100], [R160.64+0x100], !P2 ;  /* 0x07100100a0860fae */ /* 0x0007e6000d101d54 */
[----:B--2---:R-:W-:Y:S04]  /*6360*/  IADD3 R228, R234, R2, RZ ;  /* 0x00000002eae47210 */ /* 0x004fe80007ffe0ff */
[C---:B------:R-:W-:Y:S01]  /*6370*/  HMMA.16816.F32.BF16 R40, R156.reuse, R178, R40 ;  /* 0x000000b29c28723c */ /* 0x040fe20000041828 */
[----:B------:R3:W-:Y:S07]  /*6380*/  @P0 LDGSTS.E.BYPASS.LTC128B.128 [R134+0x2100], [R162.64], !P4 ;  /* 0x02100000a2860fae */ /* 0x0007ee000e101d54 */
[C---:B------:R-:W-:Y:S01]  /*6390*/  HMMA.16816.F32.BF16 R44, R156.reuse, R180, R44 ;  /* 0x000000b49c2c723c */ /* 0x040fe2000004182c */
[----:B------:R3:W-:Y:S07]  /*63a0*/  @P0 LDGSTS.E.BYPASS.LTC128B.128 [R134+0x5100], [R162.64+0x80], !P3 ;  /* 0x05100080a2860fae */ /* 0x0007ee000d901d54 */
[----:B------:R-:W-:Y:S01]  /*63b0*/  HMMA.16816.F32.BF16 R48, R156, R182, R48 ;  /* 0x000000b69c30723c */ /* 0x000fe20000041830 */
[----:B------:R3:W-:Y:S01]  /*63c0*/  @P0 LDGSTS.E.BYPASS.LTC128B.128 [R134+0x8100], [R162.64+0x100], !P2 ;  /* 0x08100100a2860fae */ /* 0x0007e2000d101d54 */
[----:B------:R-:W-:Y:S07]  /*63d0*/  PLOP3.LUT P0, PT, PT, PT, UP0, 0x80, 0x0 ;  /* 0x000000000000781c */ /* 0x000fee0003f0f008 */
[----:B------:R-:W-:Y:S08]  /*63e0*/  LDSM.16.M88.4 R164, [R3+0x12900] ;  /* 0x0129000003a4783b */ /* 0x000ff00000000200 */
[----:B------:R-:W-:Y:S08]  /*63f0*/  LDSM.16.M88.4 R168, [R3+0x13100] ;  /* 0x0131000003a8783b */ /* 0x000ff00000000200 */
[----:B------:R-:W-:Y:S08]  /*6400*/  LDSM.16.M88.4 R172, [R3+0x13900] ;  /* 0x0139000003ac783b */ /* 0x000ff00000000200 */
[----:B---3--:R-:W2:Y:S08]  /*6410*/  LDSM.16.M88.4 R160, [R3+0x12100] ;  /* 0x0121000003a0783b */ /* 0x008eb00000000200 */
[----:B------:R-:W0:Y:S08]  /*6420*/  LDGDEPBAR ;  /* 0x00000000000079af */ /* 0x000e300000000000 */
[----:B------:R-:W3:Y:S08]  /*6430*/  LDSM.16.M88.4 R176, [R3+0x14100] ;  /* 0x0141000003b0783b */ /* 0x000ef00000000200 */
[----:B------:R-:W-:Y:S08]  /*6440*/  LDSM.16.M88.4 R180, [R3+0x16100] ;  /* 0x0161000003b4783b */ /* 0x000ff00000000200 */
[----:B-1----:R-:W-:Y:S01]  /*6450*/  LDSM.16.M88.4 R212, [R232+UR4+0x18100] ;  /* 0x01810004e8d4783b */ /* 0x002fe20008000200 */
[C---:B--2---:R-:W-:Y:S08]  /*6460*/  HMMA.16816.F32.BF16 R4, R184.reuse, R160, R4 ;  /* 0x000000a0b804723c */ /* 0x044ff00000041804 */
        /* <DEDUP_REMOVED lines=10> */
[----:B------:R-:W4:Y:S07]  /*6510*/  LDSM.16.M88.4 R172, [R228+0x13100] ;  /* 0x01310000e4ac783b */ /* 0x000f2e0000000200 */
[C---:B---3--:R-:W-:Y:S08]  /*6520*/  HMMA.16816.F32.BF16 R36, R184.reuse, R176, R36 ;  /* 0x000000b0b824723c */ /* 0x048ff00000041824 */
[C---:B------:R-:W-:Y:S01]  /*6530*/  HMMA.16816.F32.BF16 R40, R184.reuse, R178, R40 ;  /* 0x000000b2b828723c */ /* 0x040fe20000041828 */
[----:B------:R-:W3:Y:S07]  /*6540*/  LDSM.16.M88.4 R176, [R228+0x13900] ;  /* 0x01390000e4b0783b */ /* 0x000eee0000000200 */
[C---:B-1----:R-:W-:Y:S08]  /*6550*/  HMMA.16816.F32.BF16 R44, R184.reuse, R160, R44 ;  /* 0x000000a0b82c723c */ /* 0x042ff0000004182c */
[----:B------:R-:W-:Y:S01]  /*6560*/  HMMA.16816.F32.BF16 R48, R184, R162, R48 ;  /* 0x000000a2b830723c */ /* 0x000fe20000041830 */
[----:B------:R-:W1:Y:S07]  /*6570*/  LDSM.16.M88.4 R160, [R228+0x14100] ;  /* 0x01410000e4a0783b */ /* 0x000e6e0000000200 */
[C---:B--2---:R-:W-:Y:S08]  /*6580*/  HMMA.16816.F32.BF16 R4, R188.reuse, R164, R4 ;  /* 0x000000a4bc04723c */ /* 0x044ff00000041804 */
[C---:B------:R-:W-:Y:S01]  /*6590*/  HMMA.16816.F32.BF16 R8, R188.reuse, R166, R8 ;  /* 0x000000a6bc08723c */ /* 0x040fe20000041808 */
[----:B------:R-:W2:Y:S07]  /*65a0*/  LDSM.16.M88.4 R164, [R228+0x14900] ;  /* 0x01490000e4a4783b */ /* 0x000eae0000000200 */
[C---:B----4-:R-:W-:Y:S08]  /*65b0*/  HMMA.16816.F32.BF16 R12, R188.reuse, R168, R12 ;  /* 0x000000a8bc0c723c */ /* 0x050ff0000004180c */
[C---:B------:R-:W-:Y:S01]  /*65c0*/  HMMA.16816.F32.BF16 R16, R188.reuse, R170, R16 ;  /* 0x000000aabc10723c */ /* 0x040fe20000041810 */
[----:B------:R-:W4:Y:S07]  /*65d0*/  LDSM.16.M88.4 R168, [R232+UR4+0x15100] ;  /* 0x01510004e8a8783b */ /* 0x000f2e0008000200 */
[C---:B------:R-:W-:Y:S08]  /*65e0*/  HMMA.16816.F32.BF16 R20, R188.reuse, R172, R20 ;  /* 0x000000acbc14723c */ /* 0x040ff00000041814 */
[C---:B------:R-:W-:Y:S01]  /*65f0*/  HMMA.16816.F32.BF16 R24, R188.reuse, R174, R24 ;  /* 0x000000aebc18723c */ /* 0x040fe20000041818 */
[----:B------:R-:W4:Y:S07]  /*6600*/  LDSM.16.M88.4 R172, [R232+UR4+0x15900] ;  /* 0x01590004e8ac783b */ /* 0x000f2e0008000200 */
[C---:B---3--:R-:W-:Y:S08]  /*6610*/  HMMA.16816.F32.BF16 R28, R188.reuse, R176, R28 ;  /* 0x000000b0bc1c723c */ /* 0x048ff0000004181c */
[C---:B------:R-:W-:Y:S01]  /*6620*/  HMMA.16816.F32.BF16 R32, R188.reuse, R178, R32 ;  /* 0x000000b2bc20723c */ /* 0x040fe20000041820 */
[----:B------:R-:W3:Y:S07]  /*6630*/  LDSM.16.M88.4 R176, [R232+UR4+0x16100] ;  /* 0x01610004e8b0783b */ /* 0x000eee0008000200 */
[C---:B-1----:R-:W-:Y:S08]  /*6640*/  HMMA.16816.F32.BF16 R36, R188.reuse, R160, R36 ;  /* 0x000000a0bc24723c */ /* 0x042ff00000041824 */
[C---:B------:R-:W-:Y:S01]  /*6650*/  HMMA.16816.F32.BF16 R40, R188.reuse, R162, R40 ;  /* 0x000000a2bc28723c */ /* 0x040fe20000041828 */
[----:B------:R-:W1:Y:S07]  /*6660*/  LDSM.16.M88.4 R160, [R232+UR4+0x16900] ;  /* 0x01690004e8a0783b */ /* 0x000e6e0008000200 */
[C---:B--2---:R-:W-:Y:S08]  /*6670*/  HMMA.16816.F32.BF16 R44, R188.reuse, R164, R44 ;  /* 0x000000a4bc2c723c */ /* 0x044ff0000004182c */
[----:B------:R-:W-:Y:S01]  /*6680*/  HMMA.16816.F32.BF16 R48, R188, R166, R48 ;  /* 0x000000a6bc30723c */ /* 0x000fe20000041830 */
[----:B------:R-:W2:Y:S07]  /*6690*/  LDSM.16.M88.4 R164, [R232+UR4+0x17100] ;  /* 0x01710004e8a4783b */ /* 0x000eae0008000200 */
[C---:B----4-:R-:W-:Y:S08]  /*66a0*/  HMMA.16816.F32.BF16 R4, R192.reuse, R168, R4 ;  /* 0x000000a8c004723c */ /* 0x050ff00000041804 */
[C---:B------:R-:W-:Y:S01]  /*66b0*/  HMMA.16816.F32.BF16 R8, R192.reuse, R170, R8 ;  /* 0x000000aac008723c */ /* 0x040fe20000041808 */
[----:B------:R-:W4:Y:S07]  /*66c0*/  LDSM.16.M88.4 R168, [R232+UR4+0x17900] ;  /* 0x01790004e8a8783b */ /* 0x000f2e0008000200 */
[C---:B------:R-:W-:Y:S08]  /*66d0*/  HMMA.16816.F32.BF16 R12, R192.reuse, R172, R12 ;  /* 0x000000acc00c723c */ /* 0x040ff0000004180c */
        /* <DEDUP_REMOVED lines=8> */
[C---:B--2---:R-:W-:Y:S08]  /*6760*/  HMMA.16816.F32.BF16 R36, R192.reuse, R164, R36 ;  /* 0x000000a4c024723c */ /* 0x044ff00000041824 */
[C---:B------:R-:W-:Y:S01]  /*6770*/  HMMA.16816.F32.BF16 R40, R192.reuse, R166, R40 ;  /* 0x000000a6c028723c */ /* 0x040fe20000041828 */
[----:B------:R-:W2:Y:S07]  /*6780*/  LDSM.16.M88.4 R164, [R2+0x16900] ;  /* 0x0169000002a4783b */ /* 0x000eae0000000200 */
[C---:B----4-:R-:W-:Y:S08]  /*6790*/  HMMA.16816.F32.BF16 R44, R192.reuse, R168, R44 ;  /* 0x000000a8c02c723c */ /* 0x050ff0000004182c */
[----:B------:R-:W-:Y:S01]  /*67a0*/  HMMA.16816.F32.BF16 R48, R192, R170, R48 ;  /* 0x000000aac030723c */ /* 0x000fe20000041830 */
        /* <DEDUP_REMOVED lines=14> */
[C---:B------:R-:W-:Y:S01]  /*6890*/  HMMA.16816.F32.BF16 R40, R196.reuse, R170, R40 ;  /* 0x000000aac428723c */ /* 0x040fe20000041828 */
[----:B------:R-:W4:Y:S07]  /*68a0*/  LDSM.16.M88.4 R168, [R3+0x17100] ;  /* 0x0171000003a8783b */ /* 0x000f2e0000000200 */
[C---:B------:R-:W-:Y:S08]  /*68b0*/  HMMA.16816.F32.BF16 R44, R196.reuse, R172, R44 ;  /* 0x000000acc42c723c */ /* 0x040ff0000004182c */
[----:B------:R-:W-:Y:S01]  /*68c0*/  HMMA.16816.F32.BF16 R48, R196, R174, R48 ;  /* 0x000000aec430723c */ /* 0x000fe20000041830 */
[----:B------:R-:W-:Y:S07]  /*68d0*/  LDSM.16.M88.4 R172, [R228+0x15100] ;  /* 0x01510000e4ac783b */ /* 0x000fee0000000200 */
[C---:B---3--:R-:W-:Y:S01]  /*68e0*/  HMMA.16816.F32.BF16 R4, R200.reuse, R176, R4 ;  /* 0x000000b0c804723c */ /* 0x048fe20000041804 */
[----:B------:R-:W-:Y:S07]  /*68f0*/  LDSM.16.M88.4 R228, [R228+0x18100] ;  /* 0x01810000e4e4783b */ /* 0x000fee0000000200 */
        /* <DEDUP_REMOVED lines=9> */
[C---:B------:R-:W-:Y:S01]  /*6990*/  HMMA.16816.F32.BF16 R32, R200.reuse, R166, R32 ;  /* 0x000000a6c820723c */ /* 0x040fe20000041820 */
[----:B------:R-:W2:Y:S07]  /*69a0*/  LDSM.16.M88.4 R164, [R132+0x16100] ;  /* 0x0161000084a4783b */ /* 0x000eae0000000200 */
[C---:B----4-:R-:W-:Y:S08]  /*69b0*/  HMMA.16816.F32.BF16 R36, R200.reuse, R168, R36 ;  /* 0x000000a8c824723c */ /* 0x050ff00000041824 */
[C---:B------:R-:W-:Y:S01]  /*69c0*/  HMMA.16816.F32.BF16 R40, R200.reuse, R170, R40 ;  /* 0x000000aac828723c */ /* 0x040fe20000041828 */
[----:B------:R-:W3:Y:S07]  /*69d0*/  LDSM.16.M88.4 R168, [R132+0x17100] ;  /* 0x0171000084a8783b */ /* 0x000eee0000000200 */
[C---:B-1----:R-:W-:Y:S08]  /*69e0*/  HMMA.16816.F32.BF16 R44, R200.reuse, R160, R44 ;  /* 0x000000a0c82c723c */ /* 0x042ff0000004182c */
[----:B------:R-:W-:Y:S01]  /*69f0*/  HMMA.16816.F32.BF16 R48, R200, R162, R48 ;  /* 0x000000a2c830723c */ /* 0x000fe20000041830 */
[----:B------:R-:W1:Y:S07]  /*6a00*/  LDSM.16.M88.4 R160, [R132+0x17900] ;  /* 0x0179000084a0783b */ /* 0x000e6e0000000200 */
[C---:B------:R-:W-:Y:S08]  /*6a10*/  HMMA.16816.F32.BF16 R4, R204.reuse, R172, R4 ;  /* 0x000000accc04723c */ /* 0x040ff00000041804 */
[C---:B------:R-:W-:Y:S01]  /*6a20*/  HMMA.16816.F32.BF16 R8, R204.reuse, R174, R8 ;  /* 0x000000aecc08723c */ /* 0x040fe20000041808 */
[----:B------:R-:W4:Y:S07]  /*6a30*/  LDSM.16.M88.4 R172, [R232+UR4+0x18900] ;  /* 0x01890004e8ac783b */ /* 0x000f2e0008000200 */
[C---:B------:R-:W-:Y:S08]  /*6a40*/  HMMA.16816.F32.BF16 R12, R204.reuse, R176, R12 ;  /* 0x000000b0cc0c723c */ /* 0x040ff0000004180c */
[C---:B------:R-:W-:Y:S01]  /*6a50*/  HMMA.16816.F32.BF16 R16, R204.reuse, R178, R16 ;  /* 0x000000b2cc10723c */ /* 0x040fe20000041810 */
[----:B------:R-:W-:Y:S07]  /*6a60*/  LDSM.16.M88.4 R176, [R232+UR4+0x1a900] ;  /* 0x01a90004e8b0783b */ /* 0x000fee0008000200 */
[C---:B--2---:R-:W-:Y:S08]  /*6a70*/  HMMA.16816.F32.BF16 R20, R204.reuse, R164, R20 ;  /* 0x000000a4cc14723c */ /* 0x044ff00000041814 */
[C---:B------:R-:W-:Y:S01]  /*6a80*/  HMMA.16816.F32.BF16 R24, R204.reuse, R166, R24 ;  /* 0x000000a6cc18723c */ /* 0x040fe20000041818 */
[----:B------:R-:W2:Y:S07]  /*6a90*/  LDSM.16.M88.4 R164, [R232+UR4+0x19100] ;  /* 0x01910004e8a4783b */ /* 0x000eae0008000200 */
[C---:B------:R-:W-:Y:S08]  /*6aa0*/  HMMA.16816.F32.BF16 R28, R204.reuse, R180, R28 ;  /* 0x000000b4cc1c723c */ /* 0x040ff0000004181c */
[C---:B------:R-:W-:Y:S01]  /*6ab0*/  HMMA.16816.F32.BF16 R32, R204.reuse, R182, R32 ;  /* 0x000000b6cc20723c */ /* 0x040fe20000041820 */
[----:B------:R-:W-:Y:S07]  /*6ac0*/  LDSM.16.M88.4 R180, [R2+0x18100] ;  /* 0x0181000002b4783b */ /* 0x000fee0000000200 */
[C---:B---3--:R-:W-:Y:S08]  /*6ad0*/  HMMA.16816.F32.BF16 R36, R204.reuse, R168, R36 ;  /* 0x000000a8cc24723c */ /* 0x048ff00000041824 */
[C---:B------:R-:W-:Y:S01]  /*6ae0*/  HMMA.16816.F32.BF16 R40, R204.reuse, R170, R40 ;  /* 0x000000aacc28723c */ /* 0x040fe20000041828 */
[----:B------:R-:W-:Y:S07]  /*6af0*/  LDSM.16.M88.4 R168, [R232+UR4+0x1a100] ;  /* 0x01a10004e8a8783b */ /* 0x000fee0008000200 */
[C---:B-1----:R-:W-:Y:S08]  /*6b00*/  HMMA.16816.F32.BF16 R44, R204.reuse, R160, R44 ;  /* 0x000000a0cc2c723c */ /* 0x042ff0000004182c */
[----:B------:R-:W-:Y:S01]  /*6b10*/  HMMA.16816.F32.BF16 R48, R204, R162, R48 ;  /* 0x000000a2cc30723c */ /* 0x000fe20000041830 */
[----:B------:R-:W1:Y:S07]  /*6b20*/  LDSM.16.M88.4 R160, [R232+UR4+0x19900] ;  /* 0x01990004e8a0783b */ /* 0x000e6e0008000200 */
[C---:B------:R-:W-:Y:S08]  /*6b30*/  HMMA.16816.F32.BF16 R4, R208.reuse, R212, R4 ;  /* 0x000000d4d004723c */ /* 0x040ff00000041804 */
        /* <DEDUP_REMOVED lines=13> */
[----:B------:R-:W1:Y:S07]  /*6c10*/  LDSM.16.M88.4 R168, [R2+0x1a900] ;  /* 0x01a9000002a8783b */ /* 0x000e6e0000000200 */
[C---:B------:R-:W-:Y:S08]  /*6c20*/  HMMA.16816.F32.BF16 R44, R208.reuse, R176, R44 ;  /* 0x000000b0d02c723c */ /* 0x040ff0000004182c */
[----:B------:R-:W-:Y:S01]  /*6c30*/  HMMA.16816.F32.BF16 R48, R208, R178, R48 ;  /* 0x000000b2d030723c */ /* 0x000fe20000041830 */
[----:B------:R-:W1:Y:S07]  /*6c40*/  LDSM.16.M88.4 R176, [R3+0x18100] ;  /* 0x0181000003b0783b */ /* 0x000e6e0000000200 */
[C---:B------:R-:W-:Y:S08]  /*6c50*/  HMMA.16816.F32.BF16 R4, R216.reuse, R180, R4 ;  /* 0x000000b4d804723c */ /* 0x040ff00000041804 */
[C---:B------:R-:W-:Y:S01]  /*6c60*/  HMMA.16816.F32.BF16 R8, R216.reuse, R182, R8 ;  /* 0x000000b6d808723c */ /* 0x040fe20000041808 */
[----:B------:R-:W1:Y:S07]  /*6c70*/  LDSM.16.M88.4 R180, [R3+0x18900] ;  /* 0x0189000003b4783b */ /* 0x000e6e0000000200 */
[C---:B---3--:R-:W-:Y:S08]  /*6c80*/  HMMA.16816.F32.BF16 R12, R216.reuse, R212, R12 ;  /* 0x000000d4d80c723c */ /* 0x048ff0000004180c */
[C---:B------:R-:W-:Y:S01]  /*6c90*/  HMMA.16816.F32.BF16 R16, R216.reuse, R214, R16 ;  /* 0x000000d6d810723c */ /* 0x040fe20000041810 */
[----:B------:R-:W-:Y:S07]  /*6ca0*/  LDSM.16.M88.4 R212, [R3+0x19900] ;  /* 0x0199000003d4783b */ /* 0x000fee0000000200 */
[C---:B----4-:R-:W-:Y:S08]  /*6cb0*/  HMMA.16816.F32.BF16 R20, R216.reuse, R172, R20 ;  /* 0x000000acd814723c */ /* 0x050ff00000041814 */
[C---:B------:R-:W-:Y:S01]  /*6cc0*/  HMMA.16816.F32.BF16 R24, R216.reuse, R174, R24 ;  /* 0x000000aed818723c */ /* 0x040fe20000041818 */
[----:B------:R-:W3:Y:S07]  /*6cd0*/  LDSM.16.M88.4 R172, [R3+0x19100] ;  /* 0x0191000003ac783b */ /* 0x000eee0000000200 */
[C---:B--2---:R-:W-:Y:S08]  /*6ce0*/  HMMA.16816.F32.BF16 R28, R216.reuse, R164, R28 ;  /* 0x000000a4d81c723c */ /* 0x044ff0000004181c */
[C---:B------:R-:W-:Y:S01]  /*6cf0*/  HMMA.16816.F32.BF16 R32, R216.reuse, R166, R32 ;  /* 0x000000a6d820723c */ /* 0x040fe20000041820 */
[----:B------:R-:W2:Y:S07]  /*6d00*/  LDSM.16.M88.4 R164, [R3+0x1a100] ;  /* 0x01a1000003a4783b */ /* 0x000eae0000000200 */
[C---:B-1----:R-:W-:Y:S08]  /*6d10*/  HMMA.16816.F32.BF16 R36, R216.reuse, R160, R36 ;  /* 0x000000a0d824723c */ /* 0x042ff00000041824 */
[C---:B------:R-:W-:Y:S01]  /*6d20*/  HMMA.16816.F32.BF16 R40, R216.reuse, R162, R40 ;  /* 0x000000a2d828723c */ /* 0x040fe20000041828 */
[----:B------:R-:W1:Y:S07]  /*6d30*/  LDSM.16.M88.4 R160, [R3+0x1a900] ;  /* 0x01a9000003a0783b */ /* 0x000e6e0000000200 */
[C---:B------:R-:W-:Y:S08]  /*6d40*/  HMMA.16816.F32.BF16 R44, R216.reuse, R168, R44 ;  /* 0x000000a8d82c723c */ /* 0x040ff0000004182c */
[----:B------:R-:W-:Y:S01]  /*6d50*/  HMMA.16816.F32.BF16 R48, R216, R170, R48 ;  /* 0x000000aad830723c */ /* 0x000fe20000041830 */
[----:B------:R-:W4:Y:S07]  /*6d60*/  LDSM.16.M88.4 R168, [R132+0x18900] ;  /* 0x0189000084a8783b */ /* 0x000f2e0000000200 */
[C---:B------:R-:W-:Y:S08]  /*6d70*/  HMMA.16816.F32.BF16 R4, R220.reuse, R176, R4 ;  /* 0x000000b0dc04723c */ /* 0x040ff00000041804 */
[C---:B------:R-:W-:Y:S08]  /*6d80*/  HMMA.16816.F32.BF16 R8, R220.reuse, R178, R8 ;  /* 0x000000b2dc08723c */ /* 0x040ff00000041808 */
[C---:B------:R-:W-:Y:S08]  /*6d90*/  HMMA.16816.F32.BF16 R12, R220.reuse, R180, R12 ;  /* 0x000000b4dc0c723c */ /* 0x040ff0000004180c */
[C---:B------:R-:W-:Y:S08]  /*6da0*/  HMMA.16816.F32.BF16 R16, R220.reuse, R182, R16 ;  /* 0x000000b6dc10723c */ /* 0x040ff00000041810 */
[C---:B---3--:R-:W-:Y:S08]  /*6db0*/  HMMA.16816.F32.BF16 R20, R220.reuse, R172, R20 ;  /* 0x000000acdc14723c */ /* 0x048ff00000041814 */
[C---:B------:R-:W-:Y:S08]  /*6dc0*/  HMMA.16816.F32.BF16 R24, R220.reuse, R174, R24 ;  /* 0x000000aedc18723c */ /* 0x040ff00000041818 */
[C---:B------:R-:W-:Y:S08]  /*6dd0*/  HMMA.16816.F32.BF16 R28, R220.reuse, R212, R28 ;  /* 0x000000d4dc1c723c */ /* 0x040ff0000004181c */
[C---:B------:R-:W-:Y:S08]  /*6de0*/  HMMA.16816.F32.BF16 R32, R220.reuse, R214, R32 ;  /* 0x000000d6dc20723c */ /* 0x040ff00000041820 */
[C---:B--2---:R-:W-:Y:S08]  /*6df0*/  HMMA.16816.F32.BF16 R36, R220.reuse, R164, R36 ;  /* 0x000000a4dc24723c */ /* 0x044ff00000041824 */
[C---:B------:R-:W-:Y:S01]  /*6e00*/  HMMA.16816.F32.BF16 R40, R220.reuse, R166, R40 ;  /* 0x000000a6dc28723c */ /* 0x040fe20000041828 */
[----:B------:R-:W2:Y:S07]  /*6e10*/  LDSM.16.M88.4 R164, [R132+0x19100] ;  /* 0x0191000084a4783b */ /* 0x000eae0000000200 */
[C---:B-1----:R-:W-:Y:S08]  /*6e20*/  HMMA.16816.F32.BF16 R44, R220.reuse, R160, R44 ;  /* 0x000000a0dc2c723c */ /* 0x042ff0000004182c */
[----:B------:R-:W-:Y:S01]  /*6e30*/  HMMA.16816.F32.BF16 R48, R220, R162, R48 ;  /* 0x000000a2dc30723c */ /* 0x000fe20000041830 */
[----:B------:R-:W1:Y:S07]  /*6e40*/  LDSM.16.M88.4 R160, [R132+0x19900] ;  /* 0x0199000084a0783b */ /* 0x000e6e0000000200 */
[C---:B------:R-:W-:Y:S08]  /*6e50*/  HMMA.16816.F32.BF16 R4, R224.reuse, R228, R4 ;  /* 0x000000e4e004723c */ /* 0x040ff00000041804 */
[C---:B------:R-:W-:Y:S08]  /*6e60*/  HMMA.16816.F32.BF16 R8, R224.reuse, R230, R8 ;  /* 0x000000e6e008723c */ /* 0x040ff00000041808 */
[C---:B----4-:R-:W-:Y:S08]  /*6e70*/  HMMA.16816.F32.BF16 R12, R224.reuse, R168, R12 ;  /* 0x000000a8e00c723c */ /* 0x050ff0000004180c */
[C---:B------:R-:W-:Y:S01]  /*6e80*/  HMMA.16816.F32.BF16 R16, R224.reuse, R170, R16 ;  /* 0x000000aae010723c */ /* 0x040fe20000041810 */
[----:B------:R-:W3:Y:S03]  /*6e90*/  LDSM.16.M88.4 R168, [R132+0x1a100] ;  /* 0x01a1000084a8783b */ /* 0x000ee60000000200 */
[----:B------:R-:W-:Y:S02]  /*6ea0*/  FMNMX.FTZ R2, R4, R0, !PT ;  /* 0x0000000004027209 */ /* 0x000fe40007810000 */
[----:B------:R-:W-:Y:S02]  /*6eb0*/  FMNMX.FTZ R3, R6, R133, !PT ;  /* 0x0000008506037209 */ /* 0x000fe40007810000 */
[C---:B--2---:R-:W-:Y:S04]  /*6ec0*/  HMMA.16816.F32.BF16 R20, R224.reuse, R164, R20 ;  /* 0x000000a4e014723c */ /* 0x044fe80000041814 */
[----:B------:R-:W-:Y:S02]  /*6ed0*/  FMNMX.FTZ R2, R5, R2, !PT ;  /* 0x0000000205027209 */ /* 0x000fe40007810000 */
[----:B------:R-:W-:Y:S02]  /*6ee0*/  FMNMX.FTZ R3, R7, R3, !PT ;  /* 0x0000000307037209 */ /* 0x000fe40007810000 */
[C---:B------:R-:W-:Y:S01]  /*6ef0*/  HMMA.16816.F32.BF16 R24, R224.reuse, R166, R24 ;  /* 0x000000a6e018723c */ /* 0x040fe20000041818 */
[----:B------:R-:W2:Y:S01]  /*6f00*/  LDSM.16.M88.4 R164, [R132+0x1a900] ;  /* 0x01a9000084a4783b */ /* 0x000ea20000000200 */
        /* <DEDUP_REMOVED lines=14> */
[C---:B------:R-:W-:Y:S01]  /*6ff0*/  HMMA.16816.F32.BF16 R40, R224.reuse, R170, R40 ;  /* 0x000000aae028723c */ /* 0x040fe20000041828 */
[----:B------:R-:W-:Y:S03]  /*7000*/  LDSM.16.MT88.4 R160, [R135+UR4+0x100] ;  /* 0x0001000487a0783b */ /* 0x000fe60008004200 */
[----:B------:R-:W-:Y:S02]  /*7010*/  FMNMX.FTZ R3, R15, R3, !PT ;  /* 0x000000030f037209 */ /* 0x000fe40007810000 */
[----:B------:R-:W-:Y:S02]  /*7020*/  FMNMX.FTZ R2, R20, R2, !PT ;  /* 0x0000000214027209 */ /* 0x000fe40007810000 */
[C---:B--2---:R-:W-:Y:S01]  /*7030*/  HMMA.16816.F32.BF16 R44, R224.reuse, R164, R44 ;  /* 0x000000a4e02c723c */ /* 0x044fe2000004182c */
[----:B------:R-:W-:Y:S03]  /*7040*/  LDSM.16.MT88.4 R168, [R135+UR4+0x3900] ;  /* 0x0039000487a8783b */ /* 0x000fe60008004200 */
        /* <DEDUP_REMOVED lines=41> */
[----:B------:R-:W-:Y:S03]  /*72e0*/  IADD3 R134, R135, UR4, RZ ;  /* 0x0000000487867c10 */ /* 0x000fe6000fffe0ff */
[C---:B------:R-:W-:Y:S01]  /*72f0*/  FADD.FTZ R0, -R132.reuse, R0 ;  /* 0x0000000084007221 */ /* 0x040fe20000010100 */
[----:B------:R-:W-:Y:S01]  /*7300*/  IADD3 R134, R235, R134, RZ ;  /* 0x00000086eb867210 */ /* 0x000fe20007ffe0ff */
[----:B------:R-:W-:Y:S02]  /*7310*/  FMUL.FTZ R172, R132, c[0x0][0x2d0] ;  /* 0x0000b40084ac7a20 */ /* 0x000fe40000410000 */
[----:B------:R-:W-:Y:S01]  /*7320*/  FMUL.FTZ R0, R0, c[0x0][0x2d0] ;  /* 0x0000b40000007a20 */ /* 0x000fe20000410000 */
[----:B--2---:R-:W-:Y:S01]  /*7330*/  FMNMX.FTZ R3, R2, R3, !PT ;  /* 0x0000000302037209 */ /* 0x004fe20007810000 */
[--C-:B------:R-:W-:Y:S01]  /*7340*/  FFMA.FTZ R8, R8, c[0x0][0x2d0], -R172.reuse ;  /* 0x0000b40008087a23 */ /* 0x100fe200000108ac */
[----:B------:R-:W1:Y:S01]  /*7350*/  LDSM.16.MT88.4 R164, [R134+0x100] ;  /* 0x0001000086a4783b */ /* 0x000e620000004200 */
[----:B------:R2:W3:Y:S01]  /*7360*/  MUFU.EX2 R2, R0 ;  /* 0x0000000000027308 */ /* 0x0004e20000000800 */
[--C-:B------:R-:W-:Y:S02]  /*7370*/  FFMA.FTZ R9, R9, c[0x0][0x2d0], -R172.reuse ;  /* 0x0000b40009097a23 */ /* 0x100fe400000108ac */
[----:B------:R-:W-:Y:S02]  /*7380*/  FMUL.FTZ R173, R3, c[0x0][0x2d0] ;  /* 0x0000b40003ad7a20 */ /* 0x000fe40000410000 */
        /* <DEDUP_REMOVED lines=10> */
[----:B------:R-:W-:Y:S02]  /*7430*/  FFMA.FTZ R26, R26, c[0x0][0x2d0], -R173 ;  /* 0x0000b4001a1a7a23 */ /* 0x000fe400000108ad */
[--C-:B------:R-:W-:Y:S02]  /*7440*/  FFMA.FTZ R28, R28, c[0x0][0x2d0], -R172.reuse ;  /* 0x0000b4001c1c7a23 */ /* 0x100fe400000108ac */
[----:B--2---:R-:W-:Y:S01]  /*7450*/  FADD.FTZ R0, -R3, R133 ;  /* 0x0000008503007221 */ /* 0x004fe20000010100 */
[----:B------:R-:W-:Y:S01]  /*7460*/  IADD3 R133, R233, UR4, RZ ;  /* 0x00000004e9857c10 */ /* 0x000fe2000fffe0ff */
[----:B---3--:R-:W-:Y:S02]  /*7470*/  FMUL.FTZ R52, R2, R52 ;  /* 0x0000003402347220 */ /* 0x008fe40000410000 */
[----:B------:R-:W-:Y:S01]  /*7480*/  FMUL.FTZ R0, R0, c[0x0][0x2d0] ;  /* 0x0000b40000007a20 */ /* 0x000fe20000410000 */
[----:B------:R-:W-:Y:S01]  /*7490*/  MUFU.EX2 R229, R10 ;  /* 0x0000000a00e57308 */ /* 0x000fe20000000800 */
[----:B------:R-:W-:Y:S01]  /*74a0*/  IADD3 R133, R235, R133, RZ ;  /* 0x00000085eb857210 */ /* 0x000fe20007ffe0ff */
[C---:B------:R-:W-:Y:S02]  /*74b0*/  FMUL.FTZ R53, R2.reuse, R53 ;  /* 0x0000003502357220 */ /* 0x040fe40000410000 */
[C---:B----4-:R-:W-:Y:S02]  /*74c0*/  FMUL.FTZ R8, R2.reuse, R140 ;  /* 0x0000008c02087220 */ /* 0x050fe40000410000 */
[C---:B------:R-:W-:Y:S02]  /*74d0*/  FMUL.FTZ R56, R2.reuse, R56 ;  /* 0x0000003802387220 */ /* 0x040fe40000410000 */
[C---:B------:R-:W-:Y:S02]  /*74e0*/  FMUL.FTZ R57, R2.reuse, R57 ;  /* 0x0000003902397220 */ /* 0x040fe40000410000 */
[----:B------:R-:W2:Y:S01]  /*74f0*/  MUFU.EX2 R0, R0 ;  /* 0x0000000000007308 */ /* 0x000ea20000000800 */
[C---:B------:R-:W-:Y:S02]  /*7500*/  FMUL.FTZ R60, R2.reuse, R60 ;  /* 0x0000003c023c7220 */ /* 0x040fe40000410000 */
[C---:B------:R-:W-:Y:S02]  /*7510*/  FMUL.FTZ R61, R2.reuse, R61 ;  /* 0x0000003d023d7220 */ /* 0x040fe40000410000 */
[C---:B-1----:R-:W-:Y:S02]  /*7520*/  FMUL.FTZ R9, R2.reuse, R141 ;  /* 0x0000008d02097220 */ /* 0x042fe40000410000 */
[C---:B------:R-:W-:Y:S02]  /*7530*/  FMUL.FTZ R64, R2.reuse, R64 ;  /* 0x0000004002407220 */ /* 0x040fe40000410000 */
[C---:B------:R-:W-:Y:S01]  /*7540*/  FMUL.FTZ R65, R2.reuse, R65 ;  /* 0x0000004102417220 */ /* 0x040fe20000410000 */
[----:B------:R1:W-:Y:S01]  /*7550*/  MUFU.EX2 R238, R11 ;  /* 0x0000000b00ee7308 */ /* 0x0003e20000000800 */
[C---:B------:R-:W-:Y:S02]  /*7560*/  FMUL.FTZ R68, R2.reuse, R68 ;  /* 0x0000004402447220 */ /* 0x040fe40000410000 */
[C---:B------:R-:W-:Y:S02]  /*7570*/  FMUL.FTZ R69, R2.reuse, R69 ;  /* 0x0000004502457220 */ /* 0x040fe40000410000 */
[C---:B------:R-:W-:Y:S02]  /*7580*/  FMUL.FTZ R72, R2.reuse, R72 ;  /* 0x0000004802487220 */ /* 0x040fe40000410000 */
[C---:B------:R-:W-:Y:S02]  /*7590*/  FMUL.FTZ R73, R2.reuse, R73 ;  /* 0x0000004902497220 */ /* 0x040fe40000410000 */
[C---:B------:R-:W-:Y:S01]  /*75a0*/  FMUL.FTZ R76, R2.reuse, R76 ;  /* 0x0000004c024c7220 */ /* 0x040fe20000410000 */
[----:B------:R3:W-:Y:S01]  /*75b0*/  MUFU.EX2 R242, R5 ;  /* 0x0000000500f27308 */ /* 0x0007e20000000800 */
[C---:B------:R-:W-:Y:S02]  /*75c0*/  FMUL.FTZ R77, R2.reuse, R77 ;  /* 0x0000004d024d7220 */ /* 0x040fe40000410000 */
[----:B------:R-:W-:Y:S02]  /*75d0*/  FMUL.FTZ R80, R2, R80 ;  /* 0x0000005002507220 */ /* 0x000fe40000410000 */
[C---:B--2---:R-:W-:Y:S02]  /*75e0*/  FMUL.FTZ R10, R0.reuse, R142 ;  /* 0x0000008e000a7220 */ /* 0x044fe40000410000 */
[C---:B------:R-:W-:Y:S02]  /*75f0*/  FMUL.FTZ R54, R0.reuse, R54 ;  /* 0x0000003600367220 */ /* 0x040fe40000410000 */
[C---:B------:R-:W-:Y:S01]  /*7600*/  FMUL.FTZ R55, R0.reuse, R55 ;  /* 0x0000003700377220 */ /* 0x040fe20000410000 */
[----:B------:R2:W4:Y:S01]  /*7610*/  MUFU.EX2 R243, R4 ;  /* 0x0000000400f37308 */ /* 0x0005220000000800 */
[C---:B------:R-:W-:Y:S02]  /*7620*/  FMUL.FTZ R58, R0.reuse, R58 ;  /* 0x0000003a003a7220 */ /* 0x040fe40000410000 */
[C---:B------:R-:W-:Y:S02]  /*7630*/  FMUL.FTZ R59, R0.reuse, R59 ;  /* 0x0000003b003b7220 */ /* 0x040fe40000410000 */
[C---:B-1----:R-:W-:Y:S02]  /*7640*/  FMUL.FTZ R11, R0.reuse, R143 ;  /* 0x0000008f000b7220 */ /* 0x042fe40000410000 */
[----:B------:R-:W1:Y:S01]  /*7650*/  LDSM.16.MT88.4 R140, [R233+UR4+0x100] ;  /* 0x00010004e98c783b */ /* 0x000e620008004200 */
[C---:B------:R-:W-:Y:S02]  /*7660*/  FMUL.FTZ R62, R0.reuse, R62 ;  /* 0x0000003e003e7220 */ /* 0x040fe40000410000 */
[----:B------:R4:W-:Y:S01]  /*7670*/  MUFU.EX2 R231, R6 ;  /* 0x0000000600e77308 */ /* 0x0009e20000000800 */
[C---:B------:R-:W-:Y:S02]  /*7680*/  FMUL.FTZ R63, R0.reuse, R63 ;  /* 0x0000003f003f7220 */ /* 0x040fe40000410000 */
[----:B------:R-:W-:Y:S02]  /*7690*/  FMUL.FTZ R66, R0, R66 ;  /* 0x0000004200427220 */ /* 0x000fe40000410000 */
[----:B---3--:R-:W-:Y:S02]  /*76a0*/  FMUL.FTZ R5, R2, R137 ;  /* 0x0000008902057220 */ /* 0x008fe40000410000 */
[C---:B------:R-:W-:Y:S02]  /*76b0*/  FMUL.FTZ R67, R0.reuse, R67 ;  /* 0x0000004300437220 */ /* 0x040fe40000410000 */
[C---:B------:R-:W-:Y:S01]  /*76c0*/  FMUL.FTZ R70, R0.reuse, R70 ;  /* 0x0000004600467220 */ /* 0x040fe20000410000 */
[----:B------:R-:W3:Y:S01]  /*76d0*/  MUFU.EX2 R230, R7 ;  /* 0x0000000700e67308 */ /* 0x000ee20000000800 */
[C---:B------:R-:W-:Y:S02]  /*76e0*/  FMUL.FTZ R71, R0.reuse, R71 ;  /* 0x0000004700477220 */ /* 0x040fe40000410000 */
[----:B------:R-:W-:Y:S02]  /*76f0*/  FMUL.FTZ R74, R0, R74 ;  /* 0x0000004a004a7220 */ /* 0x000fe40000410000 */
[----:B--2---:R-:W-:Y:S01]  /*7700*/  FMUL.FTZ R4, R2, R136 ;  /* 0x0000008802047220 */ /* 0x004fe20000410000 */
[----:B----4-:R-:W-:Y:S01]  /*7710*/  F2FP.BF16.PACK_AB R136, R242, R243 ;  /* 0x000000f3f288723e */ /* 0x010fe200000010ff */
[C---:B------:R-:W-:Y:S02]  /*7720*/  FMUL.FTZ R75, R0.reuse, R75 ;  /* 0x0000004b004b7220 */ /* 0x040fe40000410000 */
[C---:B------:R-:W-:Y:S01]  /*7730*/  FMUL.FTZ R78, R0.reuse, R78 ;  /* 0x0000004e004e7220 */ /* 0x040fe20000410000 */
[----:B------:R-:W-:Y:S01]  /*7740*/  MUFU.EX2 R178, R24 ;  /* 0x0000001800b27308 */ /* 0x000fe20000000800 */
[----:B------:R-:W-:Y:S02]  /*7750*/  FMUL.FTZ R79, R0, R79 ;  /* 0x0000004f004f7220 */ /* 0x000fe40000410000 */
[----:B------:R-:W-:Y:S02]  /*7760*/  FMUL.FTZ R81, R2, R81 ;  /* 0x0000005102517220 */ /* 0x000fe40000410000 */
[----:B------:R-:W-:Y:S01]  /*7770*/  FMUL.FTZ R6, R0, R138 ;  /* 0x0000008a00067220 */ /* 0x000fe20000410000 */
[----:B------:R-:W-:Y:S01]  /*7780*/  F2FP.BF16.PACK_AB R138, R240, R241 ;  /* 0x000000f1f08a723e */ /* 0x000fe200000010ff */
[C---:B------:R-:W-:Y:S02]  /*7790*/  FMUL.FTZ R82, R0.reuse, R82 ;  /* 0x0000005200527220 */ /* 0x040fe40000410000 */
[----:B------:R-:W-:Y:S01]  /*77a0*/  FMUL.FTZ R83, R0, R83 ;  /* 0x0000005300537220 */ /* 0x000fe20000410000 */
[----:B------:R-:W-:Y:S01]  /*77b0*/  MUFU.EX2 R177, R25 ;  /* 0x0000001900b17308 */ /* 0x000fe20000000800 */
[C---:B------:R-:W-:Y:S02]  /*77c0*/  FMUL.FTZ R84, R2.reuse, R84 ;  /* 0x0000005402547220 */ /* 0x040fe40000410000 */
[----:B------:R-:W-:Y:S01]  /*77d0*/  FMUL.FTZ R85, R2, R85 ;  /* 0x0000005502557220 */ /* 0x000fe20000410000 */
[----:B---3--:R-:W-:Y:S01]  /*77e0*/  F2FP.BF16.PACK_AB R137, R230, R231 ;  /* 0x000000e7e689723e */ /* 0x008fe200000010ff */
[----:B------:R-:W-:Y:S01]  /*77f0*/  FMUL.FTZ R7, R0, R139 ;  /* 0x0000008b00077220 */ /* 0x000fe20000410000 */
[----:B------:R-:W-:Y:S01]  /*7800*/  F2FP.BF16.PACK_AB R139, R238, R229 ;  /* 0x000000e5ee8b723e */ /* 0x000fe200000010ff */
[--C-:B------:R-:W-:Y:S02]  /*7810*/  FFMA.FTZ R29, R29, c[0x0][0x2d0], -R172.reuse ;  /* 0x0000b4001d1d7a23 */ /* 0x100fe400000108ac */
[--C-:B------:R-:W-:Y:S02]  /*7820*/  FFMA.FTZ R30, R30, c[0x0][0x2d0], -R173.reuse ;  /* 0x0000b4001e1e7a23 */ /* 0x100fe400000108ad */
[--C-:B------:R-:W-:Y:S02]  /*7830*/  FFMA.FTZ R31, R31, c[0x0][0x2d0], -R173.reuse ;  /* 0x0000b4001f1f7a23 */ /* 0x100fe400000108ad */
[C---:B------:R-:W-:Y:S05]  /*7840*/  HMMA.16816.F32.BF16 R4, R136.reuse, R160, R4 ;  /* 0x000000a08804723c */ /* 0x040fea0000041804 */
[--C-:B------:R-:W-:Y:S02]  /*7850*/  FFMA.FTZ R32, R32, c[0x0][0x2d0], -R172.reuse ;  /* 0x0000b40020207a23 */ /* 0x100fe400000108ac */
[--C-:B------:R-:W-:Y:S01]  /*7860*/  FFMA.FTZ R33, R33, c[0x0][0x2d0], -R172.reuse ;  /* 0x0000b40021217a23 */ /* 0x100fe200000108ac */
[C---:B------:R-:W-:Y:S01]  /*7870*/  HMMA.16816.F32.BF16 R8, R136.reuse, R162, R8 ;  /* 0x000000a28808723c */ /* 0x040fe20000041808 */
[----:B------:R-:W2:Y:S03]  /*7880*/  LDSM.16.MT88.4 R160, [R133+0x100] ;  /* 0x0001000085a0783b */ /* 0x000ea60000004200 */
[--C-:B------:R-:W-:Y:S02]  /*7890*/  FFMA.FTZ R34, R34, c[0x0][0x2d0], -R173.reuse ;  /* 0x0000b40022227a23 */ /* 0x100fe400000108ad */
[--C-:B------:R-:W-:Y:S02]  /*78a0*/  FFMA.FTZ R35, R35, c[0x0][0x2d0], -R173.reuse ;  /* 0x0000b40023237a23 */ /* 0x100fe400000108ad */
[C---:B------:R-:W-:Y:S04]  /*78b0*/  HMMA.16816.F32.BF16 R52, R136.reuse, R164, R52 ;  /* 0x000000a48834723c */ /* 0x040fe80000041834 */
[--C-:B------:R-:W-:Y:S02]  /*78c0*/  FFMA.FTZ R36, R36, c[0x0][0x2d0], -R172.reuse ;  /* 0x0000b40024247a23 */ /* 0x100fe400000108ac */
[--C-:B------:R-:W-:Y:S02]  /*78d0*/  FFMA.FTZ R37, R37, c[0x0][0x2d0], -R172.reuse ;  /* 0x0000b40025257a23 */ /* 0x100fe400000108ac */
[C---:B------:R-:W-:Y:S01]  /*78e0*/  HMMA.16816.F32.BF16 R56, R136.reuse, R166, R56 ;  /* 0x000000a68838723c */ /* 0x040fe20000041838 */
[----:B------:R-:W3:Y:S03]  /*78f0*/  LDSM.16.MT88.4 R164, [R135+UR4+0x3100] ;  /* 0x0031000487a4783b */ /* 0x000ee60008004200 */
[--C-:B------:R-:W-:Y:S02]  /*7900*/  FFMA.FTZ R38, R38, c[0x0][0x2d0], -R173.reuse ;  /* 0x0000b40026267a23 */ /* 0x100fe400000108ad */
[--C-:B------:R-:W-:Y:S02]  /*7910*/  FFMA.FTZ R39, R39, c[0x0][0x2d0], -R173.reuse ;  /* 0x0000b40027277a23 */ /* 0x100fe400000108ad */
[C---:B-1----:R-:W-:Y:S04]  /*7920*/  HMMA.16816.F32.BF16 R60, R136.reuse, R140, R60 ;  /* 0x0000008c883c723c */ /* 0x042fe8000004183c */
[--C-:B------:R-:W-:Y:S02]  /*7930*/  FFMA.FTZ R40, R40, c[0x0][0x2d0], -R172.reuse ;  /* 0x0000b40028287a23 */ /* 0x100fe400000108ac */
[--C-:B------:R-:W-:Y:S02]  /*7940*/  FFMA.FTZ R41, R41, c[0x0][0x2d0], -R172.reuse ;  /* 0x0000b40029297a23 */ /* 0x100fe400000108ac */
[C---:B------:R-:W-:Y:S01]  /*7950*/  HMMA.16816.F32.BF16 R64, R136.reuse, R142, R64 ;  /* 0x0000008e8840723c */ /* 0x040fe20000041840 */
[----:B------:R-:W1:Y:S03]  /*7960*/  LDSM.16.MT88.4 R140, [R134+0x3100] ;  /* 0x00310000868c783b */ /* 0x000e660000004200 */
[--C-:B------:R-:W-:Y:S02]  /*7970*/  FFMA.FTZ R42, R42, c[0x0][0x2d0], -R173.reuse ;  /* 0x0000b4002a2a7a23 */ /* 0x100fe400000108ad */
[C---:B------:R-:W-:Y:S02]  /*7980*/  FMUL.FTZ R86, R0.reuse, R86 ;  /* 0x0000005600567220 */ /* 0x040fe40000410000 */
[----:B------:R-:W-:Y:S01]  /*7990*/  FMUL.FTZ R87, R0, R87 ;  /* 0x0000005700577220 */ /* 0x000fe20000410000 */
[C---:B--2---:R-:W-:Y:S03]  /*79a0*/  HMMA.16816.F32.BF16 R68, R136.reuse, R160, R68 ;  /* 0x000000a08844723c */ /* 0x044fe60000041844 */
[C---:B------:R-:W-:Y:S02]  /*79b0*/  FMUL.FTZ R88, R2.reuse, R88 ;  /* 0x0000005802587220 */ /* 0x040fe40000410000 */
[----:B------:R-:W-:Y:S02]  /*79c0*/  FMUL.FTZ R89, R2, R89 ;  /* 0x0000005902597220 */ /* 0x000fe40000410000 */
[C---:B------:R-:W-:Y:S01]  /*79d0*/  FMUL.FTZ R90, R0.reuse, R90 ;  /* 0x0000005a005a7220 */ /* 0x040fe20000410000 */
[C---:B------:R-:W-:Y:S01]  /*79e0*/  HMMA.16816.F32.BF16 R72, R136.reuse, R162, R72 ;  /* 0x000000a28848723c */ /* 0x040fe20000041848 */
[----:B------:R-:W2:Y:S03]  /*79f0*/  LDSM.16.MT88.4 R160, [R233+UR4+0x3100] ;  /* 0x00310004e9a0783b */ /* 0x000ea60008004200 */
[----:B------:R-:W-:Y:S02]  /*7a00*/  FMUL.FTZ R91, R0, R91 ;  /* 0x0000005b005b7220 */ /* 0x000fe40000410000 */
[C---:B------:R-:W-:Y:S02]  /*7a10*/  FMUL.FTZ R92, R2.reuse, R92 ;  /* 0x0000005c025c7220 */ /* 0x040fe40000410000 */
[C---:B---3--:R-:W-:Y:S04]  /*7a20*/  HMMA.16816.F32.BF16 R76, R136.reuse, R164, R76 ;  /* 0x000000a4884c723c */ /* 0x048fe8000004184c */
        /* <DEDUP_REMOVED lines=8> */
[C---:B------:R-:W-:Y:S02]  /*7ab0*/  FMUL.FTZ R98, R0.reuse, R98 ;  /* 0x0000006200627220 */ /* 0x040fe40000410000 */
[C---:B------:R-:W-:Y:S01]  /*7ac0*/  HMMA.16816.F32.BF16 R88, R136.reuse, R142, R88 ;  /* 0x0000008e8858723c */ /* 0x040fe20000041858 */
[----:B------:R-:W1:Y:S03]  /*7ad0*/  LDSM.16.MT88.4 R140, [R135+UR4+0x6100] ;  /* 0x00610004878c783b */ /* 0x000e660008004200 */
[----:B------:R-:W-:Y:S02]  /*7ae0*/  FMUL.FTZ R99, R0, R99 ;  /* 0x0000006300637220 */ /* 0x000fe40000410000 */
[C---:B------:R-:W-:Y:S02]  /*7af0*/  FMUL.FTZ R100, R2.reuse, R100 ;  /* 0x0000006402647220 */ /* 0x040fe40000410000 */
[----:B------:R-:W-:Y:S01]  /*7b00*/  FMUL.FTZ R101, R2, R101 ;  /* 0x0000006502657220 */ /* 0x000fe20000410000 */
[C---:B--2---:R-:W-:Y:S03]  /*7b10*/  HMMA.16816.F32.BF16 R92, R136.reuse, R160, R92 ;  /* 0x000000a0885c723c */ /* 0x044fe6000004185c */
[C---:B------:R-:W-:Y:S02]  /*7b20*/  FMUL.FTZ R102, R0.reuse, R102 ;  /* 0x0000006600667220 */ /* 0x040fe40000410000 */
[----:B------:R-:W-:Y:S02]  /*7b30*/  FMUL.FTZ R103, R0, R103 ;  /* 0x0000006700677220 */ /* 0x000fe40000410000 */
[C---:B------:R-:W-:Y:S01]  /*7b40*/  FMUL.FTZ R104, R2.reuse, R104 ;  /* 0x0000006802687220 */ /* 0x040fe20000410000 */
[C---:B------:R-:W-:Y:S01]  /*7b50*/  HMMA.16816.F32.BF16 R96, R136.reuse, R162, R96 ;  /* 0x000000a28860723c */ /* 0x040fe20000041860 */
[----:B------:R-:W2:Y:S03]  /*7b60*/  LDSM.16.MT88.4 R160, [R134+0x6100] ;  /* 0x0061000086a0783b */ /* 0x000ea60000004200 */
[----:B------:R-:W-:Y:S02]  /*7b70*/  FMUL.FTZ R105, R2, R105 ;  /* 0x0000006902697220 */ /* 0x000fe40000410000 */
[C---:B------:R-:W-:Y:S02]  /*7b80*/  FMUL.FTZ R106, R0.reuse, R106 ;  /* 0x0000006a006a7220 */ /* 0x040fe40000410000 */
[C---:B---3--:R-:W-:Y:S04]  /*7b90*/  HMMA.16816.F32.BF16 R100, R136.reuse, R164, R100 ;  /* 0x000000a48864723c */ /* 0x048fe80000041864 */
[----:B------:R-:W-:Y:S02]  /*7ba0*/  FMUL.FTZ R107, R0, R107 ;  /* 0x0000006b006b7220 */ /* 0x000fe40000410000 */
[C---:B------:R-:W-:Y:S02]  /*7bb0*/  FMUL.FTZ R108, R2.reuse, R108 ;  /* 0x0000006c026c7220 */ /* 0x040fe40000410000 */
[----:B------:R-:W-:Y:S03]  /*7bc0*/  FMUL.FTZ R109, R2, R109 ;  /* 0x0000006d026d7220 */ /* 0x000fe60000410000 */
[C---:B------:R-:W-:Y:S01]  /*7bd0*/  HMMA.16816.F32.BF16 R104, R136.reuse, R166, R104 ;  /* 0x000000a68868723c */ /* 0x040fe20000041868 */
[----:B------:R-:W3:Y:S02]  /*7be0*/  LDSM.16.MT88.4 R164, [R233+UR4+0x6100] ;  /* 0x00610004e9a4783b */ /* 0x000ee40008004200 */
[C---:B------:R-:W-:Y:S02]  /*7bf0*/  FMUL.FTZ R110, R0.reuse, R110 ;  /* 0x0000006e006e7220 */ /* 0x040fe40000410000 */
[----:B------:R-:W-:Y:S02]  /*7c00*/  FMUL.FTZ R111, R0, R111 ;  /* 0x0000006f006f7220 */ /* 0x000fe40000410000 */
[--C-:B------:R-:W-:Y:S02]  /*7c10*/  FFMA.FTZ R12, R12, c[0x0][0x2d0], -R172.reuse ;  /* 0x0000b4000c0c7a23 */ /* 0x100fe400000108ac */
[--C-:B------:R-:W-:Y:S02]  /*7c20*/  FFMA.FTZ R13, R13, c[0x0][0x2d0], -R172.reuse ;  /* 0x0000b4000d0d7a23 */ /* 0x100fe400000108ac */
[----:B------:R4:W-:Y:S01]  /*7c30*/  MUFU.EX2 R228, R12 ;  /* 0x0000000c00e47308 */ /* 0x0009e20000000800 */
[C---:B-1----:R-:W-:Y:S03]  /*7c40*/  HMMA.16816.F32.BF16 R108, R136.reuse, R140, R108 ;  /* 0x0000008c886c723c */ /* 0x042fe6000004186c */
[--C-:B------:R-:W-:Y:S02]  /*7c50*/  FFMA.FTZ R14, R14, c[0x0][0x2d0], -R173.reuse ;  /* 0x0000b4000e0e7a23 */ /* 0x100fe400000108ad */
[--C-:B------:R-:W-:Y:S02]  /*7c60*/  FFMA.FTZ R15, R15, c[0x0][0x2d0], -R173.reuse ;  /* 0x0000b4000f0f7a23 */ /* 0x100fe400000108ad */
[C---:B------:R-:W-:Y:S02]  /*7c70*/  FMUL.FTZ R112, R2.reuse, R112 ;  /* 0x0000007002707220 */ /* 0x040fe40000410000 */
[----:B------:R1:W1:Y:S03]  /*7c80*/  MUFU.EX2 R215, R13 ;  /* 0x0000000d00d77308 */ /* 0x0002660000000800 */
[----:B------:R-:W-:Y:S02]  /*7c90*/  FMUL.FTZ R113, R2, R113 ;  /* 0x0000007102717220 */ /* 0x000fe40000410000 */
[C---:B------:R-:W-:Y:S02]  /*7ca0*/  FMUL.FTZ R114, R0.reuse, R114 ;  /* 0x0000007200727220 */ /* 0x040fe40000410000 */
[----:B------:R-:W-:Y:S02]  /*7cb0*/  FMUL.FTZ R115, R0, R115 ;  /* 0x0000007300737220 */ /* 0x000fe40000410000 */
[C---:B------:R-:W-:Y:S01]  /*7cc0*/  FMUL.FTZ R116, R2.reuse, R116 ;  /* 0x0000007402747220 */ /* 0x040fe20000410000 */
[----:B------:R1:W-:Y:S01]  /*7cd0*/  MUFU.EX2 R212, R14 ;  /* 0x0000000e00d47308 */ /* 0x0003e20000000800 */
[----:B------:R-:W-:Y:S02]  /*7ce0*/  FMUL.FTZ R117, R2, R117 ;  /* 0x0000007502757220 */ /* 0x000fe40000410000 */
[C---:B------:R-:W-:Y:S01]  /*7cf0*/  FMUL.FTZ R118, R0.reuse, R118 ;  /* 0x0000007600767220 */ /* 0x040fe20000410000 */
[C---:B------:R-:W-:Y:S01]  /*7d00*/  HMMA.16816.F32.BF16 R112, R136.reuse, R142, R112 ;  /* 0x0000008e8870723c */ /* 0x040fe20000041870 */
[----:B------:R-:W3:Y:S02]  /*7d10*/  LDSM.16.MT88.4 R140, [R133+0x6100] ;  /* 0x00610000858c783b */ /* 0x000ee40000004200 */
[----:B------:R-:W-:Y:S02]  /*7d20*/  FMUL.FTZ R119, R0, R119 ;  /* 0x0000007700777220 */ /* 0x000fe40000410000 */
[--C-:B------:R-:W-:Y:S01]  /*7d30*/  FFMA.FTZ R16, R16, c[0x0][0x2d0], -R172.reuse ;  /* 0x0000b40010107a23 */ /* 0x100fe200000108ac */
[----:B------:R1:W-:Y:S01]  /*7d40*/  MUFU.EX2 R183, R15 ;  /* 0x0000000f00b77308 */ /* 0x0003e20000000800 */
[--C-:B------:R-:W-:Y:S02]  /*7d50*/  FFMA.FTZ R17, R17, c[0x0][0x2d0], -R172.reuse ;  /* 0x0000b40011117a23 */ /* 0x100fe400000108ac */
[--C-:B------:R-:W-:Y:S01]  /*7d60*/  FFMA.FTZ R18, R18, c[0x0][0x2d0], -R173.reuse ;  /* 0x0000b40012127a23 */ /* 0x100fe200000108ad */
[C---:B--2---:R-:W-:Y:S03]  /*7d70*/  HMMA.16816.F32.BF16 R116, R136.reuse, R160, R116 ;  /* 0x000000a08874723c */ /* 0x044fe60000041874 */
[----:B------:R-:W-:Y:S02]  /*7d80*/  FFMA.FTZ R19, R19, c[0x0][0x2d0], -R173 ;  /* 0x0000b40013137a23 */ /* 0x000fe400000108ad */
[C---:B------:R-:W-:Y:S01]  /*7d90*/  FMUL.FTZ R120, R2.reuse, R120 ;  /* 0x0000007802787220 */ /* 0x040fe20000410000 */
[----:B------:R2:W-:Y:S01]  /*7da0*/  MUFU.EX2 R214, R16 ;  /* 0x0000001000d67308 */ /* 0x0005e20000000800 */
[----:B------:R-:W-:Y:S02]  /*7db0*/  FMUL.FTZ R121, R2, R121 ;  /* 0x0000007902797220 */ /* 0x000fe40000410000 */
[C---:B------:R-:W-:Y:S03]  /*7dc0*/  FMUL.FTZ R122, R0.reuse, R122 ;  /* 0x0000007a007a7220 */ /* 0x040fe60000410000 */
[----:B------:R-:W-:Y:S02]  /*7dd0*/  FMUL.FTZ R123, R0, R123 ;  /* 0x0000007b007b7220 */ /* 0x000fe40000410000 */
[C---:B----4-:R-:W-:Y:S02]  /*7de0*/  FMUL.FTZ R12, R2.reuse, R144 ;  /* 0x00000090020c7220 */ /* 0x050fe40000410000 */
[----:B------:R4:W2:Y:S01]  /*7df0*/  MUFU.EX2 R213, R17 ;  /* 0x0000001100d57308 */ /* 0x0008a20000000800 */
[----:B-1----:R-:W-:Y:S02]  /*7e00*/  FMUL.FTZ R13, R2, R145 ;  /* 0x00000091020d7220 */ /* 0x002fe40000410000 */
[C---:B------:R-:W-:Y:S01]  /*7e10*/  HMMA.16816.F32.BF16 R120, R136.reuse, R162, R120 ;  /* 0x000000a28878723c */ /* 0x040fe20000041878 */
[----:B------:R-:W-:Y:S02]  /*7e20*/  LDSM.16.MT88.4 R160, [R134+0x900] ;  /* 0x0009000086a0783b */ /* 0x000fe40000004200 */
[C---:B------:R-:W-:Y:S02]  /*7e30*/  FMUL.FTZ R14, R0.reuse, R146 ;  /* 0x00000092000e7220 */ /* 0x040fe40000410000 */
[----:B------:R-:W-:Y:S02]  /*7e40*/  FMUL.FTZ R15, R0, R147 ;  /* 0x00000093000f7220 */ /* 0x000fe40000410000 */
[----:B------:R1:W-:Y:S01]  /*7e50*/  MUFU.EX2 R182, R18 ;  /* 0x0000001200b67308 */ /* 0x0003e20000000800 */
[C---:B------:R-:W-:Y:S01]  /*7e60*/  FMUL.FTZ R124, R2.reuse, R124 ;  /* 0x0000007c027c7220 */ /* 0x040fe20000410000 */
[----:B------:R-:W1:Y:S03]  /*7e70*/  LDSM.16.MT88.4 R144, [R135+UR4+0x900] ;  /* 0x000900048790783b */ /* 0x000e660008004200 */
[C---:B---3--:R-:W-:Y:S03]  /*7e80*/  HMMA.16816.F32.BF16 R12, R136.reuse, R164, R12 ;  /* 0x000000a4880c723c */ /* 0x048fe6000004180c */
[----:B------:R-:W-:Y:S02]  /*7e90*/  FMUL.FTZ R125, R2, R125 ;  /* 0x0000007d027d7220 */ /* 0x000fe40000410000 */
[----:B------:R3:W1:Y:S01]  /*7ea0*/  MUFU.EX2 R181, R19 ;  /* 0x0000001300b57308 */ /* 0x0006620000000800 */
[C---:B------:R-:W-:Y:S02]  /*7eb0*/  FMUL.FTZ R126, R0.reuse, R126 ;  /* 0x0000007e007e7220 */ /* 0x040fe40000410000 */
[----:B------:R-:W-:Y:S04]  /*7ec0*/  FMUL.FTZ R127, R0, R127 ;  /* 0x0000007f007f7220 */ /* 0x000fe80000410000 */
[C---:B--2---:R-:W-:Y:S02]  /*7ed0*/  FMUL.FTZ R16, R2.reuse, R148 ;  /* 0x0000009402107220 */ /* 0x044fe40000410000 */
[C---:B----4-:R-:W-:Y:S01]  /*7ee0*/  FMUL.FTZ R17, R2.reuse, R149 ;  /* 0x0000009502117220 */ /* 0x050fe20000410000 */
[C---:B------:R-:W-:Y:S01]  /*7ef0*/  HMMA.16816.F32.BF16 R124, R136.reuse, R166, R124 ;  /* 0x000000a6887c723c */ /* 0x040fe2000004187c */
[----:B------:R-:W-:Y:S02]  /*7f00*/  LDSM.16.MT88.4 R164, [R133+0x900] ;  /* 0x0009000085a4783b */ /* 0x000fe40000004200 */
[----:B------:R-:W-:Y:S02]  /*7f10*/  FMUL.FTZ R128, R2, R128 ;  /* 0x0000008002807220 */ /* 0x000fe40000410000 */
[----:B-1----:R-:W-:Y:S02]  /*7f20*/  FMUL.FTZ R18, R0, R150 ;  /* 0x0000009600127220 */ /* 0x002fe40000410000 */
[----:B------:R-:W-:Y:S02]  /*7f30*/  FMUL.FTZ R129, R2, R129 ;  /* 0x0000008102817220 */ /* 0x000fe40000410000 */
[C---:B------:R-:W-:Y:S03]  /*7f40*/  FMUL.FTZ R130, R0.reuse, R130 ;  /* 0x0000008200827220 */ /* 0x040fe60000410000 */
[C---:B------:R-:W-:Y:S02]  /*7f50*/  FMUL.FTZ R131, R0.reuse, R131 ;  /* 0x0000008300837220 */ /* 0x040fe40000410000 */
[----:B---3--:R-:W-:Y:S02]  /*7f60*/  FMUL.FTZ R19, R0, R151 ;  /* 0x0000009700137220 */ /* 0x008fe40000410000 */
[----:B------:R-:W1:Y:S01]  /*7f70*/  LDSM.16.MT88.4 R148, [R233+UR4+0x900] ;  /* 0x00090004e994783b */ /* 0x000e620008004200 */
[--C-:B------:R-:W-:Y:S02]  /*7f80*/  FFMA.FTZ R20, R20, c[0x0][0x2d0], -R172.reuse ;  /* 0x0000b40014147a23 */ /* 0x100fe400000108ac */
[----:B------:R-:W-:Y:S02]  /*7f90*/  FFMA.FTZ R2, R2, R244, R243 ;  /* 0x000000f402027223 */ /* 0x000fe400000100f3 */
[C---:B------:R-:W-:Y:S01]  /*7fa0*/  HMMA.16816.F32.BF16 R16, R136.reuse, R140, R16 ;  /* 0x0000008c8810723c */ /* 0x040fe20000041810 */
[----:B------:R2:W-:Y:S02]  /*7fb0*/  MUFU.EX2 R180, R20 ;  /* 0x0000001400b47308 */ /* 0x0005e40000000800 */
[----:B------:R-:W-:Y:S02]  /*7fc0*/  FFMA.FTZ R0, R0, R245, R231 ;  /* 0x000000f500007223 */ /* 0x000fe400000100e7 */
[--C-:B------:R-:W-:Y:S02]  /*7fd0*/  FFMA.FTZ R21, R21, c[0x0][0x2d0], -R172.reuse ;  /* 0x0000b40015157a23 */ /* 0x100fe400000108ac */
[--C-:B------:R-:W-:Y:S01]  /*7fe0*/  FFMA.FTZ R22, R22, c[0x0][0x2d0], -R173.reuse ;  /* 0x0000b40016167a23 */ /* 0x100fe200000108ad */
[----:B------:R-:W-:Y:S01]  /*7ff0*/  HMMA.16816.F32.BF16 R128, R136, R142, R128 ;  /* 0x0000008e8880723c */ /* 0x000fe20000041880 */
[----:B------:R-:W3:Y:S02]  /*8000*/  LDSM.16.MT88.4 R140, [R134+0x3900] ;  /* 0x00390000868c783b */ /* 0x000ee40000004200 */
[----:B------:R-:W-:Y:S01]  /*8010*/  MUFU.EX2 R179, R21 ;  /* 0x0000001500b37308 */ /* 0x000fe20000000800 */
[--C-:B------:R-:W-:Y:S02]  /*8020*/  FFMA.FTZ R23, R23, c[0x0][0x2d0], -R173.reuse ;  /* 0x0000b40017177a23 */ /* 0x100fe400000108ad */
[--C-:B------:R-:W-:Y:S01]  /*8030*/  FFMA.FTZ R44, R44, c[0x0][0x2d0], -R172.reuse ;  /* 0x0000b4002c2c7a23 */ /* 0x100fe200000108ac */
[----:B------:R-:W-:Y:S01]  /*8040*/  F2FP.BF16.PACK_AB R136, R215, R228 ;  /* 0x000000e4d788723e */ /* 0x000fe200000010ff */
[--C-:B------:R-:W-:Y:S01]  /*8050*/  FFMA.FTZ R45, R45, c[0x0][0x2d0], -R172.reuse ;  /* 0x0000b4002d2d7a23 */ /* 0x100fe200000108ac */
[----:B------:R-:W-:Y:S03]  /*8060*/  F2FP.BF16.PACK_AB R138, R213, R214 ;  /* 0x000000d6d58a723e */ /* 0x000fe600000010ff */
[----:B------:R-:W-:Y:S01]  /*8070*/  F2FP.BF16.PACK_AB R137, R183, R212 ;  /* 0x000000d4b789723e */ /* 0x000fe200000010ff */
[----:B------:R4:W-:Y:S01]  /*8080*/  MUFU.EX2 R176, R22 ;  /* 0x0000001600b07308 */ /* 0x0009e20000000800 */
[----:B------:R-:W-:Y:S01]  /*8090*/  F2FP.BF16.PACK_AB R139, R181, R182 ;  /* 0x000000b6b58b723e */ /* 0x000fe200000010ff */
[--C-:B------:R-:W-:Y:S02]  /*80a0*/  FFMA.FTZ R46, R46, c[0x0][0x2d0], -R173.reuse ;  /* 0x0000b4002e2e7a23 */ /* 0x100fe400000108ad */
[--C-:B--2---:R-:W-:Y:S02]  /*80b0*/  FFMA.FTZ R20, R27, c[0x0][0x2d0], -R173.reuse ;  /* 0x0000b4001b147a23 */ /* 0x104fe400000108ad */
[--C-:B------:R-:W-:Y:S02]  /*80c0*/  FFMA.FTZ R47, R47, c[0x0][0x2d0], -R173.reuse ;  /* 0x0000b4002f2f7a23 */ /* 0x100fe400000108ad */
[C---:B------:R-:W-:Y:S02]  /*80d0*/  HMMA.16816.F32.BF16 R4, R136.reuse, R144, R4 ;  /* 0x000000908804723c */ /* 0x040fe40000041804 */
[----:B------:R-:W2:Y:S01]  /*80e0*/  MUFU.EX2 R175, R23 ;  /* 0x0000001700af7308 */ /* 0x000ea20000000800 */
[--C-:B------:R-:W-:Y:S02]  /*80f0*/  FFMA.FTZ R48, R48, c[0x0][0x2d0], -R172.reuse ;  /* 0x0000b40030307a23 */ /* 0x100fe400000108ac */
[----:B------:R-:W-:Y:S02]  /*8100*/  FFMA.FTZ R49, R49, c[0x0][0x2d0], -R172 ;  /* 0x0000b40031317a23 */ /* 0x000fe400000108ac */
[--C-:B------:R-:W-:Y:S01]  /*8110*/  FFMA.FTZ R50, R50, c[0x0][0x2d0], -R173.reuse ;  /* 0x0000b40032327a23 */ /* 0x100fe200000108ad */
[C---:B------:R-:W-:Y:S01]  /*8120*/  HMMA.16816.F32.BF16 R8, R136.reuse, R146, R8 ;  /* 0x000000928808723c */ /* 0x040fe20000041808 */
[----:B------:R-:W3:Y:S03]  /*8130*/  LDSM.16.MT88.4 R144, [R233+UR4+0x3900] ;  /* 0x00390004e990783b */ /* 0x000ee60008004200 */
[----:B------:R1:W-:Y:S01]  /*8140*/  MUFU.EX2 R174, R20 ;  /* 0x0000001400ae7308 */ /* 0x0003e20000000800 */
[--C-:B------:R-:W-:Y:S03]  /*8150*/  FFMA.FTZ R51, R51, c[0x0][0x2d0], -R173.reuse ;  /* 0x0000b40033337a23 */ /* 0x100fe600000108ad */
[C---:B------:R-:W-:Y:S04]  /*8160*/  HMMA.16816.F32.BF16 R52, R136.reuse, R160, R52 ;  /* 0x000000a08834723c */ /* 0x040fe80000041834 */
[----:B----4-:R-:W-:Y:S02]  /*8170*/  F2FP.BF16.PACK_AB R22, R177, R178 ;  /* 0x000000b2b116723e */ /* 0x010fe400000010ff */
[----:B------:R-:W-:Y:S02]  /*8180*/  MUFU.EX2 R44, R44 ;  /* 0x0000002c002c7308 */ /* 0x000fe40000000800 */
[C---:B------:R-:W-:Y:S01]  /*8190*/  HMMA.16816.F32.BF16 R56, R136.reuse, R162, R56 ;  /* 0x000000a28838723c */ /* 0x040fe20000041838 */
[----:B------:R-:W4:Y:S03]  /*81a0*/  LDSM.16.MT88.4 R160, [R133+0x3900] ;  /* 0x0039000085a0783b */ /* 0x000f260000004200 */
[----:B--2---:R-:W-:Y:S04]  /*81b0*/  F2FP.BF16.PACK_AB R21, R175, R176 ;  /* 0x000000b0af15723e */ /* 0x004fe800000010ff */
[C---:B-1----:R-:W-:Y:S01]  /*81c0*/  HMMA.16816.F32.BF16 R60, R136.reuse, R148, R60 ;  /* 0x00000094883c723c */ /* 0x042fe2000004183c */
[----:B------:R-:W-:Y:S03]  /*81d0*/  MUFU.EX2 R45, R45 ;  /* 0x0000002d002d7308 */ /* 0x000fe60000000800 */
[----:B------:R-:W-:Y:S04]  /*81e0*/  F2FP.BF16.PACK_AB R20, R179, R180 ;  /* 0x000000b4b314723e */ /* 0x000fe800000010ff */
[C---:B------:R-:W-:Y:S01]  /*81f0*/  HMMA.16816.F32.BF16 R64, R136.reuse, R150, R64 ;  /* 0x000000968840723c */ /* 0x040fe20000041840 */
[----:B------:R-:W1:Y:S02]  /*8200*/  LDSM.16.MT88.4 R148, [R135+UR4+0x6900] ;  /* 0x006900048794783b */ /* 0x000e640008004200 */
[----:B------:R-:W-:Y:S05]  /*8210*/  MUFU.EX2 R46, R46 ;  /* 0x0000002e002e7308 */ /* 0x000fea0000000800 */
[C---:B------:R-:W-:Y:S05]  /*8220*/  HMMA.16816.F32.BF16 R68, R136.reuse, R164, R68 ;  /* 0x000000a48844723c */ /* 0x040fea0000041844 */
[----:B------:R-:W-:Y:S03]  /*8230*/  MUFU.EX2 R47, R47 ;  /* 0x0000002f002f7308 */ /* 0x000fe60000000800 */
[C---:B------:R-:W-:Y:S01]  /*8240*/  HMMA.16816.F32.BF16 R72, R136.reuse, R166, R72 ;  /* 0x000000a68848723c */ /* 0x040fe20000041848 */
[----:B------:R-:W-:Y:S06]  /*8250*/  LDSM.16.MT88.4 R164, [R133+0x6900] ;  /* 0x0069000085a4783b */ /* 0x000fec0000004200 */
[----:B------:R-:W-:Y:S01]  /*8260*/  MUFU.EX2 R48, R48 ;  /* 0x0000003000307308 */ /* 0x000fe20000000800 */
[C---:B------:R-:W-:Y:S08]  /*8270*/  HMMA.16816.F32.BF16 R76, R136.reuse, R168, R76 ;  /* 0x000000a8884c723c */ /* 0x040ff0000004184c */
[C---:B------:R-:W-:Y:S01]  /*8280*/  HMMA.16816.F32.BF16 R80, R136.reuse, R170, R80 ;  /* 0x000000aa8850723c */ /* 0x040fe20000041850 */
[----:B------:R2:W1:Y:S07]  /*8290*/  MUFU.EX2 R171, R26 ;  /* 0x0000001a00ab7308 */ /* 0x00046e0000000800 */
[C---:B---3--:R-:W-:Y:S03]  /*82a0*/  HMMA.16816.F32.BF16 R84, R136.reuse, R140, R84 ;  /* 0x0000008c8854723c */ /* 0x048fe60000041854 */
[----:B------:R-:W-:Y:S05]  /*82b0*/  MUFU.EX2 R170, R29 ;  /* 0x0000001d00aa7308 */ /* 0x000fea0000000800 */
[C---:B------:R-:W-:Y:S01]  /*82c0*/  HMMA.16816.F32.BF16 R88, R136.reuse, R142, R88 ;  /* 0x0000008e8858723c */ /* 0x040fe20000041858 */
[----:B------:R-:W3:Y:S04]  /*82d0*/  LDSM.16.MT88.4 R140, [R134+0x6900] ;  /* 0x00690000868c783b */ /* 0x000ee80000004200 */
[----:B------:R-:W-:Y:S03]  /*82e0*/  MUFU.EX2 R169, R32 ;  /* 0x0000002000a97308 */ /* 0x000fe60000000800 */
[C---:B------:R-:W-:Y:S01]  /*82f0*/  HMMA.16816.F32.BF16 R92, R136.reuse, R144, R92 ;  /* 0x00000090885c723c */ /* 0x040fe2000004185c */
[----:B--2---:R-:W-:Y:S03]  /*8300*/  LDSM.16.MT88.4 R24, [R134+0x1100] ;  /* 0x001100008618783b */ /* 0x004fe60000004200 */
[----:B-1----:R-:W-:Y:S03]  /*8310*/  F2FP.BF16.PACK_AB R23, R174, R171 ;  /* 0x000000abae17723e */ /* 0x002fe600000010ff */
[----:B------:R-:W-:Y:S01]  /*8320*/  MUFU.EX2 R168, R33 ;  /* 0x0000002100a87308 */ /* 0x000fe20000000800 */
[C---:B------:R-:W-:Y:S01]  /*8330*/  HMMA.16816.F32.BF16 R96, R136.reuse, R146, R96 ;  /* 0x000000928860723c */ /* 0x040fe20000041860 */
[----:B------:R-:W1:Y:S07]  /*8340*/  LDSM.16.MT88.4 R144, [R233+UR4+0x6900] ;  /* 0x00690004e990783b */ /* 0x000e6e0008004200 */
[C---:B----4-:R-:W-:Y:S01]  /*8350*/  HMMA.16816.F32.BF16 R100, R136.reuse, R160, R100 ;  /* 0x000000a08864723c */ /* 0x050fe20000041864 */
[----:B------:R-:W-:Y:S07]  /*8360*/  MUFU.EX2 R49, R49 ;  /* 0x0000003100317308 */ /* 0x000fee0000000800 */
[C---:B------:R-:W-:Y:S01]  /*8370*/  HMMA.16816.F32.BF16 R104, R136.reuse, R162, R104 ;  /* 0x000000a28868723c */ /* 0x040fe20000041868 */
[----:B------:R-:W-:Y:S02]  /*8380*/  LDSM.16.MT88.4 R160, [R233+UR4+0x4100] ;  /* 0x00410004e9a0783b */ /* 0x000fe40008004200 */
[----:B------:R-:W-:Y:S05]  /*8390*/  MUFU.EX2 R50, R50 ;  /* 0x0000003200327308 */ /* 0x000fea0000000800 */
[C---:B------:R-:W-:Y:S05]  /*83a0*/  HMMA.16816.F32.BF16 R108, R136.reuse, R148, R108 ;  /* 0x00000094886c723c */ /* 0x040fea000004186c */
[----:B------:R-:W-:Y:S03]  /*83b0*/  MUFU.EX2 R51, R51 ;  /* 0x0000003300337308 */ /* 0x000fe60000000800 */
[C---:B------:R-:W-:Y:S01]  /*83c0*/  HMMA.16816.F32.BF16 R112, R136.reuse, R150, R112 ;  /* 0x000000968870723c */ /* 0x040fe20000041870 */
[----:B------:R-:W2:Y:S07]  /*83d0*/  LDSM.16.MT88.4 R148, [R135+UR4+0x1100] ;  /* 0x001100048794783b */ /* 0x000eae0008004200 */
[C---:B---3--:R-:W-:Y:S08]  /*83e0*/  HMMA.16816.F32.BF16 R116, R136.reuse, R140, R116 ;  /* 0x0000008c8874723c */ /* 0x048ff00000041874 */
[C---:B------:R-:W-:Y:S01]  /*83f0*/  HMMA.16816.F32.BF16 R120, R136.reuse, R142, R120 ;  /* 0x0000008e8878723c */ /* 0x040fe20000041878 */
[----:B------:R-:W3:Y:S07]  /*8400*/  LDSM.16.MT88.4 R140, [R233+UR4+0x1100] ;  /* 0x00110004e98c783b */ /* 0x000eee0008004200 */
[C---:B-1----:R-:W-:Y:S08]  /*8410*/  HMMA.16816.F32.BF16 R12, R136.reuse, R144, R12 ;  /* 0x00000090880c723c */ /* 0x042ff0000004180c */
[C---:B------:R-:W-:Y:S01]  /*8420*/  HMMA.16816.F32.BF16 R124, R136.reuse, R146, R124 ;  /* 0x00000092887c723c */ /* 0x040fe2000004187c */
[----:B------:R-:W-:Y:S07]  /*8430*/  LDSM.16.MT88.4 R144, [R135+UR4+0x4100] ;  /* 0x004100048790783b */ /* 0x000fee0008004200 */
[C---:B------:R-:W-:Y:S01]  /*8440*/  HMMA.16816.F32.BF16 R16, R136.reuse, R164, R16 ;  /* 0x000000a48810723c */ /* 0x040fe20000041810 */
[----:B------:R-:W-:Y:S07]  /*8450*/  MUFU.EX2 R165, R31 ;  /* 0x0000001f00a57308 */ /* 0x000fee0000000800 */
[----:B------:R-:W-:Y:S01]  /*8460*/  HMMA.16816.F32.BF16 R128, R136, R166, R128 ;  /* 0x000000a68880723c */ /* 0x000fe20000041880 */
[----:B------:R-:W1:Y:S02]  /*8470*/  LDSM.16.MT88.4 R136, [R133+0x1100] ;  /* 0x001100008588783b */ /* 0x000e640000004200 */
[----:B------:R-:W4:Y:S05]  /*8480*/  MUFU.EX2 R167, R28 ;  /* 0x0000001c00a77308 */ /* 0x000f2a0000000800 */
[C---:B--2---:R-:W-:Y:S05]  /*8490*/  HMMA.16816.F32.BF16 R4, R20.reuse, R148, R4 ;  /* 0x000000941404723c */ /* 0x044fea0000041804 */
[----:B------:R2:W1:Y:S03]  /*84a0*/  MUFU.EX2 R166, R30 ;  /* 0x0000001e00a67308 */ /* 0x0004660000000800 */
[C---:B------:R-:W-:Y:S01]  /*84b0*/  HMMA.16816.F32.BF16 R8, R20.reuse, R150, R8 ;  /* 0x000000961408723c */ /* 0x040fe20000041808 */
[----:B------:R-:W4:Y:S06]  /*84c0*/  LDSM.16.MT88.4 R148, [R134+0x4100] ;  /* 0x004100008694783b */ /* 0x000f2c0000004200 */
[----:B------:R-:W-:Y:S01]  /*84d0*/  MUFU.EX2 R164, R34 ;  /* 0x0000002200a47308 */ /* 0x000fe20000000800 */
[C---:B------:R-:W-:Y:S08]  /*84e0*/  HMMA.16816.F32.BF16 R52, R20.reuse, R24, R52 ;  /* 0x000000181434723c */ /* 0x040ff00000041834 */
[C---:B------:R-:W-:Y:S01]  /*84f0*/  HMMA.16816.F32.BF16 R56, R20.reuse, R26, R56 ;  /* 0x0000001a1438723c */ /* 0x040fe20000041838 */
[----:B------:R-:W4:Y:S07]  /*8500*/  LDSM.16.MT88.4 R24, [R133+0x4100] ;  /* 0x004100008518783b */ /* 0x000f2e0000004200 */
[C---:B---3--:R-:W-:Y:S01]  /*8510*/  HMMA.16816.F32.BF16 R60, R20.reuse, R140, R60 ;  /* 0x0000008c143c723c */ /* 0x048fe2000004183c */
[----:B--2---:R-:W-:Y:S07]  /*8520*/  LDSM.16.MT88.4 R28, [R135+UR4+0x1900] ;  /* 0x00190004871c783b */ /* 0x004fee0008004200 */
[C---:B------:R-:W-:Y:S01]  /*8530*/  HMMA.16816.F32.BF16 R64, R20.reuse, R142, R64 ;  /* 0x0000008e1440723c */ /* 0x040fe20000041840 */
[----:B------:R-:W2:Y:S07]  /*8540*/  LDSM.16.MT88.4 R140, [R135+UR4+0x7100] ;  /* 0x00710004878c783b */ /* 0x000eae0008004200 */
[C---:B-1----:R-:W-:Y:S08]  /*8550*/  HMMA.16816.F32.BF16 R68, R20.reuse, R136, R68 ;  /* 0x000000881444723c */ /* 0x042ff00000041844 */
[C---:B------:R-:W-:Y:S01]  /*8560*/  HMMA.16816.F32.BF16 R72, R20.reuse, R138, R72 ;  /* 0x0000008a1448723c */ /* 0x040fe20000041848 */
[----:B------:R-:W1:Y:S07]  /*8570*/  LDSM.16.MT88.4 R136, [R134+0x7100] ;  /* 0x007100008688783b */ /* 0x000e6e0000004200 */
[C---:B------:R-:W-:Y:S08]  /*8580*/  HMMA.16816.F32.BF16 R76, R20.reuse, R144, R76 ;  /* 0x00000090144c723c */ /* 0x040ff0000004184c */
[C---:B------:R-:W-:Y:S01]  /*8590*/  HMMA.16816.F32.BF16 R80, R20.reuse, R146, R80 ;  /* 0x000000921450723c */ /* 0x040fe20000041850 */
[----:B------:R-:W3:Y:S07]  /*85a0*/  LDSM.16.MT88.4 R144, [R233+UR4+0x7100] ;  /* 0x00710004e990783b */ /* 0x000eee0008004200 */
[C---:B----4-:R-:W-:Y:S01]  /*85b0*/  HMMA.16816.F32.BF16 R84, R20.reuse, R148, R84 ;  /* 0x000000941454723c */ /* 0x050fe20000041854 */
[----:B------:R-:W-:Y:S07]  /*85c0*/  MUFU.EX2 R149, R39 ;  /* 0x0000002700957308 */ /* 0x000fee0000000800 */
[C---:B------:R-:W-:Y:S03]  /*85d0*/  HMMA.16816.F32.BF16 R88, R20.reuse, R150, R88 ;  /* 0x000000961458723c */ /* 0x040fe60000041858 */
[----:B------:R-:W-:Y:S05]  /*85e0*/  MUFU.EX2 R151, R37 ;  /* 0x0000002500977308 */ /* 0x000fea0000000800 */
[C---:B------:R-:W-:Y:S05]  /*85f0*/  HMMA.16816.F32.BF16 R92, R20.reuse, R160, R92 ;  /* 0x000000a0145c723c */ /* 0x040fea000004185c */
[----:B------:R-:W-:Y:S03]  /*8600*/  MUFU.EX2 R150, R38 ;  /* 0x0000002600967308 */ /* 0x000fe60000000800 */
[C---:B------:R-:W-:Y:S07]  /*8610*/  HMMA.16816.F32.BF16 R96, R20.reuse, R162, R96 ;  /* 0x000000a21460723c */ /* 0x040fee0000041860 */
[----:B------:R4:W1:Y:S01]  /*8620*/  MUFU.EX2 R163, R35 ;  /* 0x0000002300a37308 */ /* 0x0008620000000800 */
[C---:B------:R-:W-:Y:S08]  /*8630*/  HMMA.16816.F32.BF16 R100, R20.reuse, R24, R100 ;  /* 0x000000181464723c */ /* 0x040ff00000041864 */
[C---:B------:R-:W-:Y:S01]  /*8640*/  HMMA.16816.F32.BF16 R104, R20.reuse, R26, R104 ;  /* 0x0000001a1468723c */ /* 0x040fe20000041868 */
[----:B------:R-:W3:Y:S01]  /*8650*/  LDSM.16.MT88.4 R24, [R133+0x7100] ;  /* 0x007100008518783b */ /* 0x000ee20000004200 */
[----:B------:R-:W-:Y:S06]  /*8660*/  MUFU.EX2 R148, R40 ;  /* 0x0000002800947308 */ /* 0x000fec0000000800 */
[C---:B--2---:R-:W-:Y:S04]  /*8670*/  HMMA.16816.F32.BF16 R108, R20.reuse, R140, R108 ;  /* 0x0000008c146c723c */ /* 0x044fe8000004186c */
[----:B------:R-:W-:Y:S01]  /*8680*/  MUFU.EX2 R162, R41 ;  /* 0x0000002900a27308 */ /* 0x000fe20000000800 */
[----:B----4-:R-:W-:Y:S03]  /*8690*/  LDSM.16.MT88.4 R32, [R233+UR4+0x1900] ;  /* 0x00190004e920783b */ /* 0x010fe60008004200 */
[C---:B------:R-:W-:Y:S06]  /*86a0*/  HMMA.16816.F32.BF16 R112, R20.reuse, R142, R112 ;  /* 0x0000008e1470723c */ /* 0x040fec0000041870 */
[----:B------:R-:W-:Y:S01]  /*86b0*/  MUFU.EX2 R161, R42 ;  /* 0x0000002a00a17308 */ /* 0x000fe20000000800 */
[----:B------:R-:W-:Y:S01]  /*86c0*/  LDSM.16.MT88.4 R140, [R133+0x1900] ;  /* 0x00190000858c783b */ /* 0x000fe20000004200 */
[C---:B-1----:R-:W-:Y:S08]  /*86d0*/  HMMA.16816.F32.BF16 R116, R20.reuse, R136, R116 ;  /* 0x000000881474723c */ /* 0x042ff00000041874 */
[C---:B------:R-:W-:Y:S01]  /*86e0*/  HMMA.16816.F32.BF16 R120, R20.reuse, R138, R120 ;  /* 0x0000008a1478723c */ /* 0x040fe20000041878 */
[----:B------:R-:W1:Y:S07]  /*86f0*/  LDSM.16.MT88.4 R136, [R134+0x1900] ;  /* 0x001900008688783b */ /* 0x000e6e0000004200 */
[C---:B---3--:R-:W-:Y:S08]  /*8700*/  HMMA.16816.F32.BF16 R12, R20.reuse, R144, R12 ;  /* 0x00000090140c723c */ /* 0x048ff0000004180c */
[C---:B------:R-:W-:Y:S01]  /*8710*/  HMMA.16816.F32.BF16 R124, R20.reuse, R146, R124 ;  /* 0x00000092147c723c */ /* 0x040fe2000004187c */
[----:B------:R-:W2:Y:S07]  /*8720*/  LDSM.16.MT88.4 R144, [R135+UR4+0x4900] ;  /* 0x004900048790783b */ /* 0x000eae0008004200 */
[C---:B------:R-:W-:Y:S08]  /*8730*/  HMMA.16816.F32.BF16 R16, R20.reuse, R24, R16 ;  /* 0x000000181410723c */ /* 0x040ff00000041810 */
[----:B------:R-:W-:Y:S01]  /*8740*/  HMMA.16816.F32.BF16 R128, R20, R26, R128 ;  /* 0x0000001a1480723c */ /* 0x000fe20000041880 */
[----:B------:R-:W3:Y:S06]  /*8750*/  LDSM.16.MT88.4 R24, [R134+0x4900] ;  /* 0x004900008618783b */ /* 0x000eec0000004200 */
[----:B------:R-:W-:Y:S02]  /*8760*/  F2FP.BF16.PACK_AB R20, R170, R167 ;  /* 0x000000a7aa14723e */ /* 0x000fe400000010ff */
[----:B------:R-:W-:Y:S03]  /*8770*/  F2FP.BF16.PACK_AB R22, R168, R169 ;  /* 0x000000a9a816723e */ /* 0x000fe600000010ff */
[----:B------:R-:W-:Y:S02]  /*8780*/  F2FP.BF16.PACK_AB R21, R165, R166 ;  /* 0x000000a6a515723e */ /* 0x000fe400000010ff */
[----:B------:R-:W-:Y:S07]  /*8790*/  F2FP.BF16.PACK_AB R23, R163, R164 ;  /* 0x000000a4a317723e */ /* 0x000fee00000010ff */
[C---:B------:R-:W-:Y:S08]  /*87a0*/  HMMA.16816.F32.BF16 R4, R20.reuse, R28, R4 ;  /* 0x0000001c1404723c */ /* 0x040ff00000041804 */
[C---:B------:R-:W-:Y:S01]  /*87b0*/  HMMA.16816.F32.BF16 R8, R20.reuse, R30, R8 ;  /* 0x0000001e1408723c */ /* 0x040fe20000041808 */
[----:B------:R-:W4:Y:S07]  /*87c0*/  LDSM.16.MT88.4 R28, [R233+UR4+0x4900] ;  /* 0x00490004e91c783b */ /* 0x000f2e0008004200 */
[C---:B-1----:R-:W-:Y:S08]  /*87d0*/  HMMA.16816.F32.BF16 R52, R20.reuse, R136, R52 ;  /* 0x000000881434723c */ /* 0x042ff00000041834 */
[C---:B------:R-:W-:Y:S01]  /*87e0*/  HMMA.16816.F32.BF16 R56, R20.reuse, R138, R56 ;  /* 0x0000008a1438723c */ /* 0x040fe20000041838 */
[----:B------:R-:W-:Y:S07]  /*87f0*/  LDSM.16.MT88.4 R136, [R135+UR4+0x7900] ;  /* 0x007900048788783b */ /* 0x000fee0008004200 */
[C---:B------:R-:W-:Y:S08]  /*8800*/  HMMA.16816.F32.BF16 R60, R20.reuse, R32, R60 ;  /* 0x00000020143c723c */ /* 0x040ff0000004183c */
[C---:B------:R-:W-:Y:S01]  /*8810*/  HMMA.16816.F32.BF16 R64, R20.reuse, R34, R64 ;  /* 0x000000221440723c */ /* 0x040fe20000041840 */
[----:B------:R-:W1:Y:S07]  /*8820*/  LDSM.16.MT88.4 R32, [R133+0x4900] ;  /* 0x004900008520783b */ /* 0x000e6e0000004200 */
[C---:B------:R-:W-:Y:S08]  /*8830*/  HMMA.16816.F32.BF16 R68, R20.reuse, R140, R68 ;  /* 0x0000008c1444723c */ /* 0x040ff00000041844 */
[C---:B------:R-:W-:Y:S01]  /*8840*/  HMMA.16816.F32.BF16 R72, R20.reuse, R142, R72 ;  /* 0x0000008e1448723c */ /* 0x040fe20000041848 */
[----:B------:R-:W-:Y:S07]  /*8850*/  LDSM.16.MT88.4 R140, [R135+UR4+0x2900] ;  /* 0x00290004878c783b */ /* 0x000fee0008004200 */
[C---:B--2---:R-:W-:Y:S01]  /*8860*/  HMMA.16816.F32.BF16 R76, R20.reuse, R144, R76 ;  /* 0x00000090144c723c */ /* 0x044fe2000004184c */
[----:B------:R4:W1:Y:S07]  /*8870*/  MUFU.EX2 R144, R36 ;  /* 0x0000002400907308 */ /* 0x00086e0000000800 */
[C---:B------:R-:W-:Y:S01]  /*8880*/  HMMA.16816.F32.BF16 R80, R20.reuse, R146, R80 ;  /* 0x000000921450723c */ /* 0x040fe20000041850 */
[----:B------:R-:W2:Y:S07]  /*8890*/  LDL.64 R146, [R1+0x10] ;  /* 0x0000100001927983 */ /* 0x000eae0000100a00 */
[C---:B---3--:R-:W-:Y:S08]  /*88a0*/  HMMA.16816.F32.BF16 R84, R20.reuse, R24, R84 ;  /* 0x000000181454723c */ /* 0x048ff00000041854 */
[C---:B------:R-:W-:Y:S01]  /*88b0*/  HMMA.16816.F32.BF16 R88, R20.reuse, R26, R88 ;  /* 0x0000001a1458723c */ /* 0x040fe20000041858 */
[----:B------:R-:W3:Y:S07]  /*88c0*/  LDSM.16.MT88.4 R24, [R134+0x7900] ;  /* 0x007900008618783b */ /* 0x000eee0000004200 */
[C---:B----4-:R-:W-:Y:S01]  /*88d0*/  HMMA.16816.F32.BF16 R92, R20.reuse, R28, R92 ;  /* 0x0000001c145c723c */ /* 0x050fe2000004185c */
[----:B------:R-:W-:Y:S07]  /*88e0*/  LDSM.16.MT88.4 R36, [R133+0x7900] ;  /* 0x007900008524783b */ /* 0x000fee0000004200 */
[C---:B------:R-:W-:Y:S01]  /*88f0*/  HMMA.16816.F32.BF16 R96, R20.reuse, R30, R96 ;  /* 0x0000001e1460723c */ /* 0x040fe20000041860 */
[----:B------:R-:W4:Y:S07]  /*8900*/  LDSM.16.MT88.4 R28, [R233+UR4+0x7900] ;  /* 0x00790004e91c783b */ /* 0x000f2e0008004200 */
[C---:B-1----:R-:W-:Y:S08]  /*8910*/  HMMA.16816.F32.BF16 R100, R20.reuse, R32, R100 ;  /* 0x000000201464723c */ /* 0x042ff00000041864 */
[C---:B------:R-:W-:Y:S01]  /*8920*/  HMMA.16816.F32.BF16 R104, R20.reuse, R34, R104 ;  /* 0x000000221468723c */ /* 0x040fe20000041868 */
[----:B------:R-:W1:Y:S07]  /*8930*/  LDSM.16.MT88.4 R32, [R135+UR4+0x2100] ;  /* 0x002100048720783b */ /* 0x000e6e0008004200 */
[C---:B------:R-:W-:Y:S07]  /*8940*/  HMMA.16816.F32.BF16 R108, R20.reuse, R136, R108 ;  /* 0x00000088146c723c */ /* 0x040fee000004186c */
[----:B------:R-:W-:Y:S01]  /*8950*/  FFMA.FTZ R136, R43, c[0x0][0x2d0], -R173 ;  /* 0x0000b4002b887a23 */ /* 0x000fe200000108ad */
[C---:B------:R-:W-:Y:S01]  /*8960*/  HMMA.16816.F32.BF16 R112, R20.reuse, R138, R112 ;  /* 0x0000008a1470723c */ /* 0x040fe20000041870 */
[----:B------:R-:W1:Y:S02]  /*8970*/  LDSM.16.MT88.4 R40, [R134+0x2100] ;  /* 0x002100008628783b */ /* 0x000e640000004200 */
[----:B------:R4:W1:Y:S05]  /*8980*/  MUFU.EX2 R160, R136 ;  /* 0x0000008800a07308 */ /* 0x00086a0000000800 */
[C---:B---3--:R-:W-:Y:S08]  /*8990*/  HMMA.16816.F32.BF16 R116, R20.reuse, R24, R116 ;  /* 0x000000181474723c */ /* 0x048ff00000041874 */
[C---:B------:R-:W-:Y:S01]  /*89a0*/  HMMA.16816.F32.BF16 R120, R20.reuse, R26, R120 ;  /* 0x0000001a1478723c */ /* 0x040fe20000041878 */
[----:B------:R-:W3:Y:S07]  /*89b0*/  LDSM.16.MT88.4 R24, [R233+UR4+0x2100] ;  /* 0x00210004e918783b */ /* 0x000eee0008004200 */
[C---:B----4-:R-:W-:Y:S01]  /*89c0*/  HMMA.16816.F32.BF16 R12, R20.reuse, R28, R12 ;  /* 0x0000001c140c723c */ /* 0x050fe2000004180c */
[----:B------:R-:W-:Y:S07]  /*89d0*/  LDSM.16.MT88.4 R136, [R233+UR4+0x5100] ;  /* 0x00510004e988783b */ /* 0x000fee0008004200 */
[C---:B------:R-:W-:Y:S01]  /*89e0*/  HMMA.16816.F32.BF16 R124, R20.reuse, R30, R124 ;  /* 0x0000001e147c723c */ /* 0x040fe2000004187c */
[----:B------:R-:W4:Y:S07]  /*89f0*/  LDSM.16.MT88.4 R28, [R133+0x2100] ;  /* 0x00210000851c783b */ /* 0x000f2e0000004200 */
[C---:B------:R-:W-:Y:S08]  /*8a00*/  HMMA.16816.F32.BF16 R16, R20.reuse, R36, R16 ;  /* 0x000000241410723c */ /* 0x040ff00000041810 */
[----:B------:R-:W-:Y:S01]  /*8a10*/  HMMA.16816.F32.BF16 R128, R20, R38, R128 ;  /* 0x000000261480723c */ /* 0x000fe20000041880 */
[----:B------:R-:W-:Y:S06]  /*8a20*/  LDSM.16.MT88.4 R36, [R134+0x5100] ;  /* 0x005100008624783b */ /* 0x000fec0000004200 */
[----:B------:R-:W-:Y:S02]  /*8a30*/  F2FP.BF16.PACK_AB R20, R151, R144 ;  /* 0x000000909714723e */ /* 0x000fe400000010ff */
[----:B------:R-:W-:Y:S03]  /*8a40*/  F2FP.BF16.PACK_AB R21, R149, R150 ;  /* 0x000000969515723e */ /* 0x000fe600000010ff */
[----:B------:R-:W-:Y:S02]  /*8a50*/  F2FP.BF16.PACK_AB R22, R162, R148 ;  /* 0x00000094a216723e */ /* 0x000fe400000010ff */
[----:B-1----:R-:W-:Y:S07]  /*8a60*/  F2FP.BF16.PACK_AB R23, R160, R161 ;  /* 0x000000a1a017723e */ /* 0x002fee00000010ff */
[C---:B------:R-:W-:Y:S08]  /*8a70*/  HMMA.16816.F32.BF16 R4, R20.reuse, R32, R4 ;  /* 0x000000201404723c */ /* 0x040ff00000041804 */
[C---:B------:R-:W-:Y:S01]  /*8a80*/  HMMA.16816.F32.BF16 R8, R20.reuse, R34, R8 ;  /* 0x000000221408723c */ /* 0x040fe20000041808 */
[----:B------:R-:W1:Y:S07]  /*8a90*/  LDSM.16.MT88.4 R32, [R135+UR4+0x5100] ;  /* 0x005100048720783b */ /* 0x000e6e0008004200 */
[C---:B------:R-:W-:Y:S08]  /*8aa0*/  HMMA.16816.F32.BF16 R52, R20.reuse, R40, R52 ;  /* 0x000000281434723c */ /* 0x040ff00000041834 */
[C---:B------:R-:W-:Y:S01]  /*8ab0*/  HMMA.16816.F32.BF16 R56, R20.reuse, R42, R56 ;  /* 0x0000002a1438723c */ /* 0x040fe20000041838 */
[----:B------:R-:W1:Y:S07]  /*8ac0*/  LDSM.16.MT88.4 R40, [R133+0x5100] ;  /* 0x005100008528783b */ /* 0x000e6e0000004200 */
[C---:B---3--:R-:W-:Y:S08]  /*8ad0*/  HMMA.16816.F32.BF16 R60, R20.reuse, R24, R60 ;  /* 0x00000018143c723c */ /* 0x048ff0000004183c */
[C---:B------:R-:W-:Y:S01]  /*8ae0*/  HMMA.16816.F32.BF16 R64, R20.reuse, R26, R64 ;  /* 0x0000001a1440723c */ /* 0x040fe20000041840 */
[----:B------:R-:W3:Y:S07]  /*8af0*/  LDSM.16.MT88.4 R24, [R135+UR4+0x8100] ;  /* 0x008100048718783b */ /* 0x000eee0008004200 */
[C---:B----4-:R-:W-:Y:S08]  /*8b00*/  HMMA.16816.F32.BF16 R68, R20.reuse, R28, R68 ;  /* 0x0000001c1444723c */ /* 0x050ff00000041844 */
[C---:B------:R-:W-:Y:S01]  /*8b10*/  HMMA.16816.F32.BF16 R72, R20.reuse, R30, R72 ;  /* 0x0000001e1448723c */ /* 0x040fe20000041848 */
[----:B------:R-:W4:Y:S07]  /*8b20*/  LDSM.16.MT88.4 R28, [R134+0x8100] ;  /* 0x00810000861c783b */ /* 0x000f2e0000004200 */
[C---:B-1----:R-:W-:Y:S08]  /*8b30*/  HMMA.16816.F32.BF16 R76, R20.reuse, R32, R76 ;  /* 0x00000020144c723c */ /* 0x042ff0000004184c */
[C---:B------:R-:W-:Y:S01]  /*8b40*/  HMMA.16816.F32.BF16 R80, R20.reuse, R34, R80 ;  /* 0x000000221450723c */ /* 0x040fe20000041850 */
[----:B------:R-:W1:Y:S07]  /*8b50*/  LDSM.16.MT88.4 R32, [R233+UR4+0x8100] ;  /* 0x00810004e920783b */ /* 0x000e6e0008004200 */
[C---:B------:R-:W-:Y:S08]  /*8b60*/  HMMA.16816.F32.BF16 R84, R20.reuse, R36, R84 ;  /* 0x000000241454723c */ /* 0x040ff00000041854 */
[C---:B------:R-:W-:Y:S01]  /*8b70*/  HMMA.16816.F32.BF16 R88, R20.reuse, R38, R88 ;  /* 0x000000261458723c */ /* 0x040fe20000041858 */
[----:B------:R-:W1:Y:S07]  /*8b80*/  LDSM.16.MT88.4 R36, [R133+0x8100] ;  /* 0x008100008524783b */ /* 0x000e6e0000004200 */
[C---:B------:R-:W-:Y:S08]  /*8b90*/  HMMA.16816.F32.BF16 R92, R20.reuse, R136, R92 ;  /* 0x00000088145c723c */ /* 0x040ff0000004185c */
[C---:B------:R-:W-:Y:S08]  /*8ba0*/  HMMA.16816.F32.BF16 R96, R20.reuse, R138, R96 ;  /* 0x0000008a1460723c */ /* 0x040ff00000041860 */
[C---:B------:R-:W-:Y:S08]  /*8bb0*/  HMMA.16816.F32.BF16 R100, R20.reuse, R40, R100 ;  /* 0x000000281464723c */ /* 0x040ff00000041864 */
[C---:B------:R-:W-:Y:S01]  /*8bc0*/  HMMA.16816.F32.BF16 R104, R20.reuse, R42, R104 ;  /* 0x0000002a1468723c */ /* 0x040fe20000041868 */
[----:B------:R-:W-:Y:S07]  /*8bd0*/  LDSM.16.MT88.4 R40, [R135+UR4+0x5900] ;  /* 0x005900048728783b */ /* 0x000fee0008004200 */
[C---:B---3--:R-:W-:Y:S08]  /*8be0*/  HMMA.16816.F32.BF16 R108, R20.reuse, R24, R108 ;  /* 0x00000018146c723c */ /* 0x048ff0000004186c */
[C---:B------:R-:W-:Y:S01]  /*8bf0*/  HMMA.16816.F32.BF16 R112, R20.reuse, R26, R112 ;  /* 0x0000001a1470723c */ /* 0x040fe20000041870 */
[----:B------:R-:W3:Y:S07]  /*8c00*/  LDSM.16.MT88.4 R24, [R134+0x2900] ;  /* 0x002900008618783b */ /* 0x000eee0000004200 */
[C---:B----4-:R-:W-:Y:S08]  /*8c10*/  HMMA.16816.F32.BF16 R116, R20.reuse, R28, R116 ;  /* 0x0000001c1474723c */ /* 0x050ff00000041874 */
[C---:B------:R-:W-:Y:S01]  /*8c20*/  HMMA.16816.F32.BF16 R120, R20.reuse, R30, R120 ;  /* 0x0000001e1478723c */ /* 0x040fe20000041878 */
[----:B------:R-:W4:Y:S07]  /*8c30*/  LDSM.16.MT88.4 R28, [R233+UR4+0x2900] ;  /* 0x00290004e91c783b */ /* 0x000f2e0008004200 */
        /* <DEDUP_REMOVED lines=10> */
[C---:B------:R-:W-:Y:S01]  /*8ce0*/  HMMA.16816.F32.BF16 R136, R20.reuse, R140, R4 ;  /* 0x0000008c1488723c */ /* 0x040fe20000041804 */
[----:B------:R-:W1:Y:S07]  /*8cf0*/  LDSM.16.MT88.4 R4, [R233+UR4+0x5900] ;  /* 0x00590004e904783b */ /* 0x000e6e0008004200 */
[C---:B------:R-:W-:Y:S01]  /*8d00*/  HMMA.16816.F32.BF16 R140, R20.reuse, R142, R8 ;  /* 0x0000008e148c723c */ /* 0x040fe20000041808 */
[----:B------:R-:W1:Y:S07]  /*8d10*/  LDSM.16.MT88.4 R8, [R133+0x5900] ;  /* 0x005900008508783b */ /* 0x000e6e0000004200 */
[C---:B---3--:R-:W-:Y:S07]  /*8d20*/  HMMA.16816.F32.BF16 R52, R20.reuse, R24, R52 ;  /* 0x000000181434723c */ /* 0x048fee0000041834 */
[----:B------:R-:W-:Y:S01]  /*8d30*/  FADD.FTZ R24, R242, R2 ;  /* 0x00000002f2187221 */ /* 0x000fe20000010000 */
[C---:B------:R-:W-:Y:S04]  /*8d40*/  HMMA.16816.F32.BF16 R56, R20.reuse, R26, R56 ;  /* 0x0000001a1438723c */ /* 0x040fe80000041838 */
[----:B------:R-:W-:Y:S02]  /*8d50*/  FADD.FTZ R2, R230, R0 ;  /* 0x00000000e6027221 */ /* 0x000fe40000010000 */
[----:B------:R-:W-:Y:S02]  /*8d60*/  FADD.FTZ R0, R241, R24 ;  /* 0x00000018f1007221 */ /* 0x000fe40000010000 */
[C---:B----4-:R-:W-:Y:S01]  /*8d70*/  HMMA.16816.F32.BF16 R60, R20.reuse, R28, R60 ;  /* 0x0000001c143c723c */ /* 0x050fe2000004183c */
[----:B------:R-:W3:Y:S03]  /*8d80*/  LDSM.16.MT88.4 R24, [R135+UR4+0x8900] ;  /* 0x008900048718783b */ /* 0x000ee60008004200 */
[----:B------:R-:W-:Y:S02]  /*8d90*/  FADD.FTZ R2, R229, R2 ;  /* 0x00000002e5027221 */ /* 0x000fe40000010000 */
[----:B------:R-:W-:Y:S02]  /*8da0*/  FADD.FTZ R0, R240, R0 ;  /* 0x00000000f0007221 */ /* 0x000fe40000010000 */
[C---:B------:R-:W-:Y:S04]  /*8db0*/  HMMA.16816.F32.BF16 R64, R20.reuse, R30, R64 ;  /* 0x0000001e1440723c */ /* 0x040fe80000041840 */
[----:B------:R-:W-:Y:S02]  /*8dc0*/  FADD.FTZ R2, R238, R2 ;  /* 0x00000002ee027221 */ /* 0x000fe40000010000 */
[----:B------:R-:W-:Y:S01]  /*8dd0*/  FADD.FTZ R0, R228, R0 ;  /* 0x00000000e4007221 */ /* 0x000fe20000010000 */
[----:B--2---:R-:W-:Y:S01]  /*8de0*/  @P0 MOV R30, R146 ;  /* 0x00000092001e0202 */ /* 0x004fe20000000f00 */
[C---:B-1----:R-:W-:Y:S04]  /*8df0*/  HMMA.16816.F32.BF16 R68, R20.reuse, R32, R68 ;  /* 0x000000201444723c */ /* 0x042fe80000041844 */
[----:B------:R-:W-:Y:S01]  /*8e00*/  @P0 MOV R31, R249 ;  /* 0x000000f9001f0202 */ /* 0x000fe20000000f00 */
        /* <DEDUP_REMOVED lines=18> */
[----:B------:R-:W-:Y:S01]  /*8f30*/  FADD.FTZ R29, R177, R0 ;  /* 0x00000000b11d7221 */ /* 0x000fe20000010000 */
[----:B------:R-:W-:Y:S01]  /*8f40*/  MOV R0, UR15 ;  /* 0x0000000f00007c02 */ /* 0x000fe20008000f00 */
[----:B------:R-:W-:Y:S01]  /*8f50*/  FADD.FTZ R32, R171, R28 ;  /* 0x0000001cab207221 */ /* 0x000fe20000010000 */
[----:B------:R-:W-:Y:S01]  /*8f60*/  MOV R4, UR18 ;  /* 0x0000001200047c02 */ /* 0x000fe20008000f00 */
[C---:B------:R-:W-:Y:S01]  /*8f70*/  HMMA.16816.F32.BF16 R96, R20.reuse, R6, R96 ;  /* 0x000000061460723c */ /* 0x040fe20000041860 */
[----:B------:R-:W-:Y:S03]  /*8f80*/  MOV R5, UR19 ;  /* 0x0000001300057c02 */ /* 0x000fe60008000f00 */
[----:B------:R-:W-:Y:S03]  /*8f90*/  @P0 IMAD.WIDE.U32 R30, R4, 0x60, R30 ;  /* 0x00000060041e0825 */ /* 0x000fe600078e001e */
[----:B------:R-:W1:Y:S01]  /*8fa0*/  LDSM.16.MT88.4 R4, [R134+0x8900] ;  /* 0x008900008604783b */ /* 0x000e620000004200 */
[C---:B------:R-:W-:Y:S04]  /*8fb0*/  HMMA.16816.F32.BF16 R100, R20.reuse, R8, R100 ;  /* 0x000000081464723c */ /* 0x040fe80000041864 */
[----:B------:R-:W-:Y:S01]  /*8fc0*/  @P0 IADD3 R28, R31, UR10, RZ ;  /* 0x0000000a1f1c0c10 */ /* 0x000fe2000fffe0ff */
[----:B------:R-:W-:Y:S01]  /*8fd0*/  @P0 IMAD R0, R0, 0x4800, R252 ;  /* 0x0000480000000824 */ /* 0x000fe200078e02fc */
[C---:B------:R-:W-:Y:S01]  /*8fe0*/  @P0 SHF.L.U32 R2, R30.reuse, 0x1, RZ ;  /* 0x000000011e020819 */ /* 0x040fe200000006ff */
[----:B------:R-:W-:Y:S01]  /*8ff0*/  FADD.FTZ R34, R167, R29 ;  /* 0x0000001da7227221 */ /* 0x000fe20000010000 */
[C---:B------:R-:W-:Y:S01]  /*9000*/  HMMA.16816.F32.BF16 R104, R20.reuse, R10, R104 ;  /* 0x0000000a1468723c */ /* 0x040fe20000041868 */
[----:B------:R-:W2:Y:S01]  /*9010*/  LDSM.16.MT88.4 R8, [R233+UR4+0x8900] ;  /* 0x00890004e908783b */ /* 0x000ea20008004200 */
[----:B------:R-:W-:Y:S02]  /*9020*/  @UP0 USHF.L.U32 UR10, UR6, 0x6, URZ ;  /* 0x00000006060a0899 */ /* 0x000fe4000800063f */
[----:B------:R-:W-:Y:S01]  /*9030*/  @P0 SHF.L.U64.HI R30, R30, 0x1, R28 ;  /* 0x000000011e1e0819 */ /* 0x000fe2000001021c */
[----:B------:R-:W-:Y:S01]  /*9040*/  FADD.FTZ R31, R174, R32 ;  /* 0x00000020ae1f7221 */ /* 0x000fe20000010000 */
[----:B------:R-:W-:Y:S01]  /*9050*/  @P0 IADD3 R28, P6, R2, c[0x0][0x1c8], RZ ;  /* 0x00007200021c0a10 */ /* 0x000fe20007fde0ff */
[----:B------:R-:W-:Y:S01]  /*9060*/  FADD.FTZ R34, R170, R34 ;  /* 0x00000022aa227221 */ /* 0x000fe20000010000 */
[C---:B---3--:R-:W-:Y:S01]  /*9070*/  HMMA.16816.F32.BF16 R108, R20.reuse, R24, R108 ;  /* 0x00000018146c723c */ /* 0x048fe2000004186c */
[----:B------:R-:W-:Y:S03]  /*9080*/  UISETP.GE.AND UP0, UPT, UR5, 0x1, UPT ;  /* 0x000000010500788c */ /* 0x000fe6000bf06270 */
[----:B------:R-:W-:Y:S01]  /*9090*/  @P0 IADD3.X R29, R30, c[0x0][0x1cc], RZ, P6, !PT ;  /* 0x000073001e1d0a10 */ /* 0x000fe200037fe4ff */
[----:B------:R-:W-:Y:S01]  /*90a0*/  FADD.FTZ R31, R166, R31 ;  /* 0x0000001fa61f7221 */ /* 0x000fe20000010000 */
[----:B------:R-:W-:Y:S02]  /*90b0*/  @P0 SHF.L.U32 R0, R0, 0x1, RZ ;  /* 0x0000000100000819 */ /* 0x000fe400000006ff */
[C---:B------:R-:W-:Y:S01]  /*90c0*/  HMMA.16816.F32.BF16 R112, R20.reuse, R26, R112 ;  /* 0x0000001a1470723c */ /* 0x040fe20000041870 */
[----:B------:R3:W4:Y:S03]  /*90d0*/  LDSM.16.MT88.4 R24, [R133+0x8900] ;  /* 0x008900008518783b */ /* 0x0007260000004200 */
[----:B------:R-:W-:Y:S04]  /*90e0*/  @P0 IADD3 R32, P5, R2, 0x80, RZ ;  /* 0x0000008002200810 */ /* 0x000fe80007fbe0ff */
[----:B------:R-:W-:Y:S01]  /*90f0*/  @P0 IADD3 R32, P1, R32, c[0x0][0x1c8], RZ ;  /* 0x0000720020200a10 */ /* 0x000fe20007f3e0ff */
[----:B------:R-:W-:Y:S01]  /*9100*/  @!PT LDS RZ, [RZ] ;  /* 0x00000000fffff984 */ /* 0x000fe20000000800 */
[----:B------:R-:W-:Y:S01]  /*9110*/  @!PT LDS RZ, [RZ] ;  /* 0x00000000fffff984 */ /* 0x000fe20000000800 */
[----:B------:R-:W-:Y:S01]  /*9120*/  @!PT LDS RZ, [RZ] ;  /* 0x00000000fffff984 */ /* 0x000fe20000000800 */
[----:B------:R2:W-:Y:S03]  /*9130*/  @P0 LDGSTS.E.BYPASS.LTC128B.128 [R0+0x12100], [R28.64], !P4 ;  /* 0x121000001c000fae */ /* 0x0005e6000e101d54 */
[----:B------:R-:W-:Y:S02]  /*9140*/  @P0 IADD3.X R33, RZ, c[0x0][0x1cc], R30, P1, P5 ;  /* 0x00007300ff210a10 */ /* 0x000fe40000fea41e */
[----:B------:R-:W-:Y:S01]  /*9150*/  @P0 IADD3 R2, P5, R2, 0x100, RZ ;  /* 0x0000010002020810 */ /* 0x000fe20007fbe0ff */
[C---:B-1----:R-:W-:Y:S02]  /*9160*/  HMMA.16816.F32.BF16 R116, R20.reuse, R4, R116 ;  /* 0x000000041474723c */ /* 0x042fe40000041874 */
[----:B------:R1:W-:Y:S05]  /*9170*/  @P0 LDGSTS.E.BYPASS.LTC128B.128 [R0+0x15100], [R32.64], !P3 ;  /* 0x1510000020000fae */ /* 0x0003ea000d901d54 */
[----:B------:R-:W-:Y:S01]  /*9180*/  FADD.FTZ R4, R169, R34 ;  /* 0x00000022a9047221 */ /* 0x000fe20000010000 */
[C---:B------:R-:W-:Y:S04]  /*9190*/  HMMA.16816.F32.BF16 R120, R20.reuse, R6, R120 ;  /* 0x000000061478723c */ /* 0x040fe80000041878 */
[----:B------:R-:W-:Y:S01]  /*91a0*/  FADD.FTZ R4, R168, R4 ;  /* 0x00000004a8047221 */ /* 0x000fe20000010000 */
[----:B---3--:R-:W-:Y:S01]  /*91b0*/  MOV R133, R3 ;  /* 0x0000000300857202 */ /* 0x008fe20000000f00 */
[----:B------:R-:W-:Y:S01]  /*91c0*/  FADD.FTZ R5, R165, R31 ;  /* 0x0000001fa5057221 */ /* 0x000fe20000010000 */
[----:B------:R-:W-:Y:S05]  /*91d0*/  @P0 IADD3 R6, P1, R2, c[0x0][0x1c8], RZ ;  /* 0x0000720002060a10 */ /* 0x000fea0007f3e0ff */
[----:B------:R-:W-:Y:S01]  /*91e0*/  @P0 IADD3.X R7, RZ, c[0x0][0x1cc], R30, P1, P5 ;  /* 0x00007300ff070a10 */ /* 0x000fe20000fea41e */
[----:B------:R-:W-:Y:S02]  /*91f0*/  FADD.FTZ R5, R164, R5 ;  /* 0x00000005a4057221 */ /* 0x000fe40000010000 */
[----:B------:R-:W-:Y:S01]  /*9200*/  FADD.FTZ R30, R144, R4 ;  /* 0x00000004901e7221 */ /* 0x000fe20000010000 */
[----:B------:R-:W-:Y:S01]  /*9210*/  @P0 IADD3 R4, P1, R28, UR10, RZ ;  /* 0x0000000a1c040c10 */ /* 0x000fe2000ff3e0ff */
[----:B------:R3:W-:Y:S01]  /*9220*/  @P0 LDGSTS.E.BYPASS.LTC128B.128 [R0+0x18100], [R6.64], !P2 ;  /* 0x1810000006000fae */ /* 0x0007e2000d101d54 */
[----:B------:R-:W-:Y:S01]  /*9230*/  FADD.FTZ R2, R163, R5 ;  /* 0x00000005a3027221 */ /* 0x000fe20000010000 */
[C---:B--2---:R-:W-:Y:S03]  /*9240*/  HMMA.16816.F32.BF16 R144, R20.reuse, R8, R12 ;  /* 0x000000081490723c */ /* 0x044fe6000004180c */
[----:B------:R-:W-:Y:S01]  /*9250*/  @P0 IADD3.X R5, R29, UR13, RZ, P1, !PT ;  /* 0x0000000d1d050c10 */ /* 0x000fe20008ffe4ff */
[----:B------:R-:W-:Y:S03]  /*9260*/  FADD.FTZ R2, R150, R2 ;  /* 0x0000000296027221 */ /* 0x000fe60000010000 */
[----:B------:R-:W-:Y:S01]  /*9270*/  FADD.FTZ R8, R151, R30 ;  /* 0x0000001e97087221 */ /* 0x000fe20000010000 */
[----:B------:R2:W-:Y:S01]  /*9280*/  @P0 LDGSTS.E.BYPASS.LTC128B.128 [R0+0x13100], [R4.64], !P4 ;  /* 0x1310000004000fae */ /* 0x0005e2000e101d54 */
[C---:B------:R-:W-:Y:S03]  /*9290*/  HMMA.16816.F32.BF16 R124, R20.reuse, R10, R124 ;  /* 0x0000000a147c723c */ /* 0x040fe6000004187c */
[----:B------:R-:W-:Y:S04]  /*92a0*/  FADD.FTZ R2, R149, R2 ;  /* 0x0000000295027221 */ /* 0x000fe80000010000 */
[----:B------:R2:W-:Y:S01]  /*92b0*/  @P0 LDGSTS.E.BYPASS.LTC128B.128 [R0+0x16100], [R4.64+0x80], !P3 ;  /* 0x1610008004000fae */ /* 0x0005e2000d901d54 */
[----:B------:R-:W-:Y:S04]  /*92c0*/  FADD.FTZ R2, R161, R2 ;  /* 0x00000002a1027221 */ /* 0x000fe80000010000 */
[----:B------:R-:W-:Y:S03]  /*92d0*/  FADD.FTZ R2, R160, R2 ;  /* 0x00000002a0027221 */ /* 0x000fe60000010000 */
[----:B------:R2:W-:Y:S01]  /*92e0*/  @P0 LDGSTS.E.BYPASS.LTC128B.128 [R0+0x19100], [R4.64+0x100], !P2 ;  /* 0x1910010004000fae */ /* 0x0005e2000d101d54 */
[----:B---3--:R-:W-:Y:S01]  /*92f0*/  @P0 IADD3 R6, P1, R4, UR10, RZ ;  /* 0x0000000a04060c10 */ /* 0x008fe2000ff3e0ff */
[----:B------:R-:W-:Y:S03]  /*9300*/  UIADD3 UR10, UR5, 0x1, URZ ;  /* 0x00000001050a7890 */ /* 0x000fe6000fffe03f */
[----:B------:R-:W-:Y:S01]  /*9310*/  @P0 IADD3.X R7, R5, UR13, RZ, P1, !PT ;  /* 0x0000000d05070c10 */ /* 0x000fe20008ffe4ff */
[----:B------:R-:W-:Y:S04]  /*9320*/  USEL UR5, UR10, URZ, !UP0 ;  /* 0x0000003f0a057287 */ /* 0x000fe8000c000000 */
[----:B------:R1:W-:Y:S08]  /*9330*/  @P0 LDGSTS.E.BYPASS.LTC128B.128 [R0+0x14100], [R6.64], !P4 ;  /* 0x1410000006000fae */ /* 0x0003f0000e101d54 */
[----:B------:R1:W-:Y:S08]  /*9340*/  @P0 LDGSTS.E.BYPASS.LTC128B.128 [R0+0x17100], [R6.64+0x80], !P3 ;  /* 0x1710008006000fae */ /* 0x0003f0000d901d54 */
[----:B------:R1:W-:Y:S01]  /*9350*/  @P0 LDGSTS.E.BYPASS.LTC128B.128 [R0+0x1a100], [R6.64+0x100], !P2 ;  /* 0x1a10010006000fae */ /* 0x0003e2000d101d54 */
[----:B--2---:R-:W-:Y:S01]  /*9360*/  FADD.FTZ R4, R148, R8 ;  /* 0x0000000894047221 */ /* 0x004fe20000010000 */
[----:B------:R-:W-:Y:S01]  /*9370*/  ISETP.LT.AND P0, PT, RZ, UR16, PT ;  /* 0x00000010ff007c0c */ /* 0x000fe2000bf01270 */
[C---:B----4-:R-:W-:Y:S01]  /*9380*/  HMMA.16816.F32.BF16 R148, R20.reuse, R24, R16 ;  /* 0x000000181494723c */ /* 0x050fe20000041810 */
[----:B------:R-:W-:Y:S04]  /*9390*/  UMOV UR16, UR14 ;  /* 0x0000000e00107c82 */ /* 0x000fe80008000000 */
[----:B------:R-:W0:Y:S03]  /*93a0*/  LDGDEPBAR ;  /* 0x00000000000079af */ /* 0x000e260000000000 */
[----:B------:R-:W-:Y:S04]  /*93b0*/  HMMA.16816.F32.BF16 R128, R20, R26, R128 ;  /* 0x0000001a1480723c */ /* 0x000fe80000041880 */
[----:B-1----:R-:W-:Y:S02]  /*93c0*/  FADD.FTZ R0, R162, R4 ;  /* 0x00000004a2007221 */ /* 0x002fe40000010000 */
[----:B------:R-:W-:Y:S02]  /*93d0*/  FADD.FTZ R4, R46, R2 ;  /* 0x000000022e047221 */ /* 0x000fe40000010000 */
[----:B------:R-:W-:Y:S04]  /*93e0*/  FADD.FTZ R0, R44, R0 ;  /* 0x000000002c007221 */ /* 0x000fe80000010000 */
[----:B------:R-:W-:Y:S02]  /*93f0*/  FADD.FTZ R4, R47, R4 ;  /* 0x000000042f047221 */ /* 0x000fe40000010000 */
[----:B------:R-:W-:Y:S04]  /*9400*/  FADD.FTZ R0, R45, R0 ;  /* 0x000000002d007221 */ /* 0x000fe80000010000 */
[----:B------:R-:W-:Y:S02]  /*9410*/  FADD.FTZ R2, R48, R0 ;  /* 0x0000000030027221 */ /* 0x000fe40000010000 */
[----:B------:R-:W-:Y:S02]  /*9420*/  FADD.FTZ R0, R50, R4 ;  /* 0x0000000432007221 */ /* 0x000fe40000010000 */
[----:B------:R-:W-:Y:S02]  /*9430*/  FADD.FTZ R244, R49, R2 ;  /* 0x0000000231f47221 */ /* 0x000fe40000010000 */
[----:B------:R-:W-:Y:S01]  /*9440*/  FADD.FTZ R245, R51, R0 ;  /* 0x0000000033f57221 */ /* 0x000fe20000010000 */
[----:B------:R-:W-:Y:S01]  /*9450*/  MOV R0, R132 ;  /* 0x0000008400007202 */ /* 0x000fe20000000f00 */
[----:B------:R-:W-:-:S05]  /*9460*/  @P0 BRA `(.L_x_640) ;  /* 0xffffc91000000947 */ /* 0x000fca000383ffff */
.L_x_639:
[----:B------:R-:W2:Y:S01]  /*9470*/  LDL.LU R18, [R1+0x18] ;  /* 0x0000180001127983 */ /* 0x000ea20000300800 */
[----:B------:R-:W-:-:S03]  /*9480*/  MOV R152, c[0x0][0x4e8] ;  /* 0x00013a0000987a02 */ /* 0x000fc60000000f00 */
[----:B------:R-:W3:Y:S04]  /*9490*/  LDL.LU R153, [R1+0x20] ;  /* 0x0000200001997983 */ /* 0x000ee80000300800 */
[----:B------:R-:W-:Y:S01]  /*94a0*/  BAR.SYNC.DEFER_BLOCKING 0x1, 0x100 ;  /* 0x0044000000007b1d */ /* 0x000fe20000010000 */
[----:B------:R-:W-:-:S05]  /*94b0*/  ISETP.NE.AND P0, PT, R152, 0x1, PT ;  /* 0x000000019800780c */ /* 0x000fca0003f05270 */
[----:B-1----:R-:W1:Y:S04]  /*94c0*/  SHFL.BFLY PT, R6, R244, 0x2, 0x1f ;  /* 0x0c401f00f4067f89 */ /* 0x002e6800000e0000 */
[----:B------:R-:W4:Y:S04]  /*94d0*/  SHFL.BFLY PT, R7, R245, 0x2, 0x1f ;  /* 0x0c401f00f5077f89 */ /* 0x000f2800000e0000 */
[----:B------:R-:W4:Y:S04]  /*94e0*/  S2R R4, SR_CTAID.Y ;  /* 0x0000000000047919 */ /* 0x000f280000002600 */
[----:B------:R-:W4:Y:S01]  /*94f0*/  S2R R5, SR_TID.X ;  /* 0x0000000000057919 */ /* 0x000f220000002100 */
[----:B-1----:R-:W-:-:S02]  /*9500*/  FADD.FTZ R6, R6, R244 ;  /* 0x000000f406067221 */ /* 0x002fc40000010000 */
[----:B----4-:R-:W-:-:S03]  /*9510*/  FADD.FTZ R7, R7, R245 ;  /* 0x000000f507077221 */ /* 0x010fc60000010000 */
[----:B------:R-:W1:Y:S01]  /*9520*/  SHFL.BFLY PT, R0, R6, 0x1, 0x1f ;  /* 0x0c201f0006007f89 */ /* 0x000e6200000e0000 */
[----:B------:R-:W-:-:S03]  /*9530*/  IMAD.WIDE.U32 R12, R4, c[0x0][0x490], RZ ;  /* 0x00012400040c7a25 */ /* 0x000fc600078e00ff */
[----:B------:R-:W4:Y:S01]  /*9540*/  SHFL.BFLY PT, R2, R7, 0x1, 0x1f ;  /* 0x0c201f0007027f89 */ /* 0x000f2200000e0000 */
[----:B------:R-:W-:Y:S01]  /*9550*/  SHF.R.S32.HI R135, RZ, 0x1f, R5 ;  /* 0x0000001fff877819 */ /* 0x000fe20000011405 */
[----:B------:R-:W-:-:S04]  /*9560*/  IMAD.WIDE.U32 R16, R4, c[0x0][0x3e8], RZ ;  /* 0x0000fa0004107a25 */ /* 0x000fc800078e00ff */
[----:B-1----:R-:W-:Y:S01]  /*9570*/  FADD.FTZ R6, R6, R0 ;  /* 0x0000000006067221 */ /* 0x002fe20000010000 */
[----:B------:R-:W-:Y:S01]  /*9580*/  SHF.R.S32.HI R0, RZ, 0x1f, R4 ;  /* 0x0000001fff007819 */ /* 0x000fe20000011404 */
[----:B----4-:R-:W-:-:S03]  /*9590*/  FADD.FTZ R7, R7, R2 ;  /* 0x0000000207077221 */ /* 0x010fc60000010000 */
[----:B------:R-:W-:Y:S01]  /*95a0*/  FSETP.NE.FTZ.AND P2, PT, R6, RZ, PT ;  /* 0x000000ff0600720b */ /* 0x000fe20003f55000 */
[C---:B------:R-:W-:Y:S01]  /*95b0*/  IMAD R14, R0.reuse, c[0x0][0x490], RZ ;  /* 0x00012400000e7a24 */ /* 0x040fe200078e02ff */
[----:B------:R-:W-:Y:S01]  /*95c0*/  MOV R2, RZ ;  /* 0x000000ff00027202 */ /* 0x000fe20000000f00 */
[----:B------:R-:W-:Y:S01]  /*95d0*/  IMAD R8, R0, c[0x0][0x3e8], RZ ;  /* 0x0000fa0000087a24 */ /* 0x000fe200078e02ff */
[----:B------:R-:W-:Y:S01]  /*95e0*/  FSETP.NE.FTZ.AND P1, PT, R7, RZ, PT ;  /* 0x000000ff0700720b */ /* 0x000fe20003f35000 */
[C---:B------:R-:W-:Y:S02]  /*95f0*/  IMAD R14, R4.reuse, c[0x0][0x494], R14 ;  /* 0x00012500040e7a24 */ /* 0x040fe400078e020e */
[----:B------:R-:W-:Y:S01]  /*9600*/  IMAD R8, R4, c[0x0][0x3ec], R8 ;  /* 0x0000fb0004087a24 */ /* 0x000fe200078e0208 */
[CC--:B------:R-:W-:Y:S02]  /*9610*/  LEA.HI R4, R135.reuse, R5.reuse, RZ, 0x2 ;  /* 0x0000000587047211 */ /* 0x0c0fe400078f10ff */
[----:B------:R-:W-:-:S02]  /*9620*/  LEA.HI R135, R135, R5, RZ, 0x5 ;  /* 0x0000000587877211 */ /* 0x000fc400078f28ff */
[----:B------:R-:W-:Y:S01]  /*9630*/  LOP3.LUT R10, R4, 0xfffffffc, RZ, 0xc0, !PT ;  /* 0xfffffffc040a7812 */ /* 0x000fe200078ec0ff */
[----:B------:R-:W1:Y:S01]  /*9640*/  @P2 MUFU.RCP R2, R6 ;  /* 0x0000000600022308 */ /* 0x000e620000001000 */
[----:B------:R-:W-:Y:S02]  /*9650*/  LOP3.LUT R11, R135, 0xffffffe0, RZ, 0xc0, !PT ;  /* 0xffffffe0870b7812 */ /* 0x000fe400078ec0ff */
[-C--:B------:R-:W-:Y:S02]  /*9660*/  IADD3 R10, -R10, R5.reuse, RZ ;  /* 0x000000050a0a7210 */ /* 0x080fe40007ffe1ff */
[----:B------:R-:W-:Y:S02]  /*9670*/  IADD3 R11, -R11, R5, RZ ;  /* 0x000000050b0b7210 */ /* 0x000fe40007ffe1ff */
[----:B------:R-:W-:Y:S02]  /*9680*/  IADD3 R9, R17, R8, RZ ;  /* 0x0000000811097210 */ /* 0x000fe40007ffe0ff */
[----:B------:R-:W-:-:S02]  /*9690*/  LOP3.LUT P4, RZ, R11, 0x3, RZ, 0xc0, !PT ;  /* 0x000000030bff7812 */ /* 0x000fc4000788c0ff */
[----:B------:R-:W-:Y:S02]  /*96a0*/  MOV R8, R16 ;  /* 0x0000001000087202 */ /* 0x000fe40000000f00 */
[----:B------:R-:W-:Y:S02]  /*96b0*/  IADD3 R15, R13, R14, RZ ;  /* 0x0000000e0d0f7210 */ /* 0x000fe40007ffe0ff */
[----:B------:R-:W-:Y:S01]  /*96c0*/  MOV R14, R12 ;  /* 0x0000000c000e7202 */ /* 0x000fe20000000f00 */
[C---:B-1----:R-:W-:Y:S02]  /*96d0*/  FMUL.FTZ R25, R2.reuse, R64 ;  /* 0x0000004002197220 */ /* 0x042fe40000410000 */
[----:B------:R-:W4:Y:S01]  /*96e0*/  LDL R64, [R1+0x1c] ;  /* 0x00001c0001407983 */ /* 0x000f220000100800 */
        /* <DEDUP_REMOVED lines=44> */
[----:B------:R-:W-:Y:S01]  /*99b0*/  FMUL.FTZ R128, R2, R128 ;  /* 0x0000008002807220 */ /* 0x000fe20000410000 */
[----:B------:R-:W1:Y:S01]  /*99c0*/  @P2 MUFU.LG2 R6, R6 ;  /* 0x0000000600062308 */ /* 0x000e620000000c00 */
[----:B------:R-:W-:Y:S01]  /*99d0*/  MOV R60, 0xff800000 ;  /* 0xff800000003c7802 */ /* 0x000fe20000000f00 */
[----:B-1----:R-:W-:Y:S02]  /*99e0*/  @P2 FMUL.FTZ R6, R6, 0.69314718246459960938 ;  /* 0x3f31721806062820 */ /* 0x002fe40000410000 */
[----:B--2---:R-:W-:Y:S01]  /*99f0*/  @P0 IMAD.HI.U32 R0, R18, c[0x0][0x4ec], RZ ;  /* 0x00013b0012000a27 */ /* 0x004fe200078e00ff */
[----:B------:R-:W-:-:S04]  /*9a00*/  MOV R23, R18 ;  /* 0x0000001200177202 */ /* 0x000fc80000000f00 */
[----:B------:R-:W-:Y:S02]  /*9a10*/  @P0 SHF.R.U32.HI R23, RZ, c[0x0][0x4f0], R0 ;  /* 0x00013c00ff170a19 */ /* 0x000fe40000011600 */
[----:B------:R-:W-:Y:S02]  /*9a20*/  MOV R0, RZ ;  /* 0x000000ff00007202 */ /* 0x000fe40000000f00 */
[----:B------:R-:W-:-:S04]  /*9a30*/  IADD3 R5, -R23, RZ, RZ ;  /* 0x000000ff17057210 */ /* 0x000fc80007ffe1ff */
[----:B------:R-:W1:Y:S01]  /*9a40*/  @P1 MUFU.RCP R0, R7 ;  /* 0x0000000700001308 */ /* 0x000e620000001000 */
[----:B------:R-:W-:Y:S02]  /*9a50*/  IMAD R133, R5, c[0x0][0x4e8], R18 ;  /* 0x00013a0005857a24 */ /* 0x000fe400078e0212 */
[----:B------:R-:W-:Y:S02]  /*9a60*/  FMUL.FTZ R18, R2, R52 ;  /* 0x0000003402127220 */ /* 0x000fe40000410000 */
[----:B-1----:R-:W-:Y:S02]  /*9a70*/  FMUL.FTZ R21, R0, R54 ;  /* 0x0000003600157220 */ /* 0x002fe40000410000 */
[----:B------:R-:W1:Y:S01]  /*9a80*/  S2R R54, SR_CTAID.Z ;  /* 0x0000000000367919 */ /* 0x000e620000002700 */
[----:B------:R-:W-:Y:S01]  /*9a90*/  FMUL.FTZ R52, R2, R112 ;  /* 0x0000007002347220 */ /* 0x000fe20000410000 */
[--C-:B------:R-:W-:Y:S02]  /*9aa0*/  SHF.R.S32.HI R5, RZ, 0x2, R4.reuse ;  /* 0x00000002ff057819 */ /* 0x100fe40000011404 */
[----:B------:R-:W-:Y:S01]  /*9ab0*/  SHF.R.S32.HI R2, RZ, 0x1f, R4 ;  /* 0x0000001fff027819 */ /* 0x000fe20000011404 */
[----:B------:R-:W2:Y:S03]  /*9ac0*/  @P1 MUFU.LG2 R7, R7 ;  /* 0x0000000700071308 */ /* 0x000ea60000000c00 */
[----:B------:R-:W-:-:S04]  /*9ad0*/  LEA.HI R2, R2, R5, RZ, 0x3 ;  /* 0x0000000502027211 */ /* 0x000fc800078f18ff */
[----:B------:R-:W-:Y:S01]  /*9ae0*/  LOP3.LUT R2, R2, 0xfffffff8, RZ, 0xc0, !PT ;  /* 0xfffffff802027812 */ /* 0x000fe200078ec0ff */
[C---:B------:R-:W-:Y:S02]  /*9af0*/  FMUL.FTZ R20, R0.reuse, R55 ;  /* 0x0000003700147220 */ /* 0x040fe40000410000 */
[C---:B------:R-:W-:Y:S01]  /*9b00*/  FMUL.FTZ R139, R0.reuse, R139 ;  /* 0x0000008b008b7220 */ /* 0x040fe20000410000 */
[----:B------:R-:W-:Y:S01]  /*9b10*/  IADD3 R5, R5, -R2, RZ ;  /* 0x8000000205057210 */ /* 0x000fe20007ffe0ff */
[C---:B------:R-:W-:Y:S01]  /*9b20*/  FMUL.FTZ R13, R0.reuse, R138 ;  /* 0x0000008a000d7220 */ /* 0x040fe20000410000 */
[----:B------:R-:W-:Y:S01]  /*9b30*/  @P2 MOV R2, 0x3f317218 ;  /* 0x3f31721800022802 */ /* 0x000fe20000000f00 */
[C---:B------:R-:W-:Y:S02]  /*9b40*/  FMUL.FTZ R143, R0.reuse, R143 ;  /* 0x0000008f008f7220 */ /* 0x040fe40000410000 */
[C---:B------:R-:W-:Y:S02]  /*9b50*/  FMUL.FTZ R17, R0.reuse, R142 ;  /* 0x0000008e00117220 */ /* 0x040fe40000410000 */
[C---:B------:R-:W-:Y:S01]  /*9b60*/  FMUL.FTZ R12, R0.reuse, R59 ;  /* 0x0000003b000c7220 */ /* 0x040fe20000410000 */
[----:B-1----:R-:W-:Y:S01]  /*9b70*/  SHF.R.S32.HI R4, RZ, 0x1f, R54 ;  /* 0x0000001fff047819 */ /* 0x002fe20000011436 */
        /* <DEDUP_REMOVED lines=40> */
[----:B------:R-:W-:Y:S01]  /*9e00*/  FMUL.FTZ R130, R0, R130 ;  /* 0x0000008200827220 */ /* 0x000fe20000410000 */
[----:B------:R-:W-:Y:S01]  /*9e10*/  @P1 MOV R0, 0x3f317218 ;  /* 0x3f31721800001802 */ /* 0x000fe20000000f00 */
[C---:B------:R-:W-:Y:S02]  /*9e20*/  IMAD R62, R4.reuse, c[0x0][0x498], RZ ;  /* 0x00012600043e7a24 */ /* 0x040fe400078e02ff */
[----:B------:R-:W-:-:S02]  /*9e30*/  IMAD R61, R4, c[0x0][0x3f0], RZ ;  /* 0x0000fc00043d7a24 */ /* 0x000fc400078e02ff */
[----:B------:R-:W-:Y:S02]  /*9e40*/  @P2 FMUL.FTZ R4, R2, c[0x0][0x2d0] ;  /* 0x0000b40002042a20 */ /* 0x000fe40000410000 */
[----:B--2---:R-:W-:Y:S02]  /*9e50*/  @P1 FMUL.FTZ R2, R7, 0.69314718246459960938 ;  /* 0x3f31721807021820 */ /* 0x004fe40000410000 */
[----:B------:R-:W-:Y:S01]  /*9e60*/  @P1 FMUL.FTZ R0, R0, c[0x0][0x2d0] ;  /* 0x0000b40000001a20 */ /* 0x000fe20000410000 */
[----:B------:R-:W-:-:S03]  /*9e70*/  MOV R59, 0xff800000 ;  /* 0xff800000003b7802 */ /* 0x000fc60000000f00 */
[----:B------:R-:W-:Y:S01]  /*9e80*/  @P1 FFMA.FTZ R59, R0, R3, R2 ;  /* 0x00000003003b1223 */ /* 0x000fe20000010002 */
[----:B------:R-:W-:Y:S02]  /*9e90*/  SHF.R.S32.HI R0, RZ, 0x5, R135 ;  /* 0x00000005ff007819 */ /* 0x000fe40000011487 */
[----:B------:R-:W-:Y:S02]  /*9ea0*/  F2FP.BF16.PACK_AB R24, R63, R24 ;  /* 0x000000183f18723e */ /* 0x000fe400000010ff */
[----:B------:R-:W-:Y:S01]  /*9eb0*/  SHF.R.S32.HI R3, RZ, 0x1f, R0 ;  /* 0x0000001fff037819 */ /* 0x000fe20000011400 */
[----:B------:R-:W1:Y:S01]  /*9ec0*/  S2R R63, SR_CTAID.X ;  /* 0x00000000003f7919 */ /* 0x000e620000002500 */
[----:B------:R-:W-:Y:S02]  /*9ed0*/  LEA.HI R2, R10, R10, RZ, 0x1 ;  /* 0x0000000a0a027211 */ /* 0x000fe400078f08ff */
[----:B------:R-:W-:Y:S02]  /*9ee0*/  LEA.HI R3, R3, R0, RZ, 0x3 ;  /* 0x0000000003037211 */ /* 0x000fe400078f18ff */
[----:B------:R-:W-:-:S02]  /*9ef0*/  LOP3.LUT R2, R2, 0x1ffffffe, RZ, 0xc0, !PT ;  /* 0x1ffffffe02027812 */ /* 0x000fc400078ec0ff */
[----:B------:R-:W-:Y:S02]  /*9f00*/  LOP3.LUT R3, R3, 0xffffff8, RZ, 0xc0, !PT ;  /* 0x0ffffff803037812 */ /* 0x000fe400078ec0ff */
[----:B------:R-:W-:Y:S02]  /*9f10*/  F2FP.BF16.PACK_AB R19, R12, R19 ;  /* 0x000000130c13723e */ /* 0x000fe400000010ff */
[C---:B------:R-:W-:Y:S02]  /*9f20*/  IADD3 R7, R0.reuse, -R3, RZ ;  /* 0x8000000300077210 */ /* 0x040fe40007ffe0ff */
[----:B------:R-:W-:Y:S01]  /*9f30*/  LEA R12, R0, R10, 0x9 ;  /* 0x0000000a000c7211 */ /* 0x000fe200078e48ff */
[----:B------:R-:W-:Y:S01]  /*9f40*/  @P2 FFMA.FTZ R60, R4, R132, R6 ;  /* 0x00000084043c2223 */ /* 0x000fe20000010006 */
[----:B------:R-:W-:Y:S02]  /*9f50*/  SHF.R.S32.HI R0, RZ, 0x1f, R23 ;  /* 0x0000001fff007819 */ /* 0x000fe40000011417 */
[----:B------:R-:W-:Y:S01]  /*9f60*/  IADD3 R10, R10, -R2, RZ ;  /* 0x800000020a0a7210 */ /* 0x000fe20007ffe0ff */
[C---:B------:R-:W-:Y:S01]  /*9f70*/  IMAD R61, R54.reuse, c[0x0][0x3f4], R61 ;  /* 0x0000fd00363d7a24 */ /* 0x040fe200078e023d */
[----:B---3--:R-:W-:Y:S01]  /*9f80*/  SHF.R.S32.HI R6, RZ, 0x2, R153 ;  /* 0x00000002ff067819 */ /* 0x008fe20000011499 */
[----:B------:R-:W-:Y:S01]  /*9f90*/  IMAD.WIDE.U32 R8, R54, c[0x0][0x3f0], R8 ;  /* 0x0000fc0036087a25 */ /* 0x000fe200078e0008 */
[----:B------:R-:W-:-:S02]  /*9fa0*/  LOP3.LUT R2, R5, 0x1, RZ, 0xc0, !PT ;  /* 0x0000000105027812 */ /* 0x000fc400078ec0ff */
[C---:B------:R-:W-:Y:S01]  /*9fb0*/  R2P PR, R5.reuse, 0x6 ;  /* 0x0000000605007804 */ /* 0x040fe20000000000 */
[----:B------:R-:W-:Y:S02]  /*9fc0*/  IMAD.SHL.U32 R5, R5, 0x40, RZ ;  /* 0x0000004005057824 */ /* 0x000fe400078e00ff */
[----:B------:R-:W-:Y:S01]  /*9fd0*/  IMAD R4, R0, c[0x0][0x3e0], RZ ;  /* 0x0000f80000047a24 */ /* 0x000fe200078e02ff */
[----:B------:R-:W-:Y:S02]  /*9fe0*/  LEA R0, R7, R6, 0x4 ;  /* 0x0000000607007211 */ /* 0x000fe400078e20ff */
[----:B------:R-:W-:Y:S02]  /*9ff0*/  ISETP.NE.U32.AND P3, PT, R2, 0x1, PT ;  /* 0x000000010200780c */ /* 0x000fe40003f65070 */
[----:B------:R-:W-:Y:S02]  /*a000*/  IADD3 R3, R9, R61, RZ ;  /* 0x0000003d09037210 */ /* 0x000fe40007ffe0ff */
[----:B------:R-:W-:-:S02]  /*a010*/  LOP3.LUT R5, R5, 0x1c0, RZ, 0xc0, !PT ;  /* 0x000001c005057812 */ /* 0x000fc400078ec0ff */
[----:B------:R-:W-:Y:S02]  /*a020*/  MOV R2, R8 ;  /* 0x0000000800027202 */ /* 0x000fe40000000f00 */
[----:B------:R-:W-:Y:S01]  /*a030*/  LEA R10, R10, R0, 0x3 ;  /* 0x000000000a0a7211 */ /* 0x000fe200078e18ff */
[----:B------:R-:W-:Y:S01]  /*a040*/  IMAD R7, R23, c[0x0][0x3e4], R4 ;  /* 0x0000f90017077a24 */ /* 0x000fe200078e0204 */
[----:B------:R-:W-:Y:S01]  /*a050*/  LEA.HI R6, R5, R5, RZ, 0x1d ;  /* 0x0000000505067211 */ /* 0x000fe200078fe8ff */
[----:B------:R-:W-:Y:S01]  /*a060*/  IMAD.WIDE.U32 R4, R23, c[0x0][0x3e0], R2 ;  /* 0x0000f80017047a25 */ /* 0x000fe200078e0002 */
[C---:B-1----:R-:W-:Y:S02]  /*a070*/  LEA R10, R63.reuse, R10, 0x7 ;  /* 0x0000000a3f0a7211 */ /* 0x042fe400078e38ff */
[----:B------:R-:W-:Y:S01]  /*a080*/  LEA R2, R12, R6, 0x1 ;  /* 0x000000060c027211 */ /* 0x000fe200078e08ff */
[----:B------:R-:W-:Y:S01]  /*a090*/  IMAD R61, R152, c[0x0][0x388], RZ ;  /* 0x0000e200983d7a24 */ /* 0x000fe200078e02ff */
[----:B------:R-:W-:-:S02]  /*a0a0*/  LEA R0, R63, R0, 0x7 ;  /* 0x000000003f007211 */ /* 0x000fc400078e38ff */
[----:B------:R-:W-:Y:S01]  /*a0b0*/  IADD3 R5, R5, R7, RZ ;  /* 0x0000000705057210 */ /* 0x000fe20007ffe0ff */
[----:B------:R-:W-:Y:S01]  /*a0c0*/  @P0 IMAD.HI.U32 R7, R10, c[0x0][0x4ec], RZ ;  /* 0x00013b000a070a27 */ /* 0x000fe200078e00ff */
[----:B------:R-:W-:Y:S02]  /*a0d0*/  F2FP.BF16.PACK_AB R13, R139, R13 ;  /* 0x0000000d8b0d723e */ /* 0x000fe400000010ff */
[----:B------:R-:W-:Y:S02]  /*a0e0*/  SHF.L.U32 R2, R2, 0x1, RZ ;  /* 0x0000000102027819 */ /* 0x000fe400000006ff */
[C---:B------:R-:W-:Y:S02]  /*a0f0*/  IADD3 R3, R0.reuse, 0x8, RZ ;  /* 0x0000000800037810 */ /* 0x040fe40007ffe0ff */
[----:B------:R-:W-:Y:S01]  /*a100*/  ISETP.GE.OR P5, PT, R0, R61, P4 ;  /* 0x0000003d0000720c */ /* 0x000fe200027a6670 */
[----:B------:R-:W-:Y:S01]  /*a110*/  IMAD.MOV.U32 R0, RZ, RZ, R10 ;  /* 0x000000ffff007224 */ /* 0x000fe200078e000a */
[----:B------:R-:W-:-:S02]  /*a120*/  SHF.R.S32.HI R6, RZ, 0x1f, R133 ;  /* 0x0000001fff067819 */ /* 0x000fc40000011485 */
[----:B------:R-:W-:Y:S01]  /*a130*/  @P0 SHF.R.U32.HI R0, RZ, c[0x0][0x4f0], R7 ;  /* 0x00013c00ff000a19 */ /* 0x000fe20000011607 */
[----:B------:R1:W-:Y:S01]  /*a140*/  STS [R2+0x480], R13 ;  /* 0x0004800d02007388 */ /* 0x0003e20000000800 */
[----:B------:R-:W-:Y:S01]  /*a150*/  IMAD.WIDE.U32 R14, R54, c[0x0][0x498], R14 ;  /* 0x00012600360e7a25 */ /* 0x000fe200078e000e */
[----:B------:R-:W-:-:S03]  /*a160*/  IADD3 R8, R2, 0x80, RZ ;  /* 0x0000008002087810 */ /* 0x000fc60007ffe0ff */
[----:B------:R-:W-:Y:S01]  /*a170*/  IMAD R6, R6, c[0x0][0x3d8], RZ ;  /* 0x0000f60006067a24 */ /* 0x000fe200078e02ff */
[----:B------:R-:W-:Y:S01]  /*a180*/  ISETP.GE.OR P4, PT, R3, R61, P4 ;  /* 0x0000003d0300720c */ /* 0x000fe20002786670 */
[----:B------:R-:W-:Y:S01]  /*a190*/  IMAD R62, R54, c[0x0][0x49c], R62 ;  /* 0x00012700363e7a24 */ /* 0x000fe200078e023e */
[----:B------:R-:W-:Y:S01]  /*a1a0*/  IADD3 R3, R2, 0x70, RZ ;  /* 0x0000007002037810 */ /* 0x000fe20007ffe0ff */
[C---:B------:R-:W-:Y:S01]  /*a1b0*/  IMAD R23, R133.reuse, c[0x0][0x3dc], R6 ;  /* 0x0000f70085177a24 */ /* 0x040fe200078e0206 */
[----:B------:R-:W-:Y:S02]  /*a1c0*/  @P3 IADD3 R3, R8, 0x10, RZ ;  /* 0x0000001008033810 */ /* 0x000fe40007ffe0ff */
[----:B------:R-:W-:Y:S02]  /*a1d0*/  SHF.R.S32.HI R6, RZ, 0x1f, R0 ;  /* 0x0000001fff067819 */ /* 0x000fe40000011400 */
[C---:B------:R-:W-:Y:S01]  /*a1e0*/  IADD3 R8, P0, R0.reuse, R14, RZ ;  /* 0x0000000e00087210 */ /* 0x040fe20007f1e0ff */
[----:B-1----:R-:W-:Y:S01]  /*a1f0*/  IMAD.WIDE.U32 R12, R133, c[0x0][0x3d8], R4 ;  /* 0x0000f600850c7a25 */ /* 0x002fe200078e0004 */
[----:B------:R-:W-:-:S05]  /*a200*/  IADD3 R4, -R0, RZ, RZ ;  /* 0x000000ff00047210 */ /* 0x000fca0007ffe1ff */
[----:B------:R-:W-:Y:S01]  /*a210*/  IMAD R4, R4, c[0x0][0x4e8], R10 ;  /* 0x00013a0004047a24 */ /* 0x000fe200078e020a */
[----:B------:R-:W-:Y:S02]  /*a220*/  IADD3.X R9, R6, R15, R62, P0, !PT ;  /* 0x0000000f06097210 */ /* 0x000fe400007fe43e */
[----:B------:R-:W-:Y:S02]  /*a230*/  MOV R6, 0x40 ;  /* 0x0000004000067802 */ /* 0x000fe40000000f00 */
[----:B------:R-:W-:Y:S02]  /*a240*/  SHF.R.S32.HI R7, RZ, 0x1f, R4 ;  /* 0x0000001fff077819 */ /* 0x000fe40000011404 */
[----:B------:R-:W-:Y:S02]  /*a250*/  SEL R237, R237, 0xffffffe0, !P1 ;  /* 0xffffffe0eded7807 */ /* 0x000fe40004800000 */
[----:B------:R-:W-:Y:S01]  /*a260*/  F2FP.BF16.PACK_AB R11, R137, R11 ;  /* 0x0000000b890b723e */ /* 0x000fe200000010ff */
[----:B------:R-:W-:Y:S01]  /*a270*/  IMAD R7, R7, c[0x0][0x488], RZ ;  /* 0x0001220007077a24 */ /* 0x000fe200078e02ff */
[----:B------:R-:W-:-:S02]  /*a280*/  SEL R6, R6, 0xffffffc0, !P2 ;  /* 0xffffffc006067807 */ /* 0x000fc40005000000 */
[----:B------:R-:W-:Y:S02]  /*a290*/  F2FP.BF16.PACK_AB R16, R141, R16 ;  /* 0x000000108d10723e */ /* 0x000fe400000010ff */
[----:B------:R-:W-:Y:S02]  /*a2a0*/  F2FP.BF16.PACK_AB R17, R143, R17 ;  /* 0x000000118f11723e */ /* 0x000fe400000010ff */
[----:B------:R-:W-:Y:S02]  /*a2b0*/  F2FP.BF16.PACK_AB R18, R134, R18 ;  /* 0x000000128612723e */ /* 0x000fe400000010ff */
[----:B------:R-:W-:Y:S02]  /*a2c0*/  F2FP.BF16.PACK_AB R21, R20, R21 ;  /* 0x000000151415723e */ /* 0x000fe400000010ff */
[----:B------:R-:W-:Y:S01]  /*a2d0*/  IADD3 R0, R2, R237, RZ ;  /* 0x000000ed02007210 */ /* 0x000fe20007ffe0ff */
[----:B------:R-:W-:Y:S01]  /*a2e0*/  IMAD R10, R4, c[0x0][0x48c], R7 ;  /* 0x00012300040a7a24 */ /* 0x000fe200078e0207 */
[----:B------:R-:W-:-:S02]  /*a2f0*/  F2FP.BF16.PACK_AB R20, R45, R26 ;  /* 0x0000001a2d14723e */ /* 0x000fc400000010ff */
[----:B------:R-:W-:Y:S01]  /*a300*/  IADD3 R237, R237, R3, RZ ;  /* 0x00000003eded7210 */ /* 0x000fe20007ffe0ff */
[----:B------:R-:W-:Y:S01]  /*a310*/  STS [R2+0x80], R11 ;  /* 0x0000800b02007388 */ /* 0x000fe20000000800 */
[----:B------:R-:W-:Y:S01]  /*a320*/  F2FP.BF16.PACK_AB R22, R43, R22 ;  /* 0x000000162b16723e */ /* 0x000fe200000010ff */
[----:B------:R-:W-:Y:S01]  /*a330*/  IMAD.WIDE.U32 R8, R4, c[0x0][0x488], R8 ;  /* 0x0001220004087a25 */ /* 0x000fe200078e0008 */
[----:B------:R-:W-:Y:S01]  /*a340*/  IADD3 R5, R2, R6, RZ ;  /* 0x0000000602057210 */ /* 0x000fe20007ffe0ff */
[----:B------:R-:W-:Y:S01]  /*a350*/  STS [R3], R16 ;  /* 0x0000001003007388 */ /* 0x000fe20000000800 */
[----:B------:R-:W-:Y:S02]  /*a360*/  F2FP.BF16.PACK_AB R25, R65, R25 ;  /* 0x000000194119723e */ /* 0x000fe400000010ff */
        /* <DEDUP_REMOVED lines=11> */
[----:B------:R-:W-:-:S02]  /*a420*/  IADD3 R6, R237, R6, RZ ;  /* 0x00000006ed067210 */ /* 0x000fc40007ffe0ff */
        /* <DEDUP_REMOVED lines=11> */
[----:B------:R-:W-:-:S03]  /*a4e0*/  F2FP.BF16.PACK_AB R31, R91, R31 ;  /* 0x0000001f5b1f723e */ /* 0x000fc600000010ff */
        /* <DEDUP_REMOVED lines=68> */
[----:B------:R-:W2:Y:S04]  /*a930*/  SHFL.IDX PT, R9, R9, 0x1, 0x1c1f ;  /* 0x003c1f0009097f89 */ /* 0x000ea800000e0000 */
[----:B-1----:R1:W-:Y:S04]  /*a940*/  @!P5 ST.E [R10.64], R60 ;  /* 0x0000003c0a00d985 */ /* 0x0023e8000c101914 */
[----:B--2---:R1:W-:Y:S04]  /*a950*/  @!P4 ST.E [R8.64], R59 ;  /* 0x0000003b0800c985 */ /* 0x0043e8000c101914 */
[----:B-----5:R1:W2:Y:S04]  /*a960*/  LDS.128 R32, [R239+0x1080] ;  /* 0x00108000ef207984 */ /* 0x0202a80000000c00 */
[----:B------:R1:W3:Y:S04]  /*a970*/  LDS.128 R44, [R239+0x2080] ;  /* 0x00208000ef2c7984 */ /* 0x0002e80000000c00 */
        /* <DEDUP_REMOVED lines=10> */
[----:B----4-:R-:W-:Y:S01]  /*aa20*/  ISETP.GE.AND P0, PT, R64, R61, PT ;  /* 0x0000003d4000720c */ /* 0x010fe20003f06270 */
[----:B------:R4:W1:Y:S01]  /*aa30*/  SHFL.IDX PT, R2, R21, RZ, 0x181f ;  /* 0x00181fff15027589 */ /* 0x00086200000e0000 */
[----:B------:R-:W-:Y:S03]  /*aa40*/  BSSY B0, `(.L_x_641) ;  /* 0x0000015000007945 */ /* 0x000fe60003800000 */
[----:B------:R4:W1:Y:S08]  /*aa50*/  SHFL.IDX PT, R3, R20, RZ, 0x181f ;  /* 0x00181fff14037589 */ /* 0x00087000000e0000 */
[----:B------:R-:W-:Y:S05]  /*aa60*/  @P0 BRA `(.L_x_642) ;  /* 0x0000012000000947 */ /* 0x000fea0003800000 */
[----:B--23--:R-:W2:Y:S01]  /*aa70*/  LDS.128 R16, [R239+0x80] ;  /* 0x00008000ef107984 */ /* 0x00cea20000000c00 */
[----:B------:R-:W-:-:S02]  /*aa80*/  ISETP.GE.AND P1, PT, R251, c[0x0][0x3c8], PT ;  /* 0x0000f200fb007a0c */ /* 0x000fc40003f26270 */
[----:B------:R-:W-:Y:S01]  /*aa90*/  ISETP.GE.AND P0, PT, R250, c[0x0][0x3c8], PT ;  /* 0x0000f200fa007a0c */ /* 0x000fe20003f06270 */
[----:B------:R-:W3:Y:S01]  /*aaa0*/  LDS.128 R12, [R239+0x4080] ;  /* 0x00408000ef0c7984 */ /* 0x000ee20000000c00 */
[----:B------:R-:W-:-:S03]  /*aab0*/  ISETP.GE.AND P2, PT, R246, c[0x0][0x3c8], PT ;  /* 0x0000f200f6007a0c */ /* 0x000fc60003f46270 */
[----:B-1----:R-:W1:Y:S06]  /*aac0*/  LDS.128 R8, [R239+0x8080] ;  /* 0x00808000ef087984 */ /* 0x002e6c0000000c00 */
[----:B------:R-:W-:Y:S02]  /*aad0*/  @!P1 SHF.R.S32.HI R4, RZ, 0x1f, R251 ;  /* 0x0000001fff049819 */ /* 0x000fe400000114fb */
[----:B------:R-:W-:Y:S02]  /*aae0*/  @!P0 SHF.R.S32.HI R0, RZ, 0x1f, R250 ;  /* 0x0000001fff008819 */ /* 0x000fe400000114fa */
[----:B------:R-:W-:Y:S01]  /*aaf0*/  @!P1 LEA.HI R4, R4, R251, RZ, 0x3 ;  /* 0x000000fb04049211 */ /* 0x000fe200078f18ff */
[----:B------:R-:W-:Y:S01]  /*ab00*/  @!P2 IMAD.WIDE R6, R246, 0x2, R2 ;  /* 0x00000002f606a825 */ /* 0x000fe200078e0202 */
[----:B------:R-:W-:-:S02]  /*ab10*/  @!P0 LEA.HI R0, R0, R250, RZ, 0x3 ;  /* 0x000000fa00008211 */ /* 0x000fc400078f18ff */
[----:B------:R-:W-:Y:S02]  /*ab20*/  @!P1 LOP3.LUT R4, R4, 0xfffffff8, RZ, 0xc0, !PT ;  /* 0xfffffff804049812 */ /* 0x000fe400078ec0ff */
[----:B------:R-:W-:-:S03]  /*ab30*/  @!P0 LOP3.LUT R0, R0, 0xfffffff8, RZ, 0xc0, !PT ;  /* 0xfffffff800008812 */ /* 0x000fc600078ec0ff */
[----:B------:R-:W-:-:S04]  /*ab40*/  @!P1 IMAD.WIDE R4, R4, 0x2, R2 ;  /* 0x0000000204049825 */ /* 0x000fc800078e0202 */
[----:B------:R-:W-:Y:S01]  /*ab50*/  @!P0 IMAD.WIDE R2, R0, 0x2, R2 ;  /* 0x0000000200028825 */ /* 0x000fe200078e0202 */
[----:B--2---:R2:W-:Y:S04]  /*ab60*/  @!P2 ST.E.128 [R6.64], R16 ;  /* 0x000000100600a985 */ /* 0x0045e8000c101d14 */
[----:B---3--:R2:W-:Y:S04]  /*ab70*/  @!P1 ST.E.128 [R4.64], R12 ;  /* 0x0000000c04009985 */ /* 0x0085e8000c101d14 */
[----:B-1----:R2:W-:Y:S02]  /*ab80*/  @!P0 ST.E.128 [R2.64], R8 ;  /* 0x0000000802008985 */ /* 0x0025e4000c101d14 */
.L_x_642:
[----:B--23--:R-:W-:Y:S05]  /*ab90*/  BSYNC B0 ;  /* 0x0000000000007941 */ /* 0x00cfea0003800000 */
.L_x_641:
[----:B------:R-:W-:Y:S01]  /*aba0*/  IADD3 R0, R64, 0x20, RZ ;  /* 0x0000002040007810 */ /* 0x000fe20007ffe0ff */
[----:B-1----:R1:W2:Y:S01]  /*abb0*/  SHFL.IDX PT, R3, R20, 0x1, 0x181f ;  /* 0x00381f0014037f89 */ /* 0x0022a200000e0000 */
[----:B------:R-:W-:Y:S02]  /*abc0*/  BSSY B0, `(.L_x_643) ;  /* 0x0000013000007945 */ /* 0x000fe40003800000 */
[----:B------:R-:W-:Y:S01]  /*abd0*/  ISETP.GE.AND P0, PT, R0, R61, PT ;  /* 0x0000003d0000720c */ /* 0x000fe20003f06270 */
[----:B------:R1:W3:-:S12]  /*abe0*/  SHFL.IDX PT, R2, R21, 0x1, 0x181f ;  /* 0x00381f0015027f89 */ /* 0x0002d800000e0000 */
        /* <DEDUP_REMOVED lines=16> */
.L_x_644:
[----:B------:R-:W-:Y:S05]  /*acf0*/  BSYNC B0 ;  /* 0x0000000000007941 */ /* 0x000fea0003800000 */
.L_x_643:
[----:B------:R-:W-:Y:S01]  /*ad00*/  IADD3 R0, R64, 0x40, RZ ;  /* 0x0000004040007810 */ /* 0x000fe20007ffe0ff */
[----:B--2---:R2:W1:Y:S01]  /*ad10*/  SHFL.IDX PT, R3, R20, 0x2, 0x181f ;  /* 0x00581f0014037f89 */ /* 0x00446200000e0000 */
[----:B------:R-:W-:Y:S02]  /*ad20*/  BSSY B0, `(.L_x_645) ;  /* 0x0000013000007945 */ /* 0x000fe40003800000 */
[----:B------:R-:W-:Y:S01]  /*ad30*/  ISETP.GE.AND P0, PT, R0, R61, PT ;  /* 0x0000003d0000720c */ /* 0x000fe20003f06270 */
[----:B---3--:R2:W3:-:S12]  /*ad40*/  SHFL.IDX PT, R2, R21, 0x2, 0x181f ;  /* 0x00581f0015027f89 */ /* 0x0084d800000e0000 */
[----:B------:R-:W-:Y:S05]  /*ad50*/  @P0 BRA `(.L_x_646) ;  /* 0x000000f000000947 */ /* 0x000fea0003800000 */
        /* <DEDUP_REMOVED lines=15> */
.L_x_646:
[----:B------:R-:W-:Y:S05]  /*ae50*/  BSYNC B0 ;  /* 0x0000000000007941 */ /* 0x000fea0003800000 */
.L_x_645:
[----:B------:R-:W-:Y:S01]  /*ae60*/  IADD3 R0, R64, 0x60, RZ ;  /* 0x0000006040007810 */ /* 0x000fe20007ffe0ff */
[----:B-1----:R1:W2:Y:S03]  /*ae70*/  SHFL.IDX PT, R7, R20, 0x3, 0x181f ;  /* 0x00781f0014077f89 */ /* 0x0022a600000e0000 */
[----:B------:R-:W-:Y:S01]  /*ae80*/  ISETP.GE.AND P0, PT, R0, R61, PT ;  /* 0x0000003d0000720c */ /* 0x000fe20003f06270 */
[----:B------:R1:W4:-:S12]  /*ae90*/  SHFL.IDX PT, R6, R21, 0x3, 0x181f ;  /* 0x00781f0015067f89 */ /* 0x00031800000e0000 */
[----:B------:R-:W-:Y:S05]  /*aea0*/  @P0 EXIT ;  /* 0x000000000000094d */ /* 0x000fea0003800000 */
[----:B------:R-:W-:Y:S02]  /*aeb0*/  ISETP.GE.AND P0, PT, R251, c[0x0][0x3c8], PT ;  /* 0x0000f200fb007a0c */ /* 0x000fe40003f06270 */
[----:B------:R-:W-:-:S11]  /*aec0*/  ISETP.GE.AND P1, PT, R246, c[0x0][0x3c8], PT ;  /* 0x0000f200f6007a0c */ /* 0x000fd60003f26270 */
[----:B------:R-:W-:Y:S02]  /*aed0*/  @!P0 SHF.R.S32.HI R0, RZ, 0x1f, R251 ;  /* 0x0000001fff008819 */ /* 0x000fe400000114fb */
[----:B--2-4-:R-:W-:Y:S02]  /*aee0*/  @!P1 IMAD.WIDE R4, R246, 0x2, R6 ;  /* 0x00000002f6049825 */ /* 0x014fe400078e0206 */
[----:B------:R-:W-:-:S03]  /*aef0*/  @!P0 LEA.HI R0, R0, R251, RZ, 0x3 ;  /* 0x000000fb00008211 */ /* 0x000fc600078f18ff */
[----:B------:R2:W-:Y:S01]  /*af00*/  @!P1 ST.E.128 [R4.64], R52 ;  /* 0x0000003404009985 */ /* 0x0005e2000c101d14 */
[----:B------:R-:W-:-:S05]  /*af10*/  @!P0 LOP3.LUT R0, R0, 0xfffffff8, RZ, 0xc0, !PT ;  /* 0xfffffff800008812 */ /* 0x000fca00078ec0ff */
[----:B---3--:R-:W-:-:S05]  /*af20*/  @!P0 IMAD.WIDE R2, R0, 0x2, R6 ;  /* 0x0000000200028825 */ /* 0x008fca00078e0206 */
        /* <DEDUP_REMOVED lines=9> */
.L_x_647:
        /* <DEDUP_REMOVED lines=12> */
.L_x_1294:


//--------------------- .text._ZN7cutlass13device_kernelIN5flash19enable_sm80_to_sm89INS1_16FlashAttnFwdSm80INS1_25CollectiveMainloopFwdSm80ILi8ELi2ELb1EN4cute5tupleIJNS5_1CILi128EEENS7_ILi96EEENS7_ILi192EEEEEELi192ENS_10bfloat16_tEfNS_4arch4Sm80ELb0ELb0ELb0ELb1ELb0ELb0ELb1ELb0EEENS1_21CollectiveEpilogueFwdINS6_IJS8_SA_S9_EEENS6_IJNS7_ILi1EEESI_SI_EEESC_SE_Li256ELb1ELb1ELb0ELb0EEENS1_19SingleTileSchedulerILb1ELb0ELb1ELi128EEEEEEEEEvNT_6ParamsE --------------------------
	.section	.text._ZN7cutlass13device_kernelIN5flash19enable_sm80_to_sm89INS1_16FlashAttnFwdSm80INS1_25CollectiveMainloopFwdSm80ILi8ELi2ELb1EN4cute5tupleIJNS5_1CILi128EEENS7_ILi96EEENS7_ILi192EEEEEELi192ENS_10bfloat16_tEfNS_4arch4Sm80ELb0ELb0ELb0ELb1ELb0ELb0ELb1ELb0EEENS1_21CollectiveEpilogueFwdINS6_IJS8_SA_S9_EEENS6_IJNS7_ILi1EEESI_SI_EEESC_SE_Li256ELb1ELb1ELb0ELb0EEENS1_19SingleTileSchedulerILb1ELb0ELb1ELi128EEEEEEEEEvNT_6ParamsE,"ax",@progbits
	.sectioninfo	@"SHI_REGISTERS=255"
	.align	128
.text._ZN7cutlass13device_kernelIN5flash19enable_sm80_to_sm89INS1_16FlashAttnFwdSm80INS1_25CollectiveMainloopFwdSm80ILi8ELi2ELb1EN4cute5tupleIJNS5_1CILi128EEENS7_ILi96EEENS7_ILi192EEEEEELi192ENS_10bfloat16_tEfNS_4arch4Sm80ELb0ELb0ELb0ELb1ELb0ELb0ELb1ELb0EEENS1_21CollectiveEpilogueFwdINS6_IJS8_SA_S9_EEENS6_IJNS7_ILi1EEESI_SI_EEESC_SE_Li256ELb1ELb1ELb0ELb0EEENS1_19SingleTileSchedulerILb1ELb0ELb1ELi128EEEEEEEEEvNT_6ParamsE:
        .type           _ZN7cutlass13device_kernelIN5flash19enable_sm80_to_sm89INS1_16FlashAttnFwdSm80INS1_25CollectiveMainloopFwdSm80ILi8ELi2ELb1EN4cute5tupleIJNS5_1CILi128EEENS7_ILi96EEENS7_ILi192EEEEEELi192ENS_10bfloat16_tEfNS_4arch4Sm80ELb0ELb0ELb0ELb1ELb0ELb0ELb1ELb0EEENS1_21CollectiveEpilogueFwdINS6_IJS8_SA_S9_EEENS6_IJNS7_ILi1EEESI_SI_EEESC_SE_Li256ELb1ELb1ELb0ELb0EEENS1_19SingleTileSchedulerILb1ELb0ELb1ELi128EEEEEEEEEvNT_6ParamsE,@function
        .size           _ZN7cutlass13device_kernelIN5flash19enable_sm80_to_sm89INS1_16FlashAttnFwdSm80INS1_25CollectiveMainloopFwdSm80ILi8ELi2ELb1EN4cute5tupleIJNS5_1CILi128EEENS7_ILi96EEENS7_ILi192EEEEEELi192ENS_10bfloat16_tEfNS_4arch4Sm80ELb0ELb0ELb0ELb1ELb0ELb0ELb1ELb0EEENS1_21CollectiveEpilogueFwdINS6_IJS8_SA_S9_EEENS6_IJNS7_ILi1EEESI_SI_EEESC_SE_Li256ELb1ELb1ELb0ELb0EEENS1_19SingleTileSchedulerILb1ELb0ELb1ELi128EEEEEEEEEvNT_6ParamsE,(.L_x_1295 - _ZN7cutlass13device_kernelIN5flash19enable_sm80_to_sm89INS1_16FlashAttnFwdSm80INS1_25CollectiveMainloopFwdSm80ILi8ELi2ELb1EN4cute5tupleIJNS5_1CILi128EEENS7_ILi96EEENS7_ILi192EEEEEELi192ENS_10bfloat16_tEfNS_4arch4Sm80ELb0ELb0ELb0ELb1ELb0ELb0ELb1ELb0EEENS1_21CollectiveEpilogueFwdINS6_IJS8_SA_S9_EEENS6_IJNS7_ILi1EEESI_SI_EEESC_SE_Li256ELb1ELb1ELb0ELb0EEENS1_19SingleTileSchedulerILb1ELb0ELb1ELi128EEEEEEEEEvNT_6ParamsE)
        .other          _ZN7cutlass13device_kernelIN5flash19enable_sm80_to_sm89INS1_16FlashAttnFwdSm80INS1_25CollectiveMainloopFwdSm80ILi8ELi2ELb1EN4cute5tupleIJNS5_1CILi128EEENS7_ILi96EEENS7_ILi192EEEEEELi192ENS_10bfloat16_tEfNS_4arch4Sm80ELb0ELb0ELb0ELb1ELb0ELb0ELb1ELb0EEENS1_21CollectiveEpilogueFwdINS6_IJS8_SA_S9_EEENS6_IJNS7_ILi1EEESI_SI_EEESC_SE_Li256ELb1ELb1ELb0ELb0EEENS1_19SingleTileSchedulerILb1ELb0ELb1ELi128EEEEEEEEEvNT_6ParamsE,@"STO_CUDA_ENTRY STV_DEFAULT"
_ZN7cutlass13device_kernelIN5flash19enable_sm80_to_sm89INS1_16FlashAttnFwdSm80INS1_25CollectiveMainloopFwdSm80ILi8ELi2ELb1EN4cute5tupleIJNS5_1CILi128EEENS7_ILi96EEENS7_ILi192EEEEEELi192ENS_10bfloat16_tEfNS_4arch4Sm80ELb0ELb0ELb0ELb1ELb0ELb0ELb1ELb0EEENS1_21CollectiveEpilogueFwdINS6_IJS8_SA_S9_EEENS6_IJNS7_ILi1EEESI_SI_EEESC_SE_Li256ELb1ELb1ELb0ELb0EEENS1_19SingleTileSchedulerILb1ELb0ELb1ELi128EEEEEEEEEvNT_6ParamsE:
        /* <DEDUP_REMOVED lines=17> */
.L_x_649:
        /* <DEDUP_REMOVED lines=8> */
.L_x_651:
[----:B------:R-:W-:-:S05]  /*0190*/  MOV R0, c[0x0][0x54c] ;  /* 0x0001530000007a02 */ /* 0x000fca0000000f00 */
.L_x_650:
[----:B-----5:R-:W-:Y:S01]  /*01a0*/  IMAD R0, R0, c[0x0][0x548], RZ ;  /* 0x0001520000007a24 */ /* 0x020fe200078e02ff */
[----:B-1----:R-:W-:-:S04]  /*01b0*/  SHF.L.U32 R2, R40, 0x7, RZ ;  /* 0x0000000728027819 */ /* 0x002fc800000006ff */
[----:B------:R-:W-:-:S04]  /*01c0*/  ISETP.GE.AND P0, PT, R2, R0, PT ;  /* 0x000000000200720c */ /* 0x000fc80003f06270 */
[----:B------:R-:W-:Y:S01]  /*01d0*/  SEL R252, R5, 0xffffffff, !P0 ;  /* 0xffffffff05fc7807 */ /* 0x000fe20004000000 */
[----:B------:R-:W-:Y:S05]  /*01e0*/  BRA `(.L_x_652) ;  /* 0x0000012000007947 */ /* 0x000fea0003800000 */
.L_x_648:
[----:B---3--:R-:W-:-:S04]  /*01f0*/  ISETP.NE.U32.AND P0, PT, RZ, c[0x0][0x568], PT ;  /* 0x00015a00ff007a0c */ /* 0x008fc80003f05070 */
[----:B------:R-:W-:-:S13]  /*0200*/  ISETP.NE.AND.EX P0, PT, RZ, c[0x0][0x56c], PT, P0 ;  /* 0x00015b00ff007a0c */ /* 0x000fda0003f05300 */
[----:B------:R-:W-:Y:S05]  /*0210*/  @!P0 BRA `(.L_x_653) ;  /* 0x0000002000008947 */ /* 0x000fea0003800000 */
[----:B------:R1:W5:Y:S01]  /*0220*/  LDG.E R0, [R2.64] ;  /* 0x0000001402007981 */ /* 0x000362000c1e1900 */
[----:B------:R-:W-:Y:S05]  /*0230*/  BRA `(.L_x_654) ;  /* 0x0000009000007947 */ /* 0x000fea0003800000 */
.L_x_653:
        /* <DEDUP_REMOVED lines=8> */
.L_x_655:
[----:B------:R-:W-:-:S05]  /*02c0*/  MOV R0, c[0x0][0x54c] ;  /* 0x0001530000007a02 */ /* 0x000fca0000000f00 */
.L_x_654:
[----:B-----5:R-:W-:Y:S01]  /*02d0*/  IMAD R0, R0, c[0x0][0x548], RZ ;  /* 0x0001520000007a24 */ /* 0x020fe200078e02ff */
[----:B-1----:R-:W-:-:S04]  /*02e0*/  SHF.L.U32 R2, R40, 0x7, RZ ;  /* 0x0000000728027819 */ /* 0x002fc800000006ff */
[----:B------:R-:W-:-:S04]  /*02f0*/  ISETP.GE.AND P0, PT, R2, R0, PT ;  /* 0x000000000200720c */ /* 0x000fc80003f06270 */
[----:B------:R-:W-:-:S04]  /*0300*/  SEL R252, R5, 0xffffffff, !P0 ;  /* 0xffffffff05fc7807 */ /* 0x000fc80004000000 */
.L_x_652:
        /* <DEDUP_REMOVED lines=10> */
[----:B------:R-:W-:Y:S01]  /*03b0*/  @P2 IMAD.WIDE R2, R252, R27, c[0x0][0x370] ;  /* 0x0000dc00fc022625 */ /* 0x000fe200078e021b */
[----:B------:R-:W-:-:S03]  /*03c0*/  CS2R R8, SRZ ;  /* 0x0000000000087805 */ /* 0x000fc6000001ff00 */
[----:B------:R-:W-:Y:S01]  /*03d0*/  IMAD.MOV.U32 R10, RZ, RZ, c[0x0][0x168] ;  /* 0x00005a00ff0a7624 */ /* 0x000fe200078e00ff */
[----:B------:R1:W2:Y:S01]  /*03e0*/  @P2 LDG.E R0, [R2.64] ;  /* 0x0000001402002981 */ /* 0x0002a2000c1e1900 */
[----:B------:R-:W-:-:S04]  /*03f0*/  @P1 IMAD.WIDE R6, R252, R27, c[0x0][0x360] ;  /* 0x0000d800fc061625 */ /* 0x000fc800078e021b */
[CC--:B------:R-:W-:Y:S01]  /*0400*/  IMAD.WIDE R4, R252.reuse, R27.reuse, c[0x0][0x348] ;  /* 0x0000d200fc047625 */ /* 0x0c0fe200078e021b */
[----:B------:R3:W5:Y:S04]  /*0410*/  @P1 LDG.E R10, [R6.64] ;  /* 0x00000014060a1981 */ /* 0x000768000c1e1900 */
[----:B------:R3:W5:Y:S01]  /*0420*/  @P0 LDG.E R8, [R4.64] ;  /* 0x0000001404080981 */ /* 0x000762000c1e1900 */
[----:B-1----:R-:W-:-:S05]  /*0430*/  IMAD.WIDE R2, R252, R27, c[0x0][0x350] ;  /* 0x0000d400fc027625 */ /* 0x002fca00078e021b */
[----:B------:R3:W5:Y:S01]  /*0440*/  @P6 LDG.E R9, [R2.64] ;  /* 0x0000001402096981 */ /* 0x000762000c1e1900 */
[----:B------:R-:W-:Y:S02]  /*0450*/  UMOV UR4, URZ ;  /* 0x0000003f00047c82 */ /* 0x000fe40008000000 */
[----:B------:R-:W-:Y:S02]  /*0460*/  ULDC UR6, c[0x0][0x1d0] ;  /* 0x0000740000067ab9 */ /* 0x000fe40000000800 */
[----:B--2---:R3:W1:Y:S02]  /*0470*/  @P2 R2UR UR4, R0 ;  /* 0x00000000000423c2 */ /* 0x00466400000e0000 */
[----:B-1-3--:R-:W-:Y:S05]  /*0480*/  @P1 BRA `(.L_x_656) ;  /* 0x0000004000001947 */ /* 0x00afea0003800000 */
[----:B------:R-:W-:Y:S05]  /*0490*/  @!P0 BRA `(.L_x_656) ;  /* 0x0000003000008947 */ /* 0x000fea0003800000 */
[----:B------:R1:W2:Y:S04]  /*04a0*/  LDG.E R0, [R4.64] ;  /* 0x0000001404007981 */ /* 0x0002a8000c1e1900 */
[----:B-1----:R-:W2:Y:S02]  /*04b0*/  LDG.E R4, [R4.64+0x4] ;  /* 0x0000041404047981 */ /* 0x002ea4000c1e1900 */
[----:B--2--5:R-:W-:-:S02]  /*04c0*/  IADD3 R10, -R0, R4, RZ ;  /* 0x00000004000a7210 */ /* 0x024fc40007ffe1ff */
.L_x_656:
[----:B------:R-:W-:-:S04]  /*04d0*/  ISETP.NE.U32.AND P1, PT, RZ, c[0x0][0x368], PT ;  /* 0x0000da00ff007a0c */ /* 0x000fc80003f25070 */
[----:B------:R-:W-:-:S13]  /*04e0*/  ISETP.NE.AND.EX P1, PT, RZ, c[0x0][0x36c], PT, P1 ;  /* 0x0000db00ff007a0c */ /* 0x000fda0003f25310 */
[----:B------:R-:W-:Y:S05]  /*04f0*/  @!P1 BRA `(.L_x_657) ;  /* 0x0000004000009947 */ /* 0x000fea0003800000 */
[----:B------:R-:W-:-:S05]  /*0500*/  IMAD.WIDE R2, R252, R27, c[0x0][0x368] ;  /* 0x0000da00fc027625 */ /* 0x000fca00078e021b */
[----:B------:R-:W2:Y:S02]  /*0510*/  LDG.E R0, [R2.64] ;  /* 0x0000001402007981 */ /* 0x000ea4000c1e1900 */
[----:B--2---:R1:W2:Y:S02]  /*0520*/  R2UR UR6, R0 ;  /* 0x00000000000673c2 */ /* 0x0042a400000e0000 */
[----:B-12---:R-:W-:Y:S05]  /*0530*/  BRA `(.L_x_658) ;  /* 0x0000006000007947 */ /* 0x006fea0003800000 */
.L_x_657:
[----:B------:R-:W-:Y:S05]  /*0540*/  @!P6 BRA `(.L_x_658) ;  /* 0x000000500000e947 */ /* 0x000fea0003800000 */
[----:B------:R1:W2:Y:S04]  /*0550*/  LDG.E R0, [R2.64] ;  /* 0x0000001402007981 */ /* 0x0002a8000c1e1900 */
[----:B-1----:R-:W3:Y:S01]  /*0560*/  LDG.E R2, [R2.64+0x4] ;  /* 0x0000041402027981 */ /* 0x002ee2000c1e1900 */
[----:B--2---:R-:W1:Y:S08]  /*0570*/  R2UR UR5, R0 ;  /* 0x00000000000573c2 */ /* 0x004e7000000e0000 */
[----:B---3--:R-:W1:Y:S02]  /*0580*/  R2UR UR6, R2 ;  /* 0x00000000020673c2 */ /* 0x008e6400000e0000 */
[----:B-1----:R-:W-:-:S06]  /*0590*/  UIADD3 UR6, -UR5, UR6, URZ ;  /* 0x0000000605067290 */ /* 0x002fcc000fffe13f */
.L_x_658:
[----:B------:R-:W-:Y:S01]  /*05a0*/  UIADD3 UR6, -UR4, UR6, URZ ;  /* 0x0000000604067290 */ /* 0x000fe2000fffe13f */
[----:B-----5:R-:W-:Y:S01]  /*05b0*/  IADD3 R11, R9, UR4, RZ ;  /* 0x00000004090b7c10 */ /* 0x020fe2000fffe0ff */
[----:B------:R-:W-:Y:S01]  /*05c0*/  CS2R R130, SRZ ;  /* 0x0000000000827805 */ /* 0x000fe2000001ff00 */
[----:B------:R-:W-:Y:S01]  /*05d0*/  PLOP3.LUT P2, PT, PT, PT, PT, 0x80, 0x0 ;  /* 0x000000000000781c */ /* 0x000fe20003f4f070 */
[----:B------:R-:W-:Y:S01]  /*05e0*/  UISETP.GE.AND UP0, UPT, UR6, 0x1, UPT ;  /* 0x000000010600788c */ /* 0x000fe2000bf06270 */
[----:B------:R-:W-:Y:S01]  /*05f0*/  CS2R R14, SRZ ;  /* 0x00000000000e7805 */ /* 0x000fe2000001ff00 */
[----:B------:R-:W-:Y:S01]  /*0600*/  UIADD3 UR4, UR6, 0x5f, URZ ;  /* 0x0000005f06047890 */ /* 0x000fe2000fffe03f */
[----:B------:R-:W-:Y:S01]  /*0610*/  IMAD.MOV.U32 R128, RZ, RZ, RZ ;  /* 0x000000ffff807224 */ /* 0x000fe200078e00ff */
[----:B------:R-:W-:Y:S01]  /*0620*/  MOV R9, RZ ;  /* 0x000000ff00097202 */ /* 0x000fe20000000f00 */
[----:B------:R-:W-:Y:S01]  /*0630*/  IMAD.MOV.U32 R150, RZ, RZ, RZ ;  /* 0x000000ffff967224 */ /* 0x000fe200078e00ff */
[----:B------:R-:W-:Y:S01]  /*0640*/  PLOP3.LUT P1, PT, PT, PT, UP0, 0x80, 0x0 ;  /* 0x000000000000781c */ /* 0x000fe20003f2f008 */
[----:B------:R-:W-:Y:S01]  /*0650*/  UIMAD.WIDE UR4, UR4, 0x2aaaaaab, URZ ;  /* 0x2aaaaaab040478a5 */ /* 0x000fe2000f8e023f */
[----:B------:R-:W-:Y:S01]  /*0660*/  IMAD.MOV.U32 R148, RZ, RZ, RZ ;  /* 0x000000ffff947224 */ /* 0x000fe200078e00ff */
[----:B------:R-:W-:Y:S01]  /*0670*/  CS2R R146, SRZ ;  /* 0x0000000000927805 */ /* 0x000fe2000001ff00 */
[----:B------:R-:W-:Y:S01]  /*0680*/  CS2R R12, SRZ ;  /* 0x00000000000c7805 */ /* 0x000fe2000001ff00 */
[----:B------:R-:W-:Y:S01]  /*0690*/  USHF.R.U32.HI UR16, URZ, 0x1f, UR5 ;  /* 0x0000001f3f107899 */ /* 0x000fe20008011605 */
[----:B------:R-:W-:Y:S01]  /*06a0*/  MOV R144, RZ ;  /* 0x000000ff00907202 */ /* 0x000fe20000000f00 */
[----:B------:R-:W-:Y:S01]  /*06b0*/  IMAD.MOV.U32 R126, RZ, RZ, RZ ;  /* 0x000000ffff7e7224 */ /* 0x000fe200078e00ff */
[----:B------:R-:W-:Y:S01]  /*06c0*/  CS2R R16, SRZ ;  /* 0x0000000000107805 */ /* 0x000fe2000001ff00 */
[----:B------:R-:W-:Y:S01]  /*06d0*/  ULEA.HI.SX32 UR16, UR5, UR16, 0x1c ;  /* 0x0000001005107291 */ /* 0x000fe2000f8fe23f */
[----:B------:R-:W-:Y:S01]  /*06e0*/  MOV R124, RZ ;  /* 0x000000ff007c7202 */ /* 0x000fe20000000f00 */
        /* <DEDUP_REMOVED lines=44> */
[----:B------:R-:W-:Y:S01]  /*09b0*/  CS2R R56, SRZ ;  /* 0x0000000000387805 */ /* 0x000fe2000001ff00 */
[----:B------:R-:W-:Y:S01]  /*09c0*/  CS2R R54, SRZ ;  /* 0x0000000000367805 */ /* 0x000fe2000001ff00 */
[----:B------:R-:W-:Y:S01]  /*09d0*/  IMAD.MOV.U32 R52, RZ, RZ, RZ ;  /* 0x000000ffff347224 */ /* 0x000fe200078e00ff */
[----:B------:R-:W-:Y:S01]  /*09e0*/  CS2R R142, SRZ ;  /* 0x00000000008e7805 */ /* 0x000fe2000001ff00 */
[----:B------:R-:W-:Y:S01]  /*09f0*/  CS2R R140, SRZ ;  /* 0x00000000008c7805 */ /* 0x000fe2000001ff00 */
[----:B------:R-:W-:Y:S01]  /*0a00*/  CS2R R138, SRZ ;  /* 0x00000000008a7805 */ /* 0x000fe2000001ff00 */
[----:B------:R-:W-:Y:S01]  /*0a10*/  CS2R R136, SRZ ;  /* 0x0000000000887805 */ /* 0x000fe2000001ff00 */
[----:B------:R-:W-:Y:S01]  /*0a20*/  CS2R R42, SRZ ;  /* 0x00000000002a7805 */ /* 0x000fe2000001ff00 */
[----:B------:R-:W-:Y:S05]  /*0a30*/  @!P1 BRA `(.L_x_659) ;  /* 0x000098b000009947 */ /* 0x000fea0003800000 */
[----:B------:R-:W-:Y:S01]  /*0a40*/  ISETP.NE.U32.AND P4, PT, RZ, c[0x0][0x340], PT ;  /* 0x0000d000ff007a0c */ /* 0x000fe20003f85070 */
[----:B------:R-:W1:Y:S01]  /*0a50*/  S2R R24, SR_CTAID.Y ;  /* 0x0000000000187919 */ /* 0x000e620000002600 */
[----:B------:R-:W-:-:S02]  /*0a60*/  SHF.R.S32.HI R0, RZ, 0x1f, R8 ;  /* 0x0000001fff007819 */ /* 0x000fc40000011408 */
[----:B------:R-:W-:Y:S01]  /*0a70*/  SHF.R.S32.HI R37, RZ, 0x1f, R109 ;  /* 0x0000001fff257819 */ /* 0x000fe2000001146d */
[----:B------:R-:W-:Y:S01]  /*0a80*/  IMAD.MOV.U32 R4, RZ, RZ, c[0x0][0x2c4] ;  /* 0x0000b100ff047624 */ /* 0x000fe200078e00ff */
[----:B------:R-:W-:Y:S01]  /*0a90*/  ISETP.NE.AND.EX P4, PT, RZ, c[0x0][0x344], PT, P4 ;  /* 0x0000d100ff007a0c */ /* 0x000fe20003f85340 */
[----:B------:R-:W-:Y:S02]  /*0aa0*/  UMOV UR7, 0x60 ;  /* 0x0000006000077882 */ /* 0x000fe40000000000 */
[----:B------:R-:W-:Y:S01]  /*0ab0*/  ULDC.64 UR4, c[0x0][0x1e0] ;  /* 0x0000780000047ab9 */ /* 0x000fe20000000a00 */
[----:B------:R-:W-:Y:S01]  /*0ac0*/  SHF.R.S32.HI R17, RZ, 0x1f, R252 ;  /* 0x0000001fff117819 */ /* 0x000fe200000114fc */
[----:B------:R-:W-:-:S08]  /*0ad0*/  ULDC.64 UR10, c[0x0][0x208] ;  /* 0x00008200000a7ab9 */ /* 0x000fd00000000a00 */
[----:B------:R-:W-:-:S05]  /*0ae0*/  @P4 IMAD.WIDE R2, R252, R27, c[0x0][0x340] ;  /* 0x0000d000fc024625 */ /* 0x000fca00078e021b */
[----:B------:R2:W3:Y:S01]  /*0af0*/  @P4 LDG.E R18, [R2.64] ;  /* 0x0000001402124981 */ /* 0x0004e2000c1e1900 */
[----:B------:R-:W-:Y:S01]  /*0b00*/  IMAD R0, R0, c[0x0][0x178], RZ ;  /* 0x00005e0000007a24 */ /* 0x000fe200078e02ff */
[-C--:B------:R-:W-:Y:S01]  /*0b10*/  LEA.HI R36, R37, R109.reuse, RZ, 0x3 ;  /* 0x0000006d25247211 */ /* 0x080fe200078f18ff */
[----:B------:R-:W-:Y:S01]  /*0b20*/  UIMAD.WIDE.U32 UR18, UR7, UR4, URZ ;  /* 0x00000004071272a5 */ /* 0x000fe2000f8e003f */
[----:B------:R-:W-:Y:S01]  /*0b30*/  ISETP.NE.AND P1, PT, R4, 0x1, PT ;  /* 0x000000010400780c */ /* 0x000fe20003f25270 */
[----:B------:R-:W-:Y:S01]  /*0b40*/  IMAD R0, R8, c[0x0][0x17c], R0 ;  /* 0x00005f0008007a24 */ /* 0x000fe200078e0200 */
[----:B------:R-:W-:Y:S01]  /*0b50*/  SHF.R.S32.HI R14, RZ, 0x3, R36 ;  /* 0x00000003ff0e7819 */ /* 0x000fe20000011424 */
[----:B------:R-:W-:Y:S01]  /*0b60*/  UIMAD.WIDE.U32 UR14, UR7, UR10, URZ ;  /* 0x0000000a070e72a5 */ /* 0x000fe2000f8e003f */
[----:B-1----:R-:W-:Y:S01]  /*0b70*/  SHF.R.S32.HI R29, RZ, 0x1f, R24 ;  /* 0x0000001fff1d7819 */ /* 0x002fe20000011418 */
[----:B------:R-:W-:Y:S01]  /*0b80*/  IMAD.U32 R4, RZ, RZ, UR18 ;  /* 0x00000012ff047e24 */ /* 0x000fe2000f8e00ff */
[----:B------:R-:W-:Y:S01]  /*0b90*/  UIMAD UR4, UR16, -0x60, UR7 ;  /* 0xffffffa0100478a4 */ /* 0x000fe2000f8e0207 */
[----:B------:R-:W-:Y:S01]  /*0ba0*/  IMAD.U32 R5, RZ, RZ, UR19 ;  /* 0x00000013ff057e24 */ /* 0x000fe2000f8e00ff */
[----:B------:R-:W-:Y:S01]  /*0bb0*/  SEL R5, R17, RZ, !P0 ;  /* 0x000000ff11057207 */ /* 0x000fe20004000000 */
[----:B------:R-:W-:Y:S01]  /*0bc0*/  IMAD.MOV.U32 R34, RZ, RZ, R4 ;  /* 0x000000ffff227224 */ /* 0x000fe200078e0004 */
[----:B------:R-:W-:Y:S01]  /*0bd0*/  SEL R4, R252, RZ, !P0 ;  /* 0x000000fffc047207 */ /* 0x000fe20004000000 */
[----:B------:R-:W-:Y:S01]  /*0be0*/  IMAD.U32 R9, RZ, RZ, UR15 ;  /* 0x0000000fff097e24 */ /* 0x000fe2000f8e00ff */
[-C--:B------:R-:W-:Y:S01]  /*0bf0*/  LEA.HI R15, R37, R109.reuse, RZ, 0x4 ;  /* 0x0000006d250f7211 */ /* 0x080fe200078f20ff */
[----:B------:R-:W-:Y:S01]  /*0c00*/  IMAD R5, R5, c[0x0][0x1c0], RZ ;  /* 0x0000700005057a24 */ /* 0x000fe200078e02ff */
[----:B------:R-:W-:Y:S01]  /*0c10*/  UIMAD UR5, UR7, UR5, URZ ;  /* 0x00000005070572a4 */ /* 0x000fe2000f8e023f */
[----:B------:R-:W-:Y:S01]  /*0c20*/  IMAD R9, R40, 0x80, R14 ;  /* 0x0000008028097824 */ /* 0x000fe200078e020e */
[----:B------:R-:W-:Y:S01]  /*0c30*/  SHF.R.S32.HI R13, RZ, 0x4, R15 ;  /* 0x00000004ff0d7819 */ /* 0x000fe2000001140f */
[----:B------:R-:W-:Y:S01]  /*0c40*/  UIADD3 UR8, UR16, -0x1, URZ ;  /* 0xffffffff10087890 */ /* 0x000fe2000fffe03f */
[----:B------:R-:W-:Y:S01]  /*0c50*/  IMAD.MOV.U32 R38, RZ, RZ, c[0x0][0x1e0] ;  /* 0x00007800ff267624 */ /* 0x000fe200078e00ff */
[----:B------:R-:W-:Y:S01]  /*0c60*/  UIADD3 UR5, UR19, UR5, URZ ;  /* 0x0000000513057290 */ /* 0x000fe2000fffe03f */
[----:B------:R-:W-:Y:S01]  /*0c70*/  IMAD.MOV.U32 R39, RZ, RZ, c[0x0][0x1e4] ;  /* 0x00007900ff277624 */ /* 0x000fe200078e00ff */
[----:B------:R-:W-:Y:S01]  /*0c80*/  USHF.R.S32.HI UR9, URZ, 0x1f, UR8 ;  /* 0x0000001f3f097899 */ /* 0x000fe20008011408 */
[----:B--2---:R-:W-:Y:S01]  /*0c90*/  IMAD.WIDE.U32 R2, R8, c[0x0][0x178], RZ ;  /* 0x00005e0008027a25 */ /* 0x004fe200078e00ff */
[----:B------:R-:W-:Y:S01]  /*0ca0*/  UIMAD UR12, UR5, UR8, URZ ;  /* 0x00000008050c72a4 */ /* 0x000fe2000f8e023f */
[----:B------:R-:W-:Y:S01]  /*0cb0*/  LEA.HI R108, R37, R109, RZ, 0x5 ;  /* 0x0000006d256c7211 */ /* 0x000fe200078f28ff */
[----:B------:R-:W-:Y:S01]  /*0cc0*/  UIMAD UR7, UR7, UR11, URZ ;  /* 0x0000000b070772a4 */ /* 0x000fe2000f8e023f */
[----:B------:R-:W-:Y:S01]  /*0cd0*/  IMAD.IADD R3, R3, 0x1, R0 ;  /* 0x0000000103037824 */ /* 0x000fe200078e0200 */
[----:B------:R-:W-:Y:S01]  /*0ce0*/  LOP3.LUT R0, R36, 0xfffffff8, RZ, 0xc0, !PT ;  /* 0xfffffff824007812 */ /* 0x000fe200078ec0ff */
[----:B------:R-:W-:Y:S01]  /*0cf0*/  IMAD.U32 R8, RZ, RZ, UR14 ;  /* 0x0000000eff087e24 */ /* 0x000fe2000f8e00ff */
[----:B------:R-:W-:Y:S01]  /*0d00*/  UIMAD UR12, UR9, UR18, UR12 ;  /* 0x00000012090c72a4 */ /* 0x000fe2000f8e020c */
[----:B------:R-:W-:Y:S01]  /*0d10*/  IMAD.WIDE.U32 R2, R24, c[0x0][0x1b8], R2 ;  /* 0x00006e0018027a25 */ /* 0x000fe200078e0002 */
[----:B------:R-:W-:-:S02]  /*0d20*/  UIADD3 UR7, UR15, UR7, URZ ;  /* 0x000000070f077290 */ /* 0x000fc4000fffe03f */
[----:B------:R-:W-:Y:S01]  /*0d30*/  UISETP.GE.AND UP0, UPT, UR6, 0x61, UPT ;  /* 0x000000610600788c */ /* 0x000fe2000bf06270 */
[----:B------:R-:W-:Y:S02]  /*0d40*/  IMAD.IADD R28, R109, 0x1, -R0 ;  /* 0x000000016d1c7824 */ /* 0x000fe400078e0a00 */
[----:B------:R-:W-:Y:S02]  /*0d50*/  IMAD R0, R29, c[0x0][0x1b8], RZ ;  /* 0x00006e001d007a24 */ /* 0x000fe400078e02ff */
[----:B------:R-:W-:Y:S02]  /*0d60*/  IMAD R7, R28, 0x20, R14 ;  /* 0x000000201c077824 */ /* 0x000fe400078e020e */
[----:B------:R-:W-:Y:S02]  /*0d70*/  IMAD R0, R24, c[0x0][0x1bc], R0 ;  /* 0x00006f0018007a24 */ /* 0x000fe400078e0200 */
[----:B------:R-:W-:Y:S02]  /*0d80*/  IMAD R7, R40, 0x80, R7 ;  /* 0x0000008028077824 */ /* 0x000fe400078e0207 */
[----:B------:R-:W-:-:S02]  /*0d90*/  IMAD.IADD R3, R3, 0x1, R0 ;  /* 0x0000000103037824 */ /* 0x000fc400078e0200 */
[----:B------:R-:W-:-:S04]  /*0da0*/  @P1 IMAD.HI.U32 R6, R7, c[0x0][0x2c8], RZ ;  /* 0x0000b20007061a27 */ /* 0x000fc800078e00ff */
[----:B------:R-:W-:Y:S01]  /*0db0*/  IMAD.MOV.U32 R0, RZ, RZ, R7 ;  /* 0x000000ffff007224 */ /* 0x000fe200078e0007 */
[----:B------:R-:W-:Y:S01]  /*0dc0*/  @P1 SHF.R.U32.HI R0, RZ, c[0x0][0x2cc], R6 ;  /* 0x0000b300ff001a19 */ /* 0x000fe20000011606 */
[----:B------:R-:W-:Y:S02]  /*0dd0*/  IMAD R6, R4, c[0x0][0x1c4], R5 ;  /* 0x0000710004067a24 */ /* 0x000fe400078e0205 */
[----:B------:R-:W-:Y:S01]  /*0de0*/  IMAD R5, R10, c[0x0][0x2c4], RZ ;  /* 0x0000b1000a057a24 */ /* 0x000fe200078e02ff */
[----:B------:R-:W-:Y:S01]  /*0df0*/  IADD3 R10, R9, 0x20, RZ ;  /* 0x00000020090a7810 */ /* 0x000fe20007ffe0ff */
[----:B------:R-:W-:Y:S01]  /*0e00*/  IMAD.WIDE.U32 R2, R4, c[0x0][0x1c0], R2 ;  /* 0x0000700004027a25 */ /* 0x000fe200078e0002 */
[----:B------:R-:W-:Y:S02]  /*0e10*/  BAR.SYNC.DEFER_BLOCKING 0x0 ;  /* 0x0000000000007b1d */ /* 0x000fe40000010000 */
[----:B------:R-:W-:Y:S01]  /*0e20*/  ISETP.GE.AND P5, PT, R10, R5, PT ;  /* 0x000000050a00720c */ /* 0x000fe20003fa6270 */
[----:B------:R-:W-:-:S02]  /*0e30*/  IMAD.MOV R4, RZ, RZ, -R0 ;  /* 0x000000ffff047224 */ /* 0x000fc400078e0a00 */
[----:B------:R-:W-:Y:S02]  /*0e40*/  IMAD.IADD R3, R3, 0x1, R6 ;  /* 0x0000000103037824 */ /* 0x000fe400078e0206 */
[----:B------:R-:W-:Y:S01]  /*0e50*/  IMAD R10, R4, c[0x0][0x2c4], R7 ;  /* 0x0000b100040a7a24 */ /* 0x000fe200078e0207 */
[----:B------:R-:W-:Y:S01]  /*0e60*/  SHF.R.S32.HI R4, RZ, 0x1f, R0 ;  /* 0x0000001fff047819 */ /* 0x000fe20000011400 */
[----:B------:R-:W-:Y:S01]  /*0e70*/  IMAD.U32 R6, RZ, RZ, UR4 ;  /* 0x00000004ff067e24 */ /* 0x000fe2000f8e00ff */
[----:B------:R-:W-:Y:S01]  /*0e80*/  SHF.R.S32.HI R7, RZ, 0x1f, R11 ;  /* 0x0000001fff077819 */ /* 0x000fe2000001140b */
[----:B------:R-:W-:Y:S01]  /*0e90*/  IMAD.MOV.U32 R35, RZ, RZ, R8 ;  /* 0x000000ffff237224 */ /* 0x000fe200078e0008 */
[----:B------:R-:W-:Y:S01]  /*0ea0*/  IADD3 R8, R9, 0x40, RZ ;  /* 0x0000004009087810 */ /* 0x000fe20007ffe0ff */
[----:B------:R-:W-:Y:S01]  /*0eb0*/  IMAD R4, R4, c[0x0][0x1b0], RZ ;  /* 0x00006c0004047a24 */ /* 0x000fe200078e02ff */
[----:B------:R-:W-:Y:S01]  /*0ec0*/  IADD3 R22, R6, UR6, -R14 ;  /* 0x0000000606167c10 */ /* 0x000fe2000fffe80e */
[----:B------:R-:W-:Y:S01]  /*0ed0*/  IMAD.SHL.U32 R6, R14, 0x40, RZ ;  /* 0x000000400e067824 */ /* 0x000fe200078e00ff */
[----:B------:R-:W-:Y:S01]  /*0ee0*/  ISETP.GE.AND P1, PT, R8, R5, PT ;  /* 0x000000050800720c */ /* 0x000fe20003f26270 */
[----:B------:R-:W-:Y:S01]  /*0ef0*/  IMAD.WIDE.U32 R2, R0, c[0x0][0x1b0], R2 ;  /* 0x00006c0000027a25 */ /* 0x000fe200078e0002 */
[----:B------:R-:W-:-:S03]  /*0f00*/  IADD3 R8, P0, R11, R14, RZ ;  /* 0x0000000e0b087210 */ /* 0x000fc60007f1e0ff */
[----:B------:R-:W-:Y:S01]  /*0f10*/  IMAD R11, R0, c[0x0][0x1b4], R4 ;  /* 0x00006d00000b7a24 */ /* 0x000fe200078e0204 */
[----:B------:R-:W-:Y:S01]  /*0f20*/  LOP3.LUT R0, R6, 0x1c0, RZ, 0xc0, !PT ;  /* 0x000001c006007812 */ /* 0x000fe200078ec0ff */
[----:B------:R-:W-:Y:S01]  /*0f30*/  IMAD.SHL.U32 R4, R28, 0x8, RZ ;  /* 0x000000081c047824 */ /* 0x000fe200078e00ff */
[----:B------:R-:W-:Y:S01]  /*0f40*/  LEA.HI.X.SX32 R12, R14, R7, 0x1, P0 ;  /* 0x000000070e0c7211 */ /* 0x000fe200000f0eff */
[----:B------:R-:W-:Y:S01]  /*0f50*/  IMAD.IADD R3, R3, 0x1, R11 ;  /* 0x0000000103037824 */ /* 0x000fe200078e020b */
[C---:B------:R-:W-:Y:S02]  /*0f60*/  ISETP.GE.AND P0, PT, R9.reuse, R5, PT ;  /* 0x000000050900720c */ /* 0x040fe40003f06270 */
[----:B------:R-:W-:Y:S01]  /*0f70*/  IADD3 R6, R9, 0x60, RZ ;  /* 0x0000006009067810 */ /* 0x000fe20007ffe0ff */
[----:B------:R-:W-:Y:S01]  /*0f80*/  IMAD.WIDE.U32 R2, R10, c[0x0][0x1a8], R2 ;  /* 0x00006a000a027a25 */ /* 0x000fe200078e0002 */
[----:B------:R-:W-:Y:S02]  /*0f90*/  LOP3.LUT R9, R0, 0x38, R4, 0xf8, !PT ;  /* 0x0000003800097812 */ /* 0x000fe400078ef804 */
[----:B------:R-:W-:-:S02]  /*0fa0*/  SHF.R.U32.HI R0, RZ, 0x3, R0 ;  /* 0x00000003ff007819 */ /* 0x000fc40000011600 */
[----:B------:R-:W-:Y:S02]  /*0fb0*/  LEA.HI R7, R15, R13, RZ, 0x1 ;  /* 0x0000000d0f077211 */ /* 0x000fe400078f08ff */
[----:B------:R-:W-:Y:S02]  /*0fc0*/  LOP3.LUT R16, R9, R0, RZ, 0x3c, !PT ;  /* 0x0000000009107212 */ /* 0x000fe400078e3cff */
[----:B------:R-:W-:Y:S02]  /*0fd0*/  SHF.R.S32.HI R0, RZ, 0x1f, R10 ;  /* 0x0000001fff007819 */ /* 0x000fe4000001140a */
[----:B------:R-:W-:Y:S02]  /*0fe0*/  LOP3.LUT R7, R7, 0xfffffffe, RZ, 0xc0, !PT ;  /* 0xfffffffe07077812 */ /* 0x000fe400078ec0ff */
[----:B------:R-:W-:Y:S01]  /*0ff0*/  ISETP.GE.AND P2, PT, R6, R5, PT ;  /* 0x000000050600720c */ /* 0x000fe20003f46270 */
[----:B------:R-:W-:Y:S01]  /*1000*/  IMAD R0, R0, c[0x0][0x1a8], RZ ;  /* 0x00006a0000007a24 */ /* 0x000fe200078e02ff */
[----:B------:R-:W-:Y:S01]  /*1010*/  SHF.R.S32.HI R5, RZ, 0x1f, R4 ;  /* 0x0000001fff057819 */ /* 0x000fe20000011404 */
[----:B------:R-:W-:Y:S01]  /*1020*/  IMAD R6, R12, c[0x0][0x1e0], RZ ;  /* 0x000078000c067a24 */ /* 0x000fe200078e02ff */
[----:B------:R-:W-:Y:S01]  /*1030*/  IADD3 R31, R4, 0x40, RZ ;  /* 0x00000040041f7810 */ /* 0x000fe20007ffe0ff */
[----:B------:R-:W-:Y:S01]  /*1040*/  IMAD R11, R10, c[0x0][0x1ac], R0 ;  /* 0x00006b000a0b7a24 */ /* 0x000fe200078e0200 */
[----:B------:R-:W-:Y:S01]  /*1050*/  LOP3.LUT R0, R15, 0xfffffff0, RZ, 0xc0, !PT ;  /* 0xfffffff00f007812 */ /* 0x000fe200078ec0ff */
[----:B------:R-:W-:Y:S01]  /*1060*/  IMAD.IADD R33, R13, 0x1, -R7 ;  /* 0x000000010d217824 */ /* 0x000fe200078e0a07 */
[----:B------:R-:W-:Y:S01]  /*1070*/  LEA R15, P3, R2, c[0x0][0x160], 0x1 ;  /* 0x00005800020f7a11 */ /* 0x000fe200078608ff */
[----:B------:R-:W-:Y:S01]  /*1080*/  IMAD.IADD R3, R3, 0x1, R11 ;  /* 0x0000000103037824 */ /* 0x000fe200078e020b */
[----:B------:R-:W-:Y:S01]  /*1090*/  LEA.HI R11, R37, R109, RZ, 0x6 ;  /* 0x0000006d250b7211 */ /* 0x000fe200078f30ff */
[----:B------:R-:W-:Y:S01]  /*10a0*/  IMAD.IADD R0, R109, 0x1, -R0 ;  /* 0x000000016d007824 */ /* 0x000fe200078e0a00 */
[----:B------:R-:W-:Y:S01]  /*10b0*/  IADD3 R32, R4, 0x80, RZ ;  /* 0x0000008004207810 */ /* 0x000fe20007ffe0ff */
[----:B------:R-:W-:Y:S01]  /*10c0*/  IMAD R9, R8, c[0x0][0x1e4], R6 ;  /* 0x0000790008097a24 */ /* 0x000fe200078e0206 */
[----:B------:R-:W-:Y:S01]  /*10d0*/  LEA.HI.X R14, R2, c[0x0][0x164], R3, 0x1, P3 ;  /* 0x00005900020e7a11 */ /* 0x000fe200018f0c03 */
[----:B------:R-:W-:Y:S01]  /*10e0*/  IMAD R3, R29, c[0x0][0x1e8], RZ ;  /* 0x00007a001d037a24 */ /* 0x000fe200078e02ff */
[----:B------:R-:W-:Y:S01]  /*10f0*/  SHF.R.S32.HI R10, RZ, 0x1f, R0 ;  /* 0x0000001fff0a7819 */ /* 0x000fe20000011400 */
[----:B------:R-:W-:Y:S01]  /*1100*/  IMAD.WIDE.U32 R6, R8, c[0x0][0x1e0], R4 ;  /* 0x0000780008067a25 */ /* 0x000fe200078e0004 */
[----:B------:R-:W-:Y:S01]  /*1110*/  SHFL.IDX PT, R2, R15, RZ, 0x181f ;  /* 0x00181fff0f027589 */ /* 0x000fe200000e0000 */
[----:B------:R-:W-:-:S02]  /*1120*/  ISETP.GE.AND P3, PT, R31, c[0x0][0x198], PT ;  /* 0x000066001f007a0c */ /* 0x000fc40003f66270 */
[----:B------:R-:W-:Y:S01]  /*1130*/  LEA.HI R30, R10, R0, RZ, 0x3 ;  /* 0x000000000a1e7211 */ /* 0x000fe200078f18ff */
[----:B------:R-:W-:Y:S02]  /*1140*/  IMAD.SHL.U32 R10, R11, 0x8, RZ ;  /* 0x000000080b0a7824 */ /* 0x000fe400078e00ff */
[----:B------:R-:W-:Y:S02]  /*1150*/  IMAD R11, R24, c[0x0][0x1ec], R3 ;  /* 0x00007b00180b7a24 */ /* 0x000fe400078e0203 */
[----:B------:R-:W-:Y:S01]  /*1160*/  IMAD.IADD R7, R7, 0x1, R9 ;  /* 0x0000000107077824 */ /* 0x000fe200078e0209 */
[----:B------:R-:W1:Y:S01]  /*1170*/  SHFL.IDX PT, R3, R14, RZ, 0x181f ;  /* 0x00181fff0e037589 */ /* 0x000e6200000e0000 */
[----:B------:R-:W-:Y:S01]  /*1180*/  IMAD R12, R12, c[0x0][0x208], RZ ;  /* 0x000082000c0c7a24 */ /* 0x000fe200078e02ff */
[----:B------:R-:W-:Y:S01]  /*1190*/  LOP3.LUT R19, R16, 0xfffffe00, R10, 0xf8, !PT ;  /* 0xfffffe0010137812 */ /* 0x000fe200078ef80a */
[----:B------:R-:W-:-:S04]  /*11a0*/  IMAD.WIDE.U32 R6, R24, c[0x0][0x1e8], R6 ;  /* 0x00007a0018067a25 */ /* 0x000fc800078e0006 */
[----:B------:R-:W-:Y:S01]  /*11b0*/  IMAD.IADD R21, R7, 0x1, R11 ;  /* 0x0000000107157824 */ /* 0x000fe200078e020b */
[----:B------:R-:W-:Y:S01]  /*11c0*/  STL [R1+0x18], R19 ;  /* 0x0000181301007387 */ /* 0x000fe20000100800 */
[----:B------:R-:W-:Y:S02]  /*11d0*/  IMAD.MOV.U32 R20, RZ, RZ, R6 ;  /* 0x000000ffff147224 */ /* 0x000fe400078e0006 */
[----:B------:R-:W-:Y:S01]  /*11e0*/  IMAD R13, R8, c[0x0][0x20c], R12 ;  /* 0x00008300080d7a24 */ /* 0x000fe200078e020c */
[----:B------:R-:W-:Y:S01]  /*11f0*/  LOP3.LUT R12, R30, 0xfffffff8, RZ, 0xc0, !PT ;  /* 0xfffffff81e0c7812 */ /* 0x000fe200078ec0ff */
[----:B------:R-:W-:-:S04]  /*1200*/  IMAD.WIDE.U32 R8, R8, c[0x0][0x208], R4 ;  /* 0x0000820008087a25 */ /* 0x000fc800078e0004 */
[----:B------:R-:W-:Y:S02]  /*1210*/  IMAD R29, R29, c[0x0][0x210], RZ ;  /* 0x000084001d1d7a24 */ /* 0x000fe400078e02ff */
[----:B------:R-:W-:Y:S02]  /*1220*/  IMAD.IADD R9, R9, 0x1, R13 ;  /* 0x0000000109097824 */ /* 0x000fe400078e020d */
[----:B------:R-:W-:Y:S01]  /*1230*/  IMAD.IADD R27, R0, 0x1, -R12 ;  /* 0x00000001001b7824 */ /* 0x000fe200078e0a0c */
[----:B------:R-:W-:Y:S01]  /*1240*/  @!P0 SHF.R.S32.HI R0, RZ, 0x1f, R31 ;  /* 0x0000001fff008819 */ /* 0x000fe2000001141f */
[C---:B------:R-:W-:Y:S02]  /*1250*/  IMAD R29, R24.reuse, c[0x0][0x214], R29 ;  /* 0x00008500181d7a24 */ /* 0x040fe400078e021d */
[----:B------:R-:W-:Y:S01]  /*1260*/  IMAD.WIDE.U32 R24, R24, c[0x0][0x210], R8 ;  /* 0x0000840018187a25 */ /* 0x000fe200078e0008 */
[----:B------:R-:W-:Y:S01]  /*1270*/  @!P0 LEA.HI R8, R0, R31, RZ, 0x3 ;  /* 0x0000001f00088211 */ /* 0x000fe200078f18ff */
[----:B------:R-:W-:Y:S02]  /*1280*/  SHFL.IDX PT, R9, R14, 0x1, 0x181f ;  /* 0x00381f000e097f89 */ /* 0x000fe400000e0000 */
[----:B------:R-:W-:Y:S01]  /*1290*/  IMAD.SHL.U32 R241, R19, 0x2, RZ ;  /* 0x0000000213f17824 */ /* 0x000fe200078e00ff */
[----:B------:R-:W-:-:S02]  /*12a0*/  @!P0 LOP3.LUT R12, R8, 0xfffffff8, RZ, 0xc0, !PT ;  /* 0xfffffff8080c8812 */ /* 0x000fc400078ec0ff */
[----:B------:R-:W2:Y:S03]  /*12b0*/  SHFL.IDX PT, R8, R15, 0x1, 0x181f ;  /* 0x00381f000f087f89 */ /* 0x000ea600000e0000 */
[----:B-1----:R-:W-:Y:S01]  /*12c0*/  @!P0 IMAD.WIDE R12, R12, 0x2, R2 ;  /* 0x000000020c0c8825 */ /* 0x002fe200078e0202 */
[----:B---3--:R-:W-:-:S03]  /*12d0*/  @P4 SHF.R.S32.HI R7, RZ, 0x1f, R18 ;  /* 0x0000001fff074819 */ /* 0x008fc60000011412 */
[----:B------:R-:W-:Y:S02]  /*12e0*/  @P4 IMAD.MOV.U32 R6, RZ, RZ, R18 ;  /* 0x000000ffff064224 */ /* 0x000fe400078e0012 */
[----:B------:R-:W-:Y:S02]  /*12f0*/  @!P4 IMAD.MOV.U32 R6, RZ, RZ, R252 ;  /* 0x000000ffff06c224 */ /* 0x000fe400078e00fc */
[----:B------:R-:W-:-:S03]  /*1300*/  @!P4 IMAD.MOV.U32 R7, RZ, RZ, R17 ;  /* 0x000000ffff07c224 */ /* 0x000fc600078e0011 */
[----:B------:R-:W-:Y:S02]  /*1310*/  SEL R26, R6, RZ, !P6 ;  /* 0x000000ff061a7207 */ /* 0x000fe40007000000 */
[----:B------:R-:W-:Y:S02]  /*1320*/  SEL R23, R7, RZ, !P6 ;  /* 0x000000ff07177207 */ /* 0x000fe40007000000 */
[----:B------:R-:W-:Y:S01]  /*1330*/  ISETP.GE.AND P6, PT, R4, c[0x0][0x198], PT ;  /* 0x0000660004007a0c */ /* 0x000fe20003fc6270 */
[----:B------:R-:W-:Y:S01]  /*1340*/  IMAD.WIDE.U32 R20, R26, c[0x0][0x1f0], R20 ;  /* 0x00007c001a147a25 */ /* 0x000fe200078e0014 */
[----:B------:R-:W-:Y:S02]  /*1350*/  @!P0 SHF.R.S32.HI R7, RZ, 0x1f, R32 ;  /* 0x0000001fff078819 */ /* 0x000fe40000011420 */
[C---:B------:R-:W-:Y:S01]  /*1360*/  @!P0 LEA R6, P4, R4.reuse, R2, 0x1 ;  /* 0x0000000204068211 */ /* 0x040fe200078808ff */
[----:B------:R-:W-:Y:S01]  /*1370*/  IMAD.MOV.U32 R250, RZ, RZ, R20 ;  /* 0x000000fffffa7224 */ /* 0x000fe200078e0014 */
[----:B------:R-:W-:Y:S01]  /*1380*/  @!P0 LEA.HI R0, R7, R32, RZ, 0x3 ;  /* 0x0000002007008211 */ /* 0x000fe200078f18ff */
[----:B------:R-:W-:Y:S01]  /*1390*/  STL.64 [R1+0x10], R20 ;  /* 0x0000101401007387 */ /* 0x000fe20000100a00 */
[----:B------:R-:W-:-:S02]  /*13a0*/  @!P0 LEA.HI.X R7, R4, R3, R5, 0x1, P4 ;  /* 0x0000000304078211 */ /* 0x000fc400020f0c05 */
[----:B------:R-:W-:Y:S02]  /*13b0*/  @!P0 LOP3.LUT R0, R0, 0xfffffff8, RZ, 0xc0, !PT ;  /* 0xfffffff800008812 */ /* 0x000fe400078ec0ff */
[----:B------:R-:W-:Y:S01]  /*13c0*/  ISETP.GE.AND P4, PT, R32, c[0x0][0x198], PT ;  /* 0x0000660020007a0c */ /* 0x000fe20003f86270 */
[----:B------:R1:W-:Y:S02]  /*13d0*/  @!P0 LDGSTS.E.BYPASS.LTC128B.128 [R241+0x100], [R6.64], !P6 ;  /* 0x0010000006f18fae */ /* 0x0003e4000f101d54 */
[----:B------:R-:W-:Y:S01]  /*13e0*/  @!P0 IMAD.WIDE R10, R0, 0x2, R2 ;  /* 0x00000002000a8825 */ /* 0x000fe200078e0202 */
[----:B------:R-:W-:Y:S01]  /*13f0*/  @!P5 SHF.R.S32.HI R0, RZ, 0x1f, R32 ;  /* 0x0000001fff00d819 */ /* 0x000fe20000011420 */
[----:B------:R-:W-:Y:S03]  /*1400*/  SHFL.IDX PT, R2, R15, 0x2, 0x181f ;  /* 0x00581f000f027f89 */ /* 0x000fe600000e0000 */
[----:B------:R-:W-:Y:S01]  /*1410*/  @!P5 LEA.HI R0, R0, R32, RZ, 0x3 ;  /* 0x000000200000d211 */ /* 0x000fe200078f18ff */
[----:B------:R-:W3:Y:S03]  /*1420*/  SHFL.IDX PT, R3, R14, 0x2, 0x181f ;  /* 0x00581f000e037f89 */ /* 0x000ee600000e0000 */
[----:B------:R-:W-:Y:S01]  /*1430*/  @!P5 LOP3.LUT R0, R0, 0xfffffff8, RZ, 0xc0, !PT ;  /* 0xfffffff80000d812 */ /* 0x000fe200078ec0ff */
[----:B------:R4:W-:Y:S04]  /*1440*/  @!P0 LDGSTS.E.BYPASS.LTC128B.128 [R241+0x4100], [R12.64], !P3 ;  /* 0x041000000cf18fae */ /* 0x0009e8000d901d54 */
[----:B------:R5:W-:Y:S01]  /*1450*/  @!P0 LDGSTS.E.BYPASS.LTC128B.128 [R241+0x8100], [R10.64], !P4 ;  /* 0x081000000af18fae */ /* 0x000be2000e101d54 */
[----:B-1----:R-:W-:-:S02]  /*1460*/  @!P5 SHF.R.S32.HI R6, RZ, 0x1f, R31 ;  /* 0x0000001fff06d819 */ /* 0x002fc4000001141f */
[----:B------:R-:W-:Y:S02]  /*1470*/  @!P1 SHF.R.S32.HI R7, RZ, 0x1f, R32 ;  /* 0x0000001fff079819 */ /* 0x000fe40000011420 */
[----:B------:R-:W-:Y:S02]  /*1480*/  @!P5 LEA.HI R16, R6, R31, RZ, 0x3 ;  /* 0x0000001f0610d211 */ /* 0x000fe400078f18ff */
[----:B------:R-:W1:Y:S01]  /*1490*/  SHFL.IDX PT, R6, R15, 0x3, 0x181f ;  /* 0x00781f000f067f89 */ /* 0x000e6200000e0000 */
[----:B------:R-:W-:Y:S02]  /*14a0*/  @!P1 LEA.HI R18, R7, R32, RZ, 0x3 ;  /* 0x0000002007129211 */ /* 0x000fe400078f18ff */
[----:B------:R-:W-:Y:S01]  /*14b0*/  @!P5 LOP3.LUT R16, R16, 0xfffffff8, RZ, 0xc0, !PT ;  /* 0xfffffff81010d812 */ /* 0x000fe200078ec0ff */
[----:B------:R1:W1:Y:S01]  /*14c0*/  SHFL.IDX PT, R7, R14, 0x3, 0x181f ;  /* 0x00781f000e077f89 */ /* 0x00026200000e0000 */
[----:B------:R-:W-:-:S03]  /*14d0*/  @!P1 LOP3.LUT R18, R18, 0xfffffff8, RZ, 0xc0, !PT ;  /* 0xfffffff812129812 */ /* 0x000fc600078ec0ff */
[----:B--2---:R-:W-:Y:S01]  /*14e0*/  @!P5 IMAD.WIDE R16, R16, 0x2, R8 ;  /* 0x000000021010d825 */ /* 0x004fe200078e0208 */
[----:B-----5:R-:W-:-:S03]  /*14f0*/  @!P1 SHF.R.S32.HI R10, RZ, 0x1f, R31 ;  /* 0x0000001fff0a9819 */ /* 0x020fc6000001141f */
[----:B---3--:R-:W-:Y:S01]  /*1500*/  @!P1 IMAD.WIDE R18, R18, 0x2, R2 ;  /* 0x0000000212129825 */ /* 0x008fe200078e0202 */
[----:B----4-:R-:W-:Y:S02]  /*1510*/  @!P1 LEA.HI R12, R10, R31, RZ, 0x3 ;  /* 0x0000001f0a0c9211 */ /* 0x010fe400078f18ff */
[----:B------:R-:W-:Y:S02]  /*1520*/  @!P5 LEA R10, P0, R4, R8, 0x1 ;  /* 0x00000008040ad211 */ /* 0x000fe400078008ff */
[----:B------:R-:W-:Y:S02]  /*1530*/  @!P1 LOP3.LUT R12, R12, 0xfffffff8, RZ, 0xc0, !PT ;  /* 0xfffffff80c0c9812 */ /* 0x000fe400078ec0ff */
[----:B------:R-:W-:-:S03]  /*1540*/  @!P5 LEA.HI.X R11, R4, R9, R5, 0x1, P0 ;  /* 0x00000009040bd211 */ /* 0x000fc600000f0c05 */
[----:B------:R-:W-:Y:S02]  /*1550*/  @!P1 IMAD.WIDE R12, R12, 0x2, R2 ;  /* 0x000000020c0c9825 */ /* 0x000fe400078e0202 */
[----:B------:R2:W-:Y:S02]  /*1560*/  @!P5 LDGSTS.E.BYPASS.LTC128B.128 [R241+0x1100], [R10.64], !P6 ;  /* 0x011000000af1dfae */ /* 0x0005e4000f101d54 */
[----:B-1----:R-:W-:Y:S01]  /*1570*/  @!P5 IMAD.WIDE R14, R0, 0x2, R8 ;  /* 0x00000002000ed825 */ /* 0x002fe200078e0208 */
[C---:B------:R-:W-:Y:S01]  /*1580*/  @!P1 LEA R8, P0, R4.reuse, R2, 0x1 ;  /* 0x0000000204089211 */ /* 0x040fe200078008ff */
[----:B------:R1:W-:Y:S02]  /*1590*/  @!P5 LDGSTS.E.BYPASS.LTC128B.128 [R241+0x5100], [R16.64], !P3 ;  /* 0x0510000010f1dfae */ /* 0x0003e4000d901d54 */
[----:B------:R-:W-:Y:S01]  /*15a0*/  IMAD R0, R23, c[0x0][0x1f0], RZ ;  /* 0x00007c0017007a24 */ /* 0x000fe200078e02ff */
[C-C-:B------:R-:W-:Y:S01]  /*15b0*/  @!P1 LEA.HI.X R9, R4.reuse, R3, R5.reuse, 0x1, P0 ;  /* 0x0000000304099211 */ /* 0x140fe200000f0c05 */
[----:B------:R3:W-:Y:S01]  /*15c0*/  @!P5 LDGSTS.E.BYPASS.LTC128B.128 [R241+0x9100], [R14.64], !P4 ;  /* 0x091000000ef1dfae */ /* 0x0007e2000e101d54 */
[----:B------:R-:W-:Y:S01]  /*15d0*/  @!P2 LEA R2, P0, R4, R6, 0x1 ;  /* 0x000000060402a211 */ /* 0x000fe200078008ff */
[----:B------:R-:W-:Y:S01]  /*15e0*/  IMAD R0, R26, c[0x0][0x1f4], R0 ;  /* 0x00007d001a007a24 */ /* 0x000fe200078e0200 */
[----:B------:R-:W-:Y:S01]  /*15f0*/  ISETP.GE.AND P5, PT, R22, 0x21, PT ;  /* 0x000000211600780c */ /* 0x000fe20003fa6270 */
[----:B------:R4:W-:Y:S01]  /*1600*/  @!P1 LDGSTS.E.BYPASS.LTC128B.128 [R241+0x2100], [R8.64], !P6 ;  /* 0x0210000008f19fae */ /* 0x0009e2000f101d54 */
[----:B------:R-:W-:Y:S01]  /*1610*/  @!P2 LEA.HI.X R3, R4, R7, R5, 0x1, P0 ;  /* 0x000000070403a211 */ /* 0x000fe200000f0c05 */
[----:B------:R-:W-:Y:S01]  /*1620*/  IMAD.IADD R251, R21, 0x1, R0 ;  /* 0x0000000115fb7824 */ /* 0x000fe200078e0200 */
[----:B------:R-:W-:Y:S01]  /*1630*/  @!P2 SHF.R.S32.HI R5, RZ, 0x1f, R32 ;  /* 0x0000001fff05a819 */ /* 0x000fe20000011420 */
[----:B------:R5:W-:Y:S04]  /*1640*/  @!P1 LDGSTS.E.BYPASS.LTC128B.128 [R241+0x6100], [R12.64], !P3 ;  /* 0x061000000cf19fae */ /* 0x000be8000d901d54 */
[----:B------:R2:W-:Y:S01]  /*1650*/  @!P1 LDGSTS.E.BYPASS.LTC128B.128 [R241+0xa100], [R18.64], !P4 ;  /* 0x0a10000012f19fae */ /* 0x0005e2000e101d54 */
[----:B------:R-:W-:-:S03]  /*1660*/  ISETP.GE.AND P1, PT, R22, 0x41, PT ;  /* 0x000000411600780c */ /* 0x000fc60003f26270 */
[----:B------:R2:W-:Y:S01]  /*1670*/  @!P2 LDGSTS.E.BYPASS.LTC128B.128 [R241+0x3100], [R2.64], !P6 ;  /* 0x0310000002f1afae */ /* 0x0005e2000f101d54 */
[----:B------:R-:W-:Y:S01]  /*1680*/  ISETP.GE.AND P6, PT, R22, 0x1, PT ;  /* 0x000000011600780c */ /* 0x000fe20003fc6270 */
[----:B-1----:R-:W-:Y:S02]  /*1690*/  IMAD.SHL.U32 R16, R39, 0x40, RZ ;  /* 0x0000004027107824 */ /* 0x002fe400078e00ff */
[----:B---3--:R-:W-:Y:S01]  /*16a0*/  IMAD.WIDE.U32 R14, R38, 0x40, RZ ;  /* 0x00000040260e7825 */ /* 0x008fe200078e00ff */
[----:B----4-:R-:W-:-:S03]  /*16b0*/  @!P2 SHF.R.S32.HI R8, RZ, 0x1f, R31 ;  /* 0x0000001fff08a819 */ /* 0x010fc6000001141f */
[----:B------:R-:W-:Y:S01]  /*16c0*/  IMAD.IADD R9, R25, 0x1, R29 ;  /* 0x0000000119097824 */ /* 0x000fe200078e021d */
[----:B-----5:R-:W-:Y:S01]  /*16d0*/  @!P2 LEA.HI R12, R8, R31, RZ, 0x3 ;  /* 0x0000001f080ca211 */ /* 0x020fe200078f18ff */
[----:B------:R-:W-:-:S03]  /*16e0*/  IMAD.MOV.U32 R8, RZ, RZ, R24 ;  /* 0x000000ffff087224 */ /* 0x000fc600078e0018 */
[----:B------:R-:W-:Y:S01]  /*16f0*/  @!P2 LOP3.LUT R12, R12, 0xfffffff8, RZ, 0xc0, !PT ;  /* 0xfffffff80c0ca812 */ /* 0x000fe200078ec0ff */
[----:B--2---:R-:W-:-:S04]  /*1700*/  IMAD.WIDE.U32 R18, R26, c[0x0][0x218], R8 ;  /* 0x000086001a127a25 */ /* 0x004fc800078e0008 */
[----:B------:R-:W-:Y:S01]  /*1710*/  IMAD.WIDE.U32 R2, R34, UR8, R250 ;  /* 0x0000000822027c25 */ /* 0x000fe2000f8e00fa */
[----:B------:R1:W-:Y:S03]  /*1720*/  STL.64 [R1+0x8], R18 ;  /* 0x0000081201007387 */ /* 0x0003e60000100a00 */
[----:B------:R-:W-:Y:S01]  /*1730*/  @!P2 IMAD.WIDE R12, R12, 0x2, R6 ;  /* 0x000000020c0ca825 */ /* 0x000fe200078e0206 */
[----:B------:R-:W-:Y:S01]  /*1740*/  IADD3 R0, R3, UR12, RZ ;  /* 0x0000000c03007c10 */ /* 0x000fe2000fffe0ff */
[----:B------:R-:W-:Y:S01]  /*1750*/  UIMAD UR12, UR7, UR8, URZ ;  /* 0x00000008070c72a4 */ /* 0x000fe2000f8e023f */
[C---:B------:R-:W-:Y:S01]  /*1760*/  @P6 LEA R10, P0, R2.reuse, c[0x0][0x1c8], 0x1 ;  /* 0x00007200020a6a11 */ /* 0x040fe200078008ff */
[----:B------:R-:W-:Y:S01]  /*1770*/  IMAD.MOV.U32 R68, RZ, RZ, R18 ;  /* 0x000000ffff447224 */ /* 0x000fe200078e0012 */
[----:B------:R-:W-:Y:S01]  /*1780*/  @!P2 LEA.HI R3, R5, R32, RZ, 0x3 ;  /* 0x000000200503a211 */ /* 0x000fe200078f18ff */
[----:B------:R2:W-:Y:S01]  /*1790*/  @!P2 LDGSTS.E.BYPASS.LTC128B.128 [R241+0x7100], [R12.64], !P3 ;  /* 0x071000000cf1afae */ /* 0x0005e2000d901d54 */
[----:B------:R-:W-:Y:S01]  /*17a0*/  @P6 LEA.HI.X R11, R2, c[0x0][0x1cc], R0, 0x1, P0 ;  /* 0x00007300020b6a11 */ /* 0x000fe200000f0c00 */
[----:B------:R-:W-:Y:S01]  /*17b0*/  UIMAD UR12, UR9, UR14, UR12 ;  /* 0x0000000e090c72a4 */ /* 0x000fe2000f8e020c */
[----:B------:R-:W-:-:S02]  /*17c0*/  @P5 LEA R5, P0, R38, R2, 0x5 ;  /* 0x0000000226055211 */ /* 0x000fc400078028ff */
[----:B------:R-:W-:Y:S02]  /*17d0*/  @!P2 LOP3.LUT R3, R3, 0xfffffff8, RZ, 0xc0, !PT ;  /* 0xfffffff80303a812 */ /* 0x000fe400078ec0ff */
[----:B------:R-:W-:Y:S02]  /*17e0*/  @P5 LEA.HI.X R17, R38, R0, R39, 0x5, P0 ;  /* 0x0000000026115211 */ /* 0x000fe400000f2c27 */
[----:B------:R-:W-:Y:S01]  /*17f0*/  @P1 IADD3 R14, P0, R2, R14, RZ ;  /* 0x0000000e020e1210 */ /* 0x000fe20007f1e0ff */
[----:B------:R-:W-:Y:S01]  /*1800*/  @!P2 IMAD.WIDE R2, R3, 0x2, R6 ;  /* 0x000000020302a825 */ /* 0x000fe200078e0206 */
[----:B------:R-:W-:Y:S02]  /*1810*/  ISETP.GE.AND P3, PT, R31, c[0x0][0x1d4], PT ;  /* 0x000075001f007a0c */ /* 0x000fe40003f66270 */
[----:B------:R-:W-:Y:S01]  /*1820*/  @P1 IADD3.X R16, R0, R15, R16, P0, !PT ;  /* 0x0000000f00101210 */ /* 0x000fe200007fe410 */
[----:B------:R-:W-:Y:S01]  /*1830*/  IMAD R7, R23, c[0x0][0x218], RZ ;  /* 0x0000860017077a24 */ /* 0x000fe200078e02ff */
[----:B------:R3:W-:Y:S01]  /*1840*/  @!P2 LDGSTS.E.BYPASS.LTC128B.128 [R241+0xb100], [R2.64], !P4 ;  /* 0x0b10000002f1afae */ /* 0x0007e2000e101d54 */
[----:B------:R-:W-:Y:S01]  /*1850*/  ISETP.GE.AND P4, PT, R4, c[0x0][0x1d4], PT ;  /* 0x0000750004007a0c */ /* 0x000fe20003f86270 */
[----:B------:R-:W-:Y:S01]  /*1860*/  IMAD.SHL.U32 R0, R27, 0x40, RZ ;  /* 0x000000401b007824 */ /* 0x000fe200078e00ff */
[----:B------:R-:W-:Y:S01]  /*1870*/  ISETP.GE.AND P2, PT, R32, c[0x0][0x1d4], PT ;  /* 0x0000750020007a0c */ /* 0x000fe20003f46270 */
[----:B------:R-:W-:Y:S01]  /*1880*/  IMAD R15, R26, c[0x0][0x21c], R7 ;  /* 0x000087001a0f7a24 */ /* 0x000fe200078e0207 */
[----:B------:R-:W-:Y:S01]  /*1890*/  @P5 LEA R6, P0, R5, c[0x0][0x1c8], 0x1 ;  /* 0x0000720005065a11 */ /* 0x000fe200078008ff */
[----:B------:R-:W0:Y:S01]  /*18a0*/  LDGDEPBAR ;  /* 0x00000000000079af */ /* 0x000e220000000000 */
[----:B------:R-:W-:Y:S01]  /*18b0*/  LOP3.LUT R0, R0, 0x1c0, RZ, 0xc0, !PT ;  /* 0x000001c000007812 */ /* 0x000fe200078ec0ff */
[----:B------:R-:W-:Y:S01]  /*18c0*/  IMAD.IADD R69, R19, 0x1, R15 ;  /* 0x0000000113457824 */ /* 0x000fe200078e020f */
[----:B------:R-:W-:Y:S01]  /*18d0*/  @P5 LEA.HI.X R7, R5, c[0x0][0x1cc], R17, 0x1, P0 ;  /* 0x0000730005075a11 */ /* 0x000fe200000f0c11 */
[----:B------:R-:W-:-:S02]  /*18e0*/  IMAD.SHL.U32 R5, R33, 0x8, RZ ;  /* 0x0000000821057824 */ /* 0x000fc400078e00ff */
[----:B------:R-:W-:Y:S01]  /*18f0*/  IMAD.WIDE.U32 R8, R35, UR8, R68 ;  /* 0x0000000823087c25 */ /* 0x000fe2000f8e0044 */
[----:B------:R-:W-:Y:S01]  /*1900*/  UMOV UR8, 0x6 ;  /* 0x0000000600087882 */ /* 0x000fe20000000000 */
[----:B------:R4:W-:Y:S01]  /*1910*/  @P6 LDGSTS.E.BYPASS.LTC128B.128 [R241+0x12100], [R10.64], !P4 ;  /* 0x121000000af16fae */ /* 0x0009e2000e101d54 */
[----:B------:R-:W-:-:S03]  /*1920*/  USHF.L.U64.HI UR11, UR10, UR8, UR11 ;  /* 0x000000080a0b7299 */ /* 0x000fc6000801020b */
[----:B------:R4:W-:Y:S04]  /*1930*/  @P6 LDGSTS.E.BYPASS.LTC128B.128 [R241+0x15100], [R10.64+0x80], !P3 ;  /* 0x151000800af16fae */ /* 0x0009e8000d901d54 */
[----:B------:R4:W-:Y:S01]  /*1940*/  @P6 LDGSTS.E.BYPASS.LTC128B.128 [R241+0x18100], [R10.64+0x100], !P2 ;  /* 0x181001000af16fae */ /* 0x0009e2000d101d54 */
[----:B------:R-:W-:Y:S01]  /*1950*/  ISETP.GE.AND P6, PT, R4, c[0x0][0x1d4], PT ;  /* 0x0000750004007a0c */ /* 0x000fe20003fc6270 */
[----:B------:R-:W-:Y:S02]  /*1960*/  IMAD.MOV.U32 R4, RZ, RZ, 0x10 ;  /* 0x00000010ff047424 */ /* 0x000fe400078e00ff */
[----:B------:R5:W-:Y:S01]  /*1970*/  @P5 LDGSTS.E.BYPASS.LTC128B.128 [R241+0x13100], [R6.64], !P4 ;  /* 0x1310000006f15fae */ /* 0x000be2000e101d54 */
[----:B---3--:R-:W-:-:S03]  /*1980*/  @P1 LEA R2, P0, R14, c[0x0][0x1c8], 0x1 ;  /* 0x000072000e021a11 */ /* 0x008fc600078008ff */
[----:B------:R5:W-:Y:S01]  /*1990*/  @P5 LDGSTS.E.BYPASS.LTC128B.128 [R241+0x16100], [R6.64+0x80], !P3 ;  /* 0x1610008006f15fae */ /* 0x000be2000d901d54 */
[----:B------:R-:W-:Y:S01]  /*19a0*/  @P1 LEA.HI.X R3, R14, c[0x0][0x1cc], R16, 0x1, P0 ;  /* 0x000073000e031a11 */ /* 0x000fe200000f0c10 */
[----:B------:R-:W-:Y:S02]  /*19b0*/  IMAD.MOV.U32 R14, RZ, RZ, 0x20 ;  /* 0x00000020ff0e7424 */ /* 0x000fe400078e00ff */
[----:B------:R5:W-:Y:S01]  /*19c0*/  @P5 LDGSTS.E.BYPASS.LTC128B.128 [R241+0x19100], [R6.64+0x100], !P2 ;  /* 0x1910010006f15fae */ /* 0x000be2000d101d54 */
[----:B------:R-:W-:-:S03]  /*19d0*/  ISETP.GE.AND P5, PT, R31, c[0x0][0x1d4], PT ;  /* 0x000075001f007a0c */ /* 0x000fc60003fa6270 */
[----:B------:R3:W-:Y:S04]  /*19e0*/  @P1 LDGSTS.E.BYPASS.LTC128B.128 [R241+0x14100], [R2.64], !P4 ;  /* 0x1410000002f11fae */ /* 0x0007e8000e101d54 */
[----:B------:R3:W-:Y:S04]  /*19f0*/  @P1 LDGSTS.E.BYPASS.LTC128B.128 [R241+0x17100], [R2.64+0x80], !P3 ;  /* 0x1710008002f11fae */ /* 0x0007e8000d901d54 */
[----:B------:R3:W-:Y:S01]  /*1a00*/  @P1 LDGSTS.E.BYPASS.LTC128B.128 [R241+0x1a100], [R2.64+0x100], !P2 ;  /* 0x1a10010002f11fae */ /* 0x0007e2000d101d54 */
[----:B----4-:R-:W-:-:S03]  /*1a10*/  LOP3.LUT R11, R0, 0x8, R5, 0xf8, !PT ;  /* 0x00000008000b7812 */ /* 0x010fc600078ef805 */
[----:B------:R-:W0:Y:S01]  /*1a20*/  LDGDEPBAR ;  /* 0x00000000000079af */ /* 0x000e220000000000 */
[----:B------:R-:W-:Y:S02]  /*1a30*/  SHF.R.U32.HI R5, RZ, 0x3, R0 ;  /* 0x00000003ff057819 */ /* 0x000fe40000011600 */
[----:B------:R-:W-:Y:S01]  /*1a40*/  IADD3 R0, R9, UR12, RZ ;  /* 0x0000000c09007c10 */ /* 0x000fe2000fffe0ff */
[----:B------:R-:W-:Y:S01]  /*1a50*/  USHF.L.U32 UR12, UR10, 0x6, URZ ;  /* 0x000000060a0c7899 */ /* 0x000fe2000800063f */
[C---:B------:R-:W-:Y:S01]  /*1a60*/  LEA R10, P0, R8.reuse, c[0x0][0x1f8], 0x1 ;  /* 0x00007e00080a7a11 */ /* 0x040fe200078008ff */
[----:B------:R1:W-:Y:S01]  /*1a70*/  STL.64 [R1], R68 ;  /* 0x0000004401007387 */ /* 0x0003e20000100a00 */
[----:B------:R-:W-:Y:S02]  /*1a80*/  LOP3.LUT R5, R11, R5, RZ, 0x3c, !PT ;  /* 0x000000050b057212 */ /* 0x000fe400078e3cff */
[----:B------:R-:W-:Y:S01]  /*1a90*/  LEA.HI.X R11, R8, c[0x0][0x1fc], R0, 0x1, P0 ;  /* 0x00007f00080b7a11 */ /* 0x000fe200000f0c00 */
[----:B------:R-:W-:-:S05]  /*1aa0*/  IMAD.U32 R0, RZ, RZ, UR12 ;  /* 0x0000000cff007e24 */ /* 0x000fca000f8e00ff */
[----:B--2---:R-:W-:-:S04]  /*1ab0*/  IADD3 R12, P1, P0, R0, 0x80, R10 ;  /* 0x00000080000c7810 */ /* 0x004fc8000783e00a */
[----:B------:R-:W-:Y:S02]  /*1ac0*/  IADD3.X R13, RZ, UR11, R11, P1, P0 ;  /* 0x0000000bff0d7c10 */ /* 0x000fe40008fe040b */
[----:B------:R-:W-:Y:S01]  /*1ad0*/  IADD3 R8, P1, P0, R0, 0x100, R10 ;  /* 0x0000010000087810 */ /* 0x000fe2000783e00a */
[----:B------:R-:W-:Y:S02]  /*1ae0*/  IMAD.SHL.U32 R0, R108, 0x20, RZ ;  /* 0x000000206c007824 */ /* 0x000fe400078e00ff */
[----:B---3--:R-:W-:Y:S01]  /*1af0*/  IMAD.SHL.U32 R2, R30, 0x40, RZ ;  /* 0x000000401e027824 */ /* 0x008fe200078e00ff */
[----:B------:R-:W-:-:S04]  /*1b00*/  DEPBAR.LE SB0, 0x1 ;  /* 0x000080400000791a */ /* 0x000fc80000000000 */
[----:B------:R-:W-:Y:S02]  /*1b10*/  LOP3.LUT R2, R5, 0xfffffe00, R2, 0xf8, !PT ;  /* 0xfffffe0005027812 */ /* 0x000fe400078ef802 */
[----:B------:R-:W-:Y:S02]  /*1b20*/  LOP3.LUT R3, R0, 0x7ffffc00, RZ, 0xc0, !PT ;  /* 0x7ffffc0000037812 */ /* 0x000fe400078ec0ff */
[----:B------:R-:W-:Y:S01]  /*1b30*/  IADD3.X R9, RZ, UR11, R11, P1, P0 ;  /* 0x0000000bff097c10 */ /* 0x000fe20008fe040b */
[----:B------:R-:W-:Y:S01]  /*1b40*/  BAR.SYNC.DEFER_BLOCKING 0x0 ;  /* 0x0000000000007b1d */ /* 0x000fe20000010000 */
[----:B------:R-:W-:Y:S01]  /*1b50*/  LOP3.LUT P0, RZ, R27, 0x2, RZ, 0xc0, !PT ;  /* 0x000000021bff7812 */ /* 0x000fe2000780c0ff */
[----:B------:R-:W-:Y:S01]  /*1b60*/  IMAD.IADD R3, R2, 0x1, R3 ;  /* 0x0000000102037824 */ /* 0x000fe200078e0203 */
[----:B-----5:R-:W-:Y:S02]  /*1b70*/  IADD3 R6, P1, R10, UR12, RZ ;  /* 0x0000000c0a067c10 */ /* 0x020fe4000ff3e0ff */
[----:B------:R-:W-:Y:S01]  /*1b80*/  SEL R0, R4, 0xfffffff0, !P0 ;  /* 0xfffffff004007807 */ /* 0x000fe20004000000 */
[----:B------:R-:W-:Y:S01]  /*1b90*/  IMAD.SHL.U32 R216, R3, 0x2, RZ ;  /* 0x0000000203d87824 */ /* 0x000fe200078e00ff */
[----:B------:R-:W-:-:S02]  /*1ba0*/  IADD3.X R7, R11, UR11, RZ, P1, !PT ;  /* 0x0000000b0b077c10 */ /* 0x000fc40008ffe4ff */
[----:B------:R-:W-:Y:S01]  /*1bb0*/  LOP3.LUT P1, RZ, R27, 0x4, RZ, 0xc0, !PT ;  /* 0x000000041bff7812 */ /* 0x000fe2000782c0ff */
[----:B------:R-:W-:Y:S01]  /*1bc0*/  IMAD.SHL.U32 R239, R0, 0x2, RZ ;  /* 0x0000000200ef7824 */ /* 0x000fe200078e00ff */
[----:B------:R-:W-:Y:S01]  /*1bd0*/  LEA R224, R3, 0x100, 0x1 ;  /* 0x0000010003e07811 */ /* 0x000fe200078e08ff */
[----:B------:R-:W-:Y:S01]  /*1be0*/  IMAD.SHL.U32 R3, R28, 0x40, RZ ;  /* 0x000000401c037824 */ /* 0x000fe200078e00ff */
[----:B------:R-:W-:Y:S02]  /*1bf0*/  SEL R0, R14, 0xffffffe0, !P1 ;  /* 0xffffffe00e007807 */ /* 0x000fe40004800000 */
[----:B------:R-:W-:Y:S01]  /*1c00*/  IADD3 R4, P0, R6, UR12, RZ ;  /* 0x0000000c06047c10 */ /* 0x000fe2000ff1e0ff */
[----:B------:R-:W-:Y:S01]  /*1c10*/  IMAD.IADD R220, R224, 0x1, R239 ;  /* 0x00000001e0dc7824 */ /* 0x000fe200078e02ef */
[----:B------:R-:W-:Y:S01]  /*1c20*/  ISETP.LT.OR P1, PT, R22, 0x1, P5 ;  /* 0x000000011600780c */ /* 0x000fe20002f21670 */
[C---:B------:R-:W-:Y:S01]  /*1c30*/  IMAD R224, R0.reuse, 0x2, R224 ;  /* 0x0000000200e07824 */ /* 0x040fe200078e02e0 */
[----:B------:R-:W-:Y:S01]  /*1c40*/  IADD3.X R5, R7, UR11, RZ, P0, !PT ;  /* 0x0000000b07057c10 */ /* 0x000fe200087fe4ff */
[----:B------:R-:W-:Y:S01]  /*1c50*/  IMAD R228, R0, 0x2, R220 ;  /* 0x0000000200e47824 */ /* 0x000fe200078e02dc */
[----:B------:R-:W-:-:S02]  /*1c60*/  ISETP.LT.OR P0, PT, R22, 0x1, P6 ;  /* 0x000000011600780c */ /* 0x000fc40003701670 */
[----:B------:R-:W-:Y:S01]  /*1c70*/  LOP3.LUT R3, R3, 0x1c0, RZ, 0xc0, !PT ;  /* 0x000001c003037812 */ /* 0x000fe200078ec0ff */
[----:B------:R1:W2:Y:S03]  /*1c80*/  LDSM.16.M88.4 R152, [R216+0x100] ;  /* 0x00010000d898783b */ /* 0x0002a60000000200 */
[----:B------:R-:W-:Y:S01]  /*1c90*/  SHF.R.U32.HI R236, RZ, 0x3, R3 ;  /* 0x00000003ffec7819 */ /* 0x000fe20000011603 */
[----:B------:R1:W3:Y:S04]  /*1ca0*/  LDSM.16.M88.4 R196, [R216+0x4100] ;  /* 0x00410000d8c4783b */ /* 0x0002e80000000200 */
        /* <DEDUP_REMOVED lines=27> */
[----:B------:R1:W-:Y:S01]  /*1e60*/  LDGSTS.E.BYPASS.LTC128B.128 [R241+0x7100], [R8.64], !P1 ;  /* 0x0710000008f17fae */ /* 0x0003e2000c901d54 */
[----:B------:R-:W-:-:S03]  /*1e70*/  LOP3.LUT P1, RZ, R28, 0x4, RZ, 0xc0, !PT ;  /* 0x000000041cff7812 */ /* 0x000fc6000782c0ff */
[----:B------:R5:W-:Y:S04]  /*1e80*/  LDGSTS.E.BYPASS.LTC128B.128 [R241+0x2100], [R4.64], !P6 ;  /* 0x0210000004f17fae */ /* 0x000be8000f101d54 */
[----:B------:R5:W-:Y:S01]  /*1e90*/  LDGSTS.E.BYPASS.LTC128B.128 [R241+0x5100], [R4.64+0x80], !P5 ;  /* 0x0510008004f17fae */ /* 0x000be2000e901d54 */
[----:B------:R-:W-:-:S03]  /*1ea0*/  PLOP3.LUT P5, PT, PT, PT, UP0, 0x40, 0x0 ;  /* 0x000000000000781c */ /* 0x000fc60003fae808 */
[----:B------:R5:W-:Y:S01]  /*1eb0*/  LDGSTS.E.BYPASS.LTC128B.128 [R241+0x8100], [R4.64+0x100], !P0 ;  /* 0x0810010004f17fae */ /* 0x000be2000c101d54 */
[----:B------:R-:W-:-:S03]  /*1ec0*/  LOP3.LUT P0, RZ, R28, 0x2, RZ, 0xc0, !PT ;  /* 0x000000021cff7812 */ /* 0x000fc6000780c0ff */
[----:B------:R-:W0:Y:S01]  /*1ed0*/  LDGDEPBAR ;  /* 0x00000000000079af */ /* 0x000e220000000000 */
[----:B-----5:R-:W-:-:S04]  /*1ee0*/  LOP3.LUT R4, R3, 0x8, R36, 0xf8, !PT ;  /* 0x0000000803047812 */ /* 0x020fc800078ef824 */
[----:B------:R-:W-:-:S05]  /*1ef0*/  LOP3.LUT R236, R4, R236, RZ, 0x3c, !PT ;  /* 0x000000ec04ec7212 */ /* 0x000fca00078e3cff */
        /* <DEDUP_REMOVED lines=29> */
.L_x_660:
        /* <DEDUP_REMOVED lines=50> */
.L_x_661:
[----:B--23--:R-:W-:Y:S01]  /*23f0*/  HMMA.16816.F32.BF16 R32, R152, R16, RZ ;  /* 0x000000109820723c */ /* 0x00cfe200000418ff */
[----:B------:R-:W-:Y:S01]  /*2400*/  IMAD.MOV.U32 R3, RZ, RZ, 0x40 ;  /* 0x00000040ff037424 */ /* 0x000fe200078e00ff */
[----:B------:R-:W-:Y:S01]  /*2410*/  UIADD3 UR4, UR6, UR4, URZ ;  /* 0x0000000406047290 */ /* 0x000fe2000fffe03f */
[----:B------:R-:W0:Y:S01]  /*2420*/  LDGDEPBAR ;  /* 0x00000000000079af */ /* 0x000e220000000000 */
[----:B------:R-:W-:-:S02]  /*2430*/  IMAD.SHL.U32 R135, R2, 0x2, RZ ;  /* 0x0000000202877824 */ /* 0x000fc400078e00ff */
[----:B------:R-:W-:Y:S01]  /*2440*/  SEL R238, R3, 0xffffffc0, !P1 ;  /* 0xffffffc003ee7807 */ /* 0x000fe20004800000 */
[----:B------:R-:W-:Y:S01]  /*2450*/  STL [R1+0x28], R252 ;  /* 0x000028fc01007387 */ /* 0x000fe20000100800 */
[----:B------:R-:W-:Y:S01]  /*2460*/  HMMA.16816.F32.BF16 R28, R152, R18, RZ ;  /* 0x00000012981c723c */ /* 0x000fe200000418ff */
[--C-:B------:R-:W-:Y:S01]  /*2470*/  IMAD.IADD R2, R239, 0x1, R135.reuse ;  /* 0x00000001ef027824 */ /* 0x100fe200078e0287 */
[----:B------:R-:W-:Y:S01]  /*2480*/  IADD3 R3, R238, R4, RZ ;  /* 0x00000004ee037210 */ /* 0x000fe20007ffe0ff */
[----:B------:R-:W-:Y:S01]  /*2490*/  IMAD.IADD R5, R236, 0x1, R238 ;  /* 0x00000001ec057824 */ /* 0x000fe200078e02ee */
[----:B------:R-:W-:Y:S01]  /*24a0*/  STL [R1+0x24], R251 ;  /* 0x000024fb01007387 */ /* 0x000fe20000100800 */
[----:B------:R-:W-:-:S03]  /*24b0*/  IMAD R237, R0, 0x2, R135 ;  /* 0x0000000200ed7824 */ /* 0x000fc600078e0287 */
[----:B-1----:R-:W-:Y:S01]  /*24c0*/  HMMA.16816.F32.BF16 R8, R152, R40, RZ ;  /* 0x000000289808723c */ /* 0x002fe200000418ff */
[----:B------:R-:W-:Y:S01]  /*24d0*/  STL [R1+0x20], R250 ;  /* 0x000020fa01007387 */ /* 0x000fe20000100800 */
[----:B------:R-:W-:-:S03]  /*24e0*/  IMAD.IADD R0, R239, 0x1, R237 ;  /* 0x00000001ef007824 */ /* 0x000fc600078e02ed */
[----:B------:R-:W-:Y:S03]  /*24f0*/  STL [R1+0x1c], R241 ;  /* 0x00001cf101007387 */ /* 0x000fe60000100800 */
[C---:B------:R-:W-:Y:S01]  /*2500*/  HMMA.16816.F32.BF16 R24, R152.reuse, R20, RZ ;  /* 0x000000149818723c */ /* 0x040fe200000418ff */
[----:B------:R-:W-:Y:S07]  /*2510*/  STL [R1+0x2c], R155 ;  /* 0x00002c9b01007387 */ /* 0x000fee0000100800 */
[C---:B------:R-:W-:Y:S08]  /*2520*/  HMMA.16816.F32.BF16 R20, R152.reuse, R22, RZ ;  /* 0x000000169814723c */ /* 0x040ff000000418ff */
[C---:B----4-:R-:W-:Y:S08]  /*2530*/  HMMA.16816.F32.BF16 R16, R152.reuse, R36, RZ ;  /* 0x000000249810723c */ /* 0x050ff000000418ff */
[----:B------:R-:W-:Y:S01]  /*2540*/  HMMA.16816.F32.BF16 R12, R152, R38, RZ ;  /* 0x00000026980c723c */ /* 0x000fe200000418ff */
[----:B------:R-:W1:Y:S07]  /*2550*/  LDSM.16.M88.4 R36, [R5+0x12100] ;  /* 0x012100000524783b */ /* 0x000e6e0000000200 */
[C---:B------:R-:W-:Y:S01]  /*2560*/  HMMA.16816.F32.BF16 R68, R156.reuse, R52, R32 ;  /* 0x000000349c44723c */ /* 0x040fe20000041820 */
[----:B------:R-:W2:Y:S07]  /*2570*/  LDSM.16.M88.4 R32, [R5+0x12900] ;  /* 0x012900000520783b */ /* 0x000eae0000000200 */
[C---:B------:R-:W-:Y:S08]  /*2580*/  HMMA.16816.F32.BF16 R84, R156.reuse, R54, R28 ;  /* 0x000000369c54723c */ /* 0x040ff0000004181c */
[----:B------:R-:W-:Y:S08]  /*2590*/  HMMA.16816.F32.BF16 R52, R156, R60, R8 ;  /* 0x0000003c9c34723c */ /* 0x000ff00000041808 */
[----:B------:R-:W-:Y:S01]  /*25a0*/  HMMA.16816.F32.BF16 R8, R152, R42, RZ ;  /* 0x0000002a9808723c */ /* 0x000fe200000418ff */
[----:B------:R-:W3:Y:S07]  /*25b0*/  LDSM.16.M88.4 R40, [R5+0x13100] ;  /* 0x013100000528783b */ /* 0x000eee0000000200 */
[C---:B------:R-:W-:Y:S08]  /*25c0*/  HMMA.16816.F32.BF16 R76, R156.reuse, R50, R20 ;  /* 0x000000329c4c723c */ /* 0x040ff00000041814 */
[C---:B------:R-:W-:Y:S08]  /*25d0*/  HMMA.16816.F32.BF16 R80, R156.reuse, R44, R16 ;  /* 0x0000002c9c50723c */ /* 0x040ff00000041810 */
[----:B------:R-:W-:Y:S08]  /*25e0*/  HMMA.16816.F32.BF16 R88, R156, R46, R12 ;  /* 0x0000002e9c58723c */ /* 0x000ff0000004180c */
[C---:B------:R-:W-:Y:S08]  /*25f0*/  HMMA.16816.F32.BF16 R20, R152.reuse, R56, RZ ;  /* 0x000000389814723c */ /* 0x040ff000000418ff */
[C---:B------:R-:W-:Y:S08]  /*2600*/  HMMA.16816.F32.BF16 R16, R152.reuse, R58, RZ ;  /* 0x0000003a9810723c */ /* 0x040ff000000418ff */
[----:B------:R-:W-:Y:S08]  /*2610*/  HMMA.16816.F32.BF16 R12, R152, R64, RZ ;  /* 0x00000040980c723c */ /* 0x000ff000000418ff */
[C---:B------:R-:W-:Y:S01]  /*2620*/  HMMA.16816.F32.BF16 R72, R156.reuse, R48, R24 ;  /* 0x000000309c48723c */ /* 0x040fe20000041818 */
[----:B------:R-:W4:Y:S07]  /*2630*/  LDSM.16.M88.4 R24, [R5+0x13900] ;  /* 0x013900000518783b */ /* 0x000f2e0000000200 */
[----:B------:R-:W-:Y:S01]  /*2640*/  HMMA.16816.F32.BF16 R48, R156, R62, R8 ;  /* 0x0000003e9c30723c */ /* 0x000fe20000041808 */
[----:B------:R-:W-:Y:S07]  /*2650*/  LDSM.16.M88.4 R60, [R3+0x12900] ;  /* 0x01290000033c783b */ /* 0x000fee0000000200 */
[----:B------:R-:W-:Y:S08]  /*2660*/  HMMA.16816.F32.BF16 R8, R152, R66, RZ ;  /* 0x000000429808723c */ /* 0x000ff000000418ff */
[C---:B------:R-:W-:Y:S08]  /*2670*/  HMMA.16816.F32.BF16 R44, R156.reuse, R92, R20 ;  /* 0x0000005c9c2c723c */ /* 0x040ff00000041814 */
[C---:B------:R-:W-:Y:S01]  /*2680*/  HMMA.16816.F32.BF16 R28, R156.reuse, R94, R16 ;  /* 0x0000005e9c1c723c */ /* 0x040fe20000041810 */
[----:B------:R-:W3:Y:S07]  /*2690*/  LDSM.16.M88.4 R16, [R5+0x14100] ;  /* 0x014100000510783b */ /* 0x000eee0000000200 */
[----:B------:R-:W-:Y:S01]  /*26a0*/  HMMA.16816.F32.BF16 R20, R156, R96, R12 ;  /* 0x000000609c14723c */ /* 0x000fe2000004180c */
[----:B------:R-:W3:Y:S07]  /*26b0*/  LDSM.16.M88.4 R12, [R5+0x14900] ;  /* 0x01490000050c783b */ /* 0x000eee0000000200 */
[C---:B-1----:R-:W-:Y:S08]  /*26c0*/  HMMA.16816.F32.BF16 R64, R184.reuse, R36, R68 ;  /* 0x00000024b840723c */ /* 0x042ff00000041844 */
[----:B------:R-:W-:Y:S01]  /*26d0*/  HMMA.16816.F32.BF16 R68, R184, R38, R84 ;  /* 0x00000026b844723c */ /* 0x000fe20000041854 */
[----:B------:R-:W1:Y:S07]  /*26e0*/  LDSM.16.M88.4 R36, [R3+0x12100] ;  /* 0x012100000324783b */ /* 0x000e6e0000000200 */
[----:B------:R-:W-:Y:S08]  /*26f0*/  HMMA.16816.F32.BF16 R8, R156, R98, R8 ;  /* 0x000000629c08723c */ /* 0x000ff00000041808 */
[C---:B--2---:R-:W-:Y:S08]  /*2700*/  HMMA.16816.F32.BF16 R72, R184.reuse, R32, R72 ;  /* 0x00000020b848723c */ /* 0x044ff00000041848 */
[C---:B------:R-:W-:Y:S01]  /*2710*/  HMMA.16816.F32.BF16 R76, R184.reuse, R34, R76 ;  /* 0x00000022b84c723c */ /* 0x040fe2000004184c */
[----:B------:R-:W-:Y:S07]  /*2720*/  LDSM.16.M88.4 R32, [R3+0x14100] ;  /* 0x014100000320783b */ /* 0x000fee0000000200 */
[C---:B---3--:R-:W-:Y:S08]  /*2730*/  HMMA.16816.F32.BF16 R84, R184.reuse, R40, R80 ;  /* 0x00000028b854723c */ /* 0x048ff00000041850 */
[C---:B----4-:R-:W-:Y:S01]  /*2740*/  HMMA.16816.F32.BF16 R96, R184.reuse, R24, R52 ;  /* 0x00000018b860723c */ /* 0x050fe20000041834 */
[----:B------:R-:W2:Y:S07]  /*2750*/  LDSM.16.M88.4 R52, [R3+0x13100] ;  /* 0x013100000334783b */ /* 0x000eae0000000200 */
[C---:B------:R-:W-:Y:S08]  /*2760*/  HMMA.16816.F32.BF16 R88, R184.reuse, R42, R88 ;  /* 0x0000002ab858723c */ /* 0x040ff00000041858 */
[C---:B------:R-:W-:Y:S08]  /*2770*/  HMMA.16816.F32.BF16 R80, R184.reuse, R26, R48 ;  /* 0x0000001ab850723c */ /* 0x040ff00000041830 */
[C---:B------:R-:W-:Y:S01]  /*2780*/  HMMA.16816.F32.BF16 R56, R184.reuse, R16, R44 ;  /* 0x00000010b838723c */ /* 0x040fe2000004182c */
[----:B------:R-:W3:Y:S07]  /*2790*/  LDSM.16.M88.4 R44, [R3+0x13900] ;  /* 0x01390000032c783b */ /* 0x000eee0000000200 */
[C---:B------:R-:W-:Y:S01]  /*27a0*/  HMMA.16816.F32.BF16 R48, R184.reuse, R18, R28 ;  /* 0x00000012b830723c */ /* 0x040fe2000004181c */
[----:B------:R-:W4:Y:S07]  /*27b0*/  LDSM.16.M88.4 R28, [R3+0x14900] ;  /* 0x01490000031c783b */ /* 0x000f2e0000000200 */
[C---:B------:R-:W-:Y:S01]  /*27c0*/  HMMA.16816.F32.BF16 R40, R184.reuse, R12, R20 ;  /* 0x0000000cb828723c */ /* 0x040fe20000041814 */
[----:B------:R-:W2:Y:S07]  /*27d0*/  LDSM.16.M88.4 R20, [R236+0x15100] ;  /* 0x01510000ec14783b */ /* 0x000eae0000000200 */
[----:B------:R-:W-:Y:S08]  /*27e0*/  HMMA.16816.F32.BF16 R24, R184, R14, R8 ;  /* 0x0000000eb818723c */ /* 0x000ff00000041808 */
[C---:B-1----:R-:W-:Y:S08]  /*27f0*/  HMMA.16816.F32.BF16 R16, R188.reuse, R36, R64 ;  /* 0x00000024bc10723c */ /* 0x042ff00000041840 */
[C---:B------:R-:W-:Y:S01]  /*2800*/  HMMA.16816.F32.BF16 R12, R188.reuse, R38, R68 ;  /* 0x00000026bc0c723c */ /* 0x040fe20000041844 */
[----:B------:R-:W1:Y:S07]  /*2810*/  LDSM.16.M88.4 R36, [R236+0x15900] ;  /* 0x01590000ec24783b */ /* 0x000e6e0000000200 */
[C---:B------:R-:W-:Y:S08]  /*2820*/  HMMA.16816.F32.BF16 R8, R188.reuse, R60, R72 ;  /* 0x0000003cbc08723c */ /* 0x040ff00000041848 */
[C---:B------:R-:W-:Y:S01]  /*2830*/  HMMA.16816.F32.BF16 R64, R188.reuse, R62, R76 ;  /* 0x0000003ebc40723c */ /* 0x040fe2000004184c */
[----:B------:R-:W1:Y:S07]  /*2840*/  LDSM.16.M88.4 R60, [R236+0x16100] ;  /* 0x01610000ec3c783b */ /* 0x000e6e0000000200 */
[C---:B--2---:R-:W-:Y:S08]  /*2850*/  HMMA.16816.F32.BF16 R68, R188.reuse, R52, R84 ;  /* 0x00000034bc44723c */ /* 0x044ff00000041854 */
[C---:B------:R-:W-:Y:S08]  /*2860*/  HMMA.16816.F32.BF16 R76, R188.reuse, R54, R88 ;  /* 0x00000036bc4c723c */ /* 0x040ff00000041858 */
[C---:B------:R-:W-:Y:S01]  /*2870*/  HMMA.16816.F32.BF16 R92, R188.reuse, R32, R56 ;  /* 0x00000020bc5c723c */ /* 0x040fe20000041838 */
[----:B------:R-:W2:Y:S07]  /*2880*/  LDSM.16.M88.4 R56, [R236+0x16900] ;  /* 0x01690000ec38783b */ /* 0x000eae0000000200 */
[C---:B---3--:R-:W-:Y:S08]  /*2890*/  HMMA.16816.F32.BF16 R96, R188.reuse, R44, R96 ;  /* 0x0000002cbc60723c */ /* 0x048ff00000041860 */
[C---:B------:R-:W-:Y:S08]  /*28a0*/  HMMA.16816.F32.BF16 R88, R188.reuse, R46, R80 ;  /* 0x0000002ebc58723c */ /* 0x040ff00000041850 */
[C---:B------:R-:W-:Y:S01]  /*28b0*/  HMMA.16816.F32.BF16 R84, R188.reuse, R34, R48 ;  /* 0x00000022bc54723c */ /* 0x040fe20000041830 */
[----:B------:R-:W3:Y:S04]  /*28c0*/  LDSM.16.M88.4 R48, [R236+0x17100] ;  /* 0x01710000ec30783b */ /* 0x000ee80000000200 */
[----:B------:R-:W-:Y:S03]  /*28d0*/  LDSM.16.M88.4 R32, [R4+0x15900] ;  /* 0x015900000420783b */ /* 0x000fe60000000200 */
[----:B----4-:R-:W-:Y:S08]  /*28e0*/  HMMA.16816.F32.BF16 R72, R188, R30, R24 ;  /* 0x0000001ebc48723c */ /* 0x010ff00000041818 */
[C---:B------:R-:W-:Y:S08]  /*28f0*/  HMMA.16816.F32.BF16 R52, R196.reuse, R20, R16 ;  /* 0x00000014c434723c */ /* 0x040ff00000041810 */
[C---:B------:R-:W-:Y:S08]  /*2900*/  HMMA.16816.F32.BF16 R44, R196.reuse, R22, R12 ;  /* 0x00000016c42c723c */ /* 0x040ff0000004180c */
[C---:B-1----:R-:W-:Y:S08]  /*2910*/  HMMA.16816.F32.BF16 R24, R196.reuse, R36, R8 ;  /* 0x00000024c418723c */ /* 0x042ff00000041808 */
[----:B------:R-:W-:Y:S01]  /*2920*/  HMMA.16816.F32.BF16 R20, R196, R38, R64 ;  /* 0x00000026c414723c */ /* 0x000fe20000041840 */
[----:B------:R-:W1:Y:S04]  /*2930*/  LDSM.16.M88.4 R36, [R4+0x15100] ;  /* 0x015100000424783b */ /* 0x000e680000000200 */
[----:B------:R-:W-:Y:S03]  /*2940*/  LDSM.16.M88.4 R64, [R4+0x17100] ;  /* 0x017100000440783b */ /* 0x000fe60000000200 */
[----:B------:R-:W-:Y:S01]  /*2950*/  HMMA.16816.F32.BF16 R80, R188, R28, R40 ;  /* 0x0000001cbc50723c */ /* 0x000fe20000041828 */
[----:B------:R-:W4:Y:S04]  /*2960*/  LDSM.16.M88.4 R40, [R236+0x17900] ;  /* 0x01790000ec28783b */ /* 0x000f280000000200 */
[----:B------:R-:W1:Y:S03]  /*2970*/  LDSM.16.M88.4 R28, [R4+0x16100] ;  /* 0x01610000041c783b */ /* 0x000e660000000200 */
[C---:B------:R-:W-:Y:S08]  /*2980*/  HMMA.16816.F32.BF16 R16, R196.reuse, R60, R68 ;  /* 0x0000003cc410723c */ /* 0x040ff00000041844 */
[C---:B------:R-:W-:Y:S01]  /*2990*/  HMMA.16816.F32.BF16 R12, R196.reuse, R62, R76 ;  /* 0x0000003ec40c723c */ /* 0x040fe2000004184c */
[----:B------:R-:W-:Y:S07]  /*29a0*/  LDSM.16.M88.4 R60, [R4+0x17900] ;  /* 0x01790000043c783b */ /* 0x000fee0000000200 */
[C---:B--2---:R-:W-:Y:S08]  /*29b0*/  HMMA.16816.F32.BF16 R68, R196.reuse, R58, R88 ;  /* 0x0000003ac444723c */ /* 0x044ff00000041858 */
[C---:B---3--:R-:W-:Y:S08]  /*29c0*/  HMMA.16816.F32.BF16 R100, R196.reuse, R48, R92 ;  /* 0x00000030c464723c */ /* 0x048ff0000004185c */
[----:B------:R-:W-:Y:S01]  /*29d0*/  HMMA.16816.F32.BF16 R88, R196, R50, R84 ;  /* 0x00000032c458723c */ /* 0x000fe20000041854 */
[----:B------:R-:W2:Y:S07]  /*29e0*/  LDSM.16.M88.4 R48, [R4+0x16900] ;  /* 0x016900000430783b */ /* 0x000eae0000000200 */
[----:B-1----:R-:W-:Y:S01]  /*29f0*/  HMMA.16816.F32.BF16 R92, R204, R36, R52 ;  /* 0x00000024cc5c723c */ /* 0x002fe20000041834 */
[----:B------:R-:W1:Y:S07]  /*2a00*/  LDSM.16.M88.4 R52, [R5+0x15100] ;  /* 0x015100000534783b */ /* 0x000e6e0000000200 */
[C---:B------:R-:W-:Y:S08]  /*2a10*/  HMMA.16816.F32.BF16 R8, R196.reuse, R56, R96 ;  /* 0x00000038c408723c */ /* 0x040ff00000041860 */
[----:B----4-:R-:W-:Y:S08]  /*2a20*/  HMMA.16816.F32.BF16 R96, R196, R40, R80 ;  /* 0x00000028c460723c */ /* 0x010ff00000041850 */
[----:B------:R-:W-:Y:S01]  /*2a30*/  HMMA.16816.F32.BF16 R80, R204, R38, R44 ;  /* 0x00000026cc50723c */ /* 0x000fe2000004182c */
[----:B------:R-:W3:Y:S07]  /*2a40*/  LDSM.16.M88.4 R36, [R5+0x16100] ;  /* 0x016100000524783b */ /* 0x000eee0000000200 */
[----:B------:R-:W-:Y:S01]  /*2a50*/  HMMA.16816.F32.BF16 R84, R196, R42, R72 ;  /* 0x0000002ac454723c */ /* 0x000fe20000041848 */
[----:B------:R-:W4:Y:S07]  /*2a60*/  LDSM.16.M88.4 R40, [R5+0x15900] ;  /* 0x015900000528783b */ /* 0x000f2e0000000200 */
[C---:B------:R-:W-:Y:S08]  /*2a70*/  HMMA.16816.F32.BF16 R44, R204.reuse, R30, R12 ;  /* 0x0000001ecc2c723c */ /* 0x040ff0000004180c */
[C---:B------:R-:W-:Y:S08]  /*2a80*/  HMMA.16816.F32.BF16 R76, R204.reuse, R32, R24 ;  /* 0x00000020cc4c723c */ /* 0x040ff00000041818 */
[C---:B------:R-:W-:Y:S01]  /*2a90*/  HMMA.16816.F32.BF16 R72, R204.reuse, R34, R20 ;  /* 0x00000022cc48723c */ /* 0x040fe20000041814 */
[----:B------:R-:W1:Y:S07]  /*2aa0*/  LDSM.16.M88.4 R32, [R5+0x16900] ;  /* 0x016900000520783b */ /* 0x000e6e0000000200 */
[C---:B------:R-:W-:Y:S01]  /*2ab0*/  HMMA.16816.F32.BF16 R56, R204.reuse, R28, R16 ;  /* 0x0000001ccc38723c */ /* 0x040fe20000041810 */
[----:B------:R-:W3:Y:S07]  /*2ac0*/  LDSM.16.M88.4 R28, [R5+0x17100] ;  /* 0x01710000051c783b */ /* 0x000eee0000000200 */
[C---:B--2---:R-:W-:Y:S08]  /*2ad0*/  HMMA.16816.F32.BF16 R24, R204.reuse, R48, R8 ;  /* 0x00000030cc18723c */ /* 0x044ff00000041808 */
[C---:B------:R-:W-:Y:S08]  /*2ae0*/  HMMA.16816.F32.BF16 R20, R204.reuse, R50, R68 ;  /* 0x00000032cc14723c */ /* 0x040ff00000041844 */
[C---:B------:R-:W-:Y:S08]  /*2af0*/  HMMA.16816.F32.BF16 R16, R204.reuse, R64, R100 ;  /* 0x00000040cc10723c */ /* 0x040ff00000041864 */
[----:B------:R-:W-:Y:S01]  /*2b00*/  HMMA.16816.F32.BF16 R12, R204, R66, R88 ;  /* 0x00000042cc0c723c */ /* 0x000fe20000041858 */
[----:B------:R-:W2:Y:S07]  /*2b10*/  LDSM.16.M88.4 R64, [R3+0x15100] ;  /* 0x015100000340783b */ /* 0x000eae0000000200 */
[C---:B-1----:R-:W-:Y:S08]  /*2b20*/  HMMA.16816.F32.BF16 R100, R208.reuse, R52, R92 ;  /* 0x00000034d064723c */ /* 0x042ff0000004185c */
[----:B------:R-:W-:Y:S01]  /*2b30*/  HMMA.16816.F32.BF16 R88, R208, R54, R80 ;  /* 0x00000036d058723c */ /* 0x000fe20000041850 */
[----:B------:R-:W1:Y:S07]  /*2b40*/  LDSM.16.M88.4 R52, [R5+0x17900] ;  /* 0x017900000534783b */ /* 0x000e6e0000000200 */
[C---:B------:R-:W-:Y:S08]  /*2b50*/  HMMA.16816.F32.BF16 R8, R204.reuse, R60, R96 ;  /* 0x0000003ccc08723c */ /* 0x040ff00000041860 */
[----:B------:R-:W-:Y:S01]  /*2b60*/  HMMA.16816.F32.BF16 R68, R204, R62, R84 ;  /* 0x0000003ecc44723c */ /* 0x000fe20000041854 */
[----:B------:R-:W1:Y:S07]  /*2b70*/  LDSM.16.M88.4 R60, [R3+0x15900] ;  /* 0x01590000033c783b */ /* 0x000e6e0000000200 */
[C---:B---3--:R-:W-:Y:S01]  /*2b80*/  HMMA.16816.F32.BF16 R80, R208.reuse, R38, R44 ;  /* 0x00000026d050723c */ /* 0x048fe2000004182c */
[----:B------:R-:W3:Y:S07]  /*2b90*/  LDSM.16.M88.4 R44, [R3+0x16100] ;  /* 0x01610000032c783b */ /* 0x000eee0000000200 */
[C---:B----4-:R-:W-:Y:S08]  /*2ba0*/  HMMA.16816.F32.BF16 R96, R208.reuse, R40, R76 ;  /* 0x00000028d060723c */ /* 0x050ff0000004184c */
[C---:B------:R-:W-:Y:S01]  /*2bb0*/  HMMA.16816.F32.BF16 R84, R208.reuse, R42, R72 ;  /* 0x0000002ad054723c */ /* 0x040fe20000041848 */
[----:B------:R-:W4:Y:S07]  /*2bc0*/  LDSM.16.M88.4 R40, [R3+0x16900] ;  /* 0x016900000328783b */ /* 0x000f2e0000000200 */
[C---:B------:R-:W-:Y:S01]  /*2bd0*/  HMMA.16816.F32.BF16 R92, R208.reuse, R36, R56 ;  /* 0x00000024d05c723c */ /* 0x040fe20000041838 */
[----:B------:R-:W1:Y:S07]  /*2be0*/  LDSM.16.M88.4 R36, [R3+0x17100] ;  /* 0x017100000324783b */ /* 0x000e6e0000000200 */
[C---:B------:R-:W-:Y:S08]  /*2bf0*/  HMMA.16816.F32.BF16 R76, R208.reuse, R32, R24 ;  /* 0x00000020d04c723c */ /* 0x040ff00000041818 */
[C---:B------:R-:W-:Y:S01]  /*2c00*/  HMMA.16816.F32.BF16 R72, R208.reuse, R34, R20 ;  /* 0x00000022d048723c */ /* 0x040fe20000041814 */
[----:B------:R-:W3:Y:S04]  /*2c10*/  LDSM.16.M88.4 R20, [R236+0x18100] ;  /* 0x01810000ec14783b */ /* 0x000ee80000000200 */
[----:B------:R-:W3:Y:S03]  /*2c20*/  LDSM.16.M88.4 R32, [R3+0x17900] ;  /* 0x017900000320783b */ /* 0x000ee60000000200 */
[C---:B------:R-:W-:Y:S08]  /*2c30*/  HMMA.16816.F32.BF16 R56, R208.reuse, R28, R16 ;  /* 0x0000001cd038723c */ /* 0x040ff00000041810 */
[----:B------:R-:W-:Y:S08]  /*2c40*/  HMMA.16816.F32.BF16 R48, R208, R30, R12 ;  /* 0x0000001ed030723c */ /* 0x000ff0000004180c */
[----:B--2---:R-:W-:Y:S08]  /*2c50*/  HMMA.16816.F32.BF16 R16, R212, R64, R100 ;  /* 0x00000040d410723c */ /* 0x004ff00000041864 */
[C---:B-1----:R-:W-:Y:S08]  /*2c60*/  HMMA.16816.F32.BF16 R28, R208.reuse, R52, R8 ;  /* 0x00000034d01c723c */ /* 0x042ff00000041808 */
[----:B------:R-:W-:Y:S01]  /*2c70*/  HMMA.16816.F32.BF16 R24, R208, R54, R68 ;  /* 0x00000036d018723c */ /* 0x000fe20000041844 */
[----:B------:R-:W-:Y:S07]  /*2c80*/  LDSM.16.M88.4 R52, [R236+0x19900] ;  /* 0x01990000ec34783b */ /* 0x000fee0000000200 */
[C---:B------:R-:W-:Y:S08]  /*2c90*/  HMMA.16816.F32.BF16 R12, R212.reuse, R66, R88 ;  /* 0x00000042d40c723c */ /* 0x040ff00000041858 */
[C---:B------:R-:W-:Y:S08]  /*2ca0*/  HMMA.16816.F32.BF16 R64, R212.reuse, R62, R84 ;  /* 0x0000003ed440723c */ /* 0x040ff00000041854 */
[C---:B---3--:R-:W-:Y:S08]  /*2cb0*/  HMMA.16816.F32.BF16 R92, R212.reuse, R44, R92 ;  /* 0x0000002cd45c723c */ /* 0x048ff0000004185c */
[C---:B------:R-:W-:Y:S01]  /*2cc0*/  HMMA.16816.F32.BF16 R84, R212.reuse, R46, R80 ;  /* 0x0000002ed454723c */ /* 0x040fe20000041850 */
[----:B------:R-:W1:Y:S07]  /*2cd0*/  LDSM.16.M88.4 R44, [R236+0x18900] ;  /* 0x01890000ec2c783b */ /* 0x000e6e0000000200 */
[C---:B------:R-:W-:Y:S01]  /*2ce0*/  HMMA.16816.F32.BF16 R8, R212.reuse, R60, R96 ;  /* 0x0000003cd408723c */ /* 0x040fe20000041860 */
[----:B------:R-:W-:Y:S07]  /*2cf0*/  LDSM.16.M88.4 R60, [R236+0x1a100] ;  /* 0x01a10000ec3c783b */ /* 0x000fee0000000200 */
[C---:B----4-:R-:W-:Y:S08]  /*2d00*/  HMMA.16816.F32.BF16 R88, R212.reuse, R40, R76 ;  /* 0x00000028d458723c */ /* 0x050ff0000004184c */
[C---:B------:R-:W-:Y:S08]  /*2d10*/  HMMA.16816.F32.BF16 R76, R212.reuse, R36, R56 ;  /* 0x00000024d44c723c */ /* 0x040ff00000041838 */
[C---:B------:R-:W-:Y:S01]  /*2d20*/  HMMA.16816.F32.BF16 R96, R212.reuse, R38, R48 ;  /* 0x00000026d460723c */ /* 0x040fe20000041830 */
[----:B------:R-:W2:Y:S04]  /*2d30*/  LDSM.16.M88.4 R36, [R4+0x18100] ;  /* 0x018100000424783b */ /* 0x000ea80000000200 */
[----:B------:R-:W3:Y:S03]  /*2d40*/  LDSM.16.M88.4 R48, [R236+0x19100] ;  /* 0x01910000ec30783b */ /* 0x000ee60000000200 */
[----:B------:R-:W-:Y:S01]  /*2d50*/  HMMA.16816.F32.BF16 R100, R212, R42, R72 ;  /* 0x0000002ad464723c */ /* 0x000fe20000041848 */
[----:B------:R-:W4:Y:S07]  /*2d60*/  LDSM.16.M88.4 R40, [R236+0x1a900] ;  /* 0x01a90000ec28783b */ /* 0x000f2e0000000200 */
[----:B------:R-:W-:Y:S08]  /*2d70*/  HMMA.16816.F32.BF16 R68, R216, R20, R16 ;  /* 0x00000014d844723c */ /* 0x000ff00000041810 */
[C---:B------:R-:W-:Y:S01]  /*2d80*/  HMMA.16816.F32.BF16 R80, R212.reuse, R32, R28 ;  /* 0x00000020d450723c */ /* 0x040fe2000004181c */
[----:B------:R-:W-:Y:S07]  /*2d90*/  LDSM.16.M88.4 R28, [R4+0x19100] ;  /* 0x01910000041c783b */ /* 0x000fee0000000200 */
[----:B------:R-:W-:Y:S01]  /*2da0*/  HMMA.16816.F32.BF16 R72, R212, R34, R24 ;  /* 0x00000022d448723c */ /* 0x000fe20000041818 */
[----:B------:R-:W3:Y:S07]  /*2db0*/  LDSM.16.M88.4 R32, [R4+0x18900] ;  /* 0x018900000420783b */ /* 0x000eee0000000200 */
[C---:B------:R-:W-:Y:S08]  /*2dc0*/  HMMA.16816.F32.BF16 R56, R216.reuse, R22, R12 ;  /* 0x00000016d838723c */ /* 0x040ff0000004180c */
[C---:B-1----:R-:W-:Y:S08]  /*2dd0*/  HMMA.16816.F32.BF16 R24, R216.reuse, R44, R8 ;  /* 0x0000002cd818723c */ /* 0x042ff00000041808 */
[C---:B------:R-:W-:Y:S08]  /*2de0*/  HMMA.16816.F32.BF16 R8, R216.reuse, R52, R88 ;  /* 0x00000034d808723c */ /* 0x040ff00000041858 */
[----:B------:R-:W-:Y:S01]  /*2df0*/  HMMA.16816.F32.BF16 R20, R216, R46, R64 ;  /* 0x0000002ed814723c */ /* 0x000fe20000041840 */
[----:B------:R-:W1:Y:S04]  /*2e00*/  LDSM.16.M88.4 R44, [R4+0x19900] ;  /* 0x01990000042c783b */ /* 0x000e680000000200 */
[----:B------:R-:W-:Y:S03]  /*2e10*/  LDSM.16.M88.4 R64, [R4+0x1a900] ;  /* 0x01a900000440783b */ /* 0x000fe60000000200 */
[----:B--2---:R-:W-:Y:S08]  /*2e20*/  HMMA.16816.F32.BF16 R88, R220, R36, R68 ;  /* 0x00000024dc58723c */ /* 0x004ff00000041844 */
[C---:B---3--:R-:W-:Y:S08]  /*2e30*/  HMMA.16816.F32.BF16 R16, R216.reuse, R48, R92 ;  /* 0x00000030d810723c */ /* 0x048ff0000004185c */
[C---:B------:R-:W-:Y:S08]  /*2e40*/  HMMA.16816.F32.BF16 R12, R216.reuse, R50, R84 ;  /* 0x00000032d80c723c */ /* 0x040ff00000041854 */
[C---:B----4-:R-:W-:Y:S08]  /*2e50*/  HMMA.16816.F32.BF16 R80, R216.reuse, R40, R80 ;  /* 0x00000028d850723c */ /* 0x050ff00000041850 */
[----:B------:R-:W-:Y:S01]  /*2e60*/  HMMA.16816.F32.BF16 R72, R216, R42, R72 ;  /* 0x0000002ad848723c */ /* 0x000fe20000041848 */
[----:B------:R-:W2:Y:S07]  /*2e70*/  LDSM.16.M88.4 R40, [R4+0x1a100] ;  /* 0x01a100000428783b */ /* 0x000eae0000000200 */
[----:B------:R-:W-:Y:S01]  /*2e80*/  HMMA.16816.F32.BF16 R68, R220, R38, R56 ;  /* 0x00000026dc44723c */ /* 0x000fe20000041838 */
[----:B------:R-:W3:Y:S04]  /*2e90*/  LDSM.16.M88.4 R56, [R5+0x18100] ;  /* 0x018100000538783b */ /* 0x000ee80000000200 */
[----:B------:R-:W-:Y:S03]  /*2ea0*/  LDSM.16.M88.4 R36, [R5+0x19100] ;  /* 0x019100000524783b */ /* 0x000fe60000000200 */
[C---:B------:R-:W-:Y:S01]  /*2eb0*/  HMMA.16816.F32.BF16 R52, R216.reuse, R54, R100 ;  /* 0x00000036d834723c */ /* 0x040fe20000041864 */
[----:B------:R-:W-:Y:S07]  /*2ec0*/  LDSM.16.M88.4 R100, [R3+0x19100] ;  /* 0x019100000364783b */ /* 0x000fee0000000200 */
[C---:B------:R-:W-:Y:S08]  /*2ed0*/  HMMA.16816.F32.BF16 R76, R216.reuse, R60, R76 ;  /* 0x0000003cd84c723c */ /* 0x040ff0000004184c */
[----:B------:R-:W-:Y:S01]  /*2ee0*/  HMMA.16816.F32.BF16 R84, R216, R62, R96 ;  /* 0x0000003ed854723c */ /* 0x000fe20000041860 */
[----:B------:R-:W4:Y:S07]  /*2ef0*/  LDSM.16.M88.4 R60, [R5+0x18900] ;  /* 0x01890000053c783b */ /* 0x000f2e0000000200 */
[C---:B------:R-:W-:Y:S08]  /*2f00*/  HMMA.16816.F32.BF16 R104, R220.reuse, R32, R24 ;  /* 0x00000020dc68723c */ /* 0x040ff00000041818 */
[C---:B------:R-:W-:Y:S01]  /*2f10*/  HMMA.16816.F32.BF16 R96, R220.reuse, R34, R20 ;  /* 0x00000022dc60723c */ /* 0x040fe20000041814 */
[----:B------:R-:W-:Y:S07]  /*2f20*/  LDSM.16.M88.4 R32, [R5+0x19900] ;  /* 0x019900000520783b */ /* 0x000fee0000000200 */
[C---:B------:R-:W-:Y:S08]  /*2f30*/  HMMA.16816.F32.BF16 R92, R220.reuse, R28, R16 ;  /* 0x0000001cdc5c723c */ /* 0x040ff00000041810 */
[C---:B------:R-:W-:Y:S01]  /*2f40*/  HMMA.16816.F32.BF16 R48, R220.reuse, R30, R12 ;  /* 0x0000001edc30723c */ /* 0x040fe2000004180c */
[----:B------:R-:W4:Y:S04]  /*2f50*/  LDSM.16.M88.4 R28, [R5+0x1a100] ;  /* 0x01a10000051c783b */ /* 0x000f280000000200 */
[----:B------:R-:W4:Y:S03]  /*2f60*/  LDSM.16.M88.4 R4, [R5+0x1a900] ;  /* 0x01a900000504783b */ /* 0x000f260000000200 */
[C---:B-1----:R-:W-:Y:S08]  /*2f70*/  HMMA.16816.F32.BF16 R20, R220.reuse, R46, R52 ;  /* 0x0000002edc14723c */ /* 0x042ff00000041834 */
[C---:B------:R-:W-:Y:S08]  /*2f80*/  HMMA.16816.F32.BF16 R24, R220.reuse, R44, R8 ;  /* 0x0000002cdc18723c */ /* 0x040ff00000041808 */
[----:B--2---:R-:W-:Y:S08]  /*2f90*/  HMMA.16816.F32.BF16 R16, R220, R40, R76 ;  /* 0x00000028dc10723c */ /* 0x004ff0000004184c */
[C---:B---3--:R-:W-:Y:S01]  /*2fa0*/  HMMA.16816.F32.BF16 R52, R224.reuse, R56, R88 ;  /* 0x00000038e034723c */ /* 0x048fe20000041858 */
[----:B------:R-:W-:Y:S07]  /*2fb0*/  LDSM.16.M88.4 R88, [R3+0x18900] ;  /* 0x018900000358783b */ /* 0x000fee0000000200 */
[----:B------:R-:W-:Y:S01]  /*2fc0*/  HMMA.16816.F32.BF16 R68, R224, R58, R68 ;  /* 0x0000003ae044723c */ /* 0x000fe20000041844 */
[----:B------:R-:W1:Y:S07]  /*2fd0*/  LDSM.16.M88.4 R56, [R3+0x18100] ;  /* 0x018100000338783b */ /* 0x000e6e0000000200 */
[C---:B------:R-:W-:Y:S08]  /*2fe0*/  HMMA.16816.F32.BF16 R8, R220.reuse, R64, R80 ;  /* 0x00000040dc08723c */ /* 0x040ff00000041850 */
[C---:B------:R-:W-:Y:S08]  /*2ff0*/  HMMA.16816.F32.BF16 R12, R220.reuse, R42, R84 ;  /* 0x0000002adc0c723c */ /* 0x040ff00000041854 */
[----:B------:R-:W-:Y:S08]  /*3000*/  HMMA.16816.F32.BF16 R40, R220, R66, R72 ;  /* 0x00000042dc28723c */ /* 0x000ff00000041848 */
[C---:B----4-:R-:W-:Y:S01]  /*3010*/  HMMA.16816.F32.BF16 R72, R224.reuse, R60, R104 ;  /* 0x0000003ce048723c */ /* 0x050fe20000041868 */
[----:B------:R-:W-:Y:S07]  /*3020*/  LDSM.16.M88.4 R104, [R3+0x19900] ;  /* 0x019900000368783b */ /* 0x000fee0000000200 */
[C---:B------:R-:W-:Y:S08]  /*3030*/  HMMA.16816.F32.BF16 R80, R224.reuse, R62, R96 ;  /* 0x0000003ee050723c */ /* 0x040ff00000041860 */
[C---:B------:R-:W-:Y:S08]  /*3040*/  HMMA.16816.F32.BF16 R60, R224.reuse, R28, R16 ;  /* 0x0000001ce03c723c */ /* 0x040ff00000041810 */
[C---:B------:R-:W-:Y:S01]  /*3050*/  HMMA.16816.F32.BF16 R84, R224.reuse, R36, R92 ;  /* 0x00000024e054723c */ /* 0x040fe2000004185c */
[----:B------:R-:W-:Y:S07]  /*3060*/  LDSM.16.M88.4 R92, [R3+0x1a100] ;  /* 0x01a10000035c783b */ /* 0x000fee0000000200 */
[----:B------:R-:W-:Y:S01]  /*3070*/  HMMA.16816.F32.BF16 R16, R224, R4, R8 ;  /* 0x00000004e010723c */ /* 0x000fe20000041808 */
[----:B------:R2:W3:Y:S01]  /*3080*/  LDSM.16.M88.4 R8, [R3+0x1a900] ;  /* 0x01a900000308783b */ /* 0x0004e20000000200 */
[----:B------:R-:W-:-:S06]  /*3090*/  DEPBAR.LE SB0, 0x2 ;  /* 0x000080800000791a */ /* 0x000fcc0000000000 */
[----:B------:R-:W-:Y:S08]  /*30a0*/  HMMA.16816.F32.BF16 R44, R224, R30, R12 ;  /* 0x0000001ee02c723c */ /* 0x000ff0000004180c */
[----:B-1----:R-:W-:Y:S01]  /*30b0*/  HMMA.16816.F32.BF16 R12, R228, R56, R52 ;  /* 0x00000038e40c723c */ /* 0x002fe20000041834 */
[----:B--2---:R-:W-:-:S07]  /*30c0*/  LOP3.LUT R3, R108, 0xffffffe0, RZ, 0xc0, !PT ;  /* 0xffffffe06c037812 */ /* 0x004fce00078ec0ff */
[----:B------:R-:W-:Y:S01]  /*30d0*/  HMMA.16816.F32.BF16 R64, R224, R34, R20 ;  /* 0x00000022e040723c */ /* 0x000fe20000041814 */
[----:B------:R-:W-:-:S07]  /*30e0*/  IMAD.IADD R3, R109, 0x1, -R3 ;  /* 0x000000016d037824 */ /* 0x000fce00078e0a03 */
[----:B------:R-:W-:Y:S01]  /*30f0*/  HMMA.16816.F32.BF16 R76, R224, R38, R48 ;  /* 0x00000026e04c723c */ /* 0x000fe20000041830 */
[----:B------:R-:W-:-:S04]  /*3100*/  SHF.R.S32.HI R4, RZ, 0x1f, R3 ;  /* 0x0000001fff047819 */ /* 0x000fc80000011403 */
[----:B------:R-:W-:-:S03]  /*3110*/  LEA.HI R4, R4, R3, RZ, 0x2 ;  /* 0x0000000304047211 */ /* 0x000fc600078f10ff */
[----:B------:R-:W-:Y:S01]  /*3120*/  HMMA.16816.F32.BF16 R20, R224, R6, R40 ;  /* 0x00000006e014723c */ /* 0x000fe20000041828 */
[----:B------:R-:W-:-:S05]  /*3130*/  LOP3.LUT R4, R4, 0x7ffffffc, RZ, 0xc0, !PT ;  /* 0x7ffffffc04047812 */ /* 0x000fca00078ec0ff */
[----:B------:R-:W-:Y:S01]  /*3140*/  IMAD.IADD R3, R3, 0x1, -R4 ;  /* 0x0000000103037824 */ /* 0x000fe200078e0a04 */
[----:B------:R-:W-:Y:S01]  /*3150*/  MOV R4, UR4 ;  /* 0x0000000400047c02 */ /* 0x000fe20008000f00 */
[----:B------:R-:W-:Y:S04]  /*3160*/  HMMA.16816.F32.BF16 R48, R224, R32, R24 ;  /* 0x00000020e030723c */ /* 0x000fe80000041818 */
[----:B------:R-:W-:-:S04]  /*3170*/  IMAD R3, R3, -0x2, R4 ;  /* 0xfffffffe03037824 */ /* 0x000fc800078e0204 */
[C---:B------:R-:W-:Y:S01]  /*3180*/  HMMA.16816.F32.BF16 R24, R228.reuse, R58, R68 ;  /* 0x0000003ae418723c */ /* 0x040fe20000041844 */
[C---:B------:R-:W-:Y:S02]  /*3190*/  ISETP.GT.AND P5, PT, R3.reuse, RZ, PT ;  /* 0x000000ff0300720c */ /* 0x040fe40003fa4270 */
[C---:B------:R-:W-:Y:S02]  /*31a0*/  ISETP.GT.AND P1, PT, R3.reuse, 0x1, PT ;  /* 0x000000010300780c */ /* 0x040fe40003f24270 */
[----:B------:R-:W-:Y:S02]  /*31b0*/  ISETP.GT.AND P6, PT, R3, 0x8, PT ;  /* 0x000000080300780c */ /* 0x000fe40003fc4270 */
[----:B------:R-:W-:Y:S01]  /*31c0*/  FSEL R7, R12, -INF , P5 ;  /* 0xff8000000c077808 */ /* 0x000fe20002800000 */
[----:B------:R-:W-:Y:S01]  /*31d0*/  HMMA.16816.F32.BF16 R28, R228, R88, R72 ;  /* 0x00000058e41c723c */ /* 0x000fe20000041848 */
[----:B------:R-:W-:Y:S02]  /*31e0*/  FSEL R6, R13, -INF , P1 ;  /* 0xff8000000d067808 */ /* 0x000fe40000800000 */
[----:B------:R-:W-:-:S02]  /*31f0*/  FSEL R14, R14, -INF , P5 ;  /* 0xff8000000e0e7808 */ /* 0x000fc40002800000 */
[----:B------:R-:W-:Y:S02]  /*3200*/  FMNMX.FTZ R4, R7, R6, !PT ;  /* 0x0000000607047209 */ /* 0x000fe40007810000 */
[----:B------:R-:W-:Y:S01]  /*3210*/  ISETP.GT.AND P5, PT, R3, 0x10, PT ;  /* 0x000000100300780c */ /* 0x000fe20003fa4270 */
[C---:B------:R-:W-:Y:S08]  /*3220*/  HMMA.16816.F32.BF16 R32, R228.reuse, R90, R80 ;  /* 0x0000005ae420723c */ /* 0x040ff00000041850 */
[----:B---3--:R-:W-:Y:S01]  /*3230*/  HMMA.16816.F32.BF16 R20, R228, R10, R20 ;  /* 0x0000000ae414723c */ /* 0x008fe20000041814 */
[----:B------:R-:W-:-:S06]  /*3240*/  FSEL R12, R26, -INF , P6 ;  /* 0xff8000001a0c7808 */ /* 0x000fcc0003000000 */
[----:B------:R-:W-:Y:S01]  /*3250*/  FSEL R11, R15, -INF , P1 ;  /* 0xff8000000f0b7808 */ /* 0x000fe20000800000 */
[C---:B------:R-:W-:Y:S01]  /*3260*/  HMMA.16816.F32.BF16 R16, R228.reuse, R8, R16 ;  /* 0x00000008e410723c */ /* 0x040fe20000041810 */
[----:B------:R-:W-:Y:S02]  /*3270*/  ISETP.GT.AND P1, PT, R3, 0x9, PT ;  /* 0x000000090300780c */ /* 0x000fe40003f24270 */
[----:B------:R-:W-:Y:S02]  /*3280*/  FMNMX.FTZ R5, R14, R11, !PT ;  /* 0x0000000b0e057209 */ /* 0x000fe40007810000 */
[----:B------:R-:W-:Y:S02]  /*3290*/  FSEL R10, R25, -INF , P1 ;  /* 0xff800000190a7808 */ /* 0x000fe40000800000 */
[----:B------:R-:W-:Y:S01]  /*32a0*/  FSEL R8, R24, -INF , P6 ;  /* 0xff80000018087808 */ /* 0x000fe20003000000 */
[----:B------:R-:W-:Y:S01]  /*32b0*/  HMMA.16816.F32.BF16 R36, R228, R100, R84 ;  /* 0x00000064e424723c */ /* 0x000fe20000041854 */
[----:B------:R-:W-:Y:S01]  /*32c0*/  FSEL R13, R27, -INF , P1 ;  /* 0xff8000001b0d7808 */ /* 0x000fe20000800000 */
[----:B------:R-:W-:Y:S01]  /*32d0*/  BAR.SYNC.DEFER_BLOCKING 0x0 ;  /* 0x0000000000007b1d */ /* 0x000fe20000010000 */
[----:B------:R-:W-:-:S02]  /*32e0*/  FMNMX.FTZ R4, R8, R4, !PT ;  /* 0x0000000408047209 */ /* 0x000fc40007810000 */
[C---:B------:R-:W-:Y:S02]  /*32f0*/  ISETP.GT.AND P1, PT, R3.reuse, 0x11, PT ;  /* 0x000000110300780c */ /* 0x040fe40003f24270 */
[----:B------:R-:W-:Y:S01]  /*3300*/  FMNMX.FTZ R4, R10, R4, !PT ;  /* 0x000000040a047209 */ /* 0x000fe20007810000 */
[C---:B------:R-:W-:Y:S01]  /*3310*/  HMMA.16816.F32.BF16 R56, R228.reuse, R94, R44 ;  /* 0x0000005ee438723c */ /* 0x040fe2000004182c */
[----:B------:R-:W-:Y:S02]  /*3320*/  ISETP.GT.AND P6, PT, R3, 0x18, PT ;  /* 0x000000180300780c */ /* 0x000fe40003fc4270 */
[----:B------:R-:W-:Y:S02]  /*3330*/  FMNMX.FTZ R5, R12, R5, !PT ;  /* 0x000000050c057209 */ /* 0x000fe40007810000 */
[----:B------:R-:W-:Y:S02]  /*3340*/  FSEL R89, R34, -INF , P6 ;  /* 0xff80000022597808 */ /* 0x000fe40003000000 */
[----:B------:R-:W-:Y:S01]  /*3350*/  FSEL R45, R28, -INF , P5 ;  /* 0xff8000001c2d7808 */ /* 0x000fe20002800000 */
[----:B------:R-:W-:Y:S01]  /*3360*/  HMMA.16816.F32.BF16 R40, R228, R102, R76 ;  /* 0x00000066e428723c */ /* 0x000fe2000004184c */
[----:B------:R-:W-:-:S02]  /*3370*/  FSEL R44, R29, -INF , P1 ;  /* 0xff8000001d2c7808 */ /* 0x000fc40000800000 */
[----:B------:R-:W-:Y:S02]  /*3380*/  FMNMX.FTZ R4, R45, R4, !PT ;  /* 0x000000042d047209 */ /* 0x000fe40007810000 */
[----:B------:R-:W-:Y:S02]  /*3390*/  FMNMX.FTZ R5, R13, R5, !PT ;  /* 0x000000050d057209 */ /* 0x000fe40007810000 */
[----:B------:R-:W-:Y:S01]  /*33a0*/  FMNMX.FTZ R4, R44, R4, !PT ;  /* 0x000000042c047209 */ /* 0x000fe20007810000 */
[C---:B------:R-:W-:Y:S01]  /*33b0*/  HMMA.16816.F32.BF16 R52, R228.reuse, R106, R64 ;  /* 0x0000006ae434723c */ /* 0x040fe20000041840 */
[----:B------:R-:W-:Y:S06]  /*33c0*/  LDSM.16.MT88.4 R24, [R0+0x100] ;  /* 0x000100000018783b */ /* 0x000fec0000004200 */
[----:B------:R-:W-:Y:S01]  /*33d0*/  FSEL R66, R30, -INF , P5 ;  /* 0xff8000001e427808 */ /* 0x000fe20002800000 */
[----:B------:R-:W-:Y:S01]  /*33e0*/  HMMA.16816.F32.BF16 R48, R228, R104, R48 ;  /* 0x00000068e430723c */ /* 0x000fe20000041830 */
[----:B------:R-:W-:-:S02]  /*33f0*/  ISETP.GT.AND P5, PT, R3, 0x19, PT ;  /* 0x000000190300780c */ /* 0x000fc40003fa4270 */
[----:B------:R-:W-:Y:S02]  /*3400*/  FSEL R64, R32, -INF , P6 ;  /* 0xff80000020407808 */ /* 0x000fe40003000000 */
[----:B------:R-:W-:Y:S02]  /*3410*/  FSEL R67, R31, -INF , P1 ;  /* 0xff8000001f437808 */ /* 0x000fe40000800000 */
[----:B------:R-:W-:Y:S01]  /*3420*/  ISETP.GT.AND P1, PT, R3, 0x20, PT ;  /* 0x000000200300780c */ /* 0x000fe20003f24270 */
[----:B------:R-:W-:Y:S01]  /*3430*/  HMMA.16816.F32.BF16 R60, R228, R92, R60 ;  /* 0x0000005ce43c723c */ /* 0x000fe2000004183c */
[----:B------:R-:W-:Y:S01]  /*3440*/  FSEL R65, R33, -INF , P5 ;  /* 0xff80000021417808 */ /* 0x000fe20002800000 */
[----:B------:R-:W-:Y:S01]  /*3450*/  LDSM.16.MT88.4 R28, [R2+0x3100] ;  /* 0x00310000021c783b */ /* 0x000fe20000004200 */
[----:B------:R-:W-:Y:S02]  /*3460*/  FMNMX.FTZ R4, R64, R4, !PT ;  /* 0x0000000440047209 */ /* 0x000fe40007810000 */
[----:B------:R-:W-:-:S02]  /*3470*/  FSEL R88, R35, -INF , P5 ;  /* 0xff80000023587808 */ /* 0x000fc40002800000 */
[----:B------:R-:W-:Y:S01]  /*3480*/  ISETP.GT.AND P5, PT, R3, 0x21, PT ;  /* 0x000000210300780c */ /* 0x000fe20003fa4270 */
[----:B------:R-:W-:Y:S01]  /*3490*/  LDSM.16.MT88.4 R32, [R2+0x100] ;  /* 0x000100000220783b */ /* 0x000fe20000004200 */
[----:B------:R-:W-:Y:S02]  /*34a0*/  FSEL R124, R36, -INF , P1 ;  /* 0xff800000247c7808 */ /* 0x000fe40000800000 */
[----:B------:R-:W-:Y:S02]  /*34b0*/  FMNMX.FTZ R4, R65, R4, !PT ;  /* 0x0000000441047209 */ /* 0x000fe40007810000 */
[----:B------:R-:W-:Y:S02]  /*34c0*/  FSEL R125, R37, -INF , P5 ;  /* 0xff800000257d7808 */ /* 0x000fe40002800000 */
[----:B------:R-:W-:Y:S02]  /*34d0*/  ISETP.GT.AND P6, PT, R3, 0x28, PT ;  /* 0x000000280300780c */ /* 0x000fe40003fc4270 */
[----:B------:R-:W-:-:S02]  /*34e0*/  FMNMX.FTZ R4, R124, R4, !PT ;  /* 0x000000047c047209 */ /* 0x000fc40007810000 */
[----:B------:R-:W-:Y:S02]  /*34f0*/  FSEL R134, R39, -INF , P5 ;  /* 0xff80000027867808 */ /* 0x000fe40002800000 */
        /* <DEDUP_REMOVED lines=30> */
[----:B------:R-:W-:-:S02]  /*36e0*/  ISETP.GT.AND P1, PT, R3, 0x41, PT ;  /* 0x000000410300780c */ /* 0x000fc40003f24270 */
[----:B------:R-:W-:Y:S02]  /*36f0*/  FSEL R247, R60, -INF , P5 ;  /* 0xff8000003cf77808 */ /* 0x000fe40002800000 */
[----:B------:R-:W-:Y:S02]  /*3700*/  FMNMX.FTZ R4, R240, R4, !PT ;  /* 0x00000004f0047209 */ /* 0x000fe40007810000 */
[----:B------:R-:W-:Y:S02]  /*3710*/  FSEL R161, R42, -INF , P6 ;  /* 0xff8000002aa17808 */ /* 0x000fe40003000000 */
[----:B------:R-:W-:Y:S01]  /*3720*/  FMNMX.FTZ R5, R134, R5, !PT ;  /* 0x0000000586057209 */ /* 0x000fe20007810000 */
[----:B------:R-:W-:Y:S01]  /*3730*/  LDSM.16.MT88.4 R40, [R135+0x6100] ;  /* 0x006100008728783b */ /* 0x000fe20000004200 */
        /* <DEDUP_REMOVED lines=40> */
[----:B------:R-:W-:Y:S02]  /*39c0*/  FSEL R149, R23, -INF , P1 ;  /* 0xff80000017957808 */ /* 0x000fe40000800000 */
[----:B------:R-:W-:Y:S01]  /*39d0*/  FMNMX.FTZ R3, R193, R3, !PT ;  /* 0x00000003c1037209 */ /* 0x000fe20007810000 */
[----:B------:R-:W-:Y:S03]  /*39e0*/  LDSM.16.MT88.4 R20, [R2+0x6100] ;  /* 0x006100000214783b */ /* 0x000fe60000004200 */
        /* <DEDUP_REMOVED lines=15> */
[----:B------:R-:W-:Y:S01]  /*3ae0*/  FSETP.NEU.FTZ.AND P1, PT, R3, -INF , PT ;  /* 0xff8000000300780b */ /* 0x000fe20003f3d000 */
[----:B--2---:R-:W-:-:S04]  /*3af0*/  FFMA.FTZ R4, R6, c[0x0][0x2d0], -R9 ;  /* 0x0000b40006047a23 */ /* 0x004fc80000010809 */
[----:B------:R1:W-:Y:S02]  /*3b00*/  MUFU.EX2 R146, R4 ;  /* 0x0000000400927308 */ /* 0x0003e40000000800 */
[----:B-1----:R-:W-:Y:S02]  /*3b10*/  FFMA.FTZ R4, R8, c[0x0][0x2d0], -R9 ;  /* 0x0000b40008047a23 */ /* 0x002fe40000010809 */
[----:B------:R-:W-:-:S04]  /*3b20*/  FMUL.FTZ R8, R3, c[0x0][0x2d0] ;  /* 0x0000b40003087a20 */ /* 0x000fc80000410000 */
[----:B------:R1:W2:Y:S01]  /*3b30*/  MUFU.EX2 R110, R4 ;  /* 0x00000004006e7308 */ /* 0x0002a20000000800 */
[----:B------:R-:W-:Y:S01]  /*3b40*/  FSEL R8, R8, RZ, P1 ;  /* 0x000000ff08087208 */ /* 0x000fe20000800000 */
[--C-:B-1----:R-:W-:Y:S02]  /*3b50*/  FFMA.FTZ R4, R10, c[0x0][0x2d0], -R9.reuse ;  /* 0x0000b4000a047a23 */ /* 0x102fe40000010809 */
[----:B------:R-:W-:-:S04]  /*3b60*/  FFMA.FTZ R10, R45, c[0x0][0x2d0], -R9 ;  /* 0x0000b4002d0a7a23 */ /* 0x000fc80000010809 */
[----:B------:R1:W3:Y:S08]  /*3b70*/  MUFU.EX2 R201, R4 ;  /* 0x0000000400c97308 */ /* 0x0002f00000000800 */
[----:B------:R4:W-:Y:S01]  /*3b80*/  MUFU.EX2 R142, R10 ;  /* 0x0000000a008e7308 */ /* 0x0009e20000000800 */
[----:B-1----:R-:W-:-:S07]  /*3b90*/  FFMA.FTZ R4, R14, c[0x0][0x2d0], -R8 ;  /* 0x0000b4000e047a23 */ /* 0x002fce0000010808 */
[----:B------:R1:W-:Y:S01]  /*3ba0*/  MUFU.EX2 R251, R4 ;  /* 0x0000000400fb7308 */ /* 0x0003e20000000800 */
[----:B----4-:R-:W-:-:S07]  /*3bb0*/  FFMA.FTZ R10, R44, c[0x0][0x2d0], -R9 ;  /* 0x0000b4002c0a7a23 */ /* 0x010fce0000010809 */
[----:B------:R4:W-:Y:S01]  /*3bc0*/  MUFU.EX2 R144, R10 ;  /* 0x0000000a00907308 */ /* 0x0009e20000000800 */
[----:B-1----:R-:W-:Y:S01]  /*3bd0*/  FFMA.FTZ R4, R11, c[0x0][0x2d0], -R8 ;  /* 0x0000b4000b047a23 */ /* 0x002fe20000010808 */
[----:B--2---:R-:W-:-:S06]  /*3be0*/  MOV R11, R110 ;  /* 0x0000006e000b7202 */ /* 0x004fcc0000000f00 */
[----:B------:R1:W2:Y:S01]  /*3bf0*/  MUFU.EX2 R194, R4 ;  /* 0x0000000400c27308 */ /* 0x0002a20000000800 */
[----:B---3--:R-:W-:Y:S01]  /*3c00*/  F2FP.BF16.PACK_AB R6, R201, R11 ;  /* 0x0000000bc906723e */ /* 0x008fe200000010ff */
[----:B----4-:R-:W-:-:S06]  /*3c10*/  FFMA.FTZ R10, R64, c[0x0][0x2d0], -R9 ;  /* 0x0000b400400a7a23 */ /* 0x010fcc0000010809 */
[----:B------:R3:W-:Y:S01]  /*3c20*/  MUFU.EX2 R120, R10 ;  /* 0x0000000a00787308 */ /* 0x0007e20000000800 */
[----:B-1----:R-:W-:Y:S01]  /*3c30*/  FFMA.FTZ R4, R12, c[0x0][0x2d0], -R8 ;  /* 0x0000b4000c047a23 */ /* 0x002fe20000010808 */
[----:B--2---:R-:W-:-:S06]  /*3c40*/  F2FP.BF16.PACK_AB R5, R194, R251 ;  /* 0x000000fbc205723e */ /* 0x004fcc00000010ff */
[----:B------:R1:W-:Y:S01]  /*3c50*/  MUFU.EX2 R241, R4 ;  /* 0x0000000400f17308 */ /* 0x0003e20000000800 */
[----:B---3--:R-:W-:-:S07]  /*3c60*/  FFMA.FTZ R10, R65, c[0x0][0x2d0], -R9 ;  /* 0x0000b400410a7a23 */ /* 0x008fce0000010809 */
[----:B------:R2:W-:Y:S01]  /*3c70*/  MUFU.EX2 R169, R10 ;  /* 0x0000000a00a97308 */ /* 0x0005e20000000800 */
[--C-:B-1----:R-:W-:Y:S02]  /*3c80*/  FFMA.FTZ R4, R13, c[0x0][0x2d0], -R8.reuse ;  /* 0x0000b4000d047a23 */ /* 0x102fe40000010808 */
[----:B------:R-:W1:Y:S05]  /*3c90*/  LDSM.16.MT88.4 R12, [R237+0x100] ;  /* 0x00010000ed0c783b */ /* 0x000e6a0000004200 */
[----:B------:R3:W4:Y:S01]  /*3ca0*/  MUFU.EX2 R141, R4 ;  /* 0x00000004008d7308 */ /* 0x0007220000000800 */
[----:B--2---:R-:W-:-:S07]  /*3cb0*/  FFMA.FTZ R10, R66, c[0x0][0x2d0], -R8 ;  /* 0x0000b400420a7a23 */ /* 0x004fce0000010808 */
[----:B------:R2:W-:Y:S01]  /*3cc0*/  MUFU.EX2 R150, R10 ;  /* 0x0000000a00967308 */ /* 0x0005e20000000800 */
[----:B---3--:R-:W-:Y:S02]  /*3cd0*/  F2FP.BF16.PACK_AB R4, R146, R250 ;  /* 0x000000fa9204723e */ /* 0x008fe400000010ff */
[----:B----4-:R-:W-:Y:S01]  /*3ce0*/  F2FP.BF16.PACK_AB R7, R141, R241 ;  /* 0x000000f18d07723e */ /* 0x010fe200000010ff */
[----:B--2---:R-:W-:-:S06]  /*3cf0*/  FFMA.FTZ R10, R67, c[0x0][0x2d0], -R8 ;  /* 0x0000b400430a7a23 */ /* 0x004fcc0000010808 */
[C---:B------:R-:W-:Y:S01]  /*3d00*/  HMMA.16816.F32.BF16 R56, R4.reuse, R28, RZ ;  /* 0x0000001c0438723c */ /* 0x040fe200000418ff */
[----:B------:R2:W3:Y:S07]  /*3d10*/  MUFU.EX2 R252, R10 ;  /* 0x0000000a00fc7308 */ /* 0x0004ee0000000800 */
[C---:B------:R-:W-:Y:S01]  /*3d20*/  HMMA.16816.F32.BF16 R72, R4.reuse, R30, RZ ;  /* 0x0000001e0448723c */ /* 0x040fe200000418ff */
[----:B------:R-:W4:Y:S07]  /*3d30*/  LDSM.16.MT88.4 R28, [R237+0x3100] ;  /* 0x00310000ed1c783b */ /* 0x000f2e0000004200 */
[----:B-1----:R-:W-:Y:S01]  /*3d40*/  HMMA.16816.F32.BF16 R100, R4, R12, RZ ;  /* 0x0000000c0464723c */ /* 0x002fe200000418ff */
[----:B--2---:R-:W-:-:S04]  /*3d50*/  FFMA.FTZ R10, R89, c[0x0][0x2d0], -R8 ;  /* 0x0000b400590a7a23 */ /* 0x004fc80000010808 */
[----:B------:R1:W-:Y:S03]  /*3d60*/  MUFU.EX2 R155, R10 ;  /* 0x0000000a009b7308 */ /* 0x0003e60000000800 */
[C---:B------:R-:W-:Y:S01]  /*3d70*/  HMMA.16816.F32.BF16 R76, R4.reuse, R14, RZ ;  /* 0x0000000e044c723c */ /* 0x040fe200000418ff */
[----:B------:R-:W2:Y:S07]  /*3d80*/  LDSM.16.MT88.4 R12, [R0+0x3100] ;  /* 0x00310000000c783b */ /* 0x000eae0000004200 */
[----:B------:R-:W-:Y:S01]  /*3d90*/  HMMA.16816.F32.BF16 R52, R4, R20, RZ ;  /* 0x000000140434723c */ /* 0x000fe200000418ff */
[----:B-1----:R-:W-:-:S07]  /*3da0*/  FFMA.FTZ R10, R88, c[0x0][0x2d0], -R8 ;  /* 0x0000b400580a7a23 */ /* 0x002fce0000010808 */
[C---:B------:R-:W-:Y:S01]  /*3db0*/  HMMA.16816.F32.BF16 R48, R4.reuse, R22, RZ ;  /* 0x000000160430723c */ /* 0x040fe200000418ff */
[----:B------:R-:W1:Y:S01]  /*3dc0*/  LDSM.16.MT88.4 R20, [R237+0x6100] ;  /* 0x00610000ed14783b */ /* 0x000e620000004200 */
[----:B------:R3:W1:Y:S06]  /*3dd0*/  MUFU.EX2 R168, R10 ;  /* 0x0000000a00a87308 */ /* 0x00066c0000000800 */
[C---:B------:R-:W-:Y:S08]  /*3de0*/  HMMA.16816.F32.BF16 R68, R4.reuse, R16, RZ ;  /* 0x000000100444723c */ /* 0x040ff000000418ff */
[----:B------:R-:W-:Y:S01]  /*3df0*/  HMMA.16816.F32.BF16 R84, R4, R18, RZ ;  /* 0x000000120454723c */ /* 0x000fe200000418ff */
[----:B------:R-:W1:Y:S01]  /*3e00*/  LDSM.16.MT88.4 R16, [R0+0x6100] ;  /* 0x006100000010783b */ /* 0x000e620000004200 */
[----:B---3--:R-:W-:-:S06]  /*3e10*/  IMAD.MOV.U32 R10, RZ, RZ, R143 ;  /* 0x000000ffff0a7224 */ /* 0x008fcc00078e008f */
[C---:B------:R-:W-:Y:S08]  /*3e20*/  HMMA.16816.F32.BF16 R96, R4.reuse, R24, RZ ;  /* 0x000000180460723c */ /* 0x040ff000000418ff */
[C---:B------:R-:W-:Y:S01]  /*3e30*/  HMMA.16816.F32.BF16 R60, R4.reuse, R26, RZ ;  /* 0x0000001a043c723c */ /* 0x040fe200000418ff */
[----:B------:R-:W3:Y:S07]  /*3e40*/  LDSM.16.MT88.4 R24, [R2+0x900] ;  /* 0x000900000218783b */ /* 0x000eee0000004200 */
[C---:B------:R-:W-:Y:S08]  /*3e50*/  HMMA.16816.F32.BF16 R44, R4.reuse, R36, RZ ;  /* 0x00000024042c723c */ /* 0x040ff000000418ff */
[C---:B------:R-:W-:Y:S08]  /*3e60*/  HMMA.16816.F32.BF16 R92, R4.reuse, R38, RZ ;  /* 0x00000026045c723c */ /* 0x040ff000000418ff */
[C---:B----4-:R-:W-:Y:S08]  /*3e70*/  HMMA.16816.F32.BF16 R36, R4.reuse, R28, RZ ;  /* 0x0000001c0424723c */ /* 0x050ff000000418ff */
[C---:B------:R-:W-:Y:S01]  /*3e80*/  HMMA.16816.F32.BF16 R108, R4.reuse, R30, RZ ;  /* 0x0000001e046c723c */ /* 0x040fe200000418ff */
[----:B------:R-:W4:Y:S07]  /*3e90*/  LDSM.16.MT88.4 R28, [R2+0x3900] ;  /* 0x00390000021c783b */ /* 0x000f2e0000004200 */
[C---:B--2---:R-:W-:Y:S08]  /*3ea0*/  HMMA.16816.F32.BF16 R64, R4.reuse, R12, RZ ;  /* 0x0000000c0440723c */ /* 0x044ff000000418ff */
[C---:B------:R-:W-:Y:S01]  /*3eb0*/  HMMA.16816.F32.BF16 R112, R4.reuse, R14, RZ ;  /* 0x0000000e0470723c */ /* 0x040fe200000418ff */
[----:B------:R-:W2:Y:S07]  /*3ec0*/  LDSM.16.MT88.4 R12, [R2+0x6900] ;  /* 0x00690000020c783b */ /* 0x000eae0000004200 */
[C---:B------:R-:W-:Y:S08]  /*3ed0*/  HMMA.16816.F32.BF16 R104, R4.reuse, R32, RZ ;  /* 0x000000200468723c */ /* 0x040ff000000418ff */
[C---:B------:R-:W-:Y:S01]  /*3ee0*/  HMMA.16816.F32.BF16 R80, R4.reuse, R34, RZ ;  /* 0x000000220450723c */ /* 0x040fe200000418ff */
[----:B------:R-:W2:Y:S07]  /*3ef0*/  LDSM.16.MT88.4 R32, [R135+0x900] ;  /* 0x000900008720783b */ /* 0x000eae0000004200 */
[C---:B------:R-:W-:Y:S07]  /*3f00*/  HMMA.16816.F32.BF16 R116, R4.reuse, R42, RZ ;  /* 0x0000002a0474723c */ /* 0x040fee00000418ff */
[----:B------:R-:W-:Y:S01]  /*3f10*/  MOV R43, R120 ;  /* 0x00000078002b7202 */ /* 0x000fe20000000f00 */
[C---:B-1----:R-:W-:Y:S08]  /*3f20*/  HMMA.16816.F32.BF16 R128, R4.reuse, R22, RZ ;  /* 0x000000160480723c */ /* 0x042ff000000418ff */
[C---:B------:R-:W-:Y:S01]  /*3f30*/  HMMA.16816.F32.BF16 R120, R4.reuse, R20, RZ ;  /* 0x000000140478723c */ /* 0x040fe200000418ff */
[----:B------:R-:W-:Y:S07]  /*3f40*/  LDSM.16.MT88.4 R20, [R237+0x900] ;  /* 0x00090000ed14783b */ /* 0x000fee0000004200 */
[C---:B------:R-:W-:Y:S08]  /*3f50*/  HMMA.16816.F32.BF16 R136, R4.reuse, R16, RZ ;  /* 0x000000100488723c */ /* 0x040ff000000418ff */
[C---:B------:R-:W-:Y:S01]  /*3f60*/  HMMA.16816.F32.BF16 R180, R4.reuse, R18, RZ ;  /* 0x0000001204b4723c */ /* 0x040fe200000418ff */
[----:B------:R-:W1:Y:S07]  /*3f70*/  LDSM.16.MT88.4 R16, [R0+0x900] ;  /* 0x000900000010783b */ /* 0x000e6e0000004200 */
[----:B------:R-:W-:Y:S07]  /*3f80*/  HMMA.16816.F32.BF16 R88, R4, R40, RZ ;  /* 0x000000280458723c */ /* 0x000fee00000418ff */
[----:B------:R-:W-:Y:S01]  /*3f90*/  F2FP.BF16.PACK_AB R4, R144, R142 ;  /* 0x0000008e9004723e */ /* 0x000fe200000010ff */
[----:B------:R-:W-:Y:S01]  /*3fa0*/  IMAD.MOV.U32 R41, RZ, RZ, R148 ;  /* 0x000000ffff297224 */ /* 0x000fe200078e0094 */
[----:B------:R-:W-:-:S02]  /*3fb0*/  F2FP.BF16.PACK_AB R5, R252, R150 ;  /* 0x00000096fc05723e */ /* 0x000fc400000010ff */
[----:B------:R-:W-:Y:S02]  /*3fc0*/  F2FP.BF16.PACK_AB R6, R169, R43 ;  /* 0x0000002ba906723e */ /* 0x000fe400000010ff */
[----:B------:R-:W-:Y:S02]  /*3fd0*/  F2FP.BF16.PACK_AB R7, R168, R155 ;  /* 0x0000009ba807723e */ /* 0x000fe400000010ff */
[----:B------:R-:W-:-:S05]  /*3fe0*/  MOV R40, R149 ;  /* 0x0000009500287202 */ /* 0x000fca0000000f00 */
[C---:B---3--:R-:W-:Y:S07]  /*3ff0*/  HMMA.16816.F32.BF16 R172, R4.reuse, R26, R80 ;  /* 0x0000001a04ac723c */ /* 0x048fee0000041850 */
[----:B------:R-:W-:Y:S01]  /*4000*/  IMAD.MOV.U32 R83, RZ, RZ, R147 ;  /* 0x000000ffff537224 */ /* 0x000fe200078e0093 */
[----:B------:R-:W-:Y:S01]  /*4010*/  MOV R81, R145 ;  /* 0x0000009100517202 */ /* 0x000fe20000000f00 */
[----:B------:R-:W-:Y:S01]  /*4020*/  IMAD.MOV.U32 R82, RZ, RZ, R146 ;  /* 0x000000ffff527224 */ /* 0x000fe200078e0092 */
[----:B----4-:R-:W-:Y:S01]  /*4030*/  HMMA.16816.F32.BF16 R164, R4, R30, R72 ;  /* 0x0000001e04a4723c */ /* 0x010fe20000041848 */
[----:B------:R-:W-:-:S06]  /*4040*/  IMAD.MOV.U32 R80, RZ, RZ, R144 ;  /* 0x000000ffff507224 */ /* 0x000fcc00078e0090 */
[----:B------:R-:W-:Y:S01]  /*4050*/  IMAD.MOV.U32 R31, RZ, RZ, R141 ;  /* 0x000000ffff1f7224 */ /* 0x000fe200078e008d */
[----:B------:R-:W-:Y:S01]  /*4060*/  HMMA.16816.F32.BF16 R144, R4, R28, R56 ;  /* 0x0000001c0490723c */ /* 0x000fe20000041838 */
[----:B------:R-:W-:-:S06]  /*4070*/  IMAD.MOV.U32 R30, RZ, RZ, R140 ;  /* 0x000000ffff1e7224 */ /* 0x000fcc00078e008c */
[----:B------:R-:W-:Y:S01]  /*4080*/  MOV R28, R142 ;  /* 0x0000008e001c7202 */ /* 0x000fe20000000f00 */
[----:B------:R-:W-:Y:S01]  /*4090*/  HMMA.16816.F32.BF16 R232, R4, R24, R104 ;  /* 0x0000001804e8723c */ /* 0x000fe20000041868 */
[----:B------:R-:W-:Y:S01]  /*40a0*/  LDSM.16.MT88.4 R24, [R237+0x3900] ;  /* 0x00390000ed18783b */ /* 0x000fe20000004200 */
[----:B------:R-:W-:-:S06]  /*40b0*/  IMAD.MOV.U32 R29, RZ, RZ, R150 ;  /* 0x000000ffff1d7224 */ /* 0x000fcc00078e0096 */
[C---:B--2---:R-:W-:Y:S08]  /*40c0*/  HMMA.16816.F32.BF16 R140, R4.reuse, R12, R52 ;  /* 0x0000000c048c723c */ /* 0x044ff00000041834 */
[C---:B------:R-:W-:Y:S01]  /*40d0*/  HMMA.16816.F32.BF16 R104, R4.reuse, R14, R48 ;  /* 0x0000000e0468723c */ /* 0x040fe20000041830 */
[----:B------:R-:W2:Y:S07]  /*40e0*/  LDSM.16.MT88.4 R12, [R135+0x3900] ;  /* 0x00390000870c783b */ /* 0x000eae0000004200 */
[C---:B------:R-:W-:Y:S07]  /*40f0*/  HMMA.16816.F32.BF16 R176, R4.reuse, R34, R84 ;  /* 0x0000002204b0723c */ /* 0x040fee0000041854 */
[----:B------:R-:W-:Y:S01]  /*4100*/  MOV R87, R202 ;  /* 0x000000ca00577202 */ /* 0x000fe20000000f00 */
[----:B------:R-:W-:Y:S01]  /*4110*/  IMAD.MOV.U32 R86, RZ, RZ, R201 ;  /* 0x000000ffff567224 */ /* 0x000fe200078e00c9 */
[----:B------:R-:W-:Y:S01]  /*4120*/  MOV R84, R171 ;  /* 0x000000ab00547202 */ /* 0x000fe20000000f00 */
[----:B------:R-:W-:Y:S01]  /*4130*/  IMAD.MOV.U32 R85, RZ, RZ, R200 ;  /* 0x000000ffff557224 */ /* 0x000fe200078e00c8 */
[C---:B-1----:R-:W-:Y:S08]  /*4140*/  HMMA.16816.F32.BF16 R60, R4.reuse, R18, R60 ;  /* 0x00000012043c723c */ /* 0x042ff0000004183c */
[C---:B------:R-:W-:Y:S07]  /*4150*/  HMMA.16816.F32.BF16 R200, R4.reuse, R20, R100 ;  /* 0x0000001404c8723c */ /* 0x040fee0000041864 */
[----:B------:R-:W-:Y:S01]  /*4160*/  IMAD.MOV.U32 R102, RZ, RZ, R170 ;  /* 0x000000ffff667224 */ /* 0x000fe200078e00aa */
[----:B------:R-:W-:Y:S01]  /*4170*/  MOV R100, R168 ;  /* 0x000000a800647202 */ /* 0x000fe20000000f00 */
[----:B------:R-:W-:Y:S01]  /*4180*/  IMAD.MOV.U32 R101, RZ, RZ, R169 ;  /* 0x000000ffff657224 */ /* 0x000fe200078e00a9 */
[C---:B------:R-:W-:Y:S01]  /*4190*/  HMMA.16816.F32.BF16 R148, R4.reuse, R32, R68 ;  /* 0x000000200494723c */ /* 0x040fe20000041844 */
[----:B------:R-:W-:Y:S07]  /*41a0*/  LDSM.16.MT88.4 R32, [R0+0x6900] ;  /* 0x006900000020783b */ /* 0x000fee0000004200 */
[C---:B------:R-:W-:Y:S01]  /*41b0*/  HMMA.16816.F32.BF16 R168, R4.reuse, R22, R76 ;  /* 0x0000001604a8723c */ /* 0x040fe2000004184c */
[----:B------:R-:W1:Y:S06]  /*41c0*/  LDSM.16.MT88.4 R20, [R0+0x3900] ;  /* 0x003900000014783b */ /* 0x000e6c0000004200 */
[----:B------:R-:W-:Y:S01]  /*41d0*/  IMAD.MOV.U32 R79, RZ, RZ, R195 ;  /* 0x000000ffff4f7224 */ /* 0x000fe200078e00c3 */
[----:B------:R-:W-:Y:S01]  /*41e0*/  MOV R77, R193 ;  /* 0x000000c1004d7202 */ /* 0x000fe20000000f00 */
[----:B------:R-:W-:Y:S01]  /*41f0*/  IMAD.MOV.U32 R78, RZ, RZ, R194 ;  /* 0x000000ffff4e7224 */ /* 0x000fe200078e00c2 */
[----:B--2---:R-:W-:Y:S01]  /*4200*/  HMMA.16816.F32.BF16 R44, R4, R12, R44 ;  /* 0x0000000c042c723c */ /* 0x004fe2000004182c */
[----:B------:R-:W-:-:S07]  /*4210*/  IMAD.MOV.U32 R76, RZ, RZ, R192 ;  /* 0x000000ffff4c7224 */ /* 0x000fce00078e00c0 */
[C---:B------:R-:W-:Y:S01]  /*4220*/  HMMA.16816.F32.BF16 R192, R4.reuse, R16, R96 ;  /* 0x0000001004c0723c */ /* 0x040fe20000041860 */
[----:B------:R-:W2:Y:S06]  /*4230*/  LDSM.16.MT88.4 R16, [R135+0x6900] ;  /* 0x006900008710783b */ /* 0x000eac0000004200 */
[----:B------:R-:W-:Y:S01]  /*4240*/  IMAD.MOV.U32 R99, RZ, RZ, R10 ;  /* 0x000000ffff637224 */ /* 0x000fe200078e000a */
[C---:B------:R-:W-:Y:S01]  /*4250*/  HMMA.16816.F32.BF16 R48, R4.reuse, R14, R92 ;  /* 0x0000000e0430723c */ /* 0x040fe2000004185c */
[----:B------:R-:W-:Y:S01]  /*4260*/  FFMA.FTZ R10, R124, c[0x0][0x2d0], -R9 ;  /* 0x0000b4007c0a7a23 */ /* 0x000fe20000010809 */
[----:B------:R-:W3:Y:S01]  /*4270*/  LDSM.16.MT88.4 R12, [R237+0x6900] ;  /* 0x00690000ed0c783b */ /* 0x000ee20000004200 */
[----:B------:R-:W-:Y:S01]  /*4280*/  IMAD.MOV.U32 R98, RZ, RZ, R43 ;  /* 0x000000ffff627224 */ /* 0x000fe200078e002b */
[----:B------:R-:W-:Y:S01]  /*4290*/  MOV R97, R40 ;  /* 0x0000002800617202 */ /* 0x000fe20000000f00 */
[----:B------:R4:W-:Y:S01]  /*42a0*/  MUFU.EX2 R103, R10 ;  /* 0x0000000a00677308 */ /* 0x0009e20000000800 */
[----:B------:R-:W-:Y:S01]  /*42b0*/  IMAD.MOV.U32 R96, RZ, RZ, R41 ;  /* 0x000000ffff607224 */ /* 0x000fe200078e0029 */
[----:B------:R-:W-:Y:S01]  /*42c0*/  MOV R95, R155 ;  /* 0x0000009b005f7202 */ /* 0x000fe20000000f00 */
[----:B------:R-:W-:Y:S01]  /*42d0*/  HMMA.16816.F32.BF16 R40, R4, R26, R108 ;  /* 0x0000001a0428723c */ /* 0x000fe2000004186c */
[----:B------:R-:W-:Y:S01]  /*42e0*/  MOV R93, R76 ;  /* 0x0000004c005d7202 */ /* 0x000fe20000000f00 */
[----:B------:R-:W-:Y:S01]  /*42f0*/  IMAD.MOV.U32 R94, RZ, RZ, R99 ;  /* 0x000000ffff5e7224 */ /* 0x000fe200078e0063 */
[----:B------:R-:W-:Y:S01]  /*4300*/  MOV R124, R86 ;  /* 0x00000056007c7202 */ /* 0x000fe20000000f00 */
[----:B------:R-:W-:-:S02]  /*4310*/  IMAD.MOV.U32 R99, RZ, RZ, R100 ;  /* 0x000000ffff637224 */ /* 0x000fc400078e0064 */
[----:B------:R-:W-:Y:S01]  /*4320*/  IMAD.MOV.U32 R100, RZ, RZ, R101 ;  /* 0x000000ffff647224 */ /* 0x000fe200078e0065 */
[----:B------:R-:W-:Y:S01]  /*4330*/  MOV R110, R79 ;  /* 0x0000004f006e7202 */ /* 0x000fe20000000f00 */
[C---:B-1----:R-:W-:Y:S01]  /*4340*/  HMMA.16816.F32.BF16 R52, R4.reuse, R20, R64 ;  /* 0x000000140434723c */ /* 0x042fe20000041840 */
[----:B------:R-:W-:Y:S01]  /*4350*/  IMAD.MOV.U32 R108, RZ, RZ, R252 ;  /* 0x000000ffff6c7224 */ /* 0x000fe200078e00fc */
[----:B------:R-:W-:Y:S01]  /*4360*/  MOV R101, R102 ;  /* 0x0000006600657202 */ /* 0x000fe20000000f00 */
[----:B------:R-:W-:Y:S02]  /*4370*/  IMAD.MOV.U32 R111, RZ, RZ, R78 ;  /* 0x000000ffff6f7224 */ /* 0x000fe400078e004e */
[----:B----4-:R-:W-:Y:S02]  /*4380*/  FFMA.FTZ R10, R125, c[0x0][0x2d0], -R9 ;  /* 0x0000b4007d0a7a23 */ /* 0x010fe40000010809 */
[----:B------:R-:W-:Y:S01]  /*4390*/  IMAD.MOV.U32 R102, RZ, RZ, R84 ;  /* 0x000000ffff667224 */ /* 0x000fe200078e0054 */
[----:B------:R-:W-:Y:S01]  /*43a0*/  HMMA.16816.F32.BF16 R56, R4, R22, R112 ;  /* 0x000000160438723c */ /* 0x000fe20000041870 */
[----:B------:R1:W-:Y:S01]  /*43b0*/  MUFU.EX2 R155, R10 ;  /* 0x0000000a009b7308 */ /* 0x0003e20000000800 */
[----:B------:R-:W-:Y:S01]  /*43c0*/  IMAD.MOV.U32 R109, RZ, RZ, R85 ;  /* 0x000000ffff6d7224 */ /* 0x000fe200078e0055 */
[----:B------:R-:W-:Y:S01]  /*43d0*/  MOV R21, R83 ;  /* 0x0000005300157202 */ /* 0x000fe20000000f00 */
[----:B------:R-:W-:-:S02]  /*43e0*/  IMAD.MOV.U32 R125, RZ, RZ, R87 ;  /* 0x000000ffff7d7224 */ /* 0x000fc400078e0057 */
[----:B------:R-:W-:Y:S01]  /*43f0*/  IMAD.MOV.U32 R20, RZ, RZ, R82 ;  /* 0x000000ffff147224 */ /* 0x000fe200078e0052 */
[----:B------:R-:W-:Y:S01]  /*4400*/  MOV R22, R80 ;  /* 0x0000005000167202 */ /* 0x000fe20000000f00 */
[C---:B------:R-:W-:Y:S01]  /*4410*/  HMMA.16816.F32.BF16 R84, R4.reuse, R34, R180 ;  /* 0x000000220454723c */ /* 0x040fe200000418b4 */
[----:B------:R-:W-:Y:S01]  /*4420*/  IMAD.MOV.U32 R23, RZ, RZ, R81 ;  /* 0x000000ffff177224 */ /* 0x000fe200078e0051 */
[----:B------:R-:W-:Y:S01]  /*4430*/  MOV R114, R31 ;  /* 0x0000001f00727202 */ /* 0x000fe20000000f00 */
[----:B------:R-:W-:Y:S02]  /*4440*/  IMAD.MOV.U32 R115, RZ, RZ, R30 ;  /* 0x000000ffff737224 */ /* 0x000fe400078e001e */
[----:B------:R-:W-:Y:S02]  /*4450*/  IMAD.MOV.U32 R113, RZ, RZ, R28 ;  /* 0x000000ffff717224 */ /* 0x000fe400078e001c */
[----:B------:R-:W-:Y:S01]  /*4460*/  IMAD.MOV.U32 R112, RZ, RZ, R29 ;  /* 0x000000ffff707224 */ /* 0x000fe200078e001d */
[C---:B--2---:R-:W-:Y:S01]  /*4470*/  HMMA.16816.F32.BF16 R64, R4.reuse, R16, R88 ;  /* 0x000000100440723c */ /* 0x044fe20000041858 */
[----:B-1----:R-:W-:Y:S01]  /*4480*/  FFMA.FTZ R10, R126, c[0x0][0x2d0], -R9 ;  /* 0x0000b4007e0a7a23 */ /* 0x002fe20000010809 */
[----:B------:R-:W-:Y:S01]  /*4490*/  LDSM.16.MT88.4 R28, [R135+0x1100] ;  /* 0x00110000871c783b */ /* 0x000fe20000004200 */
[----:B------:R-:W-:Y:S01]  /*44a0*/  IMAD.MOV.U32 R35, RZ, RZ, R93 ;  /* 0x000000ffff237224 */ /* 0x000fe200078e005d */
[----:B------:R-:W-:Y:S01]  /*44b0*/  MOV R181, R94 ;  /* 0x0000005e00b57202 */ /* 0x000fe20000000f00 */
[----:B------:R1:W2:Y:S03]  /*44c0*/  MUFU.EX2 R126, R10 ;  /* 0x0000000a007e7308 */ /* 0x0002a60000000800 */
[C---:B------:R-:W-:Y:S01]  /*44d0*/  HMMA.16816.F32.BF16 R68, R4.reuse, R18, R116 ;  /* 0x000000120444723c */ /* 0x040fe20000041874 */
[----:B------:R-:W4:Y:S07]  /*44e0*/  LDSM.16.MT88.4 R16, [R2+0x1100] ;  /* 0x001100000210783b */ /* 0x000f2e0000004200 */
[----:B---3--:R-:W-:Y:S01]  /*44f0*/  HMMA.16816.F32.BF16 R72, R4, R12, R120 ;  /* 0x0000000c0448723c */ /* 0x008fe20000041878 */
[----:B-1----:R-:W-:Y:S01]  /*4500*/  FFMA.FTZ R10, R127, c[0x0][0x2d0], -R9 ;  /* 0x0000b4007f0a7a23 */ /* 0x002fe20000010809 */
[----:B------:R-:W-:Y:S01]  /*4510*/  MOV R127, R23 ;  /* 0x00000017007f7202 */ /* 0x000fe20000000f00 */
[----:B--2---:R-:W-:-:S05]  /*4520*/  IMAD.MOV.U32 R180, RZ, RZ, R126 ;  /* 0x000000ffffb47224 */ /* 0x004fca00078e007e */
[----:B------:R-:W-:Y:S01]  /*4530*/  HMMA.16816.F32.BF16 R36, R4, R24, R36 ;  /* 0x000000180424723c */ /* 0x000fe20000041824 */
[----:B------:R1:W2:Y:S01]  /*4540*/  MUFU.EX2 R91, R10 ;  /* 0x0000000a005b7308 */ /* 0x0002a20000000800 */
[----:B------:R-:W-:Y:S01]  /*4550*/  LDSM.16.MT88.4 R24, [R2+0x4100] ;  /* 0x004100000218783b */ /* 0x000fe20000004200 */
[----:B------:R-:W-:-:S05]  /*4560*/  IMAD.MOV.U32 R126, RZ, RZ, R22 ;  /* 0x000000ffff7e7224 */ /* 0x000fca00078e0016 */
[----:B------:R-:W-:Y:S07]  /*4570*/  HMMA.16816.F32.BF16 R80, R4, R32, R136 ;  /* 0x000000200450723c */ /* 0x000fee0000041888 */
[----:B------:R-:W-:Y:S01]  /*4580*/  MOV R32, R97 ;  /* 0x0000006100207202 */ /* 0x000fe20000000f00 */
[----:B------:R-:W-:Y:S02]  /*4590*/  IMAD.MOV.U32 R33, RZ, RZ, R98 ;  /* 0x000000ffff217224 */ /* 0x000fe400078e0062 */
[----:B-1----:R-:W-:-:S02]  /*45a0*/  FFMA.FTZ R10, R133, c[0x0][0x2d0], -R8 ;  /* 0x0000b400850a7a23 */ /* 0x002fc40000010808 */
[----:B--2---:R-:W-:Y:S02]  /*45b0*/  IMAD.MOV.U32 R183, RZ, RZ, R91 ;  /* 0x000000ffffb77224 */ /* 0x004fe400078e005b */
[----:B------:R1:W2:Y:S01]  /*45c0*/  MUFU.EX2 R92, R10 ;  /* 0x0000000a005c7308 */ /* 0x0002a20000000800 */
[----:B------:R-:W-:Y:S02]  /*45d0*/  IMAD.MOV.U32 R133, RZ, RZ, R20 ;  /* 0x000000ffff857224 */ /* 0x000fe400078e0014 */
[----:B-1----:R-:W-:Y:S01]  /*45e0*/  FFMA.FTZ R10, R134, c[0x0][0x2d0], -R8 ;  /* 0x0000b400860a7a23 */ /* 0x002fe20000010808 */
[----:B------:R-:W-:Y:S01]  /*45f0*/  MOV R134, R111 ;  /* 0x0000006f00867202 */ /* 0x000fe20000000f00 */
[----:B--2---:R-:W-:-:S03]  /*4600*/  IMAD.MOV.U32 R123, RZ, RZ, R92 ;  /* 0x000000ffff7b7224 */ /* 0x004fc600078e005c */
[----:B------:R-:W1:Y:S01]  /*4610*/  MUFU.EX2 R88, R10 ;  /* 0x0000000a00587308 */ /* 0x000e620000000800 */
[----:B------:R-:W-:Y:S02]  /*4620*/  IMAD.MOV.U32 R92, RZ, RZ, R77 ;  /* 0x000000ffff5c7224 */ /* 0x000fe400078e004d */
[----:B------:R-:W-:Y:S01]  /*4630*/  HMMA.16816.F32.BF16 R76, R4, R14, R128 ;  /* 0x0000000e044c723c */ /* 0x000fe20000041880 */
[----:B------:R-:W2:Y:S01]  /*4640*/  LDSM.16.MT88.4 R12, [R2+0x7100] ;  /* 0x00710000020c783b */ /* 0x000ea20000004200 */
[----:B------:R-:W-:-:S05]  /*4650*/  IMAD.MOV.U32 R34, RZ, RZ, R92 ;  /* 0x000000ffff227224 */ /* 0x000fca00078e005c */
[----:B------:R-:W-:Y:S01]  /*4660*/  F2FP.BF16.PACK_AB R4, R155, R103 ;  /* 0x000000679b04723e */ /* 0x000fe200000010ff */
[----:B------:R-:W-:Y:S01]  /*4670*/  IMAD.MOV.U32 R131, RZ, RZ, R21 ;  /* 0x000000ffff837224 */ /* 0x000fe200078e0015 */
[----:B------:R-:W-:Y:S01]  /*4680*/  F2FP.BF16.PACK_AB R6, R183, R180 ;  /* 0x000000b4b706723e */ /* 0x000fe200000010ff */
[----:B------:R-:W3:Y:S01]  /*4690*/  LDSM.16.MT88.4 R20, [R237+0x1100] ;  /* 0x00110000ed14783b */ /* 0x000ee20000004200 */
[----:B------:R-:W-:Y:S01]  /*46a0*/  MOV R130, R108 ;  /* 0x0000006c00827202 */ /* 0x000fe20000000f00 */
[----:B------:R-:W-:Y:S01]  /*46b0*/  IMAD.MOV.U32 R129, RZ, RZ, R109 ;  /* 0x000000ffff817224 */ /* 0x000fe200078e006d */
[----:B-1----:R-:W-:Y:S01]  /*46c0*/  MOV R182, R88 ;  /* 0x0000005800b67202 */ /* 0x002fe20000000f00 */
[----:B------:R-:W-:Y:S02]  /*46d0*/  FFMA.FTZ R10, R161, c[0x0][0x2d0], -R8 ;  /* 0x0000b400a10a7a23 */ /* 0x000fe40000010808 */
[----:B------:R-:W-:Y:S01]  /*46e0*/  IMAD.MOV.U32 R161, RZ, RZ, R96 ;  /* 0x000000ffffa17224 */ /* 0x000fe200078e0060 */
[----:B------:R-:W-:Y:S01]  /*46f0*/  F2FP.BF16.PACK_AB R5, R182, R123 ;  /* 0x0000007bb605723e */ /* 0x000fe200000010ff */
[----:B------:R1:W-:Y:S01]  /*4700*/  MUFU.EX2 R252, R10 ;  /* 0x0000000a00fc7308 */ /* 0x0003e20000000800 */
[----:B------:R-:W-:-:S02]  /*4710*/  IMAD.MOV.U32 R128, RZ, RZ, R110 ;  /* 0x000000ffff807224 */ /* 0x000fc400078e006e */
[----:B-1----:R-:W-:Y:S02]  /*4720*/  FFMA.FTZ R10, R160, c[0x0][0x2d0], -R8 ;  /* 0x0000b400a00a7a23 */ /* 0x002fe40000010808 */
[----:B------:R-:W-:-:S04]  /*4730*/  IMAD.MOV.U32 R160, RZ, RZ, R95 ;  /* 0x000000ffffa07224 */ /* 0x000fc800078e005f */
[----:B------:R-:W1:Y:S02]  /*4740*/  MUFU.EX2 R10, R10 ;  /* 0x0000000a000a7308 */ /* 0x000e640000000800 */
[----:B-1----:R-:W-:-:S07]  /*4750*/  F2FP.BF16.PACK_AB R7, R10, R252 ;  /* 0x000000fc0a07723e */ /* 0x002fce00000010ff */
[C---:B----4-:R-:W-:Y:S07]  /*4760*/  HMMA.16816.F32.BF16 R88, R4.reuse, R16, R232 ;  /* 0x000000100458723c */ /* 0x050fee00000418e8 */
[----:B------:R-:W-:Y:S01]  /*4770*/  IMAD.MOV.U32 R232, RZ, RZ, R99 ;  /* 0x000000ffffe87224 */ /* 0x000fe200078e0063 */
[----:B------:R-:W-:Y:S01]  /*4780*/  HMMA.16816.F32.BF16 R92, R4, R18, R172 ;  /* 0x00000012045c723c */ /* 0x000fe200000418ac */
[----:B------:R-:W1:Y:S01]  /*4790*/  LDSM.16.MT88.4 R16, [R0+0x1100] ;  /* 0x001100000010783b */ /* 0x000e620000004200 */
[----:B------:R-:W-:Y:S01]  /*47a0*/  MOV R233, R100 ;  /* 0x0000006400e97202 */ /* 0x000fe20000000f00 */
[----:B------:R-:W-:-:S02]  /*47b0*/  IMAD.MOV.U32 R234, RZ, RZ, R101 ;  /* 0x000000ffffea7224 */ /* 0x000fc400078e0065 */
[----:B------:R-:W-:Y:S02]  /*47c0*/  IMAD.MOV.U32 R235, RZ, RZ, R102 ;  /* 0x000000ffffeb7224 */ /* 0x000fe400078e0066 */
[----:B------:R-:W-:Y:S01]  /*47d0*/  MOV R175, R103 ;  /* 0x0000006700af7202 */ /* 0x000fe20000000f00 */
[----:B--2---:R-:W-:Y:S01]  /*47e0*/  HMMA.16816.F32.BF16 R116, R4, R12, R140 ;  /* 0x0000000c0474723c */ /* 0x004fe2000004188c */
[----:B------:R-:W-:Y:S01]  /*47f0*/  MOV R172, R126 ;  /* 0x0000007e00ac7202 */ /* 0x000fe20000000f00 */
[----:B------:R-:W-:Y:S02]  /*4800*/  IMAD.MOV.U32 R173, RZ, RZ, R112 ;  /* 0x000000ffffad7224 */ /* 0x000fe400078e0070 */
[----:B------:R-:W-:-:S04]  /*4810*/  IMAD.MOV.U32 R174, RZ, RZ, R113 ;  /* 0x000000ffffae7224 */ /* 0x000fc800078e0071 */
[C---:B------:R-:W-:Y:S01]  /*4820*/  HMMA.16816.F32.BF16 R104, R4.reuse, R14, R104 ;  /* 0x0000000e0468723c */ /* 0x040fe20000041868 */
[----:B------:R-:W2:Y:S07]  /*4830*/  LDSM.16.MT88.4 R12, [R135+0x4100] ;  /* 0x00410000870c783b */ /* 0x000eae0000004200 */
[C---:B------:R-:W-:Y:S08]  /*4840*/  HMMA.16816.F32.BF16 R96, R4.reuse, R24, R144 ;  /* 0x000000180460723c */ /* 0x040ff00000041890 */
[C---:B------:R-:W-:Y:S01]  /*4850*/  HMMA.16816.F32.BF16 R100, R4.reuse, R26, R164 ;  /* 0x0000001a0464723c */ /* 0x040fe200000418a4 */
[----:B------:R-:W4:Y:S06]  /*4860*/  LDSM.16.MT88.4 R24, [R237+0x4100] ;  /* 0x00410000ed18783b */ /* 0x000f2c0000004200 */
[----:B------:R-:W-:Y:S01]  /*4870*/  MOV R164, R181 ;  /* 0x000000b500a47202 */ /* 0x000fe20000000f00 */
[----:B------:R-:W-:Y:S01]  /*4880*/  HMMA.16816.F32.BF16 R108, R4, R30, R176 ;  /* 0x0000001e046c723c */ /* 0x000fe200000418b0 */
[----:B------:R-:W-:Y:S01]  /*4890*/  MOV R181, R131 ;  /* 0x0000008300b57202 */ /* 0x000fe20000000f00 */
[----:B------:R-:W-:Y:S01]  /*48a0*/  IMAD.MOV.U32 R165, RZ, RZ, R35 ;  /* 0x000000ffffa57224 */ /* 0x000fe200078e0023 */
[----:B------:R-:W-:Y:S01]  /*48b0*/  MOV R167, R235 ;  /* 0x000000eb00a77202 */ /* 0x000fe20000000f00 */
[----:B------:R-:W-:Y:S01]  /*48c0*/  IMAD.MOV.U32 R235, RZ, RZ, R10 ;  /* 0x000000ffffeb7224 */ /* 0x000fe200078e000a */
[----:B------:R-:W-:Y:S01]  /*48d0*/  MOV R35, R124 ;  /* 0x0000007c00237202 */ /* 0x000fe20000000f00 */
[----:B------:R-:W-:-:S02]  /*48e0*/  FFMA.FTZ R10, R162, c[0x0][0x2d0], -R9 ;  /* 0x0000b400a20a7a23 */ /* 0x000fc40000010809 */
[----:B------:R-:W-:Y:S01]  /*48f0*/  IMAD.MOV.U32 R177, RZ, RZ, R123 ;  /* 0x000000ffffb17224 */ /* 0x000fe200078e007b */
[C---:B------:R-:W-:Y:S01]  /*4900*/  HMMA.16816.F32.BF16 R136, R4.reuse, R28, R148 ;  /* 0x0000001c0488723c */ /* 0x040fe20000041894 */
[----:B------:R-:W-:Y:S02]  /*4910*/  IMAD.MOV.U32 R179, RZ, RZ, R160 ;  /* 0x000000ffffb37224 */ /* 0x000fe400078e00a0 */
[----:B------:R-:W-:Y:S02]  /*4920*/  IMAD.MOV.U32 R160, RZ, RZ, R127 ;  /* 0x000000ffffa07224 */ /* 0x000fe400078e007f */
[----:B------:R-:W-:Y:S02]  /*4930*/  IMAD.MOV.U32 R166, RZ, RZ, R34 ;  /* 0x000000ffffa67224 */ /* 0x000fe400078e0022 */
[----:B------:R-:W-:Y:S01]  /*4940*/  IMAD.MOV.U32 R28, RZ, RZ, R33 ;  /* 0x000000ffff1c7224 */ /* 0x000fe200078e0021 */
[----:B---3--:R-:W-:Y:S01]  /*4950*/  HMMA.16816.F32.BF16 R120, R4, R20, R200 ;  /* 0x000000140478723c */ /* 0x008fe200000418c8 */
[----:B------:R-:W-:Y:S01]  /*4960*/  MOV R33, R128 ;  /* 0x0000008000217202 */ /* 0x000fe20000000f00 */
[----:B------:R-:W-:Y:S01]  /*4970*/  IMAD.MOV.U32 R29, RZ, RZ, R130 ;  /* 0x000000ffff1d7224 */ /* 0x000fe200078e0082 */
[----:B------:R3:W-:Y:S01]  /*4980*/  MUFU.EX2 R200, R10 ;  /* 0x0000000a00c87308 */ /* 0x0007e20000000800 */
[----:B------:R-:W-:Y:S01]  /*4990*/  IMAD.MOV.U32 R34, RZ, RZ, R115 ;  /* 0x000000ffff227224 */ /* 0x000fe200078e0073 */
[----:B------:R-:W-:-:S02]  /*49a0*/  MOV R178, R33 ;  /* 0x0000002100b27202 */ /* 0x000fc40000000f00 */
[----:B------:R-:W-:Y:S01]  /*49b0*/  IMAD.MOV.U32 R201, RZ, RZ, R233 ;  /* 0x000000ffffc97224 */ /* 0x000fe200078e00e9 */
[----:B------:R-:W-:Y:S01]  /*49c0*/  MOV R233, R32 ;  /* 0x0000002000e97202 */ /* 0x000fe20000000f00 */
[----:B------:R-:W-:Y:S01]  /*49d0*/  IMAD.MOV.U32 R32, RZ, RZ, R129 ;  /* 0x000000ffff207224 */ /* 0x000fe200078e0081 */
[C---:B-1----:R-:W-:Y:S01]  /*49e0*/  HMMA.16816.F32.BF16 R148, R4.reuse, R16, R192 ;  /* 0x000000100494723c */ /* 0x042fe200000418c0 */
[----:B------:R-:W-:Y:S01]  /*49f0*/  MOV R202, R232 ;  /* 0x000000e800ca7202 */ /* 0x000fe20000000f00 */
[----:B------:R-:W-:Y:S02]  /*4a00*/  IMAD.MOV.U32 R232, RZ, RZ, R234 ;  /* 0x000000ffffe87224 */ /* 0x000fe400078e00ea */
[----:B------:R-:W-:Y:S02]  /*4a10*/  IMAD.MOV.U32 R234, RZ, RZ, R183 ;  /* 0x000000ffffea7224 */ /* 0x000fe400078e00b7 */
[----:B------:R-:W-:Y:S02]  /*4a20*/  IMAD.MOV.U32 R183, RZ, RZ, R133 ;  /* 0x000000ffffb77224 */ /* 0x000fe400078e0085 */
[----:B------:R-:W-:Y:S01]  /*4a30*/  HMMA.16816.F32.BF16 R128, R4, R22, R168 ;  /* 0x000000160480723c */ /* 0x000fe200000418a8 */
[----:B------:R-:W1:Y:S01]  /*4a40*/  LDSM.16.MT88.4 R20, [R0+0x4100] ;  /* 0x004100000014783b */ /* 0x000e620000004200 */
[----:B------:R-:W-:-:S02]  /*4a50*/  IMAD.MOV.U32 R133, RZ, RZ, R125 ;  /* 0x000000ffff857224 */ /* 0x000fc400078e007d */
[----:B---3--:R-:W-:Y:S02]  /*4a60*/  FFMA.FTZ R10, R242, c[0x0][0x2d0], -R9 ;  /* 0x0000b400f20a7a23 */ /* 0x008fe40000010809 */
[----:B------:R-:W-:Y:S01]  /*4a70*/  IMAD.MOV.U32 R203, RZ, RZ, R175 ;  /* 0x000000ffffcb7224 */ /* 0x000fe200078e00af */
[----:B------:R-:W-:Y:S01]  /*4a80*/  MOV R175, R114 ;  /* 0x0000007200af7202 */ /* 0x000fe20000000f00 */
[C---:B------:R-:W-:Y:S01]  /*4a90*/  HMMA.16816.F32.BF16 R144, R4.reuse, R18, R60 ;  /* 0x000000120490723c */ /* 0x040fe2000004183c */
[----:B------:R-:W3:Y:S01]  /*4aa0*/  LDSM.16.MT88.4 R16, [R135+0x7100] ;  /* 0x007100008710783b */ /* 0x000ee20000004200 */
[----:B------:R4:W1:Y:S01]  /*4ab0*/  MUFU.EX2 R195, R10 ;  /* 0x0000000a00c37308 */ /* 0x0008620000000800 */
[----:B------:R-:W-:Y:S02]  /*4ac0*/  IMAD.MOV.U32 R162, RZ, RZ, R183 ;  /* 0x000000ffffa27224 */ /* 0x000fe400078e00b7 */
[----:B------:R-:W-:Y:S02]  /*4ad0*/  IMAD.MOV.U32 R242, RZ, RZ, R179 ;  /* 0x000000fffff27224 */ /* 0x000fe400078e00b3 */
[----:B------:R-:W-:Y:S01]  /*4ae0*/  IMAD.MOV.U32 R179, RZ, RZ, R34 ;  /* 0x000000ffffb37224 */ /* 0x000fe200078e0022 */
[----:B--2---:R-:W-:Y:S01]  /*4af0*/  HMMA.16816.F32.BF16 R140, R4, R12, R44 ;  /* 0x0000000c048c723c */ /* 0x004fe2000004182c */
[----:B------:R-:W-:-:S07]  /*4b00*/  IMAD.MOV.U32 R176, RZ, RZ, R32 ;  /* 0x000000ffffb07224 */ /* 0x000fce00078e0020 */
[----:B------:R-:W-:Y:S01]  /*4b10*/  HMMA.16816.F32.BF16 R124, R4, R14, R48 ;  /* 0x0000000e047c723c */ /* 0x000fe20000041830 */
[----:B------:R-:W2:Y:S01]  /*4b20*/  LDSM.16.MT88.4 R12, [R237+0x7100] ;  /* 0x00710000ed0c783b */ /* 0x000ea20000004200 */
[----:B----4-:R-:W-:-:S04]  /*4b30*/  FFMA.FTZ R10, R163, c[0x0][0x2d0], -R9 ;  /* 0x0000b400a30a7a23 */ /* 0x010fc80000010809 */
[----:B------:R4:W-:Y:S02]  /*4b40*/  MUFU.EX2 R194, R10 ;  /* 0x0000000a00c27308 */ /* 0x0009e40000000800 */
[C---:B------:R-:W-:Y:S08]  /*4b50*/  HMMA.16816.F32.BF16 R112, R4.reuse, R24, R36 ;  /* 0x000000180470723c */ /* 0x040ff00000041824 */
[----:B------:R-:W-:Y:S01]  /*4b60*/  HMMA.16816.F32.BF16 R36, R4, R26, R40 ;  /* 0x0000001a0424723c */ /* 0x000fe20000041828 */
[----:B------:R-:W2:Y:S01]  /*4b70*/  LDSM.16.MT88.4 R24, [R0+0x7100] ;  /* 0x007100000018783b */ /* 0x000ea20000004200 */
[----:B----4-:R-:W-:-:S06]  /*4b80*/  FFMA.FTZ R10, R240, c[0x0][0x2d0], -R9 ;  /* 0x0000b400f00a7a23 */ /* 0x010fcc0000010809 */
[C---:B-1----:R-:W-:Y:S01]  /*4b90*/  HMMA.16816.F32.BF16 R48, R4.reuse, R20, R52 ;  /* 0x000000140430723c */ /* 0x042fe20000041834 */
[----:B------:R-:W-:Y:S01]  /*4ba0*/  IMAD.MOV.U32 R240, RZ, RZ, R28 ;  /* 0x000000fffff07224 */ /* 0x000fe200078e001c */
[----:B------:R1:W-:Y:S06]  /*4bb0*/  MUFU.EX2 R193, R10 ;  /* 0x0000000a00c17308 */ /* 0x0003ec0000000800 */
[C---:B---3--:R-:W-:Y:S08]  /*4bc0*/  HMMA.16816.F32.BF16 R52, R4.reuse, R16, R64 ;  /* 0x000000100434723c */ /* 0x048ff00000041840 */
[----:B------:R-:W-:Y:S01]  /*4bd0*/  HMMA.16816.F32.BF16 R40, R4, R18, R68 ;  /* 0x000000120428723c */ /* 0x000fe20000041844 */
[----:B------:R-:W3:Y:S01]  /*4be0*/  LDSM.16.MT88.4 R16, [R2+0x7900] ;  /* 0x007900000210783b */ /* 0x000ee20000004200 */
[----:B-1----:R-:W-:Y:S01]  /*4bf0*/  FFMA.FTZ R10, R244, c[0x0][0x2d0], -R8 ;  /* 0x0000b400f40a7a23 */ /* 0x002fe20000010808 */
[----:B------:R-:W-:-:S02]  /*4c00*/  MOV R244, R29 ;  /* 0x0000001d00f47202 */ /* 0x000fc40000000f00 */
[----:B------:R-:W-:Y:S01]  /*4c10*/  LDSM.16.MT88.4 R28, [R237+0x1900] ;  /* 0x00190000ed1c783b */ /* 0x000fe20000004200 */
[----:B------:R1:W-:Y:S02]  /*4c20*/  MUFU.EX2 R192, R10 ;  /* 0x0000000a00c07308 */ /* 0x0003e40000000800 */
[C---:B------:R-:W-:Y:S01]  /*4c30*/  HMMA.16816.F32.BF16 R44, R4.reuse, R22, R56 ;  /* 0x00000016042c723c */ /* 0x040fe20000041838 */
[----:B------:R-:W-:Y:S07]  /*4c40*/  LDSM.16.MT88.4 R20, [R2+0x4900] ;  /* 0x004900000214783b */ /* 0x000fee0000004200 */
[----:B--2---:R-:W-:Y:S01]  /*4c50*/  HMMA.16816.F32.BF16 R56, R4, R12, R72 ;  /* 0x0000000c0438723c */ /* 0x004fe20000041848 */
[----:B-1----:R-:W-:-:S02]  /*4c60*/  FFMA.FTZ R10, R243, c[0x0][0x2d0], -R8 ;  /* 0x0000b400f30a7a23 */ /* 0x002fc40000010808 */
[----:B------:R-:W-:-:S05]  /*4c70*/  IMAD.MOV.U32 R243, RZ, RZ, R172 ;  /* 0x000000fffff37224 */ /* 0x000fca00078e00ac */
[C---:B------:R-:W-:Y:S01]  /*4c80*/  HMMA.16816.F32.BF16 R168, R4.reuse, R14, R76 ;  /* 0x0000000e04a8723c */ /* 0x040fe2000004184c */
[----:B------:R1:W2:Y:S01]  /*4c90*/  MUFU.EX2 R183, R10 ;  /* 0x0000000a00b77308 */ /* 0x0002a20000000800 */
[----:B------:R-:W-:Y:S01]  /*4ca0*/  IMAD.MOV.U32 R172, RZ, RZ, R173 ;  /* 0x000000ffffac7224 */ /* 0x000fe200078e00ad */
[----:B------:R-:W-:Y:S01]  /*4cb0*/  MOV R173, R174 ;  /* 0x000000ae00ad7202 */ /* 0x000fe20000000f00 */
[----:B------:R-:W-:Y:S01]  /*4cc0*/  IMAD.MOV.U32 R174, RZ, RZ, R175 ;  /* 0x000000ffffae7224 */ /* 0x000fe200078e00af */
[----:B------:R-:W-:Y:S01]  /*4cd0*/  MOV R175, R35 ;  /* 0x0000002300af7202 */ /* 0x000fe20000000f00 */
[----:B------:R-:W-:Y:S02]  /*4ce0*/  LDSM.16.MT88.4 R12, [R135+0x1900] ;  /* 0x00190000870c783b */ /* 0x000fe40000004200 */
[C---:B------:R-:W-:Y:S02]  /*4cf0*/  HMMA.16816.F32.BF16 R64, R4.reuse, R24, R80 ;  /* 0x000000180440723c */ /* 0x040fe40000041850 */
[----:B------:R-:W4:Y:S06]  /*4d00*/  LDSM.16.MT88.4 R32, [R2+0x1900] ;  /* 0x001900000220783b */ /* 0x000f2c0000004200 */
[----:B------:R-:W-:Y:S01]  /*4d10*/  HMMA.16816.F32.BF16 R60, R4, R26, R84 ;  /* 0x0000001a043c723c */ /* 0x000fe20000041854 */
[----:B-1----:R-:W-:Y:S01]  /*4d20*/  FFMA.FTZ R10, R246, c[0x0][0x2d0], -R8 ;  /* 0x0000b400f60a7a23 */ /* 0x002fe20000010808 */
[----:B------:R-:W1:Y:S01]  /*4d30*/  LDSM.16.MT88.4 R24, [R0+0x1900] ;  /* 0x001900000018783b */ /* 0x000e620000004200 */
[----:B------:R-:W-:-:S02]  /*4d40*/  IMAD.MOV.U32 R246, RZ, RZ, R164 ;  /* 0x000000fffff67224 */ /* 0x000fc400078e00a4 */
[----:B------:R-:W-:Y:S01]  /*4d50*/  IMAD.MOV.U32 R164, RZ, RZ, R165 ;  /* 0x000000ffffa47224 */ /* 0x000fe200078e00a5 */
[----:B------:R-:W-:Y:S01]  /*4d60*/  MOV R165, R166 ;  /* 0x000000a600a57202 */ /* 0x000fe20000000f00 */
[----:B------:R-:W-:Y:S01]  /*4d70*/  IMAD.MOV.U32 R166, RZ, RZ, R167 ;  /* 0x000000ffffa67224 */ /* 0x000fe200078e00a7 */
[----:B------:R-:W-:Y:S01]  /*4d80*/  F2FP.BF16.PACK_AB R4, R195, R200 ;  /* 0x000000c8c304723e */ /* 0x000fe200000010ff */
[----:B------:R-:W-:Y:S01]  /*4d90*/  IMAD.MOV.U32 R167, RZ, RZ, R232 ;  /* 0x000000ffffa77224 */ /* 0x000fe200078e00e8 */
[----:B------:R-:W-:Y:S01]  /*4da0*/  MOV R232, R233 ;  /* 0x000000e900e87202 */ /* 0x000fe20000000f00 */
[----:B------:R-:W-:Y:S01]  /*4db0*/  IMAD.MOV.U32 R233, RZ, RZ, R182 ;  /* 0x000000ffffe97224 */ /* 0x000fe200078e00b6 */
[----:B--2---:R-:W-:Y:S01]  /*4dc0*/  F2FP.BF16.PACK_AB R5, R183, R192 ;  /* 0x000000c0b705723e */ /* 0x004fe200000010ff */
[----:B------:R2:W-:Y:S01]  /*4dd0*/  MUFU.EX2 R182, R10 ;  /* 0x0000000a00b67308 */ /* 0x0005e20000000800 */
[----:B------:R-:W-:Y:S01]  /*4de0*/  F2FP.BF16.PACK_AB R6, R193, R194 ;  /* 0x000000c2c106723e */ /* 0x000fe200000010ff */
[----:B--2---:R-:W-:-:S02]  /*4df0*/  FFMA.FTZ R10, R245, c[0x0][0x2d0], -R8 ;  /* 0x0000b400f50a7a23 */ /* 0x004fc40000010808 */
[----:B------:R-:W-:-:S04]  /*4e00*/  IMAD.MOV.U32 R245, RZ, RZ, R181 ;  /* 0x000000fffff57224 */ /* 0x000fc800078e00b5 */
[----:B------:R-:W2:Y:S02]  /*4e10*/  MUFU.EX2 R181, R10 ;  /* 0x0000000a00b57308 */ /* 0x000ea40000000800 */
[----:B--2---:R-:W-:Y:S01]  /*4e20*/  F2FP.BF16.PACK_AB R7, R181, R182 ;  /* 0x000000b6b507723e */ /* 0x004fe200000010ff */
[----:B------:R-:W-:-:S06]  /*4e30*/  FFMA.FTZ R10, R247, c[0x0][0x2d0], -R9 ;  /* 0x0000b400f70a7a23 */ /* 0x000fcc0000010809 */
[C---:B---3--:R-:W-:Y:S08]  /*4e40*/  HMMA.16816.F32.BF16 R116, R4.reuse, R16, R116 ;  /* 0x000000100474723c */ /* 0x048ff00000041874 */
[C---:B------:R-:W-:Y:S01]  /*4e50*/  HMMA.16816.F32.BF16 R80, R4.reuse, R18, R104 ;  /* 0x000000120450723c */ /* 0x040fe20000041868 */
[----:B------:R-:W2:Y:S07]  /*4e60*/  LDSM.16.MT88.4 R16, [R135+0x4900] ;  /* 0x004900008710783b */ /* 0x000eae0000004200 */
[C---:B----4-:R-:W-:Y:S07]  /*4e70*/  HMMA.16816.F32.BF16 R68, R4.reuse, R32, R88 ;  /* 0x000000200444723c */ /* 0x050fee0000041858 */
[----:B------:R-:W-:Y:S01]  /*4e80*/  IMAD.MOV.U32 R32, RZ, RZ, R176 ;  /* 0x000000ffff207224 */ /* 0x000fe200078e00b0 */
[----:B------:R-:W-:Y:S01]  /*4e90*/  HMMA.16816.F32.BF16 R136, R4, R12, R136 ;  /* 0x0000000c0488723c */ /* 0x000fe20000041888 */
[----:B------:R-:W-:Y:S01]  /*4ea0*/  MOV R33, R162 ;  /* 0x000000a200217202 */ /* 0x000fe20000000f00 */
[----:B------:R-:W-:Y:S01]  /*4eb0*/  IMAD.MOV.U32 R176, RZ, RZ, R232 ;  /* 0x000000ffffb07224 */ /* 0x000fe200078e00e8 */
[----:B------:R-:W-:Y:S01]  /*4ec0*/  MOV R232, R233 ;  /* 0x000000e900e87202 */ /* 0x000fe20000000f00 */
[----:B------:R-:W-:-:S04]  /*4ed0*/  IMAD.MOV.U32 R233, RZ, RZ, R180 ;  /* 0x000000ffffe97224 */ /* 0x000fc800078e00b4 */
[C---:B------:R-:W-:Y:S01]  /*4ee0*/  HMMA.16816.F32.BF16 R88, R4.reuse, R14, R108 ;  /* 0x0000000e0458723c */ /* 0x040fe2000004186c */
[----:B------:R-:W3:Y:S07]  /*4ef0*/  LDSM.16.MT88.4 R12, [R237+0x4900] ;  /* 0x00490000ed0c783b */ /* 0x000eee0000004200 */
[C---:B------:R-:W-:Y:S07]  /*4f00*/  HMMA.16816.F32.BF16 R84, R4.reuse, R20, R96 ;  /* 0x000000140454723c */ /* 0x040fee0000041860 */
[----:B------:R-:W-:Y:S01]  /*4f10*/  IMAD.MOV.U32 R99, RZ, RZ, R164 ;  /* 0x000000ffff637224 */ /* 0x000fe200078e00a4 */
[----:B------:R-:W-:Y:S01]  /*4f20*/  MOV R97, R166 ;  /* 0x000000a600617202 */ /* 0x000fe20000000f00 */
[----:B------:R-:W-:Y:S01]  /*4f30*/  IMAD.MOV.U32 R98, RZ, RZ, R165 ;  /* 0x000000ffff627224 */ /* 0x000fe200078e00a5 */
[----:B------:R-:W-:Y:S01]  /*4f40*/  HMMA.16816.F32.BF16 R72, R4, R34, R92 ;  /* 0x000000220448723c */ /* 0x000fe2000004185c */
[----:B------:R-:W-:-:S06]  /*4f50*/  IMAD.MOV.U32 R96, RZ, RZ, R167 ;  /* 0x000000ffff607224 */ /* 0x000fcc00078e00a7 */
[----:B------:R-:W-:Y:S01]  /*4f60*/  MOV R34, R179 ;  /* 0x000000b300227202 */ /* 0x000fe20000000f00 */
[C---:B------:R-:W-:Y:S01]  /*4f70*/  HMMA.16816.F32.BF16 R76, R4.reuse, R22, R100 ;  /* 0x00000016044c723c */ /* 0x040fe20000041864 */
[----:B------:R-:W-:Y:S01]  /*4f80*/  IMAD.MOV.U32 R35, RZ, RZ, R178 ;  /* 0x000000ffff237224 */ /* 0x000fe200078e00b2 */
[----:B------:R4:W-:Y:S01]  /*4f90*/  MUFU.EX2 R179, R10 ;  /* 0x0000000a00b37308 */ /* 0x0009e20000000800 */
[----:B------:R-:W3:Y:S05]  /*4fa0*/  LDSM.16.MT88.4 R20, [R0+0x4900] ;  /* 0x004900000014783b */ /* 0x000eea0000004200 */
[C---:B-1----:R-:W-:Y:S08]  /*4fb0*/  HMMA.16816.F32.BF16 R108, R4.reuse, R24, R148 ;  /* 0x00000018046c723c */ /* 0x042ff00000041894 */
[----:B------:R-:W-:Y:S01]  /*4fc0*/  HMMA.16816.F32.BF16 R164, R4, R26, R144 ;  /* 0x0000001a04a4723c */ /* 0x000fe20000041890 */
[----:B------:R-:W1:Y:S01]  /*4fd0*/  LDSM.16.MT88.4 R24, [R135+0x7900] ;  /* 0x007900008718783b */ /* 0x000e620000004200 */
[----:B----4-:R-:W-:-:S04]  /*4fe0*/  FFMA.FTZ R10, R249, c[0x0][0x2d0], -R9 ;  /* 0x0000b400f90a7a23 */ /* 0x010fc80000010809 */
[----:B------:R4:W1:Y:S02]  /*4ff0*/  MUFU.EX2 R180, R10 ;  /* 0x0000000a00b47308 */ /* 0x0008640000000800 */
[C---:B------:R-:W-:Y:S08]  /*5000*/  HMMA.16816.F32.BF16 R92, R4.reuse, R28, R120 ;  /* 0x0000001c045c723c */ /* 0x040ff00000041878 */
[----:B------:R-:W-:Y:S01]  /*5010*/  HMMA.16816.F32.BF16 R100, R4, R30, R128 ;  /* 0x0000001e0464723c */ /* 0x000fe20000041880 */
[----:B------:R-:W1:Y:S01]  /*5020*/  LDSM.16.MT88.4 R28, [R237+0x7900] ;  /* 0x00790000ed1c783b */ /* 0x000e620000004200 */
[----:B----4-:R-:W-:-:S06]  /*5030*/  FFMA.FTZ R10, R248, c[0x0][0x2d0], -R9 ;  /* 0x0000b400f80a7a23 */ /* 0x010fcc0000010809 */
[C---:B--2---:R-:W-:Y:S01]  /*5040*/  HMMA.16816.F32.BF16 R128, R4.reuse, R16, R140 ;  /* 0x000000100480723c */ /* 0x044fe2000004188c */
[----:B------:R2:W-:Y:S06]  /*5050*/  MUFU.EX2 R178, R10 ;  /* 0x0000000a00b27308 */ /* 0x0005ec0000000800 */
[----:B------:R-:W-:Y:S01]  /*5060*/  MOV R143, R161 ;  /* 0x000000a1008f7202 */ /* 0x000fe20000000f00 */
[----:B------:R-:W-:Y:S01]  /*5070*/  IMAD.MOV.U32 R142, RZ, RZ, R160 ;  /* 0x000000ffff8e7224 */ /* 0x000fe200078e00a0 */
[----:B------:R-:W-:Y:S01]  /*5080*/  MOV R140, R97 ;  /* 0x00000061008c7202 */ /* 0x000fe20000000f00 */
[----:B------:R-:W-:Y:S01]  /*5090*/  IMAD.MOV.U32 R17, RZ, RZ, R96 ;  /* 0x000000ffff117224 */ /* 0x000fe200078e0060 */
[----:B------:R-:W-:Y:S01]  /*50a0*/  HMMA.16816.F32.BF16 R144, R4, R18, R124 ;  /* 0x000000120490723c */ /* 0x000fe2000004187c */
[----:B------:R-:W-:Y:S01]  /*50b0*/  IMAD.MOV.U32 R16, RZ, RZ, R143 ;  /* 0x000000ffff107224 */ /* 0x000fe200078e008f */
[----:B------:R-:W-:Y:S01]  /*50c0*/  MOV R143, R34 ;  /* 0x00000022008f7202 */ /* 0x000fe20000000f00 */
[----:B------:R-:W-:-:S02]  /*50d0*/  IMAD.MOV.U32 R34, RZ, RZ, R35 ;  /* 0x000000ffff227224 */ /* 0x000fc400078e0023 */
[----:B------:R-:W-:Y:S01]  /*50e0*/  IMAD.MOV.U32 R35, RZ, RZ, R32 ;  /* 0x000000ffff237224 */ /* 0x000fe200078e0020 */
[----:B------:R-:W-:Y:S01]  /*50f0*/  MOV R32, R33 ;  /* 0x0000002100207202 */ /* 0x000fe20000000f00 */
[----:B------:R-:W-:Y:S01]  /*5100*/  IMAD.MOV.U32 R33, RZ, RZ, R245 ;  /* 0x000000ffff217224 */ /* 0x000fe200078e00f5 */
[C---:B---3--:R-:W-:Y:S01]  /*5110*/  HMMA.16816.F32.BF16 R148, R4.reuse, R12, R112 ;  /* 0x0000000c0494723c */ /* 0x048fe20000041870 */
[----:B------:R-:W-:Y:S01]  /*5120*/  IMAD.MOV.U32 R245, RZ, RZ, R246 ;  /* 0x000000fffff57224 */ /* 0x000fe200078e00f6 */
[----:B------:R-:W-:Y:S01]  /*5130*/  MOV R246, R243 ;  /* 0x000000f300f67202 */ /* 0x000fe20000000f00 */
[----:B------:R-:W-:Y:S02]  /*5140*/  IMAD.MOV.U32 R243, RZ, RZ, R244 ;  /* 0x000000fffff37224 */ /* 0x000fe400078e00f4 */
[----:B--2---:R-:W-:Y:S02]  /*5150*/  FFMA.FTZ R10, R142, c[0x0][0x2d0], -R9 ;  /* 0x0000b4008e0a7a23 */ /* 0x004fe40000010809 */
[----:B------:R-:W-:Y:S01]  /*5160*/  IMAD.MOV.U32 R244, RZ, RZ, R240 ;  /* 0x000000fffff47224 */ /* 0x000fe200078e00f0 */
[----:B------:R-:W-:Y:S01]  /*5170*/  MOV R240, R242 ;  /* 0x000000f200f07202 */ /* 0x000fe20000000f00 */
[----:B------:R-:W-:Y:S01]  /*5180*/  IMAD.MOV.U32 R142, RZ, RZ, R99 ;  /* 0x000000ffff8e7224 */ /* 0x000fe200078e0063 */
[C---:B------:R-:W-:Y:S01]  /*5190*/  HMMA.16816.F32.BF16 R160, R4.reuse, R14, R36 ;  /* 0x0000000e04a0723c */ /* 0x040fe20000041824 */
        /* <DEDUP_REMOVED lines=18> */
[----:B--2---:R-:W-:Y:S01]  /*52c0*/  FFMA.FTZ R10, R16, c[0x0][0x2d0], -R8 ;  /* 0x0000b400100a7a23 */ /* 0x004fe20000010808 */
[----:B------:R-:W-:Y:S01]  /*52d0*/  MOV R242, R202 ;  /* 0x000000ca00f27202 */ /* 0x000fe20000000f00 */
[----:B------:R-:W-:Y:S01]  /*52e0*/  IMAD.MOV.U32 R141, RZ, RZ, R245 ;  /* 0x000000ffff8d7224 */ /* 0x000fe200078e00f5 */
[----:B------:R-:W-:Y:S01]  /*52f0*/  MOV R202, R177 ;  /* 0x000000b100ca7202 */ /* 0x000fe20000000f00 */
[----:B------:R2:W5:Y:S01]  /*5300*/  LDL.LU R155, [R1+0x2c] ;  /* 0x00002c00019b7983 */ /* 0x0005620000300800 */
[----:B------:R3:W-:Y:S01]  /*5310*/  MUFU.EX2 R177, R10 ;  /* 0x0000000a00b17308 */ /* 0x0007e20000000800 */
[----:B------:R-:W-:Y:S01]  /*5320*/  MOV R112, R114 ;  /* 0x0000007200707202 */ /* 0x000fe20000000f00 */
[----:B------:R-:W-:Y:S01]  /*5330*/  IMAD.MOV.U32 R114, RZ, RZ, R124 ;  /* 0x000000ffff727224 */ /* 0x000fe200078e007c */
[----:B------:R-:W4:Y:S01]  /*5340*/  LDSM.16.MT88.4 R12, [R0+0x7900] ;  /* 0x00790000000c783b */ /* 0x000f220000004200 */
[----:B------:R-:W-:Y:S01]  /*5350*/  IMAD.MOV.U32 R245, RZ, RZ, R243 ;  /* 0x000000fffff57224 */ /* 0x000fe200078e00f3 */
[----:B------:R-:W-:Y:S01]  /*5360*/  HMMA.16816.F32.BF16 R120, R4, R20, R48 ;  /* 0x000000140478723c */ /* 0x000fe20000041830 */
[----:B------:R-:W-:Y:S01]  /*5370*/  IMAD.MOV.U32 R124, RZ, RZ, R126 ;  /* 0x000000ffff7c7224 */ /* 0x000fe200078e007e */
[----:B------:R-:W2:Y:S01]  /*5380*/  LDSM.16.MT88.4 R16, [R2+0x2100] ;  /* 0x002100000210783b */ /* 0x000ea20000004200 */
[----:B------:R-:W-:-:S02]  /*5390*/  IMAD.MOV.U32 R243, RZ, RZ, R240 ;  /* 0x000000fffff37224 */ /* 0x000fc400078e00f0 */
[----:B------:R-:W-:Y:S02]  /*53a0*/  IMAD.MOV.U32 R126, RZ, RZ, R140 ;  /* 0x000000ffff7e7224 */ /* 0x000fe400078e008c */
[----:B------:R-:W-:Y:S01]  /*53b0*/  IMAD.MOV.U32 R240, RZ, RZ, R201 ;  /* 0x000000fffff07224 */ /* 0x000fe200078e00c9 */
[C---:B------:R-:W-:Y:S01]  /*53c0*/  HMMA.16816.F32.BF16 R104, R4.reuse, R22, R44 ;  /* 0x000000160468723c */ /* 0x040fe2000004182c */
        /* <DEDUP_REMOVED lines=9> */
[----:B------:R3:W2:Y:S01]  /*5460*/  MUFU.EX2 R176, R10 ;  /* 0x0000000a00b07308 */ /* 0x0006a20000000800 */
[----:B------:R-:W-:Y:S01]  /*5470*/  MOV R232, R233 ;  /* 0x000000e900e87202 */ /* 0x000fe20000000f00 */
[----:B------:R-:W-:Y:S01]  /*5480*/  IMAD.MOV.U32 R143, RZ, RZ, R32 ;  /* 0x000000ffff8f7224 */ /* 0x000fe200078e0020 */
[C---:B-1----:R-:W-:Y:S01]  /*5490*/  HMMA.16816.F32.BF16 R96, R4.reuse, R24, R52 ;  /* 0x000000180460723c */ /* 0x042fe20000041834 */
[----:B------:R-:W-:Y:S01]  /*54a0*/  IMAD.MOV.U32 R233, RZ, RZ, R252 ;  /* 0x000000ffffe97224 */ /* 0x000fe200078e00fc */
[----:B------:R-:W-:Y:S04]  /*54b0*/  LDSM.16.MT88.4 R20, [R2+0x5100] ;  /* 0x005100000214783b */ /* 0x000fe80000004200 */
[----:B------:R1:W5:Y:S02]  /*54c0*/  LDL.LU R252, [R1+0x28] ;  /* 0x0000280001fc7983 */ /* 0x0003640000300800 */
[----:B------:R-:W-:Y:S02]  /*54d0*/  HMMA.16816.F32.BF16 R32, R4, R26, R40 ;  /* 0x0000001a0420723c */ /* 0x000fe40000041828 */
[----:B------:R1:W5:Y:S01]  /*54e0*/  LDL.LU R251, [R1+0x24] ;  /* 0x0000240001fb7983 */ /* 0x0003620000300800 */
[----:B---3--:R-:W-:Y:S01]  /*54f0*/  FFMA.FTZ R10, R112, c[0x0][0x2d0], -R8 ;  /* 0x0000b400700a7a23 */ /* 0x008fe20000010808 */
[----:B------:R-:W-:Y:S01]  /*5500*/  MOV R39, R113 ;  /* 0x0000007100277202 */ /* 0x000fe20000000f00 */
[----:B------:R-:W-:-:S03]  /*5510*/  IMAD.MOV.U32 R112, RZ, RZ, R140 ;  /* 0x000000ffff707224 */ /* 0x000fc600078e008c */
[----:B------:R-:W-:Y:S01]  /*5520*/  HMMA.16816.F32.BF16 R40, R4, R28, R56 ;  /* 0x0000001c0428723c */ /* 0x000fe20000041838 */
[----:B------:R-:W-:Y:S01]  /*5530*/  IMAD.MOV.U32 R140, RZ, RZ, R142 ;  /* 0x000000ffff8c7224 */ /* 0x000fe200078e008e */
[----:B------:R-:W3:Y:S01]  /*5540*/  LDSM.16.MT88.4 R24, [R2+0x8100] ;  /* 0x008100000218783b */ /* 0x000ee20000004200 */
[----:B------:R-:W-:-:S03]  /*5550*/  IMAD.MOV.U32 R142, RZ, RZ, R250 ;  /* 0x000000ffff8e7224 */ /* 0x000fc600078e00fa */
[----:B------:R1:W5:Y:S01]  /*5560*/  LDL.LU R250, [R1+0x20] ;  /* 0x0000200001fa7983 */ /* 0x0003620000300800 */
[----:B------:R-:W-:-:S03]  /*5570*/  MOV R59, R241 ;  /* 0x000000f1003b7202 */ /* 0x000fc60000000f00 */
[----:B------:R1:W5:Y:S01]  /*5580*/  LDL.LU R241, [R1+0x1c] ;  /* 0x00001c0001f17983 */ /* 0x0003620000300800 */
[----:B------:R-:W-:Y:S02]  /*5590*/  MOV R113, R141 ;  /* 0x0000008d00717202 */ /* 0x000fe40000000f00 */
[----:B------:R-:W-:Y:S02]  /*55a0*/  MOV R141, R134 ;  /* 0x00000086008d7202 */ /* 0x000fe40000000f00 */
[----:B------:R2:W-:Y:S01]  /*55b0*/  MUFU.EX2 R134, R10 ;  /* 0x0000000a00867308 */ /* 0x0005e20000000800 */
[----:B----4-:R-:W-:Y:S01]  /*55c0*/  HMMA.16816.F32.BF16 R44, R4, R12, R64 ;  /* 0x0000000c042c723c */ /* 0x010fe20000041840 */
[----:B--2---:R-:W-:-:S07]  /*55d0*/  FFMA.FTZ R10, R39, c[0x0][0x2d0], -R8 ;  /* 0x0000b400270a7a23 */ /* 0x004fce0000010808 */
[C---:B------:R-:W-:Y:S01]  /*55e0*/  HMMA.16816.F32.BF16 R36, R4.reuse, R30, R168 ;  /* 0x0000001e0424723c */ /* 0x040fe200000418a8 */
[----:B------:R-:W2:Y:S07]  /*55f0*/  MUFU.EX2 R249, R10 ;  /* 0x0000000a00f97308 */ /* 0x000eae0000000800 */
[----:B------:R-:W-:Y:S01]  /*5600*/  HMMA.16816.F32.BF16 R28, R4, R14, R60 ;  /* 0x0000000e041c723c */ /* 0x000fe2000004183c */
[----:B------:R-:W4:Y:S06]  /*5610*/  LDSM.16.MT88.4 R12, [R135+0x2100] ;  /* 0x00210000870c783b */ /* 0x000f2c0000004200 */
[----:B------:R-:W-:-:S02]  /*5620*/  F2FP.BF16.PACK_AB R4, R180, R179 ;  /* 0x000000b3b404723e */ /* 0x000fc400000010ff */
[----:B------:R-:W-:Y:S02]  /*5630*/  F2FP.BF16.PACK_AB R5, R176, R177 ;  /* 0x000000b1b005723e */ /* 0x000fe400000010ff */
[----:B------:R-:W-:Y:S02]  /*5640*/  F2FP.BF16.PACK_AB R6, R248, R178 ;  /* 0x000000b2f806723e */ /* 0x000fe400000010ff */
[----:B--2---:R-:W-:-:S07]  /*5650*/  F2FP.BF16.PACK_AB R7, R249, R134 ;  /* 0x00000086f907723e */ /* 0x004fce00000010ff */
[C---:B------:R-:W-:Y:S08]  /*5660*/  HMMA.16816.F32.BF16 R52, R4.reuse, R16, R68 ;  /* 0x000000100434723c */ /* 0x040ff00000041844 */
[C---:B------:R-:W-:Y:S01]  /*5670*/  HMMA.16816.F32.BF16 R48, R4.reuse, R18, R72 ;  /* 0x000000120430723c */ /* 0x040fe20000041848 */
[----:B------:R-:W2:Y:S07]  /*5680*/  LDSM.16.MT88.4 R16, [R237+0x2100] ;  /* 0x00210000ed10783b */ /* 0x000eae0000004200 */
[C---:B---3--:R-:W-:Y:S08]  /*5690*/  HMMA.16816.F32.BF16 R116, R4.reuse, R24, R116 ;  /* 0x000000180474723c */ /* 0x048ff00000041874 */
[C---:B------:R-:W-:Y:S01]  /*56a0*/  HMMA.16816.F32.BF16 R68, R4.reuse, R26, R80 ;  /* 0x0000001a0444723c */ /* 0x040fe20000041850 */
[----:B------:R-:W3:Y:S07]  /*56b0*/  LDSM.16.MT88.4 R24, [R135+0x5100] ;  /* 0x005100008718783b */ /* 0x000eee0000004200 */
[C---:B------:R-:W-:Y:S08]  /*56c0*/  HMMA.16816.F32.BF16 R60, R4.reuse, R22, R76 ;  /* 0x00000016043c723c */ /* 0x040ff0000004184c */
[C---:B------:R-:W-:Y:S01]  /*56d0*/  HMMA.16816.F32.BF16 R84, R4.reuse, R20, R84 ;  /* 0x000000140454723c */ /* 0x040fe20000041854 */
[----:B------:R-:W1:Y:S07]  /*56e0*/  LDSM.16.MT88.4 R20, [R0+0x2100] ;  /* 0x002100000014783b */ /* 0x000e6e0000004200 */
[C---:B----4-:R-:W-:Y:S08]  /*56f0*/  HMMA.16816.F32.BF16 R136, R4.reuse, R12, R136 ;  /* 0x0000000c0488723c */ /* 0x050ff00000041888 */
[C---:B------:R-:W-:Y:S01]  /*5700*/  HMMA.16816.F32.BF16 R76, R4.reuse, R14, R88 ;  /* 0x0000000e044c723c */ /* 0x040fe20000041858 */
[----:B------:R-:W4:Y:S01]  /*5710*/  LDSM.16.MT88.4 R12, [R237+0x5100] ;  /* 0x00510000ed0c783b */ /* 0x000f220000004200 */
[----:B------:R-:W-:Y:S01]  /*5720*/  IMAD.MOV.U32 R170, RZ, RZ, R124 ;  /* 0x000000ffffaa7224 */ /* 0x000fe200078e007c */
[----:B------:R-:W-:Y:S01]  /*5730*/  MOV R169, R125 ;  /* 0x0000007d00a97202 */ /* 0x000fe20000000f00 */
[----:B------:R-:W-:Y:S01]  /*5740*/  IMAD.MOV.U32 R171, RZ, RZ, R126 ;  /* 0x000000ffffab7224 */ /* 0x000fe200078e007e */
[----:B------:R-:W-:Y:S01]  /*5750*/  MOV R168, R127 ;  /* 0x0000007f00a87202 */ /* 0x000fe20000000f00 */
[----:B------:R-:W-:Y:S01]  /*5760*/  IMAD.MOV.U32 R58, RZ, RZ, R113 ;  /* 0x000000ffff3a7224 */ /* 0x000fe200078e0071 */
[----:B------:R-:W-:Y:S01]  /*5770*/  MOV R247, R112 ;  /* 0x0000007000f77202 */ /* 0x000fe20000000f00 */
[C---:B--2---:R-:W-:Y:S01]  /*5780*/  HMMA.16816.F32.BF16 R92, R4.reuse, R16, R92 ;  /* 0x00000010045c723c */ /* 0x044fe2000004185c */
[----:B------:R-:W-:Y:S01]  /*5790*/  MOV R57, R114 ;  /* 0x0000007200397202 */ /* 0x000fe20000000f00 */
[----:B------:R-:W-:Y:S01]  /*57a0*/  IMAD.MOV.U32 R56, RZ, RZ, R115 ;  /* 0x000000ffff387224 */ /* 0x000fe200078e0073 */
[----:B------:R-:W-:Y:S05]  /*57b0*/  LDSM.16.MT88.4 R88, [R2+0x5900] ;  /* 0x005900000258783b */ /* 0x000fea0000004200 */
        /* <DEDUP_REMOVED lines=8> */
[C---:B----4-:R-:W-:Y:S08]  /*5840*/  HMMA.16816.F32.BF16 R148, R4.reuse, R12, R148 ;  /* 0x0000000c0494723c */ /* 0x050ff00000041894 */
[----:B------:R-:W-:Y:S01]  /*5850*/  HMMA.16816.F32.BF16 R160, R4, R14, R160 ;  /* 0x0000000e04a0723c */ /* 0x000fe200000418a0 */
[----:B------:R-:W4:Y:S01]  /*5860*/  LDSM.16.MT88.4 R12, [R0+0x8100] ;  /* 0x00810000000c783b */ /* 0x000f220000004200 */
[----:B------:R-:W-:-:S02]  /*5870*/  FFMA.FTZ R10, R168, c[0x0][0x2d0], -R9 ;  /* 0x0000b400a80a7a23 */ /* 0x000fc40000010809 */
[----:B------:R-:W-:Y:S01]  /*5880*/  IMAD.MOV.U32 R168, RZ, RZ, R169 ;  /* 0x000000ffffa87224 */ /* 0x000fe200078e00a9 */
[----:B------:R-:W-:Y:S01]  /*5890*/  MOV R169, R170 ;  /* 0x000000aa00a97202 */ /* 0x000fe20000000f00 */
[----:B------:R-:W-:Y:S02]  /*58a0*/  IMAD.MOV.U32 R170, RZ, RZ, R133 ;  /* 0x000000ffffaa7224 */ /* 0x000fe400078e0085 */
[----:B------:R3:W-:Y:S01]  /*58b0*/  MUFU.EX2 R133, R10 ;  /* 0x0000000a00857308 */ /* 0x0007e20000000800 */
[----:B------:R-:W-:Y:S02]  /*58c0*/  MOV R67, R169 ;  /* 0x000000a900437202 */ /* 0x000fe40000000f00 */
[----:B------:R-:W-:Y:S01]  /*58d0*/  MOV R74, R171 ;  /* 0x000000ab004a7202 */ /* 0x000fe20000000f00 */
[----:B--2---:R-:W-:Y:S01]  /*58e0*/  HMMA.16816.F32.BF16 R164, R4, R16, R120 ;  /* 0x0000001004a4723c */ /* 0x004fe20000041878 */
[----:B------:R-:W-:Y:S01]  /*58f0*/  IMAD.MOV.U32 R75, RZ, RZ, R170 ;  /* 0x000000ffff4b7224 */ /* 0x000fe200078e00aa */
[----:B------:R-:W-:Y:S01]  /*5900*/  MOV R65, R57 ;  /* 0x0000003900417202 */ /* 0x000fe20000000f00 */
[----:B------:R-:W-:-:S02]  /*5910*/  IMAD.MOV.U32 R64, RZ, RZ, R56 ;  /* 0x000000ffff407224 */ /* 0x000fc400078e0038 */
[----:B---3--:R-:W-:Y:S01]  /*5920*/  FFMA.FTZ R10, R168, c[0x0][0x2d0], -R9 ;  /* 0x0000b400a80a7a23 */ /* 0x008fe20000010809 */
[----:B------:R-:W2:Y:S03]  /*5930*/  LDSM.16.MT88.4 R120, [R2+0x8900] ;  /* 0x008900000278783b */ /* 0x000ea60000004200 */
[----:B------:R3:W1:Y:S01]  /*5940*/  MUFU.EX2 R17, R10 ;  /* 0x0000000a00117308 */ /* 0x0006620000000800 */
[----:B------:R-:W-:Y:S01]  /*5950*/  IMAD.MOV.U32 R66, RZ, RZ, R58 ;  /* 0x000000ffff427224 */ /* 0x000fe200078e003a */
[----:B------:R-:W-:Y:S01]  /*5960*/  MOV R57, R174 ;  /* 0x000000ae00397202 */ /* 0x000fe20000000f00 */
[----:B------:R-:W-:Y:S02]  /*5970*/  IMAD.MOV.U32 R56, RZ, RZ, R173 ;  /* 0x000000ffff387224 */ /* 0x000fe400078e00ad */
[----:B------:R-:W-:Y:S01]  /*5980*/  IMAD.MOV.U32 R58, RZ, RZ, R175 ;  /* 0x000000ffff3a7224 */ /* 0x000fe200078e00af */
[----:B------:R-:W-:Y:S01]  /*5990*/  MOV R83, R75 ;  /* 0x0000004b00537202 */ /* 0x000fe20000000f00 */
[----:B------:R-:W-:Y:S01]  /*59a0*/  IMAD.MOV.U32 R72, RZ, RZ, R65 ;  /* 0x000000ffff487224 */ /* 0x000fe200078e0041 */
[----:B------:R-:W-:Y:S01]  /*59b0*/  MOV R73, R66 ;  /* 0x0000004200497202 */ /* 0x000fe20000000f00 */
[----:B---3--:R-:W-:-:S02]  /*59c0*/  FFMA.FTZ R10, R67, c[0x0][0x2d0], -R9 ;  /* 0x0000b400430a7a23 */ /* 0x008fc40000010809 */
[----:B------:R-:W-:Y:S01]  /*59d0*/  FFMA.FTZ R9, R74, c[0x0][0x2d0], -R9 ;  /* 0x0000b4004a097a23 */ /* 0x000fe20000010809 */
[----:B------:R-:W-:-:S03]  /*59e0*/  MOV R67, R172 ;  /* 0x000000ac00437202 */ /* 0x000fc60000000f00 */
[----:B------:R3:W-:Y:S01]  /*59f0*/  MUFU.EX2 R16, R9 ;  /* 0x0000000900107308 */ /* 0x0007e20000000800 */
[----:B------:R-:W-:Y:S01]  /*5a00*/  MOV R75, R56 ;  /* 0x00000038004b7202 */ /* 0x000fe20000000f00 */
[----:B------:R-:W-:Y:S01]  /*5a10*/  IMAD.MOV.U32 R74, RZ, RZ, R67 ;  /* 0x000000ffff4a7224 */ /* 0x000fe200078e0043 */
[----:B------:R-:W-:Y:S01]  /*5a20*/  MOV R65, R58 ;  /* 0x0000003a00417202 */ /* 0x000fe20000000f00 */
[----:B------:R-:W-:Y:S01]  /*5a30*/  IMAD.MOV.U32 R66, RZ, RZ, R59 ;  /* 0x000000ffff427224 */ /* 0x000fe200078e003b */
[----:B------:R-:W-:Y:S01]  /*5a40*/  MOV R67, R11 ;  /* 0x0000000b00437202 */ /* 0x000fe20000000f00 */
[C---:B------:R-:W-:Y:S01]  /*5a50*/  HMMA.16816.F32.BF16 R36, R4.reuse, R26, R36 ;  /* 0x0000001a0424723c */ /* 0x040fe20000041824 */
[----:B---3--:R-:W-:Y:S02]  /*5a60*/  FFMA.FTZ R9, R64, c[0x0][0x2d0], -R8 ;  /* 0x0000b40040097a23 */ /* 0x008fe40000010808 */
[----:B------:R-:W-:Y:S02]  /*5a70*/  IMAD.MOV.U32 R64, RZ, RZ, R57 ;  /* 0x000000ffff407224 */ /* 0x000fe400078e0039 */
[----:B------:R3:W-:Y:S01]  /*5a80*/  MUFU.EX2 R11, R9 ;  /* 0x00000009000b7308 */ /* 0x0007e20000000800 */
[----:B------:R2:W-:Y:S02]  /*5a90*/  LDSM.16.MT88.4 R56, [R2+0x2900] ;  /* 0x002900000238783b */ /* 0x0005e40000004200 */
[----:B------:R-:W-:Y:S01]  /*5aa0*/  HMMA.16816.F32.BF16 R40, R4, R24, R40 ;  /* 0x000000180428723c */ /* 0x000fe20000041828 */
[----:B------:R-:W-:Y:S01]  /*5ab0*/  MOV R27, R141 ;  /* 0x0000008d001b7202 */ /* 0x000fe20000000f00 */
[----:B------:R-:W-:-:S05]  /*5ac0*/  IMAD.MOV.U32 R26, RZ, RZ, R142 ;  /* 0x000000ffff1a7224 */ /* 0x000fca00078e008e */
[----:B------:R-:W-:Y:S01]  /*5ad0*/  IMAD.MOV.U32 R24, RZ, RZ, R140 ;  /* 0x000000ffff187224 */ /* 0x000fe200078e008c */
[----:B------:R-:W-:Y:S01]  /*5ae0*/  HMMA.16816.F32.BF16 R168, R4, R18, R104 ;  /* 0x0000001204a8723c */ /* 0x000fe20000041868 */
[----:B------:R-:W4:Y:S01]  /*5af0*/  MUFU.EX2 R18, R10 ;  /* 0x0000000a00127308 */ /* 0x000f220000000800 */
[----:B------:R-:W-:Y:S01]  /*5b00*/  MOV R25, R67 ;  /* 0x0000004300197202 */ /* 0x000fe20000000f00 */
[----:B------:R-:W-:Y:S01]  /*5b10*/  LDSM.16.MT88.4 R104, [R0+0x5900] ;  /* 0x005900000068783b */ /* 0x000fe20000004200 */
[----:B---3--:R-:W-:-:S04]  /*5b20*/  FFMA.FTZ R9, R83, c[0x0][0x2d0], -R8 ;  /* 0x0000b40053097a23 */ /* 0x008fc80000010808 */
[C---:B-1----:R-:W-:Y:S01]  /*5b30*/  HMMA.16816.F32.BF16 R172, R4.reuse, R20, R96 ;  /* 0x0000001404ac723c */ /* 0x042fe20000041860 */
[----:B--2---:R-:W-:Y:S01]  /*5b40*/  MOV R2, R143 ;  /* 0x0000008f00027202 */ /* 0x004fe20000000f00 */
[----:B------:R1:W2:Y:S06]  /*5b50*/  MUFU.EX2 R10, R9 ;  /* 0x00000009000a7308 */ /* 0x0002ac0000000800 */
[----:B------:R-:W-:Y:S01]  /*5b60*/  HMMA.16816.F32.BF16 R32, R4, R22, R32 ;  /* 0x000000160420723c */ /* 0x000fe20000041820 */
[----:B------:R-:W3:Y:S01]  /*5b70*/  LDSM.16.MT88.4 R140, [R135+0x2900] ;  /* 0x00290000878c783b */ /* 0x000ee20000004200 */
[----:B------:R-:W-:Y:S01]  /*5b80*/  IMAD.MOV.U32 R19, RZ, RZ, R74 ;  /* 0x000000ffff137224 */ /* 0x000fe200078e004a */
[----:B------:R-:W-:-:S02]  /*5b90*/  MOV R21, R75 ;  /* 0x0000004b00157202 */ /* 0x000fc40000000f00 */
[----:B------:R-:W-:Y:S03]  /*5ba0*/  LDSM.16.MT88.4 R80, [R135+0x5900] ;  /* 0x005900008750783b */ /* 0x000fe60000004200 */
[----:B----4-:R-:W-:Y:S01]  /*5bb0*/  HMMA.16816.F32.BF16 R44, R4, R12, R44 ;  /* 0x0000000c042c723c */ /* 0x010fe2000004182c */
[----:B------:R-:W-:Y:S01]  /*5bc0*/  IMAD.MOV.U32 R22, RZ, RZ, R66 ;  /* 0x000000ffff167224 */ /* 0x000fe200078e0042 */
[----:B------:R-:W-:-:S06]  /*5bd0*/  MOV R23, R65 ;  /* 0x0000004100177202 */ /* 0x000fcc0000000f00 */
[----:B------:R-:W-:Y:S01]  /*5be0*/  HMMA.16816.F32.BF16 R28, R4, R14, R28 ;  /* 0x0000000e041c723c */ /* 0x000fe2000004181c */
[--C-:B-1----:R-:W-:Y:S01]  /*5bf0*/  FFMA.FTZ R9, R72, c[0x0][0x2d0], -R8.reuse ;  /* 0x0000b40048097a23 */ /* 0x102fe20000010808 */
[----:B------:R-:W-:Y:S01]  /*5c00*/  LDSM.16.MT88.4 R12, [R0+0x8900] ;  /* 0x00890000000c783b */ /* 0x000fe20000004200 */
[----:B------:R-:W-:-:S03]  /*5c10*/  FFMA.FTZ R8, R73, c[0x0][0x2d0], -R8 ;  /* 0x0000b40049087a23 */ /* 0x000fc60000010808 */
[----:B------:R1:W4:Y:S01]  /*5c20*/  LDSM.16.MT88.4 R72, [R0+0x2900] ;  /* 0x002900000048783b */ /* 0x0003220000004200 */
[----:B------:R-:W-:Y:S02]  /*5c30*/  FADD.FTZ R4, R26, R2 ;  /* 0x000000021a047221 */ /* 0x000fe40000010000 */
[----:B------:R-:W-:Y:S01]  /*5c40*/  FADD.FTZ R2, R24, R27 ;  /* 0x0000001b18027221 */ /* 0x000fe20000010000 */
[----:B------:R-:W-:Y:S01]  /*5c50*/  F2FP.BF16.PACK_AB R128, R17, R133 ;  /* 0x000000851180723e */ /* 0x000fe200000010ff */
[----:B------:R-:W-:Y:S01]  /*5c60*/  FADD.FTZ R4, R25, R4 ;  /* 0x0000000419047221 */ /* 0x000fe20000010000 */
[----:B------:R-:W-:Y:S01]  /*5c70*/  F2FP.BF16.PACK_AB R130, R16, R18 ;  /* 0x000000121082723e */ /* 0x000fe200000010ff */
[----:B------:R-:W-:Y:S01]  /*5c80*/  IMAD.MOV.U32 R20, RZ, RZ, R64 ;  /* 0x000000ffff147224 */ /* 0x000fe200078e0040 */
[----:B------:R-:W-:Y:S01]  /*5c90*/  LDSM.16.MT88.4 R96, [R237+0x5900] ;  /* 0x00590000ed60783b */ /* 0x000fe20000004200 */
[----:B------:R-:W-:Y:S02]  /*5ca0*/  FADD.FTZ R2, R22, R2 ;  /* 0x0000000216027221 */ /* 0x000fe40000010000 */
[----:B------:R-:W-:Y:S01]  /*5cb0*/  FADD.FTZ R4, R23, R4 ;  /* 0x0000000417047221 */ /* 0x000fe20000010000 */
[----:B------:R-:W-:Y:S01]  /*5cc0*/  MUFU.EX2 R9, R9 ;  /* 0x0000000900097308 */ /* 0x000fe20000000800 */
[----:B------:R-:W-:Y:S01]  /*5cd0*/  FADD.FTZ R2, R20, R2 ;  /* 0x0000000214027221 */ /* 0x000fe20000010000 */
[----:B--2---:R-:W-:Y:S01]  /*5ce0*/  F2FP.BF16.PACK_AB R129, R10, R11 ;  /* 0x0000000b0a81723e */ /* 0x004fe200000010ff */
[----:B------:R-:W-:Y:S01]  /*5cf0*/  FADD.FTZ R4, R21, R4 ;  /* 0x0000000415047221 */ /* 0x000fe20000010000 */
[----:B------:R-:W2:Y:S01]  /*5d00*/  LDSM.16.MT88.4 R64, [R237+0x2900] ;  /* 0x00290000ed40783b */ /* 0x000ea20000004200 */
[----:B------:R-:W-:-:S02]  /*5d10*/  FADD.FTZ R2, R19, R2 ;  /* 0x0000000213027221 */ /* 0x000fc40000010000 */
[----:B------:R-:W-:Y:S01]  /*5d20*/  FADD.FTZ R4, R247, R4 ;  /* 0x00000004f7047221 */ /* 0x000fe20000010000 */
[----:B------:R-:W3:Y:S01]  /*5d30*/  MUFU.EX2 R8, R8 ;  /* 0x0000000800087308 */ /* 0x000ee20000000800 */
[----:B------:R-:W-:Y:S02]  /*5d40*/  FADD.FTZ R2, R245, R2 ;  /* 0x00000002f5027221 */ /* 0x000fe40000010000 */
[----:B------:R-:W-:Y:S02]  /*5d50*/  FADD.FTZ R5, R246, R4 ;  /* 0x00000004f6057221 */ /* 0x000fe40000010000 */
[----:B------:R-:W-:Y:S02]  /*5d60*/  FADD.FTZ R4, R243, R2 ;  /* 0x00000002f3047221 */ /* 0x000fe40000010000 */
[----:B------:R-:W-:Y:S02]  /*5d70*/  FADD.FTZ R2, R244, R5 ;  /* 0x00000005f4027221 */ /* 0x000fe40000010000 */
[----:B-1----:R-:W-:-:S02]  /*5d80*/  FADD.FTZ R0, R240, R4 ;  /* 0x00000004f0007221 */ /* 0x002fc40000010000 */
[----:B------:R-:W-:Y:S02]  /*5d90*/  FADD.FTZ R2, R242, R2 ;  /* 0x00000002f2027221 */ /* 0x000fe40000010000 */
[----:B------:R-:W-:Y:S02]  /*5da0*/  FADD.FTZ R0, R201, R0 ;  /* 0x00000000c9007221 */ /* 0x000fe40000010000 */
[----:B------:R-:W-:Y:S01]  /*5db0*/  FADD.FTZ R2, R202, R2 ;  /* 0x00000002ca027221 */ /* 0x000fe20000010000 */
[----:B---3--:R-:W-:Y:S01]  /*5dc0*/  F2FP.BF16.PACK_AB R131, R8, R9 ;  /* 0x000000090883723e */ /* 0x008fe200000010ff */
[----:B------:R-:W-:Y:S02]  /*5dd0*/  FADD.FTZ R0, R203, R0 ;  /* 0x00000000cb007221 */ /* 0x000fe40000010000 */
[----:B------:R-:W-:Y:S02]  /*5de0*/  FADD.FTZ R2, R232, R2 ;  /* 0x00000002e8027221 */ /* 0x000fe40000010000 */
[----:B------:R-:W-:-:S02]  /*5df0*/  FADD.FTZ R0, R233, R0 ;  /* 0x00000000e9007221 */ /* 0x000fc40000010000 */
[----:B------:R-:W-:Y:S01]  /*5e00*/  HMMA.16816.F32.BF16 R116, R128, R120, R116 ;  /* 0x000000788074723c */ /* 0x000fe20000041874 */
[----:B------:R-:W-:Y:S02]  /*5e10*/  FADD.FTZ R2, R234, R2 ;  /* 0x00000002ea027221 */ /* 0x000fe40000010000 */
[----:B------:R-:W-:-:S05]  /*5e20*/  FADD.FTZ R0, R235, R0 ;  /* 0x00000000eb007221 */ /* 0x000fca0000010000 */
[----:B------:R-:W-:Y:S01]  /*5e30*/  HMMA.16816.F32.BF16 R136, R128, R140, R136 ;  /* 0x0000008c8088723c */ /* 0x000fe20000041888 */
[----:B------:R-:W-:Y:S02]  /*5e40*/  FADD.FTZ R2, R200, R2 ;  /* 0x00000002c8027221 */ /* 0x000fe40000010000 */
[----:B------:R-:W-:-:S05]  /*5e50*/  FADD.FTZ R0, R192, R0 ;  /* 0x00000000c0007221 */ /* 0x000fca0000010000 */
[C---:B------:R-:W-:Y:S08]  /*5e60*/  HMMA.16816.F32.BF16 R120, R128.reuse, R122, R68 ;  /* 0x0000007a8078723c */ /* 0x040ff00000041844 */
[----:B------:R-:W-:Y:S01]  /*5e70*/  HMMA.16816.F32.BF16 R140, R128, R142, R76 ;  /* 0x0000008e808c723c */ /* 0x000fe2000004184c */
[----:B------:R-:W-:-:S07]  /*5e80*/  FADD.FTZ R2, R195, R2 ;  /* 0x00000002c3027221 */ /* 0x000fce0000010000 */
[----:B----4-:R-:W-:Y:S01]  /*5e90*/  HMMA.16816.F32.BF16 R68, R128, R72, R108 ;  /* 0x000000488044723c */ /* 0x010fe2000004186c */
[----:B------:R-:W-:-:S07]  /*5ea0*/  FADD.FTZ R0, R183, R0 ;  /* 0x00000000b7007221 */ /* 0x000fce0000010000 */
[C---:B------:R-:W-:Y:S08]  /*5eb0*/  HMMA.16816.F32.BF16 R76, R128.reuse, R80, R124 ;  /* 0x00000050804c723c */ /* 0x040ff0000004187c */
[C---:B------:R-:W-:Y:S01]  /*5ec0*/  HMMA.16816.F32.BF16 R72, R128.reuse, R74, R112 ;  /* 0x0000004a8048723c */ /* 0x040fe20000041870 */
[----:B------:R-:W1:Y:S07]  /*5ed0*/  LDSM.16.MT88.4 R112, [R135+0x8900] ;  /* 0x008900008770783b */ /* 0x000e6e0000004200 */
[----:B------:R-:W-:Y:S01]  /*5ee0*/  HMMA.16816.F32.BF16 R80, R128, R82, R144 ;  /* 0x000000528050723c */ /* 0x000fe20000041890 */
[----:B------:R-:W3:Y:S01]  /*5ef0*/  LDSM.16.MT88.4 R144, [R237+0x8900] ;  /* 0x00890000ed90783b */ /* 0x000ee20000004200 */
[----:B------:R-:W-:-:S02]  /*5f00*/  FADD.FTZ R2, R194, R2 ;  /* 0x00000002c2027221 */ /* 0x000fc40000010000 */
[----:B------:R-:W-:Y:S02]  /*5f10*/  FADD.FTZ R0, R182, R0 ;  /* 0x00000000b6007221 */ /* 0x000fe40000010000 */
[----:B------:R-:W-:Y:S02]  /*5f20*/  FADD.FTZ R2, R193, R2 ;  /* 0x00000002c1027221 */ /* 0x000fe40000010000 */
[----:B------:R-:W-:Y:S02]  /*5f30*/  FADD.FTZ R0, R181, R0 ;  /* 0x00000000b5007221 */ /* 0x000fe40000010000 */
[----:B------:R-:W-:Y:S02]  /*5f40*/  FADD.FTZ R2, R179, R2 ;  /* 0x00000002b3027221 */ /* 0x000fe40000010000 */
[----:B------:R-:W-:Y:S02]  /*5f50*/  FADD.FTZ R0, R177, R0 ;  /* 0x00000000b1007221 */ /* 0x000fe40000010000 */
[----:B------:R-:W-:-:S02]  /*5f60*/  FADD.FTZ R2, R180, R2 ;  /* 0x00000002b4027221 */ /* 0x000fc40000010000 */
[----:B------:R-:W-:Y:S01]  /*5f70*/  FADD.FTZ R0, R176, R0 ;  /* 0x00000000b0007221 */ /* 0x000fe20000010000 */
[----:B------:R-:W-:Y:S01]  /*5f80*/  UISETP.GE.AND UP1, UPT, UR6, 0xc1, UPT ;  /* 0x000000c10600788c */ /* 0x000fe2000bf26270 */
[----:B------:R-:W-:Y:S02]  /*5f90*/  FADD.FTZ R2, R178, R2 ;  /* 0x00000002b2027221 */ /* 0x000fe40000010000 */
[----:B------:R-:W-:Y:S02]  /*5fa0*/  FADD.FTZ R0, R134, R0 ;  /* 0x0000000086007221 */ /* 0x000fe40000010000 */
[----:B------:R-:W-:Y:S01]  /*5fb0*/  FADD.FTZ R248, R248, R2 ;  /* 0x00000002f8f87221 */ /* 0x000fe20000010000 */
[----:B------:R-:W-:Y:S01]  /*5fc0*/  PLOP3.LUT P1, PT, PT, PT, UP1, 0x80, 0x0 ;  /* 0x000000000000781c */ /* 0x000fe20003f2f018 */
[----:B------:R-:W-:Y:S02]  /*5fd0*/  FADD.FTZ R249, R249, R0 ;  /* 0x00000000f9f97221 */ /* 0x000fe40000010000 */
[----:B------:R-:W-:-:S02]  /*5fe0*/  FADD.FTZ R248, R133, R248 ;  /* 0x000000f885f87221 */ /* 0x000fc40000010000 */
[----:B------:R-:W-:Y:S01]  /*5ff0*/  FADD.FTZ R249, R11, R249 ;  /* 0x000000f90bf97221 */ /* 0x000fe20000010000 */
[----:B------:R-:W-:Y:S01]  /*6000*/  HMMA.16816.F32.BF16 R84, R128, R88, R84 ;  /* 0x000000588054723c */ /* 0x000fe20000041854 */
[----:B------:R-:W-:Y:S02]  /*6010*/  FADD.FTZ R248, R17, R248 ;  /* 0x000000f811f87221 */ /* 0x000fe40000010000 */
[----:B------:R-:W-:-:S05]  /*6020*/  FADD.FTZ R249, R10, R249 ;  /* 0x000000f90af97221 */ /* 0x000fca0000010000 */
[----:B------:R-:W-:Y:S01]  /*6030*/  HMMA.16816.F32.BF16 R88, R128, R90, R60 ;  /* 0x0000005a8058723c */ /* 0x000fe2000004183c */
[----:B------:R-:W-:Y:S02]  /*6040*/  FADD.FTZ R248, R18, R248 ;  /* 0x000000f812f87221 */ /* 0x000fe40000010000 */
[----:B------:R-:W-:-:S05]  /*6050*/  FADD.FTZ R249, R9, R249 ;  /* 0x000000f909f97221 */ /* 0x000fca0000010000 */
[----:B--2---:R-:W-:Y:S01]  /*6060*/  HMMA.16816.F32.BF16 R60, R128, R64, R92 ;  /* 0x00000040803c723c */ /* 0x004fe2000004185c */
[----:B------:R-:W-:-:S07]  /*6070*/  FADD.FTZ R248, R16, R248 ;  /* 0x000000f810f87221 */ /* 0x000fce0000010000 */
[----:B------:R-:W-:Y:S01]  /*6080*/  HMMA.16816.F32.BF16 R64, R128, R66, R100 ;  /* 0x000000428040723c */ /* 0x000fe20000041864 */
[----:B------:R-:W-:-:S07]  /*6090*/  FADD.FTZ R249, R8, R249 ;  /* 0x000000f908f97221 */ /* 0x000fce0000010000 */
[C---:B------:R-:W-:Y:S08]  /*60a0*/  HMMA.16816.F32.BF16 R52, R128.reuse, R56, R52 ;  /* 0x000000388034723c */ /* 0x040ff00000041834 */
[C---:B------:R-:W-:Y:S08]  /*60b0*/  HMMA.16816.F32.BF16 R92, R128.reuse, R96, R148 ;  /* 0x00000060805c723c */ /* 0x040ff00000041894 */
[C---:B------:R-:W-:Y:S08]  /*60c0*/  HMMA.16816.F32.BF16 R100, R128.reuse, R104, R164 ;  /* 0x000000688064723c */ /* 0x040ff000000418a4 */
[C---:B-1----:R-:W-:Y:S08]  /*60d0*/  HMMA.16816.F32.BF16 R108, R128.reuse, R112, R172 ;  /* 0x00000070806c723c */ /* 0x042ff000000418ac */
[C---:B---3--:R-:W-:Y:S08]  /*60e0*/  HMMA.16816.F32.BF16 R124, R128.reuse, R144, R40 ;  /* 0x00000090807c723c */ /* 0x048ff00000041828 */
        /* <DEDUP_REMOVED lines=17> */
[----:B-----5:R-:W-:-:S04]  /*6200*/  IMAD.WIDE.U32 R6, R4, UR5, R250 ;  /* 0x0000000504067c25 */ /* 0x020fc8000f8e00fa */
        /* <DEDUP_REMOVED lines=11> */
[----:B------:R1:W-:Y:S01]  /*62c0*/  LDGSTS.E.BYPASS.LTC128B.128 [R241+0x12100], [R4.64], !P4 ;  /* 0x1210000004f17fae */ /* 0x0003e2000e101d54 */
        /* <DEDUP_REMOVED lines=13> */
.L_x_662:
[----:B------:R-:W-:Y:S01]  /*63a0*/  PLOP3.LUT P1, PT, PT, PT, UP0, 0x40, 0x0 ;  /* 0x000000000000781c */ /* 0x000fe20003f2e808 */
[----:B------:R-:W0:-:S12]  /*63b0*/  LDGDEPBAR ;  /* 0x00000000000079af */ /* 0x000e180000000000 */
[----:B------:R-:W-:Y:S05]  /*63c0*/  @P1 BRA `(.L_x_663) ;  /* 0x0000377000001947 */ /* 0x000fea0003800000 */
[----:B------:R-:W-:Y:S01]  /*63d0*/  IMAD.MOV.U32 R240, RZ, RZ, 0x20 ;  /* 0x00000020fff07424 */ /* 0x000fe200078e00ff */
[----:B------:R-:W-:Y:S01]  /*63e0*/  MOV R133, R3 ;  /* 0x0000000300857202 */ /* 0x000fe20000000f00 */
[----:B------:R-:W-:Y:S01]  /*63f0*/  IMAD.MOV.U32 R0, RZ, RZ, R132 ;  /* 0x000000ffff007224 */ /* 0x000fe200078e0084 */
[----:B------:R-:W-:Y:S02]  /*6400*/  UIADD3 UR16, UR16, -0x2, URZ ;  /* 0xfffffffe10107890 */ /* 0x000fe4000fffe03f */
[----:B------:R-:W-:Y:S01]  /*6410*/  SEL R240, R240, 0xffffffe0, !P0 ;  /* 0xffffffe0f0f07807 */ /* 0x000fe20004000000 */
[----:B------:R-:W-:Y:S02]  /*6420*/  UMOV UR15, URZ ;  /* 0x0000003f000f7c82 */ /* 0x000fe40008000000 */
[----:B------:R-:W-:Y:S02]  /*6430*/  UMOV UR5, 0x1 ;  /* 0x0000000100057882 */ /* 0x000fe40000000000 */
[----:B------:R-:W-:-:S02]  /*6440*/  ULDC.64 UR8, c[0x0][0x208] ;  /* 0x0000820000087ab9 */ /* 0x000fc40000000a00 */
[----:B------:R-:W-:Y:S02]  /*6450*/  ULDC.64 UR6, c[0x0][0x1e0] ;  /* 0x0000780000067ab9 */ /* 0x000fe40000000a00 */
.L_x_664:
[----:B------:R-:W2:Y:S01]  /*6460*/  LDL.64 R170, [R1] ;  /* 0x0000000001aa7983 */ /* 0x000ea20000100a00 */
[----:B------:R-:W-:Y:S04]  /*6470*/  DEPBAR.LE SB0, 0x2 ;  /* 0x000080800000791a */ /* 0x000fe80000000000 */
[----:B------:R-:W-:Y:S01]  /*6480*/  UIMAD UR4, UR5, 0x9000, URZ ;  /* 0x00009000050478a4 */ /* 0x000fe2000f8e023f */
[----:B------:R-:W2:Y:S01]  /*6490*/  LDL.64 R168, [R1+0x8] ;  /* 0x0000080001a87983 */ /* 0x000ea20000100a00 */
        /* <DEDUP_REMOVED lines=8> */
[----:B------:R-:W-:Y:S01]  /*6520*/  @UP0 USHF.R.S32.HI UR10, URZ, 0x1f, UR14 ;  /* 0x0000001f3f0a0899 */ /* 0x000fe2000801140e */
[----:B------:R-:W-:Y:S01]  /*6530*/  IADD3 R232, R238, R2, RZ ;  /* 0x00000002eee87210 */ /* 0x000fe20007ffe0ff */
        /* <DEDUP_REMOVED lines=9> */
[----:B------:R-:W3:Y:S04]  /*65d0*/  LDSM.16.M88.4 R16, [R236+UR4+0x12900] ;  /* 0x01290004ec10783b */ /* 0x000ee80008000200 */
[----:B------:R-:W-:Y:S04]  /*65e0*/  @UP0 UIADD3 UR13, UR16, -0x2, URZ ;  /* 0xfffffffe100d0890 */ /* 0x000fe8000fffe03f */
[----:B------:R-:W4:Y:S01]  /*65f0*/  LDSM.16.M88.4 R24, [R236+UR4+0x13100] ;  /* 0x01310004ec18783b */ /* 0x000f220008000200 */
[----:B------:R-:W-:Y:S07]  /*6600*/  @UP0 UIMAD.WIDE.U32 UR18, UR13, UR6, URZ ;  /* 0x000000060d1202a5 */ /* 0x000fee000f8e003f */
[----:B------:R-:W4:Y:S08]  /*6610*/  LDSM.16.M88.4 R32, [R236+UR4+0x13900] ;  /* 0x01390004ec20783b */ /* 0x000f300008000200 */
[----:B------:R-:W4:Y:S01]  /*6620*/  LDSM.16.M88.4 R40, [R236+UR4+0x14100] ;  /* 0x01410004ec28783b */ /* 0x000f220008000200 */
[C---:B-1----:R-:W-:Y:S07]  /*6630*/  HMMA.16816.F32.BF16 R4, R152.reuse, R8, RZ ;  /* 0x000000089804723c */ /* 0x042fee00000418ff */
[----:B------:R-:W1:Y:S01]  /*6640*/  LDSM.16.M88.4 R48, [R236+UR4+0x14900] ;  /* 0x01490004ec30783b */ /* 0x000e620008000200 */
[C---:B------:R-:W-:Y:S07]  /*6650*/  HMMA.16816.F32.BF16 R8, R152.reuse, R10, RZ ;  /* 0x0000000a9808723c */ /* 0x040fee00000418ff */
[----:B------:R-:W1:Y:S01]  /*6660*/  LDSM.16.M88.4 R160, [R2+0x12100] ;  /* 0x0121000002a0783b */ /* 0x000e620000000200 */
[C---:B---3--:R-:W-:Y:S07]  /*6670*/  HMMA.16816.F32.BF16 R12, R152.reuse, R16, RZ ;  /* 0x00000010980c723c */ /* 0x048fee00000418ff */
[----:B------:R-:W3:Y:S01]  /*6680*/  LDSM.16.M88.4 R164, [R2+0x12900] ;  /* 0x0129000002a4783b */ /* 0x000ee20000000200 */
[C---:B------:R-:W-:Y:S07]  /*6690*/  HMMA.16816.F32.BF16 R16, R152.reuse, R18, RZ ;  /* 0x000000129810723c */ /* 0x040fee00000418ff */
[----:B------:R-:W-:Y:S01]  /*66a0*/  LDSM.16.M88.4 R172, [R2+0x13900] ;  /* 0x0139000002ac783b */ /* 0x000fe20000000200 */
[C---:B----4-:R-:W-:Y:S07]  /*66b0*/  HMMA.16816.F32.BF16 R20, R152.reuse, R24, RZ ;  /* 0x000000189814723c */ /* 0x050fee00000418ff */
[----:B------:R-:W-:Y:S01]  /*66c0*/  LDSM.16.M88.4 R176, [R2+0x14100] ;  /* 0x0141000002b0783b */ /* 0x000fe20000000200 */
[C---:B------:R-:W-:Y:S07]  /*66d0*/  HMMA.16816.F32.BF16 R24, R152.reuse, R26, RZ ;  /* 0x0000001a9818723c */ /* 0x040fee00000418ff */
[----:B------:R-:W-:Y:S01]  /*66e0*/  LDSM.16.M88.4 R180, [R2+0x14900] ;  /* 0x0149000002b4783b */ /* 0x000fe20000000200 */
[C---:B------:R-:W-:Y:S08]  /*66f0*/  HMMA.16816.F32.BF16 R28, R152.reuse, R32, RZ ;  /* 0x00000020981c723c */ /* 0x040ff000000418ff */
[C---:B------:R-:W-:Y:S08]  /*6700*/  HMMA.16816.F32.BF16 R32, R152.reuse, R34, RZ ;  /* 0x000000229820723c */ /* 0x040ff000000418ff */
[C---:B------:R-:W-:Y:S08]  /*6710*/  HMMA.16816.F32.BF16 R36, R152.reuse, R40, RZ ;  /* 0x000000289824723c */ /* 0x040ff000000418ff */
[C---:B------:R-:W-:Y:S08]  /*6720*/  HMMA.16816.F32.BF16 R40, R152.reuse, R42, RZ ;  /* 0x0000002a9828723c */ /* 0x040ff000000418ff */
[C---:B-1----:R-:W-:Y:S08]  /*6730*/  HMMA.16816.F32.BF16 R44, R152.reuse, R48, RZ ;  /* 0x00000030982c723c */ /* 0x042ff000000418ff */
[----:B------:R-:W-:Y:S08]  /*6740*/  HMMA.16816.F32.BF16 R48, R152, R50, RZ ;  /* 0x000000329830723c */ /* 0x000ff000000418ff */
[C---:B------:R-:W-:Y:S08]  /*6750*/  HMMA.16816.F32.BF16 R4, R156.reuse, R160, R4 ;  /* 0x000000a09c04723c */ /* 0x040ff00000041804 */
[C---:B------:R-:W-:Y:S08]  /*6760*/  HMMA.16816.F32.BF16 R8, R156.reuse, R162, R8 ;  /* 0x000000a29c08723c */ /* 0x040ff00000041808 */
[C---:B---3--:R-:W-:Y:S08]  /*6770*/  HMMA.16816.F32.BF16 R12, R156.reuse, R164, R12 ;  /* 0x000000a49c0c723c */ /* 0x048ff0000004180c */
[C---:B------:R-:W-:Y:S04]  /*6780*/  HMMA.16816.F32.BF16 R16, R156.reuse, R166, R16 ;  /* 0x000000a69c10723c */ /* 0x040fe80000041810 */
[----:B--2---:R-:W-:Y:S05]  /*6790*/  @P0 MOV R169, R171 ;  /* 0x000000ab00a90202 */ /* 0x004fea0000000f00 */
[----:B------:R-:W-:Y:S05]  /*67a0*/  @P0 IMAD.WIDE.U32 R168, R3, 0x60, R168 ;  /* 0x0000006003a80825 */ /* 0x000fea00078e00a8 */
[----:B------:R-:W-:Y:S01]  /*67b0*/  @P0 IADD3 R192, R169, UR10, RZ ;  /* 0x0000000aa9c00c10 */ /* 0x000fe2000fffe0ff */
[----:B------:R-:W-:Y:S01]  /*67c0*/  @UP0 USHF.R.S32.HI UR10, URZ, 0x1f, UR13 ;  /* 0x0000001f3f0a0899 */ /* 0x000fe2000801140d */
[C---:B------:R-:W-:Y:S02]  /*67d0*/  @P0 SHF.L.U32 R3, R168.reuse, 0x1, RZ ;  /* 0x00000001a8030819 */ /* 0x040fe400000006ff */
[----:B------:R-:W-:Y:S01]  /*67e0*/  @P0 SHF.L.U64.HI R192, R168, 0x1, R192 ;  /* 0x00000001a8c00819 */ /* 0x000fe200000102c0 */
[----:B------:R-:W-:Y:S01]  /*67f0*/  @UP0 UIMAD UR10, UR10, UR6, URZ ;  /* 0x000000060a0a02a4 */ /* 0x000fe2000f8e023f */
[C---:B------:R-:W-:Y:S01]  /*6800*/  @P0 IADD3 R160, P6, R3.reuse, c[0x0][0x1f8], RZ ;  /* 0x00007e0003a00a10 */ /* 0x040fe20007fde0ff */
[----:B------:R-:W1:Y:S01]  /*6810*/  LDSM.16.M88.4 R168, [R2+0x13100] ;  /* 0x0131000002a8783b */ /* 0x000e620000000200 */
[C---:B------:R-:W-:Y:S01]  /*6820*/  @P0 IADD3 R200, P5, R3.reuse, 0x80, RZ ;  /* 0x0000008003c80810 */ /* 0x040fe20007fbe0ff */
[----:B------:R-:W-:Y:S01]  /*6830*/  @UP0 UIMAD UR10, UR13, UR7, UR10 ;  /* 0x000000070d0a02a4 */ /* 0x000fe2000f8e020a */
[----:B------:R-:W-:Y:S01]  /*6840*/  @P0 IADD3.X R161, R192, c[0x0][0x1fc], RZ, P6, !PT ;  /* 0x00007f00c0a10a10 */ /* 0x000fe200037fe4ff */
[----:B------:R-:W-:Y:S01]  /*6850*/  UIADD3 UR13, UR15, 0x1, URZ ;  /* 0x000000010f0d7890 */ /* 0x000fe2000fffe03f */
[----:B------:R-:W-:Y:S01]  /*6860*/  @P0 IADD3 R200, P1, R200, c[0x0][0x1f8], RZ ;  /* 0x00007e00c8c80a10 */ /* 0x000fe20007f3e0ff */
[----:B------:R-:W-:Y:S01]  /*6870*/  @UP0 UIADD3 UR10, UR19, UR10, URZ ;  /* 0x0000000a130a0290 */ /* 0x000fe2000fffe03f */
[----:B------:R-:W-:Y:S01]  /*6880*/  @P0 IADD3 R3, P6, R3, 0x100, RZ ;  /* 0x0000010003030810 */ /* 0x000fe20007fde0ff */
[----:B------:R-:W-:Y:S01]  /*6890*/  @!PT LDS RZ, [RZ] ;  /* 0x00000000fffff984 */ /* 0x000fe20000000800 */
[----:B------:R-:W-:Y:S01]  /*68a0*/  @!PT LDS RZ, [RZ] ;  /* 0x00000000fffff984 */ /* 0x000fe20000000800 */
[----:B------:R-:W-:Y:S01]  /*68b0*/  @!PT LDS RZ, [RZ] ;  /* 0x00000000fffff984 */ /* 0x000fe20000000800 */
[----:B------:R2:W-:Y:S01]  /*68c0*/  @P0 LDGSTS.E.BYPASS.LTC128B.128 [R134+0x100], [R160.64], !P4 ;  /* 0x00100000a0860fae */ /* 0x0005e2000e101d54 */
[--C-:B------:R-:W-:Y:S01]  /*68d0*/  @P0 IADD3.X R201, RZ, c[0x0][0x1fc], R192.reuse, P1, P5 ;  /* 0x00007f00ffc90a10 */ /* 0x100fe20000fea4c0 */
[----:B------:R-:W-:Y:S01]  /*68e0*/  @UP0 UIMAD UR10, UR10, 0x60, URZ ;  /* 0x000000600a0a08a4 */ /* 0x000fe2000f8e023f */
[----:B------:R-:W-:Y:S01]  /*68f0*/  @P0 IADD3 R194, P5, R3, c[0x0][0x1f8], RZ ;  /* 0x00007e0003c20a10 */ /* 0x000fe20007fbe0ff */
[----:B------:R-:W-:Y:S01]  /*6900*/  USEL UR15, UR13, URZ, !UP1 ;  /* 0x0000003f0d0f7287 */ /* 0x000fe2000c800000 */
[-C--:B------:R-:W-:Y:S01]  /*6910*/  IADD3 R3, R238, R132.reuse, RZ ;  /* 0x00000084ee037210 */ /* 0x080fe20007ffe0ff */
[----:B------:R-:W-:Y:S01]  /*6920*/  @UP0 USHF.L.U64.HI UR13, UR6, 0x6, UR7 ;  /* 0x00000006060d0899 */ /* 0x000fe20008010207 */
[----:B------:R-:W-:Y:S01]  /*6930*/  @P0 IADD3.X R195, RZ, c[0x0][0x1fc], R192, P5, P6 ;  /* 0x00007f00ffc30a10 */ /* 0x000fe20002fec4c0 */
[----:B------:R3:W-:Y:S01]  /*6940*/  @P0 LDGSTS.E.BYPASS.LTC128B.128 [R134+0x3100], [R200.64], !P3 ;  /* 0x03100000c8860fae */ /* 0x0007e2000d901d54 */
[----:B------:R-:W-:Y:S07]  /*6950*/  IADD3 R132, R240, R132, R238 ;  /* 0x00000084f0847210 */ /* 0x000fee0007ffe0ee */
[----:B------:R4:W-:Y:S01]  /*6960*/  @P0 LDGSTS.E.BYPASS.LTC128B.128 [R134+0x6100], [R194.64], !P2 ;  /* 0x06100000c2860fae */ /* 0x0009e2000d101d54 */
[----:B--2---:R-:W-:Y:S04]  /*6970*/  @P0 IADD3 R160, P1, R160, UR12, RZ ;  /* 0x0000000ca0a00c10 */ /* 0x004fe8000ff3e0ff */
[----:B------:R-:W-:Y:S01]  /*6980*/  @P0 IADD3.X R161, R161, UR11, RZ, P1, !PT ;  /* 0x0000000ba1a10c10 */ /* 0x000fe20008ffe4ff */
[C---:B-1----:R-:W-:Y:S03]  /*6990*/  HMMA.16816.F32.BF16 R20, R156.reuse, R168, R20 ;  /* 0x000000a89c14723c */ /* 0x042fe60000041814 */
[----:B------:R-:W-:Y:S01]  /*69a0*/  @P0 IADD3 R162, P1, R160, UR12, RZ ;  /* 0x0000000ca0a20c10 */ /* 0x000fe2000ff3e0ff */
[----:B------:R1:W-:Y:S03]  /*69b0*/  @P0 LDGSTS.E.BYPASS.LTC128B.128 [R134+0x1100], [R160.64], !P4 ;  /* 0x01100000a0860fae */ /* 0x0003e6000e101d54 */
[----:B------:R-:W-:Y:S01]  /*69c0*/  @P0 IADD3.X R163, R161, UR11, RZ, P1, !PT ;  /* 0x0000000ba1a30c10 */ /* 0x000fe20008ffe4ff */
[C---:B------:R-:W-:Y:S04]  /*69d0*/  HMMA.16816.F32.BF16 R24, R156.reuse, R170, R24 ;  /* 0x000000aa9c18723c */ /* 0x040fe80000041818 */
[----:B------:R1:W-:Y:S04]  /*69e0*/  @P0 LDGSTS.E.BYPASS.LTC128B.128 [R134+0x4100], [R160.64+0x80], !P3 ;  /* 0x04100080a0860fae */ /* 0x0003e8000d901d54 */
[C---:B------:R-:W-:Y:S04]  /*69f0*/  HMMA.16816.F32.BF16 R28, R156.reuse, R172, R28 ;  /* 0x000000ac9c1c723c */ /* 0x040fe8000004181c */
[----:B------:R1:W-:Y:S04]  /*6a00*/  @P0 LDGSTS.E.BYPASS.LTC128B.128 [R134+0x7100], [R160.64+0x100], !P2 ;  /* 0x07100100a0860fae */ /* 0x0003e8000d101d54 */
[C---:B------:R-:W-:Y:S04]  /*6a10*/  HMMA.16816.F32.BF16 R32, R156.reuse, R174, R32 ;  /* 0x000000ae9c20723c */ /* 0x040fe80000041820 */
[----:B------:R1:W-:Y:S04]  /*6a20*/  @P0 LDGSTS.E.BYPASS.LTC128B.128 [R134+0x2100], [R162.64], !P4 ;  /* 0x02100000a2860fae */ /* 0x0003e8000e101d54 */
[C---:B------:R-:W-:Y:S04]  /*6a30*/  HMMA.16816.F32.BF16 R36, R156.reuse, R176, R36 ;  /* 0x000000b09c24723c */ /* 0x040fe80000041824 */
[----:B------:R1:W-:Y:S04]  /*6a40*/  @P0 LDGSTS.E.BYPASS.LTC128B.128 [R134+0x5100], [R162.64+0x80], !P3 ;  /* 0x05100080a2860fae */ /* 0x0003e8000d901d54 */
[C---:B------:R-:W-:Y:S04]  /*6a50*/  HMMA.16816.F32.BF16 R40, R156.reuse, R178, R40 ;  /* 0x000000b29c28723c */ /* 0x040fe80000041828 */
[----:B------:R1:W-:Y:S01]  /*6a60*/  @P0 LDGSTS.E.BYPASS.LTC128B.128 [R134+0x8100], [R162.64+0x100], !P2 ;  /* 0x08100100a2860fae */ /* 0x0003e2000d101d54 */
[----:B------:R-:W-:Y:S03]  /*6a70*/  PLOP3.LUT P0, PT, PT, PT, UP0, 0x80, 0x0 ;  /* 0x000000000000781c */ /* 0x000fe60003f0f008 */
[C---:B------:R-:W-:Y:S04]  /*6a80*/  HMMA.16816.F32.BF16 R44, R156.reuse, R180, R44 ;  /* 0x000000b49c2c723c */ /* 0x040fe8000004182c */
[----:B------:R-:W-:Y:S04]  /*6a90*/  LDSM.16.M88.4 R164, [R3+0x12900] ;  /* 0x0129000003a4783b */ /* 0x000fe80000000200 */
[----:B------:R-:W-:Y:S04]  /*6aa0*/  HMMA.16816.F32.BF16 R48, R156, R182, R48 ;  /* 0x000000b69c30723c */ /* 0x000fe80000041830 */
[----:B------:R-:W-:Y:S08]  /*6ab0*/  LDSM.16.M88.4 R168, [R3+0x13100] ;  /* 0x0131000003a8783b */ /* 0x000ff00000000200 */
[----:B------:R-:W-:Y:S08]  /*6ac0*/  LDSM.16.M88.4 R172, [R3+0x13900] ;  /* 0x0139000003ac783b */ /* 0x000ff00000000200 */
[----:B-1----:R-:W1:Y:S08]  /*6ad0*/  LDSM.16.M88.4 R160, [R3+0x12100] ;  /* 0x0121000003a0783b */ /* 0x002e700000000200 */
[----:B------:R-:W0:Y:S08]  /*6ae0*/  LDGDEPBAR ;  /* 0x00000000000079af */ /* 0x000e300000000000 */
[----:B------:R-:W2:Y:S08]  /*6af0*/  LDSM.16.M88.4 R176, [R3+0x14100] ;  /* 0x0141000003b0783b */ /* 0x000eb00000000200 */
[----:B------:R-:W2:Y:S08]  /*6b00*/  LDSM.16.M88.4 R180, [R3+0x14900] ;  /* 0x0149000003b4783b */ /* 0x000eb00000000200 */
[----:B----4-:R-:W4:Y:S01]  /*6b10*/  LDSM.16.M88.4 R192, [R232+0x12100] ;  /* 0x01210000e8c0783b */ /* 0x010f220000000200 */
[C---:B-1----:R-:W-:Y:S07]  /*6b20*/  HMMA.16816.F32.BF16 R4, R184.reuse, R160, R4 ;  /* 0x000000a0b804723c */ /* 0x042fee0000041804 */
[----:B---3--:R-:W-:Y:S01]  /*6b30*/  LDSM.16.M88.4 R200, [R236+UR4+0x17900] ;  /* 0x01790004ecc8783b */ /* 0x008fe20008000200 */
[C---:B------:R-:W-:Y:S07]  /*6b40*/  HMMA.16816.F32.BF16 R8, R184.reuse, R162, R8 ;  /* 0x000000a2b808723c */ /* 0x040fee0000041808 */
[----:B------:R-:W1:Y:S01]  /*6b50*/  LDSM.16.M88.4 R160, [R232+0x12900] ;  /* 0x01290000e8a0783b */ /* 0x000e620000000200 */
[C---:B------:R-:W-:Y:S08]  /*6b60*/  HMMA.16816.F32.BF16 R12, R184.reuse, R164, R12 ;  /* 0x000000a4b80c723c */ /* 0x040ff0000004180c */
[C---:B------:R-:W-:Y:S01]  /*6b70*/  HMMA.16816.F32.BF16 R16, R184.reuse, R166, R16 ;  /* 0x000000a6b810723c */ /* 0x040fe20000041810 */
[----:B------:R-:W3:Y:S07]  /*6b80*/  LDSM.16.M88.4 R164, [R232+0x13100] ;  /* 0x01310000e8a4783b */ /* 0x000eee0000000200 */
[C---:B------:R-:W-:Y:S08]  /*6b90*/  HMMA.16816.F32.BF16 R20, R184.reuse, R168, R20 ;  /* 0x000000a8b814723c */ /* 0x040ff00000041814 */
        /* <DEDUP_REMOVED lines=8> */
[C---:B------:R-:W-:Y:S08]  /*6c20*/  HMMA.16816.F32.BF16 R44, R184.reuse, R180, R44 ;  /* 0x000000b4b82c723c */ /* 0x040ff0000004182c */
[----:B------:R-:W-:Y:S01]  /*6c30*/  HMMA.16816.F32.BF16 R48, R184, R182, R48 ;  /* 0x000000b6b830723c */ /* 0x000fe20000041830 */
[----:B------:R-:W2:Y:S07]  /*6c40*/  LDSM.16.M88.4 R180, [R236+UR4+0x15100] ;  /* 0x01510004ecb4783b */ /* 0x000eae0008000200 */
[C---:B----4-:R-:W-:Y:S08]  /*6c50*/  HMMA.16816.F32.BF16 R4, R188.reuse, R192, R4 ;  /* 0x000000c0bc04723c */ /* 0x050ff00000041804 */
[C---:B------:R-:W-:Y:S01]  /*6c60*/  HMMA.16816.F32.BF16 R8, R188.reuse, R194, R8 ;  /* 0x000000c2bc08723c */ /* 0x040fe20000041808 */
[----:B------:R-:W4:Y:S07]  /*6c70*/  LDSM.16.M88.4 R192, [R236+UR4+0x15900] ;  /* 0x01590004ecc0783b */ /* 0x000f2e0008000200 */
[C---:B-1----:R-:W-:Y:S08]  /*6c80*/  HMMA.16816.F32.BF16 R12, R188.reuse, R160, R12 ;  /* 0x000000a0bc0c723c */ /* 0x042ff0000004180c */
[C---:B------:R-:W-:Y:S01]  /*6c90*/  HMMA.16816.F32.BF16 R16, R188.reuse, R162, R16 ;  /* 0x000000a2bc10723c */ /* 0x040fe20000041810 */
[----:B------:R-:W1:Y:S07]  /*6ca0*/  LDSM.16.M88.4 R160, [R236+UR4+0x16100] ;  /* 0x01610004eca0783b */ /* 0x000e6e0008000200 */
[C---:B---3--:R-:W-:Y:S08]  /*6cb0*/  HMMA.16816.F32.BF16 R20, R188.reuse, R164, R20 ;  /* 0x000000a4bc14723c */ /* 0x048ff00000041814 */
[C---:B------:R-:W-:Y:S01]  /*6cc0*/  HMMA.16816.F32.BF16 R24, R188.reuse, R166, R24 ;  /* 0x000000a6bc18723c */ /* 0x040fe20000041818 */
[----:B------:R-:W3:Y:S07]  /*6cd0*/  LDSM.16.M88.4 R164, [R236+UR4+0x16900] ;  /* 0x01690004eca4783b */ /* 0x000eee0008000200 */
[C---:B------:R-:W-:Y:S08]  /*6ce0*/  HMMA.16816.F32.BF16 R28, R188.reuse, R168, R28 ;  /* 0x000000a8bc1c723c */ /* 0x040ff0000004181c */
[C---:B------:R-:W-:Y:S01]  /*6cf0*/  HMMA.16816.F32.BF16 R32, R188.reuse, R170, R32 ;  /* 0x000000aabc20723c */ /* 0x040fe20000041820 */
[----:B------:R-:W1:Y:S07]  /*6d00*/  LDSM.16.M88.4 R168, [R236+UR4+0x17100] ;  /* 0x01710004eca8783b */ /* 0x000e6e0008000200 */
[C---:B------:R-:W-:Y:S08]  /*6d10*/  HMMA.16816.F32.BF16 R36, R188.reuse, R172, R36 ;  /* 0x000000acbc24723c */ /* 0x040ff00000041824 */
[C---:B------:R-:W-:Y:S01]  /*6d20*/  HMMA.16816.F32.BF16 R40, R188.reuse, R174, R40 ;  /* 0x000000aebc28723c */ /* 0x040fe20000041828 */
[----:B------:R-:W-:Y:S07]  /*6d30*/  LDSM.16.M88.4 R172, [R2+0x16900] ;  /* 0x0169000002ac783b */ /* 0x000fee0000000200 */
[C---:B--2---:R-:W-:Y:S08]  /*6d40*/  HMMA.16816.F32.BF16 R44, R188.reuse, R176, R44 ;  /* 0x000000b0bc2c723c */ /* 0x044ff0000004182c */
[----:B------:R-:W-:Y:S01]  /*6d50*/  HMMA.16816.F32.BF16 R48, R188, R178, R48 ;  /* 0x000000b2bc30723c */ /* 0x000fe20000041830 */
[----:B------:R-:W-:Y:S07]  /*6d60*/  LDSM.16.M88.4 R176, [R2+0x17100] ;  /* 0x0171000002b0783b */ /* 0x000fee0000000200 */
[C---:B------:R-:W-:Y:S08]  /*6d70*/  HMMA.16816.F32.BF16 R4, R196.reuse, R180, R4 ;  /* 0x000000b4c404723c */ /* 0x040ff00000041804 */
[C---:B------:R-:W-:Y:S01]  /*6d80*/  HMMA.16816.F32.BF16 R8, R196.reuse, R182, R8 ;  /* 0x000000b6c408723c */ /* 0x040fe20000041808 */
[----:B------:R-:W-:Y:S07]  /*6d90*/  LDSM.16.M88.4 R180, [R2+0x17900] ;  /* 0x0179000002b4783b */ /* 0x000fee0000000200 */
        /* <DEDUP_REMOVED lines=8> */
[----:B------:R-:W2:Y:S07]  /*6e20*/  LDSM.16.M88.4 R164, [R2+0x15900] ;  /* 0x0159000002a4783b */ /* 0x000eae0000000200 */
[C---:B------:R-:W-:Y:S08]  /*6e30*/  HMMA.16816.F32.BF16 R36, R196.reuse, R168, R36 ;  /* 0x000000a8c424723c */ /* 0x040ff00000041824 */
[C---:B------:R-:W-:Y:S01]  /*6e40*/  HMMA.16816.F32.BF16 R40, R196.reuse, R170, R40 ;  /* 0x000000aac428723c */ /* 0x040fe20000041828 */
[----:B------:R-:W3:Y:S07]  /*6e50*/  LDSM.16.M88.4 R168, [R2+0x16100] ;  /* 0x0161000002a8783b */ /* 0x000eee0000000200 */
[C---:B------:R-:W-:Y:S08]  /*6e60*/  HMMA.16816.F32.BF16 R44, R196.reuse, R200, R44 ;  /* 0x000000c8c42c723c */ /* 0x040ff0000004182c */
[----:B------:R-:W-:Y:S01]  /*6e70*/  HMMA.16816.F32.BF16 R48, R196, R202, R48 ;  /* 0x000000cac430723c */ /* 0x000fe20000041830 */
        /* <DEDUP_REMOVED lines=16> */
[C---:B------:R-:W-:Y:S08]  /*6f80*/  HMMA.16816.F32.BF16 R44, R204.reuse, R180, R44 ;  /* 0x000000b4cc2c723c */ /* 0x040ff0000004182c */
[----:B------:R-:W-:Y:S01]  /*6f90*/  HMMA.16816.F32.BF16 R48, R204, R182, R48 ;  /* 0x000000b6cc30723c */ /* 0x000fe20000041830 */
[----:B------:R-:W-:Y:S07]  /*6fa0*/  LDSM.16.M88.4 R180, [R132+0x15900] ;  /* 0x0159000084b4783b */ /* 0x000fee0000000200 */
[C---:B------:R-:W-:Y:S08]  /*6fb0*/  HMMA.16816.F32.BF16 R4, R208.reuse, R192, R4 ;  /* 0x000000c0d004723c */ /* 0x040ff00000041804 */
[C---:B------:R-:W-:Y:S01]  /*6fc0*/  HMMA.16816.F32.BF16 R8, R208.reuse, R194, R8 ;  /* 0x000000c2d008723c */ /* 0x040fe20000041808 */
[----:B------:R-:W-:Y:S07]  /*6fd0*/  LDSM.16.M88.4 R192, [R132+0x17100] ;  /* 0x0171000084c0783b */ /* 0x000fee0000000200 */
[C---:B-1----:R-:W-:Y:S08]  /*6fe0*/  HMMA.16816.F32.BF16 R12, R208.reuse, R160, R12 ;  /* 0x000000a0d00c723c */ /* 0x042ff0000004180c */
[C---:B------:R-:W-:Y:S01]  /*6ff0*/  HMMA.16816.F32.BF16 R16, R208.reuse, R162, R16 ;  /* 0x000000a2d010723c */ /* 0x040fe20000041810 */
        /* <DEDUP_REMOVED lines=8> */
[C---:B----4-:R-:W-:Y:S08]  /*7080*/  HMMA.16816.F32.BF16 R36, R208.reuse, R172, R36 ;  /* 0x000000acd024723c */ /* 0x050ff00000041824 */
[C---:B------:R-:W-:Y:S01]  /*7090*/  HMMA.16816.F32.BF16 R40, R208.reuse, R174, R40 ;  /* 0x000000aed028723c */ /* 0x040fe20000041828 */
[----:B------:R-:W4:Y:S07]  /*70a0*/  LDSM.16.M88.4 R172, [R236+UR4+0x18100] ;  /* 0x01810004ecac783b */ /* 0x000f2e0008000200 */
[C---:B------:R-:W-:Y:S08]  /*70b0*/  HMMA.16816.F32.BF16 R44, R208.reuse, R176, R44 ;  /* 0x000000b0d02c723c */ /* 0x040ff0000004182c */
[----:B------:R-:W-:Y:S01]  /*70c0*/  HMMA.16816.F32.BF16 R48, R208, R178, R48 ;  /* 0x000000b2d030723c */ /* 0x000fe20000041830 */
[----:B------:R-:W-:Y:S07]  /*70d0*/  LDSM.16.M88.4 R176, [R236+UR4+0x19100] ;  /* 0x01910004ecb0783b */ /* 0x000fee0008000200 */
[C---:B-1----:R-:W-:Y:S08]  /*70e0*/  HMMA.16816.F32.BF16 R4, R212.reuse, R160, R4 ;  /* 0x000000a0d404723c */ /* 0x042ff00000041804 */
[C---:B------:R-:W-:Y:S01]  /*70f0*/  HMMA.16816.F32.BF16 R8, R212.reuse, R162, R8 ;  /* 0x000000a2d408723c */ /* 0x040fe20000041808 */
[----:B------:R-:W1:Y:S07]  /*7100*/  LDSM.16.M88.4 R160, [R236+UR4+0x18900] ;  /* 0x01890004eca0783b */ /* 0x000e6e0008000200 */
[C---:B------:R-:W-:Y:S08]  /*7110*/  HMMA.16816.F32.BF16 R12, R212.reuse, R180, R12 ;  /* 0x000000b4d40c723c */ /* 0x040ff0000004180c */
[C---:B------:R-:W-:Y:S01]  /*7120*/  HMMA.16816.F32.BF16 R16, R212.reuse, R182, R16 ;  /* 0x000000b6d410723c */ /* 0x040fe20000041810 */
[----:B------:R-:W1:Y:S07]  /*7130*/  LDSM.16.M88.4 R180, [R236+UR4+0x19900] ;  /* 0x01990004ecb4783b */ /* 0x000e6e0008000200 */
[C---:B--2---:R-:W-:Y:S08]  /*7140*/  HMMA.16816.F32.BF16 R20, R212.reuse, R164, R20 ;  /* 0x000000a4d414723c */ /* 0x044ff00000041814 */
[C---:B------:R-:W-:Y:S01]  /*7150*/  HMMA.16816.F32.BF16 R24, R212.reuse, R166, R24 ;  /* 0x000000a6d418723c */ /* 0x040fe20000041818 */
[----:B------:R-:W2:Y:S07]  /*7160*/  LDSM.16.M88.4 R164, [R236+UR4+0x1a100] ;  /* 0x01a10004eca4783b */ /* 0x000eae0008000200 */
[C---:B---3--:R-:W-:Y:S08]  /*7170*/  HMMA.16816.F32.BF16 R28, R212.reuse, R168, R28 ;  /* 0x000000a8d41c723c */ /* 0x048ff0000004181c */
[C---:B------:R-:W-:Y:S01]  /*7180*/  HMMA.16816.F32.BF16 R32, R212.reuse, R170, R32 ;  /* 0x000000aad420723c */ /* 0x040fe20000041820 */
[----:B------:R-:W3:Y:S07]  /*7190*/  LDSM.16.M88.4 R168, [R236+UR4+0x1a900] ;  /* 0x01a90004eca8783b */ /* 0x000eee0008000200 */
[C---:B------:R-:W-:Y:S08]  /*71a0*/  HMMA.16816.F32.BF16 R36, R212.reuse, R192, R36 ;  /* 0x000000c0d424723c */ /* 0x040ff00000041824 */
[C---:B------:R-:W-:Y:S01]  /*71b0*/  HMMA.16816.F32.BF16 R40, R212.reuse, R194, R40 ;  /* 0x000000c2d428723c */ /* 0x040fe20000041828 */
[----:B------:R-:W2:Y:S07]  /*71c0*/  LDSM.16.M88.4 R192, [R2+0x18100] ;  /* 0x0181000002c0783b */ /* 0x000eae0000000200 */
[C---:B------:R-:W-:Y:S08]  /*71d0*/  HMMA.16816.F32.BF16 R44, R212.reuse, R200, R44 ;  /* 0x000000c8d42c723c */ /* 0x040ff0000004182c */
[----:B------:R-:W-:Y:S01]  /*71e0*/  HMMA.16816.F32.BF16 R48, R212, R202, R48 ;  /* 0x000000cad430723c */ /* 0x000fe20000041830 */
        /* <DEDUP_REMOVED lines=35> */
[----:B------:R-:W-:Y:S01]  /*7420*/  HMMA.16816.F32.BF16 R48, R220, R170, R48 ;  /* 0x000000aadc30723c */ /* 0x000fe20000041830 */
[----:B------:R-:W-:Y:S07]  /*7430*/  LDSM.16.M88.4 R168, [R132+0x19900] ;  /* 0x0199000084a8783b */ /* 0x000fee0000000200 */
[C---:B------:R-:W-:Y:S08]  /*7440*/  HMMA.16816.F32.BF16 R4, R224.reuse, R180, R4 ;  /* 0x000000b4e004723c */ /* 0x040ff00000041804 */
[C---:B------:R-:W-:Y:S08]  /*7450*/  HMMA.16816.F32.BF16 R8, R224.reuse, R182, R8 ;  /* 0x000000b6e008723c */ /* 0x040ff00000041808 */
[C---:B----4-:R-:W-:Y:S08]  /*7460*/  HMMA.16816.F32.BF16 R12, R224.reuse, R172, R12 ;  /* 0x000000ace00c723c */ /* 0x050ff0000004180c */
[C---:B------:R-:W-:Y:S08]  /*7470*/  HMMA.16816.F32.BF16 R16, R224.reuse, R174, R16 ;  /* 0x000000aee010723c */ /* 0x040ff00000041810 */
[C---:B-1----:R-:W-:Y:S08]  /*7480*/  HMMA.16816.F32.BF16 R20, R224.reuse, R160, R20 ;  /* 0x000000a0e014723c */ /* 0x042ff00000041814 */
[C---:B------:R-:W-:Y:S01]  /*7490*/  HMMA.16816.F32.BF16 R24, R224.reuse, R162, R24 ;  /* 0x000000a2e018723c */ /* 0x040fe20000041818 */
[----:B------:R-:W1:Y:S07]  /*74a0*/  LDSM.16.M88.4 R160, [R132+0x19100] ;  /* 0x0191000084a0783b */ /* 0x000e6e0000000200 */
        /* <DEDUP_REMOVED lines=8> */
[C---:B--2---:R-:W-:Y:S08]  /*7530*/  HMMA.16816.F32.BF16 R12, R228.reuse, R164, R12 ;  /* 0x000000a4e40c723c */ /* 0x044ff0000004180c */
[C---:B------:R-:W-:Y:S01]  /*7540*/  HMMA.16816.F32.BF16 R16, R228.reuse, R166, R16 ;  /* 0x000000a6e410723c */ /* 0x040fe20000041810 */
[----:B------:R-:W2:Y:S03]  /*7550*/  LDSM.16.M88.4 R164, [R132+0x1a100] ;  /* 0x01a1000084a4783b */ /* 0x000ea60000000200 */
[----:B------:R-:W-:Y:S02]  /*7560*/  FMNMX.FTZ R2, R4, R0, !PT ;  /* 0x0000000004027209 */ /* 0x000fe40007810000 */
[----:B------:R-:W-:Y:S02]  /*7570*/  FMNMX.FTZ R3, R6, R133, !PT ;  /* 0x0000008506037209 */ /* 0x000fe40007810000 */
[C---:B-1----:R-:W-:Y:S04]  /*7580*/  HMMA.16816.F32.BF16 R20, R228.reuse, R160, R20 ;  /* 0x000000a0e414723c */ /* 0x042fe80000041814 */
[----:B------:R-:W-:Y:S02]  /*7590*/  FMNMX.FTZ R2, R5, R2, !PT ;  /* 0x0000000205027209 */ /* 0x000fe40007810000 */
[----:B------:R-:W-:Y:S02]  /*75a0*/  FMNMX.FTZ R3, R7, R3, !PT ;  /* 0x0000000307037209 */ /* 0x000fe40007810000 */
[C---:B------:R-:W-:Y:S01]  /*75b0*/  HMMA.16816.F32.BF16 R24, R228.reuse, R162, R24 ;  /* 0x000000a2e418723c */ /* 0x040fe20000041818 */
[----:B------:R-:W1:Y:S01]  /*75c0*/  LDSM.16.M88.4 R160, [R132+0x1a900] ;  /* 0x01a9000084a0783b */ /* 0x000e620000000200 */
[----:B------:R-:W-:Y:S04]  /*75d0*/  DEPBAR.LE SB0, 0x2 ;  /* 0x000080800000791a */ /* 0x000fe80000000000 */
[----:B------:R-:W-:Y:S02]  /*75e0*/  FMNMX.FTZ R2, R8, R2, !PT ;  /* 0x0000000208027209 */ /* 0x000fe40007810000 */
[C---:B------:R-:W-:Y:S01]  /*75f0*/  HMMA.16816.F32.BF16 R28, R228.reuse, R168, R28 ;  /* 0x000000a8e41c723c */ /* 0x040fe2000004181c */
[----:B------:R-:W-:Y:S04]  /*7600*/  BAR.SYNC.DEFER_BLOCKING 0x0 ;  /* 0x0000000000007b1d */ /* 0x000fe80000010000 */
[----:B------:R-:W-:Y:S02]  /*7610*/  FMNMX.FTZ R2, R9, R2, !PT ;  /* 0x0000000209027209 */ /* 0x000fe40007810000 */
[----:B------:R-:W-:Y:S01]  /*7620*/  FMNMX.FTZ R3, R10, R3, !PT ;  /* 0x000000030a037209 */ /* 0x000fe20007810000 */
[C---:B------:R-:W-:Y:S04]  /*7630*/  HMMA.16816.F32.BF16 R32, R228.reuse, R170, R32 ;  /* 0x000000aae420723c */ /* 0x040fe80000041820 */
[----:B------:R-:W-:Y:S02]  /*7640*/  FMNMX.FTZ R2, R12, R2, !PT ;  /* 0x000000020c027209 */ /* 0x000fe40007810000 */
[----:B------:R-:W-:Y:S02]  /*7650*/  FMNMX.FTZ R3, R11, R3, !PT ;  /* 0x000000030b037209 */ /* 0x000fe40007810000 */
[----:B------:R-:W-:Y:S01]  /*7660*/  FMNMX.FTZ R2, R13, R2, !PT ;  /* 0x000000020d027209 */ /* 0x000fe20007810000 */
[C---:B--2---:R-:W-:Y:S03]  /*7670*/  HMMA.16816.F32.BF16 R36, R228.reuse, R164, R36 ;  /* 0x000000a4e424723c */ /* 0x044fe60000041824 */
[----:B------:R-:W-:Y:S02]  /*7680*/  FMNMX.FTZ R2, R16, R2, !PT ;  /* 0x0000000210027209 */ /* 0x000fe40007810000 */
[----:B------:R-:W-:Y:S02]  /*7690*/  FMNMX.FTZ R3, R14, R3, !PT ;  /* 0x000000030e037209 */ /* 0x000fe40007810000 */
[----:B------:R-:W-:Y:S01]  /*76a0*/  FMNMX.FTZ R2, R17, R2, !PT ;  /* 0x0000000211027209 */ /* 0x000fe20007810000 */
[C---:B------:R-:W-:Y:S04]  /*76b0*/  HMMA.16816.F32.BF16 R40, R228.reuse, R166, R40 ;  /* 0x000000a6e428723c */ /* 0x040fe80000041828 */
[----:B------:R-:W-:Y:S02]  /*76c0*/  FMNMX.FTZ R3, R15, R3, !PT ;  /* 0x000000030f037209 */ /* 0x000fe40007810000 */
[----:B------:R-:W-:Y:S02]  /*76d0*/  FMNMX.FTZ R2, R20, R2, !PT ;  /* 0x0000000214027209 */ /* 0x000fe40007810000 */
[C---:B-1----:R-:W-:Y:S04]  /*76e0*/  HMMA.16816.F32.BF16 R44, R228.reuse, R160, R44 ;  /* 0x000000a0e42c723c */ /* 0x042fe8000004182c */
[----:B------:R-:W-:Y:S02]  /*76f0*/  FMNMX.FTZ R3, R18, R3, !PT ;  /* 0x0000000312037209 */ /* 0x000fe40007810000 */
[----:B------:R-:W-:Y:S02]  /*7700*/  FMNMX.FTZ R2, R21, R2, !PT ;  /* 0x0000000215027209 */ /* 0x000fe40007810000 */
[----:B------:R-:W-:Y:S01]  /*7710*/  HMMA.16816.F32.BF16 R48, R228, R162, R48 ;  /* 0x000000a2e430723c */ /* 0x000fe20000041830 */
[----:B------:R-:W-:Y:S03]  /*7720*/  LDSM.16.MT88.4 R160, [R135+UR4+0x100] ;  /* 0x0001000487a0783b */ /* 0x000fe60008004200 */
        /* <DEDUP_REMOVED lines=50> */
[--C-:B------:R-:W-:Y:S01]  /*7a50*/  FFMA.FTZ R10, R10, c[0x0][0x2d0], -R177.reuse ;  /* 0x0000b4000a0a7a23 */ /* 0x100fe200000108b1 */
[----:B------:R-:W-:Y:S01]  /*7a60*/  LDSM.16.MT88.4 R172, [R134+0x3900] ;  /* 0x0039000086ac783b */ /* 0x000fe20000004200 */
        /* <DEDUP_REMOVED lines=38> */
[----:B------:R-:W2:Y:S01]  /*7cd0*/  MUFU.EX2 R245, R5 ;  /* 0x0000000500f57308 */ /* 0x000ea20000000800 */
        /* <DEDUP_REMOVED lines=13> */
[----:B------:R-:W-:Y:S01]  /*7db0*/  FMUL.FTZ R74, R0, R74 ;  /* 0x0000004a004a7220 */ /* 0x000fe20000410000 */
[----:B--2---:R-:W-:Y:S01]  /*7dc0*/  F2FP.BF16.PACK_AB R136, R245, R246 ;  /* 0x000000f6f588723e */ /* 0x004fe200000010ff */
[----:B------:R-:W-:Y:S02]  /*7dd0*/  FMUL.FTZ R5, R2, R137 ;  /* 0x0000008902057220 */ /* 0x000fe40000410000 */
[C---:B------:R-:W-:Y:S02]  /*7de0*/  FMUL.FTZ R75, R0.reuse, R75 ;  /* 0x0000004b004b7220 */ /* 0x040fe40000410000 */
[C---:B------:R-:W-:Y:S01]  /*7df0*/  FMUL.FTZ R78, R0.reuse, R78 ;  /* 0x0000004e004e7220 */ /* 0x040fe20000410000 */
[----:B------:R2:W-:Y:S01]  /*7e00*/  MUFU.EX2 R233, R12 ;  /* 0x0000000c00e97308 */ /* 0x0005e20000000800 */
[----:B------:R-:W-:Y:S02]  /*7e10*/  FMUL.FTZ R79, R0, R79 ;  /* 0x0000004f004f7220 */ /* 0x000fe40000410000 */
[----:B------:R-:W-:Y:S02]  /*7e20*/  FMUL.FTZ R81, R2, R81 ;  /* 0x0000005102517220 */ /* 0x000fe40000410000 */
[C---:B----4-:R-:W-:Y:S01]  /*7e30*/  FMUL.FTZ R6, R0.reuse, R138 ;  /* 0x0000008a00067220 */ /* 0x050fe20000410000 */
[----:B------:R-:W-:Y:S01]  /*7e40*/  F2FP.BF16.PACK_AB R138, R247, R244 ;  /* 0x000000f4f78a723e */ /* 0x000fe200000010ff */
[C---:B------:R-:W-:Y:S02]  /*7e50*/  FMUL.FTZ R82, R0.reuse, R82 ;  /* 0x0000005200527220 */ /* 0x040fe40000410000 */
[----:B------:R-:W-:Y:S01]  /*7e60*/  FMUL.FTZ R83, R0, R83 ;  /* 0x0000005300537220 */ /* 0x000fe20000410000 */
[----:B------:R4:W1:Y:S01]  /*7e70*/  MUFU.EX2 R232, R13 ;  /* 0x0000000d00e87308 */ /* 0x0008620000000800 */
[C---:B------:R-:W-:Y:S02]  /*7e80*/  FMUL.FTZ R84, R2.reuse, R84 ;  /* 0x0000005402547220 */ /* 0x040fe40000410000 */
[----:B------:R-:W-:Y:S01]  /*7e90*/  FMUL.FTZ R85, R2, R85 ;  /* 0x0000005502557220 */ /* 0x000fe20000410000 */
[----:B---3--:R-:W-:Y:S01]  /*7ea0*/  F2FP.BF16.PACK_AB R137, R235, R242 ;  /* 0x000000f2eb89723e */ /* 0x008fe200000010ff */
[C---:B------:R-:W-:Y:S01]  /*7eb0*/  FMUL.FTZ R7, R0.reuse, R139 ;  /* 0x0000008b00077220 */ /* 0x040fe20000410000 */
[----:B------:R-:W-:Y:S01]  /*7ec0*/  F2FP.BF16.PACK_AB R139, R243, R234 ;  /* 0x000000eaf38b723e */ /* 0x000fe200000010ff */
[--C-:B------:R-:W-:Y:S02]  /*7ed0*/  FFMA.FTZ R168, R19, c[0x0][0x2d0], -R177.reuse ;  /* 0x0000b40013a87a23 */ /* 0x100fe400000108b1 */
[----:B------:R-:W-:Y:S01]  /*7ee0*/  FMUL.FTZ R19, R0, R151 ;  /* 0x0000009700137220 */ /* 0x000fe20000410000 */
[----:B------:R3:W-:Y:S01]  /*7ef0*/  MUFU.EX2 R201, R14 ;  /* 0x0000000e00c97308 */ /* 0x0007e20000000800 */
[--C-:B------:R-:W-:Y:S02]  /*7f00*/  FFMA.FTZ R24, R24, c[0x0][0x2d0], -R176.reuse ;  /* 0x0000b40018187a23 */ /* 0x100fe400000108b0 */
[C---:B------:R-:W-:Y:S05]  /*7f10*/  HMMA.16816.F32.BF16 R4, R136.reuse, R160, R4 ;  /* 0x000000a08804723c */ /* 0x040fea0000041804 */
[C---:B--2---:R-:W-:Y:S02]  /*7f20*/  FMUL.FTZ R12, R2.reuse, R144 ;  /* 0x00000090020c7220 */ /* 0x044fe40000410000 */
[----:B------:R2:W-:Y:S01]  /*7f30*/  MUFU.EX2 R195, R168 ;  /* 0x000000a800c37308 */ /* 0x0005e20000000800 */
[C---:B------:R-:W-:Y:S01]  /*7f40*/  HMMA.16816.F32.BF16 R8, R136.reuse, R162, R8 ;  /* 0x000000a28808723c */ /* 0x040fe20000041808 */
[----:B------:R-:W2:Y:S03]  /*7f50*/  LDSM.16.MT88.4 R160, [R133+0x100] ;  /* 0x0001000085a0783b */ /* 0x000ea60000004200 */
[----:B----4-:R-:W-:Y:S02]  /*7f60*/  FMUL.FTZ R13, R2, R145 ;  /* 0x00000091020d7220 */ /* 0x010fe40000410000 */
[--C-:B------:R-:W-:Y:S02]  /*7f70*/  FFMA.FTZ R25, R25, c[0x0][0x2d0], -R176.reuse ;  /* 0x0000b40019197a23 */ /* 0x100fe400000108b0 */
[C---:B------:R-:W-:Y:S01]  /*7f80*/  HMMA.16816.F32.BF16 R52, R136.reuse, R164, R52 ;  /* 0x000000a48834723c */ /* 0x040fe20000041834 */
[----:B------:R-:W-:Y:S03]  /*7f90*/  MUFU.EX2 R183, R24 ;  /* 0x0000001800b77308 */ /* 0x000fe60000000800 */
[--C-:B------:R-:W-:Y:S02]  /*7fa0*/  FFMA.FTZ R26, R26, c[0x0][0x2d0], -R177.reuse ;  /* 0x0000b4001a1a7a23 */ /* 0x100fe400000108b1 */
[----:B---3--:R-:W-:Y:S02]  /*7fb0*/  FMUL.FTZ R14, R0, R146 ;  /* 0x00000092000e7220 */ /* 0x008fe40000410000 */
[C---:B------:R-:W-:Y:S01]  /*7fc0*/  HMMA.16816.F32.BF16 R56, R136.reuse, R166, R56 ;  /* 0x000000a68838723c */ /* 0x040fe20000041838 */
[----:B------:R-:W3:Y:S02]  /*7fd0*/  LDSM.16.MT88.4 R164, [R135+UR4+0x3100] ;  /* 0x0031000487a4783b */ /* 0x000ee40008004200 */
[----:B------:R-:W-:Y:S01]  /*7fe0*/  MUFU.EX2 R192, R25 ;  /* 0x0000001900c07308 */ /* 0x000fe20000000800 */
[--C-:B------:R-:W-:Y:S02]  /*7ff0*/  FFMA.FTZ R27, R27, c[0x0][0x2d0], -R177.reuse ;  /* 0x0000b4001b1b7a23 */ /* 0x100fe400000108b1 */
[--C-:B------:R-:W-:Y:S02]  /*8000*/  FFMA.FTZ R28, R28, c[0x0][0x2d0], -R176.reuse ;  /* 0x0000b4001c1c7a23 */ /* 0x100fe400000108b0 */
[C---:B-1----:R-:W-:Y:S01]  /*8010*/  HMMA.16816.F32.BF16 R60, R136.reuse, R140, R60 ;  /* 0x0000008c883c723c */ /* 0x042fe2000004183c */
[----:B--2---:R-:W-:Y:S03]  /*8020*/  LDSM.16.MT88.4 R168, [R135+UR4+0x3900] ;  /* 0x0039000487a8783b */ /* 0x004fe60008004200 */
[--C-:B------:R-:W-:Y:S01]  /*8030*/  FFMA.FTZ R29, R29, c[0x0][0x2d0], -R176.reuse ;  /* 0x0000b4001d1d7a23 */ /* 0x100fe200000108b0 */
[----:B------:R-:W-:Y:S01]  /*8040*/  MUFU.EX2 R178, R26 ;  /* 0x0000001a00b27308 */ /* 0x000fe20000000800 */
[--C-:B------:R-:W-:Y:S02]  /*8050*/  FFMA.FTZ R30, R30, c[0x0][0x2d0], -R177.reuse ;  /* 0x0000b4001e1e7a23 */ /* 0x100fe400000108b1 */
[C---:B------:R-:W-:Y:S01]  /*8060*/  HMMA.16816.F32.BF16 R64, R136.reuse, R142, R64 ;  /* 0x0000008e8840723c */ /* 0x040fe20000041840 */
[----:B------:R-:W1:Y:S03]  /*8070*/  LDSM.16.MT88.4 R140, [R134+0x3100] ;  /* 0x00310000868c783b */ /* 0x000e660000004200 */
[--C-:B------:R-:W-:Y:S02]  /*8080*/  FFMA.FTZ R31, R31, c[0x0][0x2d0], -R177.reuse ;  /* 0x0000b4001f1f7a23 */ /* 0x100fe400000108b1 */
[--C-:B------:R-:W-:Y:S01]  /*8090*/  FFMA.FTZ R32, R32, c[0x0][0x2d0], -R176.reuse ;  /* 0x0000b40020207a23 */ /* 0x100fe200000108b0 */
[----:B------:R2:W-:Y:S01]  /*80a0*/  MUFU.EX2 R179, R27 ;  /* 0x0000001b00b37308 */ /* 0x0005e20000000800 */
[--C-:B------:R-:W-:Y:S01]  /*80b0*/  FFMA.FTZ R33, R33, c[0x0][0x2d0], -R176.reuse ;  /* 0x0000b40021217a23 */ /* 0x100fe200000108b0 */
[C---:B------:R-:W-:Y:S03]  /*80c0*/  HMMA.16816.F32.BF16 R68, R136.reuse, R160, R68 ;  /* 0x000000a08844723c */ /* 0x040fe60000041844 */
[--C-:B------:R-:W-:Y:S02]  /*80d0*/  FFMA.FTZ R34, R34, c[0x0][0x2d0], -R177.reuse ;  /* 0x0000b40022227a23 */ /* 0x100fe400000108b1 */
[--C-:B------:R-:W-:Y:S02]  /*80e0*/  FFMA.FTZ R35, R35, c[0x0][0x2d0], -R177.reuse ;  /* 0x0000b40023237a23 */ /* 0x100fe400000108b1 */
[--C-:B------:R-:W-:Y:S01]  /*80f0*/  FFMA.FTZ R36, R36, c[0x0][0x2d0], -R176.reuse ;  /* 0x0000b40024247a23 */ /* 0x100fe200000108b0 */
[C---:B------:R-:W-:Y:S01]  /*8100*/  HMMA.16816.F32.BF16 R72, R136.reuse, R162, R72 ;  /* 0x000000a28848723c */ /* 0x040fe20000041848 */
[----:B------:R-:W4:Y:S01]  /*8110*/  LDSM.16.MT88.4 R160, [R237+UR4+0x3100] ;  /* 0x00310004eda0783b */ /* 0x000f220008004200 */
[----:B------:R1:W-:Y:S02]  /*8120*/  MUFU.EX2 R200, R15 ;  /* 0x0000000f00c87308 */ /* 0x0003e40000000800 */
[--C-:B------:R-:W-:Y:S02]  /*8130*/  FFMA.FTZ R37, R37, c[0x0][0x2d0], -R176.reuse ;  /* 0x0000b40025257a23 */ /* 0x100fe400000108b0 */
[--C-:B------:R-:W-:Y:S02]  /*8140*/  FFMA.FTZ R38, R38, c[0x0][0x2d0], -R177.reuse ;  /* 0x0000b40026267a23 */ /* 0x100fe400000108b1 */
[C---:B---3--:R-:W-:Y:S04]  /*8150*/  HMMA.16816.F32.BF16 R76, R136.reuse, R164, R76 ;  /* 0x000000a4884c723c */ /* 0x048fe8000004184c */
[--C-:B------:R-:W-:Y:S01]  /*8160*/  FFMA.FTZ R39, R39, c[0x0][0x2d0], -R177.reuse ;  /* 0x0000b40027277a23 */ /* 0x100fe200000108b1 */
[----:B--2---:R-:W-:Y:S01]  /*8170*/  LDSM.16.MT88.4 R24, [R134+0x1100] ;  /* 0x001100008618783b */ /* 0x004fe20000004200 */
[--C-:B------:R-:W-:Y:S02]  /*8180*/  FFMA.FTZ R40, R40, c[0x0][0x2d0], -R176.reuse ;  /* 0x0000b40028287a23 */ /* 0x100fe400000108b0 */
[C---:B------:R-:W-:Y:S04]  /*8190*/  HMMA.16816.F32.BF16 R80, R136.reuse, R166, R80 ;  /* 0x000000a68850723c */ /* 0x040fe80000041850 */
[C---:B------:R-:W-:Y:S01]  /*81a0*/  FMUL.FTZ R86, R0.reuse, R86 ;  /* 0x0000005600567220 */ /* 0x040fe20000410000 */
[----:B------:R-:W2:Y:S01]  /*81b0*/  LDSM.16.MT88.4 R164, [R133+0x3100] ;  /* 0x0031000085a4783b */ /* 0x000ea20000004200 */
[C---:B------:R-:W-:Y:S02]  /*81c0*/  FMUL.FTZ R87, R0.reuse, R87 ;  /* 0x0000005700577220 */ /* 0x040fe40000410000 */
[--C-:B------:R-:W-:Y:S04]  /*81d0*/  FFMA.FTZ R41, R41, c[0x0][0x2d0], -R176.reuse ;  /* 0x0000b40029297a23 */ /* 0x100fe800000108b0 */
[----:B-1----:R-:W-:Y:S01]  /*81e0*/  FMUL.FTZ R15, R0, R147 ;  /* 0x00000093000f7220 */ /* 0x002fe20000410000 */
[C---:B------:R-:W-:Y:S01]  /*81f0*/  HMMA.16816.F32.BF16 R84, R136.reuse, R140, R84 ;  /* 0x0000008c8854723c */ /* 0x040fe20000041854 */
[----:B------:R-:W-:Y:S02]  /*8200*/  LDSM.16.MT88.4 R144, [R135+UR4+0x900] ;  /* 0x000900048790783b */ /* 0x000fe40008004200 */
[C---:B------:R-:W-:Y:S02]  /*8210*/  FMUL.FTZ R88, R2.reuse, R88 ;  /* 0x0000005802587220 */ /* 0x040fe40000410000 */
[----:B------:R-:W-:Y:S02]  /*8220*/  FMUL.FTZ R89, R2, R89 ;  /* 0x0000005902597220 */ /* 0x000fe40000410000 */
[C---:B------:R-:W-:Y:S02]  /*8230*/  FMUL.FTZ R90, R0.reuse, R90 ;  /* 0x0000005a005a7220 */ /* 0x040fe40000410000 */
[----:B------:R-:W-:Y:S03]  /*8240*/  FMUL.FTZ R91, R0, R91 ;  /* 0x0000005b005b7220 */ /* 0x000fe60000410000 */
[--C-:B------:R-:W-:Y:S02]  /*8250*/  FFMA.FTZ R42, R42, c[0x0][0x2d0], -R177.reuse ;  /* 0x0000b4002a2a7a23 */ /* 0x100fe400000108b1 */
[--C-:B------:R-:W-:Y:S02]  /*8260*/  FFMA.FTZ R43, R43, c[0x0][0x2d0], -R177.reuse ;  /* 0x0000b4002b2b7a23 */ /* 0x100fe400000108b1 */
[C---:B------:R-:W-:Y:S01]  /*8270*/  HMMA.16816.F32.BF16 R88, R136.reuse, R142, R88 ;  /* 0x0000008e8858723c */ /* 0x040fe20000041858 */
[----:B------:R-:W1:Y:S02]  /*8280*/  LDSM.16.MT88.4 R140, [R135+UR4+0x6100] ;  /* 0x00610004878c783b */ /* 0x000e640008004200 */
[C---:B------:R-:W-:Y:S02]  /*8290*/  FMUL.FTZ R92, R2.reuse, R92 ;  /* 0x0000005c025c7220 */ /* 0x040fe40000410000 */
[----:B------:R-:W-:Y:S02]  /*82a0*/  FMUL.FTZ R93, R2, R93 ;  /* 0x0000005d025d7220 */ /* 0x000fe40000410000 */
[C---:B------:R-:W-:Y:S02]  /*82b0*/  FMUL.FTZ R94, R0.reuse, R94 ;  /* 0x0000005e005e7220 */ /* 0x040fe40000410000 */
[----:B------:R-:W-:Y:S03]  /*82c0*/  FMUL.FTZ R95, R0, R95 ;  /* 0x0000005f005f7220 */ /* 0x000fe60000410000 */
[--C-:B------:R-:W-:Y:S02]  /*82d0*/  FFMA.FTZ R44, R44, c[0x0][0x2d0], -R176.reuse ;  /* 0x0000b4002c2c7a23 */ /* 0x100fe400000108b0 */
[--C-:B------:R-:W-:Y:S02]  /*82e0*/  FFMA.FTZ R45, R45, c[0x0][0x2d0], -R176.reuse ;  /* 0x0000b4002d2d7a23 */ /* 0x100fe400000108b0 */
[C---:B----4-:R-:W-:Y:S03]  /*82f0*/  HMMA.16816.F32.BF16 R92, R136.reuse, R160, R92 ;  /* 0x000000a0885c723c */ /* 0x050fe6000004185c */
[C---:B------:R-:W-:Y:S02]  /*8300*/  FMUL.FTZ R96, R2.reuse, R96 ;  /* 0x0000006002607220 */ /* 0x040fe40000410000 */
[----:B------:R-:W-:Y:S02]  /*8310*/  FMUL.FTZ R97, R2, R97 ;  /* 0x0000006102617220 */ /* 0x000fe40000410000 */
[C---:B------:R-:W-:Y:S02]  /*8320*/  FMUL.FTZ R98, R0.reuse, R98 ;  /* 0x0000006200627220 */ /* 0x040fe40000410000 */
[----:B------:R-:W-:Y:S03]  /*8330*/  FMUL.FTZ R99, R0, R99 ;  /* 0x0000006300637220 */ /* 0x000fe60000410000 */
[--C-:B------:R-:W-:Y:S02]  /*8340*/  FFMA.FTZ R46, R46, c[0x0][0x2d0], -R177.reuse ;  /* 0x0000b4002e2e7a23 */ /* 0x100fe400000108b1 */
[--C-:B------:R-:W-:Y:S02]  /*8350*/  FFMA.FTZ R47, R47, c[0x0][0x2d0], -R177.reuse ;  /* 0x0000b4002f2f7a23 */ /* 0x100fe400000108b1 */
[C---:B------:R-:W-:Y:S01]  /*8360*/  HMMA.16816.F32.BF16 R96, R136.reuse, R162, R96 ;  /* 0x000000a28860723c */ /* 0x040fe20000041860 */
[----:B------:R-:W3:Y:S02]  /*8370*/  LDSM.16.MT88.4 R160, [R134+0x6100] ;  /* 0x0061000086a0783b */ /* 0x000ee40000004200 */
[C---:B------:R-:W-:Y:S02]  /*8380*/  FMUL.FTZ R100, R2.reuse, R100 ;  /* 0x0000006402647220 */ /* 0x040fe40000410000 */
[----:B------:R-:W-:Y:S02]  /*8390*/  FMUL.FTZ R101, R2, R101 ;  /* 0x0000006502657220 */ /* 0x000fe40000410000 */
[C---:B------:R-:W-:Y:S02]  /*83a0*/  FMUL.FTZ R102, R0.reuse, R102 ;  /* 0x0000006600667220 */ /* 0x040fe40000410000 */
[----:B------:R-:W-:Y:S03]  /*83b0*/  FMUL.FTZ R103, R0, R103 ;  /* 0x0000006700677220 */ /* 0x000fe60000410000 */
[C---:B------:R-:W-:Y:S02]  /*83c0*/  FMUL.FTZ R104, R2.reuse, R104 ;  /* 0x0000006802687220 */ /* 0x040fe40000410000 */
[----:B------:R-:W-:Y:S02]  /*83d0*/  FMUL.FTZ R105, R2, R105 ;  /* 0x0000006902697220 */ /* 0x000fe40000410000 */
[C---:B--2---:R-:W-:Y:S03]  /*83e0*/  HMMA.16816.F32.BF16 R100, R136.reuse, R164, R100 ;  /* 0x000000a48864723c */ /* 0x044fe60000041864 */
[C---:B------:R-:W-:Y:S02]  /*83f0*/  FMUL.FTZ R106, R0.reuse, R106 ;  /* 0x0000006a006a7220 */ /* 0x040fe40000410000 */
[----:B------:R-:W-:Y:S02]  /*8400*/  FMUL.FTZ R107, R0, R107 ;  /* 0x0000006b006b7220 */ /* 0x000fe40000410000 */
[C---:B------:R-:W-:Y:S02]  /*8410*/  FMUL.FTZ R108, R2.reuse, R108 ;  /* 0x0000006c026c7220 */ /* 0x040fe40000410000 */
[----:B------:R-:W-:Y:S03]  /*8420*/  FMUL.FTZ R109, R2, R109 ;  /* 0x0000006d026d7220 */ /* 0x000fe60000410000 */
[C---:B------:R-:W-:Y:S01]  /*8430*/  HMMA.16816.F32.BF16 R104, R136.reuse, R166, R104 ;  /* 0x000000a68868723c */ /* 0x040fe20000041868 */
[----:B------:R-:W2:Y:S02]  /*8440*/  LDSM.16.MT88.4 R164, [R237+UR4+0x6100] ;  /* 0x00610004eda4783b */ /* 0x000ea40008004200 */
[C---:B------:R-:W-:Y:S02]  /*8450*/  FMUL.FTZ R110, R0.reuse, R110 ;  /* 0x0000006e006e7220 */ /* 0x040fe40000410000 */
[----:B------:R-:W-:Y:S02]  /*8460*/  FMUL.FTZ R111, R0, R111 ;  /* 0x0000006f006f7220 */ /* 0x000fe40000410000 */
[C---:B------:R-:W-:Y:S02]  /*8470*/  FMUL.FTZ R112, R2.reuse, R112 ;  /* 0x0000007002707220 */ /* 0x040fe40000410000 */
[----:B------:R-:W-:Y:S03]  /*8480*/  FMUL.FTZ R113, R2, R113 ;  /* 0x0000007102717220 */ /* 0x000fe60000410000 */
[C---:B-1----:R-:W-:Y:S03]  /*8490*/  HMMA.16816.F32.BF16 R108, R136.reuse, R140, R108 ;  /* 0x0000008c886c723c */ /* 0x042fe6000004186c */
[C---:B------:R-:W-:Y:S02]  /*84a0*/  FMUL.FTZ R114, R0.reuse, R114 ;  /* 0x0000007200727220 */ /* 0x040fe40000410000 */
[----:B------:R-:W-:Y:S02]  /*84b0*/  FMUL.FTZ R115, R0, R115 ;  /* 0x0000007300737220 */ /* 0x000fe40000410000 */
[C---:B------:R-:W-:Y:S02]  /*84c0*/  FMUL.FTZ R116, R2.reuse, R116 ;  /* 0x0000007402747220 */ /* 0x040fe40000410000 */
[----:B------:R-:W-:Y:S03]  /*84d0*/  FMUL.FTZ R117, R2, R117 ;  /* 0x0000007502757220 */ /* 0x000fe60000410000 */
[C---:B------:R-:W-:Y:S01]  /*84e0*/  HMMA.16816.F32.BF16 R112, R136.reuse, R142, R112 ;  /* 0x0000008e8870723c */ /* 0x040fe20000041870 */
[----:B------:R-:W1:Y:S02]  /*84f0*/  LDSM.16.MT88.4 R140, [R133+0x6100] ;  /* 0x00610000858c783b */ /* 0x000e640000004200 */
[C---:B------:R-:W-:Y:S02]  /*8500*/  FMUL.FTZ R118, R0.reuse, R118 ;  /* 0x0000007600767220 */ /* 0x040fe40000410000 */
[----:B------:R-:W-:Y:S02]  /*8510*/  FMUL.FTZ R119, R0, R119 ;  /* 0x0000007700777220 */ /* 0x000fe40000410000 */
[--C-:B------:R-:W-:Y:S02]  /*8520*/  FFMA.FTZ R16, R16, c[0x0][0x2d0], -R176.reuse ;  /* 0x0000b40010107a23 */ /* 0x100fe400000108b0 */
[--C-:B------:R-:W-:Y:S02]  /*8530*/  FFMA.FTZ R17, R17, c[0x0][0x2d0], -R176.reuse ;  /* 0x0000b40011117a23 */ /* 0x100fe400000108b0 */
[----:B------:R4:W-:Y:S01]  /*8540*/  MUFU.EX2 R203, R16 ;  /* 0x0000001000cb7308 */ /* 0x0009e20000000800 */
[C---:B---3--:R-:W-:Y:S03]  /*8550*/  HMMA.16816.F32.BF16 R116, R136.reuse, R160, R116 ;  /* 0x000000a08874723c */ /* 0x048fe60000041874 */
[--C-:B------:R-:W-:Y:S02]  /*8560*/  FFMA.FTZ R18, R18, c[0x0][0x2d0], -R177.reuse ;  /* 0x0000b40012127a23 */ /* 0x100fe400000108b1 */
[C---:B------:R-:W-:Y:S02]  /*8570*/  FMUL.FTZ R120, R2.reuse, R120 ;  /* 0x0000007802787220 */ /* 0x040fe40000410000 */
[----:B------:R-:W-:Y:S02]  /*8580*/  FMUL.FTZ R121, R2, R121 ;  /* 0x0000007902797220 */ /* 0x000fe40000410000 */
[----:B------:R3:W1:Y:S03]  /*8590*/  MUFU.EX2 R202, R17 ;  /* 0x0000001100ca7308 */ /* 0x0006660000000800 */
[C---:B------:R-:W-:Y:S02]  /*85a0*/  FMUL.FTZ R122, R0.reuse, R122 ;  /* 0x0000007a007a7220 */ /* 0x040fe40000410000 */
[----:B------:R-:W-:Y:S02]  /*85b0*/  FMUL.FTZ R123, R0, R123 ;  /* 0x0000007b007b7220 */ /* 0x000fe40000410000 */
[C---:B------:R-:W-:Y:S02]  /*85c0*/  FMUL.FTZ R124, R2.reuse, R124 ;  /* 0x0000007c027c7220 */ /* 0x040fe40000410000 */
[----:B------:R-:W-:Y:S01]  /*85d0*/  FMUL.FTZ R125, R2, R125 ;  /* 0x0000007d027d7220 */ /* 0x000fe20000410000 */
[----:B------:R1:W1:Y:S01]  /*85e0*/  MUFU.EX2 R194, R18 ;  /* 0x0000001200c27308 */ /* 0x0002620000000800 */
[C---:B------:R-:W-:Y:S01]  /*85f0*/  FMUL.FTZ R126, R0.reuse, R126 ;  /* 0x0000007e007e7220 */ /* 0x040fe20000410000 */
[C---:B------:R-:W-:Y:S01]  /*8600*/  HMMA.16816.F32.BF16 R120, R136.reuse, R162, R120 ;  /* 0x000000a28878723c */ /* 0x040fe20000041878 */
[----:B------:R-:W1:Y:S02]  /*8610*/  LDSM.16.MT88.4 R160, [R134+0x900] ;  /* 0x0009000086a0783b */ /* 0x000e640000004200 */
[----:B------:R-:W-:Y:S02]  /*8620*/  FMUL.FTZ R127, R0, R127 ;  /* 0x0000007f007f7220 */ /* 0x000fe40000410000 */
[C---:B----4-:R-:W-:Y:S02]  /*8630*/  FMUL.FTZ R16, R2.reuse, R148 ;  /* 0x0000009402107220 */ /* 0x050fe40000410000 */
[C---:B------:R-:W-:Y:S02]  /*8640*/  FMUL.FTZ R128, R2.reuse, R128 ;  /* 0x0000008002807220 */ /* 0x040fe40000410000 */
[C---:B------:R-:W-:Y:S01]  /*8650*/  FMUL.FTZ R129, R2.reuse, R129 ;  /* 0x0000008102817220 */ /* 0x040fe20000410000 */
[C---:B--2---:R-:W-:Y:S03]  /*8660*/  HMMA.16816.F32.BF16 R124, R136.reuse, R164, R124 ;  /* 0x000000a4887c723c */ /* 0x044fe6000004187c */
[----:B---3--:R-:W-:Y:S02]  /*8670*/  FMUL.FTZ R17, R2, R149 ;  /* 0x0000009502117220 */ /* 0x008fe40000410000 */
[C---:B------:R-:W-:Y:S02]  /*8680*/  FMUL.FTZ R130, R0.reuse, R130 ;  /* 0x0000008200827220 */ /* 0x040fe40000410000 */
[C---:B------:R-:W-:Y:S01]  /*8690*/  FMUL.FTZ R131, R0.reuse, R131 ;  /* 0x0000008300837220 */ /* 0x040fe20000410000 */
[C---:B------:R-:W-:Y:S01]  /*86a0*/  HMMA.16816.F32.BF16 R12, R136.reuse, R166, R12 ;  /* 0x000000a6880c723c */ /* 0x040fe2000004180c */
[----:B------:R-:W2:Y:S03]  /*86b0*/  LDSM.16.MT88.4 R164, [R237+UR4+0x900] ;  /* 0x00090004eda4783b */ /* 0x000ea60008004200 */
[----:B-1----:R-:W-:Y:S02]  /*86c0*/  FMUL.FTZ R18, R0, R150 ;  /* 0x0000009600127220 */ /* 0x002fe40000410000 */
[--C-:B------:R-:W-:Y:S02]  /*86d0*/  FFMA.FTZ R20, R20, c[0x0][0x2d0], -R176.reuse ;  /* 0x0000b40014147a23 */ /* 0x100fe400000108b0 */
[--C-:B------:R-:W-:Y:S01]  /*86e0*/  FFMA.FTZ R21, R21, c[0x0][0x2d0], -R176.reuse ;  /* 0x0000b40015157a23 */ /* 0x100fe200000108b0 */
[----:B------:R-:W1:Y:S01]  /*86f0*/  LDSM.16.MT88.4 R148, [R133+0x900] ;  /* 0x000900008594783b */ /* 0x000e620000004200 */
[----:B------:R-:W-:Y:S01]  /*8700*/  MUFU.EX2 R193, R20 ;  /* 0x0000001400c17308 */ /* 0x000fe20000000800 */
[C---:B------:R-:W-:Y:S03]  /*8710*/  HMMA.16816.F32.BF16 R16, R136.reuse, R140, R16 ;  /* 0x0000008c8810723c */ /* 0x040fe60000041810 */
[--C-:B------:R-:W-:Y:S02]  /*8720*/  FFMA.FTZ R22, R22, c[0x0][0x2d0], -R177.reuse ;  /* 0x0000b40016167a23 */ /* 0x100fe400000108b1 */
[--C-:B------:R-:W-:Y:S02]  /*8730*/  FFMA.FTZ R23, R23, c[0x0][0x2d0], -R177.reuse ;  /* 0x0000b40017177a23 */ /* 0x100fe400000108b1 */
[--C-:B------:R-:W-:Y:S01]  /*8740*/  FFMA.FTZ R48, R48, c[0x0][0x2d0], -R176.reuse ;  /* 0x0000b40030307a23 */ /* 0x100fe200000108b0 */
[----:B------:R-:W-:Y:S01]  /*8750*/  HMMA.16816.F32.BF16 R128, R136, R142, R128 ;  /* 0x0000008e8880723c */ /* 0x000fe20000041880 */
[----:B------:R-:W3:Y:S01]  /*8760*/  LDSM.16.MT88.4 R140, [R237+UR4+0x3900] ;  /* 0x00390004ed8c783b */ /* 0x000ee20008004200 */
[----:B------:R-:W4:Y:S02]  /*8770*/  MUFU.EX2 R182, R21 ;  /* 0x0000001500b67308 */ /* 0x000f240000000800 */
[----:B------:R-:W-:Y:S02]  /*8780*/  FFMA.FTZ R49, R49, c[0x0][0x2d0], -R176 ;  /* 0x0000b40031317a23 */ /* 0x000fe400000108b0 */
[--C-:B------:R-:W-:Y:S01]  /*8790*/  FFMA.FTZ R50, R50, c[0x0][0x2d0], -R177.reuse ;  /* 0x0000b40032327a23 */ /* 0x100fe200000108b1 */
[----:B------:R-:W-:Y:S01]  /*87a0*/  F2FP.BF16.PACK_AB R136, R232, R233 ;  /* 0x000000e9e888723e */ /* 0x000fe200000010ff */
[----:B------:R-:W-:Y:S01]  /*87b0*/  FFMA.FTZ R51, R51, c[0x0][0x2d0], -R177 ;  /* 0x0000b40033337a23 */ /* 0x000fe200000108b1 */
[----:B------:R-:W-:Y:S03]  /*87c0*/  F2FP.BF16.PACK_AB R138, R202, R203 ;  /* 0x000000cbca8a723e */ /* 0x000fe600000010ff */
[----:B------:R-:W-:Y:S01]  /*87d0*/  F2FP.BF16.PACK_AB R137, R200, R201 ;  /* 0x000000c9c889723e */ /* 0x000fe200000010ff */
[----:B------:R1:W-:Y:S01]  /*87e0*/  MUFU.EX2 R181, R22 ;  /* 0x0000001600b57308 */ /* 0x0003e20000000800 */
[----:B------:R-:W-:Y:S01]  /*87f0*/  F2FP.BF16.PACK_AB R139, R195, R194 ;  /* 0x000000c2c38b723e */ /* 0x000fe200000010ff */
[----:B------:R-:W-:Y:S02]  /*8800*/  FFMA.FTZ R2, R2, R248, R246 ;  /* 0x000000f802027223 */ /* 0x000fe400000100f6 */
[----:B------:R-:W-:Y:S02]  /*8810*/  FFMA.FTZ R0, R0, R249, R242 ;  /* 0x000000f900007223 */ /* 0x000fe400000100f2 */
[----:B------:R-:W-:Y:S02]  /*8820*/  FADD.FTZ R2, R245, R2 ;  /* 0x00000002f5027221 */ /* 0x000fe40000010000 */
[C---:B------:R-:W-:Y:S02]  /*8830*/  HMMA.16816.F32.BF16 R4, R136.reuse, R144, R4 ;  /* 0x000000908804723c */ /* 0x040fe40000041804 */
[----:B------:R-:W2:Y:S01]  /*8840*/  MUFU.EX2 R180, R23 ;  /* 0x0000001700b47308 */ /* 0x000ea20000000800 */
[----:B------:R-:W-:Y:S01]  /*8850*/  FADD.FTZ R2, R244, R2 ;  /* 0x00000002f4027221 */ /* 0x000fe20000010000 */
[----:B----4-:R-:W-:Y:S01]  /*8860*/  F2FP.BF16.PACK_AB R20, R182, R193 ;  /* 0x000000c1b614723e */ /* 0x010fe200000010ff */
[----:B------:R-:W-:Y:S03]  /*8870*/  FADD.FTZ R0, R235, R0 ;  /* 0x00000000eb007221 */ /* 0x000fe60000010000 */
[C---:B------:R-:W-:Y:S01]  /*8880*/  HMMA.16816.F32.BF16 R8, R136.reuse, R146, R8 ;  /* 0x000000928808723c */ /* 0x040fe20000041808 */
[----:B------:R-:W4:Y:S03]  /*8890*/  LDSM.16.MT88.4 R144, [R133+0x3900] ;  /* 0x003900008590783b */ /* 0x000f260000004200 */
[----:B------:R-:W-:Y:S01]  /*88a0*/  MUFU.EX2 R48, R48 ;  /* 0x0000003000307308 */ /* 0x000fe20000000800 */
[----:B------:R-:W-:Y:S02]  /*88b0*/  FADD.FTZ R2, R247, R2 ;  /* 0x00000002f7027221 */ /* 0x000fe40000010000 */
[----:B------:R-:W-:Y:S01]  /*88c0*/  FADD.FTZ R0, R234, R0 ;  /* 0x00000000ea007221 */ /* 0x000fe20000010000 */
[C---:B------:R-:W-:Y:S04]  /*88d0*/  HMMA.16816.F32.BF16 R52, R136.reuse, R160, R52 ;  /* 0x000000a08834723c */ /* 0x040fe80000041834 */
[----:B-1----:R-:W-:Y:S01]  /*88e0*/  F2FP.BF16.PACK_AB R22, R192, R183 ;  /* 0x000000b7c016723e */ /* 0x002fe200000010ff */
[----:B------:R-:W-:Y:S01]  /*88f0*/  FADD.FTZ R2, R233, R2 ;  /* 0x00000002e9027221 */ /* 0x000fe20000010000 */
[----:B------:R-:W-:Y:S01]  /*8900*/  MUFU.EX2 R49, R49 ;  /* 0x0000003100317308 */ /* 0x000fe20000000800 */
[----:B------:R-:W-:Y:S01]  /*8910*/  FADD.FTZ R0, R243, R0 ;  /* 0x00000000f3007221 */ /* 0x000fe20000010000 */
[C---:B------:R-:W-:Y:S01]  /*8920*/  HMMA.16816.F32.BF16 R56, R136.reuse, R162, R56 ;  /* 0x000000a28838723c */ /* 0x040fe20000041838 */
[----:B------:R-:W-:Y:S03]  /*8930*/  LDSM.16.MT88.4 R160, [R134+0x6900] ;  /* 0x0069000086a0783b */ /* 0x000fe60000004200 */
[----:B--2---:R-:W-:Y:S01]  /*8940*/  F2FP.BF16.PACK_AB R21, R180, R181 ;  /* 0x000000b5b415723e */ /* 0x004fe200000010ff */
[----:B------:R-:W-:Y:S01]  /*8950*/  FADD.FTZ R2, R232, R2 ;  /* 0x00000002e8027221 */ /* 0x000fe20000010000 */
[----:B------:R-:W-:Y:S01]  /*8960*/  F2FP.BF16.PACK_AB R23, R179, R178 ;  /* 0x000000b2b317723e */ /* 0x000fe200000010ff */
[----:B------:R-:W-:Y:S01]  /*8970*/  FADD.FTZ R0, R201, R0 ;  /* 0x00000000c9007221 */ /* 0x000fe20000010000 */
[C---:B------:R-:W-:Y:S01]  /*8980*/  HMMA.16816.F32.BF16 R60, R136.reuse, R164, R60 ;  /* 0x000000a4883c723c */ /* 0x040fe2000004183c */
[----:B------:R-:W-:Y:S03]  /*8990*/  MUFU.EX2 R50, R50 ;  /* 0x0000003200327308 */ /* 0x000fe60000000800 */
[----:B------:R-:W-:Y:S02]  /*89a0*/  FADD.FTZ R2, R203, R2 ;  /* 0x00000002cb027221 */ /* 0x000fe40000010000 */
[----:B------:R-:W-:Y:S02]  /*89b0*/  FADD.FTZ R0, R200, R0 ;  /* 0x00000000c8007221 */ /* 0x000fe40000010000 */
[C---:B------:R-:W-:Y:S01]  /*89c0*/  HMMA.16816.F32.BF16 R64, R136.reuse, R166, R64 ;  /* 0x000000a68840723c */ /* 0x040fe20000041840 */
[----:B------:R-:W-:Y:S02]  /*89d0*/  LDSM.16.MT88.4 R164, [R135+UR4+0x4100] ;  /* 0x0041000487a4783b */ /* 0x000fe40008004200 */
[----:B------:R-:W-:Y:S01]  /*89e0*/  MUFU.EX2 R51, R51 ;  /* 0x0000003300337308 */ /* 0x000fe20000000800 */
[----:B------:R-:W-:Y:S04]  /*89f0*/  FADD.FTZ R0, R194, R0 ;  /* 0x00000000c2007221 */ /* 0x000fe80000010000 */
[C---:B------:R-:W-:Y:S08]  /*8a00*/  HMMA.16816.F32.BF16 R68, R136.reuse, R148, R68 ;  /* 0x000000948844723c */ /* 0x040ff00000041844 */
[C---:B------:R-:W-:Y:S01]  /*8a10*/  HMMA.16816.F32.BF16 R72, R136.reuse, R150, R72 ;  /* 0x000000968848723c */ /* 0x040fe20000041848 */
[----:B------:R-:W1:Y:S07]  /*8a20*/  LDSM.16.MT88.4 R148, [R135+UR4+0x6900] ;  /* 0x006900048794783b */ /* 0x000e6e0008004200 */
[C---:B------:R-:W-:Y:S08]  /*8a30*/  HMMA.16816.F32.BF16 R76, R136.reuse, R168, R76 ;  /* 0x000000a8884c723c */ /* 0x040ff0000004184c */
[C---:B------:R-:W-:Y:S01]  /*8a40*/  HMMA.16816.F32.BF16 R80, R136.reuse, R170, R80 ;  /* 0x000000aa8850723c */ /* 0x040fe20000041850 */
[----:B------:R-:W-:Y:S07]  /*8a50*/  LDSM.16.MT88.4 R168, [R134+0x4100] ;  /* 0x0041000086a8783b */ /* 0x000fee0000004200 */
[C---:B------:R-:W-:Y:S01]  /*8a60*/  HMMA.16816.F32.BF16 R84, R136.reuse, R172, R84 ;  /* 0x000000ac8854723c */ /* 0x040fe20000041854 */
[----:B------:R-:W-:Y:S07]  /*8a70*/  MUFU.EX2 R173, R32 ;  /* 0x0000002000ad7308 */ /* 0x000fee0000000800 */
[C---:B------:R-:W-:Y:S03]  /*8a80*/  HMMA.16816.F32.BF16 R88, R136.reuse, R174, R88 ;  /* 0x000000ae8858723c */ /* 0x040fe60000041858 */
[----:B------:R-:W-:Y:S05]  /*8a90*/  MUFU.EX2 R175, R28 ;  /* 0x0000001c00af7308 */ /* 0x000fea0000000800 */
[C---:B---3--:R-:W-:Y:S05]  /*8aa0*/  HMMA.16816.F32.BF16 R92, R136.reuse, R140, R92 ;  /* 0x0000008c885c723c */ /* 0x048fea000004185c */
[----:B------:R-:W2:Y:S03]  /*8ab0*/  MUFU.EX2 R174, R29 ;  /* 0x0000001d00ae7308 */ /* 0x000ea60000000800 */
[C---:B------:R-:W-:Y:S01]  /*8ac0*/  HMMA.16816.F32.BF16 R96, R136.reuse, R142, R96 ;  /* 0x0000008e8860723c */ /* 0x040fe20000041860 */
[----:B------:R-:W3:Y:S06]  /*8ad0*/  LDSM.16.MT88.4 R140, [R237+UR4+0x6900] ;  /* 0x00690004ed8c783b */ /* 0x000eec0008004200 */
[----:B------:R-:W2:Y:S01]  /*8ae0*/  MUFU.EX2 R172, R33 ;  /* 0x0000002100ac7308 */ /* 0x000ea20000000800 */
        /* <DEDUP_REMOVED lines=8> */
[----:B------:R-:W2:Y:S07]  /*8b70*/  LDSM.16.MT88.4 R160, [R237+UR4+0x1100] ;  /* 0x00110004eda0783b */ /* 0x000eae0008004200 */
[C---:B---3--:R-:W-:Y:S08]  /*8b80*/  HMMA.16816.F32.BF16 R124, R136.reuse, R140, R124 ;  /* 0x0000008c887c723c */ /* 0x048ff0000004187c */
[C---:B------:R-:W-:Y:S01]  /*8b90*/  HMMA.16816.F32.BF16 R12, R136.reuse, R142, R12 ;  /* 0x0000008e880c723c */ /* 0x040fe2000004180c */
[----:B------:R-:W3:Y:S07]  /*8ba0*/  LDSM.16.MT88.4 R140, [R133+0x1100] ;  /* 0x00110000858c783b */ /* 0x000eee0000004200 */
[C---:B----4-:R-:W-:Y:S08]  /*8bb0*/  HMMA.16816.F32.BF16 R16, R136.reuse, R144, R16 ;  /* 0x000000908810723c */ /* 0x050ff00000041810 */
[----:B------:R-:W-:Y:S01]  /*8bc0*/  HMMA.16816.F32.BF16 R128, R136, R146, R128 ;  /* 0x000000928880723c */ /* 0x000fe20000041880 */
[----:B------:R-:W4:Y:S07]  /*8bd0*/  LDSM.16.MT88.4 R136, [R237+UR4+0x4100] ;  /* 0x00410004ed88783b */ /* 0x000f2e0008004200 */
[C---:B-1----:R-:W-:Y:S01]  /*8be0*/  HMMA.16816.F32.BF16 R4, R20.reuse, R148, R4 ;  /* 0x000000941404723c */ /* 0x042fe20000041804 */
[----:B------:R-:W1:Y:S07]  /*8bf0*/  LDSM.16.MT88.4 R144, [R133+0x4100] ;  /* 0x004100008590783b */ /* 0x000e6e0000004200 */
[C---:B------:R-:W-:Y:S01]  /*8c00*/  HMMA.16816.F32.BF16 R8, R20.reuse, R150, R8 ;  /* 0x000000961408723c */ /* 0x040fe20000041808 */
[----:B------:R-:W-:Y:S07]  /*8c10*/  LDSM.16.MT88.4 R148, [R135+UR4+0x4900] ;  /* 0x004900048794783b */ /* 0x000fee0008004200 */
[C---:B------:R-:W-:Y:S08]  /*8c20*/  HMMA.16816.F32.BF16 R52, R20.reuse, R24, R52 ;  /* 0x000000181434723c */ /* 0x040ff00000041834 */
[C---:B------:R-:W-:Y:S01]  /*8c30*/  HMMA.16816.F32.BF16 R56, R20.reuse, R26, R56 ;  /* 0x0000001a1438723c */ /* 0x040fe20000041838 */
[----:B------:R-:W1:Y:S07]  /*8c40*/  LDSM.16.MT88.4 R24, [R135+UR4+0x7100] ;  /* 0x007100048718783b */ /* 0x000e6e0008004200 */
[C---:B--2---:R-:W-:Y:S01]  /*8c50*/  HMMA.16816.F32.BF16 R60, R20.reuse, R160, R60 ;  /* 0x000000a0143c723c */ /* 0x044fe2000004183c */
[----:B------:R-:W-:Y:S07]  /*8c60*/  MUFU.EX2 R161, R46 ;  /* 0x0000002e00a17308 */ /* 0x000fee0000000800 */
[C---:B------:R-:W-:Y:S03]  /*8c70*/  HMMA.16816.F32.BF16 R64, R20.reuse, R162, R64 ;  /* 0x000000a21440723c */ /* 0x040fe60000041840 */
[----:B------:R-:W-:Y:S05]  /*8c80*/  MUFU.EX2 R163, R44 ;  /* 0x0000002c00a37308 */ /* 0x000fea0000000800 */
[C---:B---3--:R-:W-:Y:S05]  /*8c90*/  HMMA.16816.F32.BF16 R68, R20.reuse, R140, R68 ;  /* 0x0000008c1444723c */ /* 0x048fea0000041844 */
[----:B------:R-:W-:Y:S03]  /*8ca0*/  MUFU.EX2 R162, R45 ;  /* 0x0000002d00a27308 */ /* 0x000fe60000000800 */
[C---:B------:R-:W-:Y:S01]  /*8cb0*/  HMMA.16816.F32.BF16 R72, R20.reuse, R142, R72 ;  /* 0x0000008e1448723c */ /* 0x040fe20000041848 */
[----:B------:R-:W2:Y:S06]  /*8cc0*/  LDSM.16.MT88.4 R140, [R134+0x7100] ;  /* 0x00710000868c783b */ /* 0x000eac0000004200 */
[----:B------:R3:W-:Y:S01]  /*8cd0*/  MUFU.EX2 R160, R47 ;  /* 0x0000002f00a07308 */ /* 0x0007e20000000800 */
[C---:B------:R-:W-:Y:S08]  /*8ce0*/  HMMA.16816.F32.BF16 R76, R20.reuse, R164, R76 ;  /* 0x000000a4144c723c */ /* 0x040ff0000004184c */
[C---:B------:R-:W-:Y:S01]  /*8cf0*/  HMMA.16816.F32.BF16 R80, R20.reuse, R166, R80 ;  /* 0x000000a61450723c */ /* 0x040fe20000041850 */
[----:B------:R-:W-:Y:S07]  /*8d00*/  MUFU.EX2 R167, R36 ;  /* 0x0000002400a77308 */ /* 0x000fee0000000800 */
[C---:B------:R-:W-:Y:S03]  /*8d10*/  HMMA.16816.F32.BF16 R84, R20.reuse, R168, R84 ;  /* 0x000000a81454723c */ /* 0x040fe60000041854 */
[----:B------:R-:W-:Y:S01]  /*8d20*/  MUFU.EX2 R169, R34 ;  /* 0x0000002200a97308 */ /* 0x000fe20000000800 */
[----:B---3--:R-:W-:Y:S04]  /*8d30*/  LDSM.16.MT88.4 R44, [R134+0x5900] ;  /* 0x00590000862c783b */ /* 0x008fe80000004200 */
[C---:B------:R-:W-:Y:S05]  /*8d40*/  HMMA.16816.F32.BF16 R88, R20.reuse, R170, R88 ;  /* 0x000000aa1458723c */ /* 0x040fea0000041858 */
[----:B------:R-:W-:Y:S03]  /*8d50*/  MUFU.EX2 R171, R30 ;  /* 0x0000001e00ab7308 */ /* 0x000fe60000000800 */
[C---:B----4-:R-:W-:Y:S07]  /*8d60*/  HMMA.16816.F32.BF16 R92, R20.reuse, R136, R92 ;  /* 0x00000088145c723c */ /* 0x050fee000004185c */
[----:B------:R3:W4:Y:S01]  /*8d70*/  MUFU.EX2 R170, R31 ;  /* 0x0000001f00aa7308 */ /* 0x0007220000000800 */
[C---:B------:R-:W-:Y:S01]  /*8d80*/  HMMA.16816.F32.BF16 R96, R20.reuse, R138, R96 ;  /* 0x0000008a1460723c */ /* 0x040fe20000041860 */
[----:B------:R-:W4:Y:S07]  /*8d90*/  LDSM.16.MT88.4 R136, [R237+UR4+0x7100] ;  /* 0x00710004ed88783b */ /* 0x000f2e0008004200 */
[C---:B-1----:R-:W-:Y:S01]  /*8da0*/  HMMA.16816.F32.BF16 R100, R20.reuse, R144, R100 ;  /* 0x000000901464723c */ /* 0x042fe20000041864 */
[----:B------:R1:W1:Y:S07]  /*8db0*/  MUFU.EX2 R168, R35 ;  /* 0x0000002300a87308 */ /* 0x00026e0000000800 */
[C---:B------:R-:W-:Y:S01]  /*8dc0*/  HMMA.16816.F32.BF16 R104, R20.reuse, R146, R104 ;  /* 0x000000921468723c */ /* 0x040fe20000041868 */
[----:B------:R-:W-:Y:S02]  /*8dd0*/  LDSM.16.MT88.4 R144, [R133+0x1900] ;  /* 0x001900008590783b */ /* 0x000fe40000004200 */
[----:B------:R-:W-:Y:S05]  /*8de0*/  MUFU.EX2 R166, R41 ;  /* 0x0000002900a67308 */ /* 0x000fea0000000800 */
[C---:B------:R-:W-:Y:S01]  /*8df0*/  HMMA.16816.F32.BF16 R108, R20.reuse, R24, R108 ;  /* 0x00000018146c723c */ /* 0x040fe2000004186c */
[----:B---3--:R-:W-:Y:S04]  /*8e00*/  LDSM.16.MT88.4 R28, [R135+UR4+0x1900] ;  /* 0x00190004871c783b */ /* 0x008fe80008004200 */
[----:B------:R-:W-:Y:S03]  /*8e10*/  MUFU.EX2 R165, R42 ;  /* 0x0000002a00a57308 */ /* 0x000fe60000000800 */
[C---:B------:R-:W-:Y:S01]  /*8e20*/  HMMA.16816.F32.BF16 R112, R20.reuse, R26, R112 ;  /* 0x0000001a1470723c */ /* 0x040fe20000041870 */
[----:B------:R-:W3:Y:S06]  /*8e30*/  LDSM.16.MT88.4 R24, [R133+0x7100] ;  /* 0x007100008518783b */ /* 0x000eec0000004200 */
[----:B------:R-:W-:Y:S01]  /*8e40*/  MUFU.EX2 R164, R43 ;  /* 0x0000002b00a47308 */ /* 0x000fe20000000800 */
[C---:B--2---:R-:W-:Y:S01]  /*8e50*/  HMMA.16816.F32.BF16 R116, R20.reuse, R140, R116 ;  /* 0x0000008c1474723c */ /* 0x044fe20000041874 */
[----:B-1----:R-:W-:Y:S07]  /*8e60*/  LDSM.16.MT88.4 R32, [R237+UR4+0x1900] ;  /* 0x00190004ed20783b */ /* 0x002fee0008004200 */
[C---:B------:R-:W-:Y:S01]  /*8e70*/  HMMA.16816.F32.BF16 R120, R20.reuse, R142, R120 ;  /* 0x0000008e1478723c */ /* 0x040fe20000041878 */
[----:B------:R-:W1:Y:S07]  /*8e80*/  LDSM.16.MT88.4 R140, [R134+0x1900] ;  /* 0x00190000868c783b */ /* 0x000e6e0000004200 */
[C---:B----4-:R-:W-:Y:S08]  /*8e90*/  HMMA.16816.F32.BF16 R124, R20.reuse, R136, R124 ;  /* 0x00000088147c723c */ /* 0x050ff0000004187c */
[C---:B------:R-:W-:Y:S01]  /*8ea0*/  HMMA.16816.F32.BF16 R12, R20.reuse, R138, R12 ;  /* 0x0000008a140c723c */ /* 0x040fe2000004180c */
[----:B------:R-:W2:Y:S07]  /*8eb0*/  LDSM.16.MT88.4 R136, [R134+0x4900] ;  /* 0x004900008688783b */ /* 0x000eae0000004200 */
[C---:B---3--:R-:W-:Y:S08]  /*8ec0*/  HMMA.16816.F32.BF16 R16, R20.reuse, R24, R16 ;  /* 0x000000181410723c */ /* 0x048ff00000041810 */
[----:B------:R-:W-:Y:S01]  /*8ed0*/  HMMA.16816.F32.BF16 R128, R20, R26, R128 ;  /* 0x0000001a1480723c */ /* 0x000fe20000041880 */
[----:B------:R-:W3:Y:S06]  /*8ee0*/  LDSM.16.MT88.4 R24, [R237+UR4+0x4900] ;  /* 0x00490004ed18783b */ /* 0x000eec0008004200 */
[----:B------:R-:W-:Y:S02]  /*8ef0*/  F2FP.BF16.PACK_AB R20, R174, R175 ;  /* 0x000000afae14723e */ /* 0x000fe400000010ff */
[----:B------:R-:W-:Y:S03]  /*8f00*/  F2FP.BF16.PACK_AB R22, R172, R173 ;  /* 0x000000adac16723e */ /* 0x000fe600000010ff */
[----:B------:R-:W-:Y:S02]  /*8f10*/  F2FP.BF16.PACK_AB R21, R170, R171 ;  /* 0x000000abaa15723e */ /* 0x000fe400000010ff */
[----:B------:R-:W-:Y:S07]  /*8f20*/  F2FP.BF16.PACK_AB R23, R168, R169 ;  /* 0x000000a9a817723e */ /* 0x000fee00000010ff */
[C---:B------:R-:W-:Y:S08]  /*8f30*/  HMMA.16816.F32.BF16 R4, R20.reuse, R28, R4 ;  /* 0x0000001c1404723c */ /* 0x040ff00000041804 */
[C---:B------:R-:W-:Y:S01]  /*8f40*/  HMMA.16816.F32.BF16 R8, R20.reuse, R30, R8 ;  /* 0x0000001e1408723c */ /* 0x040fe20000041808 */
[----:B------:R-:W2:Y:S07]  /*8f50*/  LDSM.16.MT88.4 R28, [R133+0x4900] ;  /* 0x00490000851c783b */ /* 0x000eae0000004200 */
[C---:B-1----:R-:W-:Y:S08]  /*8f60*/  HMMA.16816.F32.BF16 R52, R20.reuse, R140, R52 ;  /* 0x0000008c1434723c */ /* 0x042ff00000041834 */
[C---:B------:R-:W-:Y:S01]  /*8f70*/  HMMA.16816.F32.BF16 R56, R20.reuse, R142, R56 ;  /* 0x0000008e1438723c */ /* 0x040fe20000041838 */
[----:B------:R-:W-:Y:S07]  /*8f80*/  LDSM.16.MT88.4 R140, [R134+0x5100] ;  /* 0x00510000868c783b */ /* 0x000fee0000004200 */
[C---:B------:R-:W-:Y:S08]  /*8f90*/  HMMA.16816.F32.BF16 R60, R20.reuse, R32, R60 ;  /* 0x00000020143c723c */ /* 0x040ff0000004183c */
[C---:B------:R-:W-:Y:S01]  /*8fa0*/  HMMA.16816.F32.BF16 R64, R20.reuse, R34, R64 ;  /* 0x000000221440723c */ /* 0x040fe20000041840 */
[----:B------:R-:W1:Y:S07]  /*8fb0*/  LDSM.16.MT88.4 R32, [R135+UR4+0x7900] ;  /* 0x007900048720783b */ /* 0x000e6e0008004200 */
[C---:B------:R-:W-:Y:S01]  /*8fc0*/  HMMA.16816.F32.BF16 R68, R20.reuse, R144, R68 ;  /* 0x000000901444723c */ /* 0x040fe20000041844 */
[----:B------:R-:W4:Y:S07]  /*8fd0*/  LDL.64 R144, [R1+0x10] ;  /* 0x0000100001907983 */ /* 0x000f2e0000100a00 */
[C---:B------:R-:W-:Y:S08]  /*8fe0*/  HMMA.16816.F32.BF16 R72, R20.reuse, R146, R72 ;  /* 0x000000921448723c */ /* 0x040ff00000041848 */
[C---:B------:R-:W-:Y:S01]  /*8ff0*/  HMMA.16816.F32.BF16 R76, R20.reuse, R148, R76 ;  /* 0x00000094144c723c */ /* 0x040fe2000004184c */
[----:B------:R-:W-:Y:S07]  /*9000*/  MUFU.EX2 R149, R39 ;  /* 0x0000002700957308 */ /* 0x000fee0000000800 */
[C---:B------:R-:W-:Y:S03]  /*9010*/  HMMA.16816.F32.BF16 R80, R20.reuse, R150, R80 ;  /* 0x000000961450723c */ /* 0x040fe60000041850 */
[----:B------:R-:W1:Y:S05]  /*9020*/  MUFU.EX2 R151, R37 ;  /* 0x0000002500977308 */ /* 0x000e6a0000000800 */
[C---:B--2---:R-:W-:Y:S05]  /*9030*/  HMMA.16816.F32.BF16 R84, R20.reuse, R136, R84 ;  /* 0x000000881454723c */ /* 0x044fea0000041854 */
[----:B------:R2:W1:Y:S03]  /*9040*/  MUFU.EX2 R150, R38 ;  /* 0x0000002600967308 */ /* 0x0004660000000800 */
[C---:B------:R-:W-:Y:S01]  /*9050*/  HMMA.16816.F32.BF16 R88, R20.reuse, R138, R88 ;  /* 0x0000008a1458723c */ /* 0x040fe20000041858 */
[----:B------:R-:W1:Y:S06]  /*9060*/  LDSM.16.MT88.4 R136, [R134+0x7900] ;  /* 0x007900008688783b */ /* 0x000e6c0000004200 */
[----:B------:R1:W1:Y:S01]  /*9070*/  MUFU.EX2 R148, R40 ;  /* 0x0000002800947308 */ /* 0x0002620000000800 */
[C---:B---3--:R-:W-:Y:S08]  /*9080*/  HMMA.16816.F32.BF16 R92, R20.reuse, R24, R92 ;  /* 0x00000018145c723c */ /* 0x048ff0000004185c */
[C---:B------:R-:W-:Y:S01]  /*9090*/  HMMA.16816.F32.BF16 R96, R20.reuse, R26, R96 ;  /* 0x0000001a1460723c */ /* 0x040fe20000041860 */
[----:B------:R-:W3:Y:S07]  /*90a0*/  LDSM.16.MT88.4 R24, [R237+UR4+0x7900] ;  /* 0x00790004ed18783b */ /* 0x000eee0008004200 */
[C---:B------:R-:W-:Y:S01]  /*90b0*/  HMMA.16816.F32.BF16 R100, R20.reuse, R28, R100 ;  /* 0x0000001c1464723c */ /* 0x040fe20000041864 */
[----:B--2---:R-:W-:Y:S07]  /*90c0*/  LDSM.16.MT88.4 R36, [R134+0x2100] ;  /* 0x002100008624783b */ /* 0x004fee0000004200 */
[C---:B------:R-:W-:Y:S01]  /*90d0*/  HMMA.16816.F32.BF16 R104, R20.reuse, R30, R104 ;  /* 0x0000001e1468723c */ /* 0x040fe20000041868 */
[----:B------:R-:W2:Y:S07]  /*90e0*/  LDSM.16.MT88.4 R28, [R133+0x7900] ;  /* 0x00790000851c783b */ /* 0x000eae0000004200 */
[C---:B-1----:R-:W-:Y:S01]  /*90f0*/  HMMA.16816.F32.BF16 R108, R20.reuse, R32, R108 ;  /* 0x00000020146c723c */ /* 0x042fe2000004186c */
[----:B------:R-:W-:Y:S07]  /*9100*/  LDSM.16.MT88.4 R40, [R237+UR4+0x2100] ;  /* 0x00210004ed28783b */ /* 0x000fee0008004200 */
        /* <DEDUP_REMOVED lines=8> */
[C---:B--2---:R-:W-:Y:S08]  /*9190*/  HMMA.16816.F32.BF16 R16, R20.reuse, R28, R16 ;  /* 0x0000001c1410723c */ /* 0x044ff00000041810 */
[----:B------:R-:W-:Y:S01]  /*91a0*/  HMMA.16816.F32.BF16 R128, R20, R30, R128 ;  /* 0x0000001e1480723c */ /* 0x000fe20000041880 */
[----:B------:R-:W2:Y:S06]  /*91b0*/  LDSM.16.MT88.4 R28, [R237+UR4+0x5100] ;  /* 0x00510004ed1c783b */ /* 0x000eac0008004200 */
        /* <DEDUP_REMOVED lines=9> */
[----:B------:R-:W1:Y:S07]  /*9250*/  LDSM.16.MT88.4 R36, [R135+UR4+0x8100] ;  /* 0x008100048724783b */ /* 0x000e6e0008004200 */
[C---:B------:R-:W-:Y:S08]  /*9260*/  HMMA.16816.F32.BF16 R60, R20.reuse, R40, R60 ;  /* 0x00000028143c723c */ /* 0x040ff0000004183c */
[C---:B------:R-:W-:Y:S01]  /*9270*/  HMMA.16816.F32.BF16 R64, R20.reuse, R42, R64 ;  /* 0x0000002a1440723c */ /* 0x040fe20000041840 */
[----:B------:R-:W-:Y:S07]  /*9280*/  LDSM.16.MT88.4 R40, [R133+0x2900] ;  /* 0x002900008528783b */ /* 0x000fee0000004200 */
[C---:B------:R-:W-:Y:S08]  /*9290*/  HMMA.16816.F32.BF16 R68, R20.reuse, R136, R68 ;  /* 0x000000881444723c */ /* 0x040ff00000041844 */
[C---:B------:R-:W-:Y:S08]  /*92a0*/  HMMA.16816.F32.BF16 R72, R20.reuse, R138, R72 ;  /* 0x0000008a1448723c */ /* 0x040ff00000041848 */
[C---:B---3--:R-:W-:Y:S08]  /*92b0*/  HMMA.16816.F32.BF16 R76, R20.reuse, R24, R76 ;  /* 0x00000018144c723c */ /* 0x048ff0000004184c */
[C---:B------:R-:W-:Y:S01]  /*92c0*/  HMMA.16816.F32.BF16 R80, R20.reuse, R26, R80 ;  /* 0x0000001a1450723c */ /* 0x040fe20000041850 */
[----:B------:R-:W3:Y:S07]  /*92d0*/  LDSM.16.MT88.4 R24, [R134+0x8100] ;  /* 0x008100008618783b */ /* 0x000eee0000004200 */
[C---:B------:R-:W-:Y:S08]  /*92e0*/  HMMA.16816.F32.BF16 R84, R20.reuse, R140, R84 ;  /* 0x0000008c1454723c */ /* 0x040ff00000041854 */
[C---:B------:R-:W-:Y:S01]  /*92f0*/  HMMA.16816.F32.BF16 R88, R20.reuse, R142, R88 ;  /* 0x0000008e1458723c */ /* 0x040fe20000041858 */
[----:B------:R-:W-:Y:S07]  /*9300*/  LDSM.16.MT88.4 R140, [R135+UR4+0x2900] ;  /* 0x00290004878c783b */ /* 0x000fee0008004200 */
[C---:B--2---:R-:W-:Y:S08]  /*9310*/  HMMA.16816.F32.BF16 R92, R20.reuse, R28, R92 ;  /* 0x0000001c145c723c */ /* 0x044ff0000004185c */
[C---:B------:R-:W-:Y:S01]  /*9320*/  HMMA.16816.F32.BF16 R96, R20.reuse, R30, R96 ;  /* 0x0000001e1460723c */ /* 0x040fe20000041860 */
[----:B------:R-:W2:Y:S07]  /*9330*/  LDSM.16.MT88.4 R28, [R237+UR4+0x8100] ;  /* 0x00810004ed1c783b */ /* 0x000eae0008004200 */
[C---:B-1----:R-:W-:Y:S08]  /*9340*/  HMMA.16816.F32.BF16 R100, R20.reuse, R32, R100 ;  /* 0x000000201464723c */ /* 0x042ff00000041864 */
[C---:B------:R-:W-:Y:S01]  /*9350*/  HMMA.16816.F32.BF16 R104, R20.reuse, R34, R104 ;  /* 0x000000221468723c */ /* 0x040fe20000041868 */
[----:B------:R-:W1:Y:S07]  /*9360*/  LDSM.16.MT88.4 R32, [R133+0x8100] ;  /* 0x008100008520783b */ /* 0x000e6e0000004200 */
[C---:B------:R-:W-:Y:S08]  /*9370*/  HMMA.16816.F32.BF16 R108, R20.reuse, R36, R108 ;  /* 0x00000024146c723c */ /* 0x040ff0000004186c */
[C---:B------:R-:W-:Y:S01]  /*9380*/  HMMA.16816.F32.BF16 R112, R20.reuse, R38, R112 ;  /* 0x000000261470723c */ /* 0x040fe20000041870 */
[----:B------:R-:W-:Y:S07]  /*9390*/  LDSM.16.MT88.4 R36, [R237+UR4+0x2900] ;  /* 0x00290004ed24783b */ /* 0x000fee0008004200 */
[C---:B---3--:R-:W-:Y:S08]  /*93a0*/  HMMA.16816.F32.BF16 R116, R20.reuse, R24, R116 ;  /* 0x000000181474723c */ /* 0x048ff00000041874 */
[C---:B------:R-:W-:Y:S01]  /*93b0*/  HMMA.16816.F32.BF16 R120, R20.reuse, R26, R120 ;  /* 0x0000001a1478723c */ /* 0x040fe20000041878 */
[----:B------:R-:W3:Y:S07]  /*93c0*/  LDSM.16.MT88.4 R24, [R134+0x2900] ;  /* 0x002900008618783b */ /* 0x000eee0000004200 */
[C---:B--2---:R-:W-:Y:S08]  /*93d0*/  HMMA.16816.F32.BF16 R124, R20.reuse, R28, R124 ;  /* 0x0000001c147c723c */ /* 0x044ff0000004187c */
[C---:B------:R-:W-:Y:S01]  /*93e0*/  HMMA.16816.F32.BF16 R12, R20.reuse, R30, R12 ;  /* 0x0000001e140c723c */ /* 0x040fe2000004180c */
[----:B------:R-:W2:Y:S07]  /*93f0*/  LDSM.16.MT88.4 R28, [R135+UR4+0x5900] ;  /* 0x00590004871c783b */ /* 0x000eae0008004200 */
[C---:B-1----:R-:W-:Y:S08]  /*9400*/  HMMA.16816.F32.BF16 R16, R20.reuse, R32, R16 ;  /* 0x000000201410723c */ /* 0x042ff00000041810 */
[----:B------:R-:W-:Y:S07]  /*9410*/  HMMA.16816.F32.BF16 R128, R20, R34, R128 ;  /* 0x000000221480723c */ /* 0x000fee0000041880 */
        /* <DEDUP_REMOVED lines=8> */
[C---:B---3--:R-:W-:Y:S08]  /*94a0*/  HMMA.16816.F32.BF16 R52, R20.reuse, R24, R52 ;  /* 0x000000181434723c */ /* 0x048ff00000041834 */
[C---:B------:R-:W-:Y:S01]  /*94b0*/  HMMA.16816.F32.BF16 R56, R20.reuse, R26, R56 ;  /* 0x0000001a1438723c */ /* 0x040fe20000041838 */
[----:B------:R-:W3:Y:S07]  /*94c0*/  LDSM.16.MT88.4 R24, [R135+UR4+0x8900] ;  /* 0x008900048718783b */ /* 0x000eee0008004200 */
[C---:B------:R-:W-:Y:S08]  /*94d0*/  HMMA.16816.F32.BF16 R60, R20.reuse, R36, R60 ;  /* 0x00000024143c723c */ /* 0x040ff0000004183c */
[C---:B------:R-:W-:Y:S08]  /*94e0*/  HMMA.16816.F32.BF16 R64, R20.reuse, R38, R64 ;  /* 0x000000261440723c */ /* 0x040ff00000041840 */
[C---:B------:R-:W-:Y:S08]  /*94f0*/  HMMA.16816.F32.BF16 R68, R20.reuse, R40, R68 ;  /* 0x000000281444723c */ /* 0x040ff00000041844 */
[C---:B------:R-:W-:Y:S08]  /*9500*/  HMMA.16816.F32.BF16 R72, R20.reuse, R42, R72 ;  /* 0x0000002a1448723c */ /* 0x040ff00000041848 */
[C---:B--2---:R-:W-:Y:S07]  /*9510*/  HMMA.16816.F32.BF16 R76, R20.reuse, R28, R76 ;  /* 0x0000001c144c723c */ /* 0x044fee000004184c */
[----:B----4-:R-:W-:Y:S01]  /*9520*/  @P0 MOV R28, R144 ;  /* 0x00000090001c0202 */ /* 0x010fe20000000f00 */
[C---:B------:R-:W-:Y:S01]  /*9530*/  HMMA.16816.F32.BF16 R80, R20.reuse, R30, R80 ;  /* 0x0000001e1450723c */ /* 0x040fe20000041850 */
[----:B------:R-:W2:Y:S03]  /*9540*/  LDL R31, [R1+0x18] ;  /* 0x00001800011f7983 */ /* 0x000ea60000100800 */
[----:B------:R-:W-:Y:S01]  /*9550*/  @P0 MOV R29, R251 ;  /* 0x000000fb001d0202 */ /* 0x000fe20000000f00 */
[----:B------:R-:W-:Y:S02]  /*9560*/  LDSM.16.MT88.4 R144, [R237+UR4+0x8900] ;  /* 0x00890004ed90783b */ /* 0x000fe40008004200 */
[----:B------:R-:W-:Y:S01]  /*9570*/  FADD.FTZ R30, R202, R2 ;  /* 0x00000002ca1e7221 */ /* 0x000fe20000010000 */
[C---:B------:R-:W-:Y:S04]  /*9580*/  HMMA.16816.F32.BF16 R84, R20.reuse, R44, R84 ;  /* 0x0000002c1454723c */ /* 0x040fe80000041854 */
[----:B------:R-:W-:Y:S02]  /*9590*/  FADD.FTZ R2, R195, R0 ;  /* 0x00000000c3027221 */ /* 0x000fe40000010000 */
[----:B------:R-:W-:Y:S02]  /*95a0*/  FADD.FTZ R0, R193, R30 ;  /* 0x0000001ec1007221 */ /* 0x000fe40000010000 */
[C---:B------:R-:W-:Y:S04]  /*95b0*/  HMMA.16816.F32.BF16 R88, R20.reuse, R46, R88 ;  /* 0x0000002e1458723c */ /* 0x040fe80000041858 */
[----:B------:R-:W-:Y:S04]  /*95c0*/  FADD.FTZ R2, R181, R2 ;  /* 0x00000002b5027221 */ /* 0x000fe80000010000 */
[C---:B-1----:R-:W-:Y:S07]  /*95d0*/  HMMA.16816.F32.BF16 R92, R20.reuse, R4, R92 ;  /* 0x00000004145c723c */ /* 0x042fee000004185c */
[----:B------:R-:W-:Y:S01]  /*95e0*/  MOV R4, UR18 ;  /* 0x0000001200047c02 */ /* 0x000fe20008000f00 */
[C---:B------:R-:W-:Y:S01]  /*95f0*/  HMMA.16816.F32.BF16 R96, R20.reuse, R6, R96 ;  /* 0x000000061460723c */ /* 0x040fe20000041860 */
[----:B------:R-:W-:Y:S03]  /*9600*/  MOV R5, UR19 ;  /* 0x0000001300057c02 */ /* 0x000fe60008000f00 */
[----:B------:R-:W-:Y:S03]  /*9610*/  @P0 IMAD.WIDE.U32 R28, R4, 0x60, R28 ;  /* 0x00000060041c0825 */ /* 0x000fe600078e001c */
[----:B------:R-:W1:Y:S01]  /*9620*/  LDSM.16.MT88.4 R4, [R134+0x8900] ;  /* 0x008900008604783b */ /* 0x000e620000004200 */
[C---:B------:R-:W-:Y:S07]  /*9630*/  HMMA.16816.F32.BF16 R100, R20.reuse, R8, R100 ;  /* 0x000000081464723c */ /* 0x040fee0000041864 */
[----:B------:R-:W-:Y:S01]  /*9640*/  FADD.FTZ R8, R182, R0 ;  /* 0x00000000b6087221 */ /* 0x000fe20000010000 */
[C---:B------:R-:W-:Y:S04]  /*9650*/  HMMA.16816.F32.BF16 R104, R20.reuse, R10, R104 ;  /* 0x0000000a1468723c */ /* 0x040fe80000041868 */
[----:B------:R-:W-:Y:S01]  /*9660*/  FADD.FTZ R0, R180, R2 ;  /* 0x00000002b4007221 */ /* 0x000fe20000010000 */
[----:B------:R-:W-:Y:S02]  /*9670*/  @P0 SHF.L.U32 R2, R28, 0x1, RZ ;  /* 0x000000011c020819 */ /* 0x000fe400000006ff */
[----:B------:R-:W-:Y:S01]  /*9680*/  FADD.FTZ R10, R183, R8 ;  /* 0x00000008b70a7221 */ /* 0x000fe20000010000 */
[C---:B---3--:R-:W-:Y:S04]  /*9690*/  HMMA.16816.F32.BF16 R108, R20.reuse, R24, R108 ;  /* 0x00000018146c723c */ /* 0x048fe8000004186c */
[----:B------:R-:W-:Y:S01]  /*96a0*/  @P0 IADD3 R8, R29, UR10, RZ ;  /* 0x0000000a1d080c10 */ /* 0x000fe2000fffe0ff */
[----:B------:R-:W-:Y:S01]  /*96b0*/  FADD.FTZ R9, R178, R0 ;  /* 0x00000000b2097221 */ /* 0x000fe20000010000 */
[----:B------:R-:W-:Y:S01]  /*96c0*/  MOV R0, UR15 ;  /* 0x0000000f00007c02 */ /* 0x000fe20008000f00 */
[----:B------:R-:W-:Y:S01]  /*96d0*/  FADD.FTZ R29, R192, R10 ;  /* 0x0000000ac01d7221 */ /* 0x000fe20000010000 */
[C---:B------:R-:W-:Y:S01]  /*96e0*/  HMMA.16816.F32.BF16 R112, R20.reuse, R26, R112 ;  /* 0x0000001a1470723c */ /* 0x040fe20000041870 */
[----:B------:R-:W-:Y:S02]  /*96f0*/  @UP0 USHF.L.U32 UR10, UR6, 0x6, URZ ;  /* 0x00000006060a0899 */ /* 0x000fe4000800063f */
[----:B------:R-:W-:Y:S01]  /*9700*/  UISETP.GE.AND UP0, UPT, UR5, 0x1, UPT ;  /* 0x000000010500788c */ /* 0x000fe2000bf06270 */
[----:B------:R-:W-:Y:S01]  /*9710*/  @P0 SHF.L.U64.HI R28, R28, 0x1, R8 ;  /* 0x000000011c1c0819 */ /* 0x000fe20000010208 */
[----:B------:R-:W-:Y:S01]  /*9720*/  FADD.FTZ R30, R179, R9 ;  /* 0x00000009b31e7221 */ /* 0x000fe20000010000 */
[C---:B------:R-:W-:Y:S01]  /*9730*/  @P0 IADD3 R8, P5, R2.reuse, 0x80, RZ ;  /* 0x0000008002080810 */ /* 0x040fe20007fbe0ff */
[----:B------:R-:W-:Y:S01]  /*9740*/  FADD.FTZ R29, R175, R29 ;  /* 0x0000001daf1d7221 */ /* 0x000fe20000010000 */
[----:B------:R-:W-:Y:S01]  /*9750*/  @P0 IADD3 R24, P6, R2, c[0x0][0x1c8], RZ ;  /* 0x0000720002180a10 */ /* 0x000fe20007fde0ff */
[----:B------:R-:W-:Y:S03]  /*9760*/  FADD.FTZ R30, R171, R30 ;  /* 0x0000001eab1e7221 */ /* 0x000fe60000010000 */
[----:B------:R-:W-:Y:S02]  /*9770*/  @P0 IADD3 R26, P1, R8, c[0x0][0x1c8], RZ ;  /* 0x00007200081a0a10 */ /* 0x000fe40007f3e0ff */
[----:B------:R3:W4:Y:S01]  /*9780*/  LDSM.16.MT88.4 R8, [R133+0x8900] ;  /* 0x008900008508783b */ /* 0x0007220000004200 */
[----:B------:R-:W-:Y:S01]  /*9790*/  @P0 IADD3.X R25, R28, c[0x0][0x1cc], RZ, P6, !PT ;  /* 0x000073001c190a10 */ /* 0x000fe200037fe4ff */
[C---:B-1----:R-:W-:Y:S03]  /*97a0*/  HMMA.16816.F32.BF16 R116, R20.reuse, R4, R116 ;  /* 0x000000041474723c */ /* 0x042fe60000041874 */
[----:B------:R-:W-:Y:S02]  /*97b0*/  @P0 IADD3.X R27, RZ, c[0x0][0x1cc], R28, P1, P5 ;  /* 0x00007300ff1b0a10 */ /* 0x000fe40000fea41c */
[----:B------:R-:W-:Y:S02]  /*97c0*/  @P0 IADD3 R2, P5, R2, 0x100, RZ ;  /* 0x0000010002020810 */ /* 0x000fe40007fbe0ff */
[----:B------:R-:W-:Y:S01]  /*97d0*/  FADD.FTZ R4, R170, R30 ;  /* 0x0000001eaa047221 */ /* 0x000fe20000010000 */
[C---:B------:R-:W-:Y:S04]  /*97e0*/  HMMA.16816.F32.BF16 R120, R20.reuse, R6, R120 ;  /* 0x000000061478723c */ /* 0x040fe80000041878 */
[----:B------:R-:W-:Y:S02]  /*97f0*/  FADD.FTZ R5, R174, R29 ;  /* 0x0000001dae057221 */ /* 0x000fe40000010000 */
[----:B------:R-:W-:Y:S01]  /*9800*/  FADD.FTZ R4, R169, R4 ;  /* 0x00000004a9047221 */ /* 0x000fe20000010000 */
[----:B------:R-:W-:Y:S01]  /*9810*/  @P0 IADD3 R6, P1, R2, c[0x0][0x1c8], RZ ;  /* 0x0000720002060a10 */ /* 0x000fe20007f3e0ff */
[----:B------:R-:W-:Y:S01]  /*9820*/  FADD.FTZ R5, R173, R5 ;  /* 0x00000005ad057221 */ /* 0x000fe20000010000 */
[C---:B------:R-:W-:Y:S03]  /*9830*/  HMMA.16816.F32.BF16 R124, R20.reuse, R144, R124 ;  /* 0x00000090147c723c */ /* 0x040fe6000004187c */
[----:B------:R-:W-:Y:S01]  /*9840*/  @P0 IADD3.X R7, RZ, c[0x0][0x1cc], R28, P1, P5 ;  /* 0x00007300ff070a10 */ /* 0x000fe20000fea41c */
[----:B------:R-:W-:Y:S01]  /*9850*/  FADD.FTZ R2, R172, R5 ;  /* 0x00000005ac027221 */ /* 0x000fe20000010000 */
[----:B---3--:R-:W-:Y:S01]  /*9860*/  MOV R133, R3 ;  /* 0x0000000300857202 */ /* 0x008fe20000000f00 */
[----:B------:R-:W-:Y:S01]  /*9870*/  FADD.FTZ R5, R168, R4 ;  /* 0x00000004a8057221 */ /* 0x000fe20000010000 */
[----:B------:R-:W-:Y:S01]  /*9880*/  @P0 IADD3 R4, P1, R24, UR10, RZ ;  /* 0x0000000a18040c10 */ /* 0x000fe2000ff3e0ff */
[C---:B------:R-:W-:Y:S04]  /*9890*/  HMMA.16816.F32.BF16 R144, R20.reuse, R146, R12 ;  /* 0x000000921490723c */ /* 0x040fe8000004180c */
[----:B--2---:R-:W-:Y:S05]  /*98a0*/  @P0 IMAD R0, R0, 0x4800, R31 ;  /* 0x0000480000000824 */ /* 0x004fea00078e021f */
[----:B------:R-:W-:Y:S05]  /*98b0*/  @P0 SHF.L.U32 R0, R0, 0x1, RZ ;  /* 0x0000000100000819 */ /* 0x000fea00000006ff */
[----:B------:R-:W-:Y:S01]  /*98c0*/  @!PT LDS RZ, [RZ] ;  /* 0x00000000fffff984 */ /* 0x000fe20000000800 */
[----:B------:R-:W-:Y:S01]  /*98d0*/  @!PT LDS RZ, [RZ] ;  /* 0x00000000fffff984 */ /* 0x000fe20000000800 */
[----:B------:R-:W-:Y:S01]  /*98e0*/  @!PT LDS RZ, [RZ] ;  /* 0x00000000fffff984 */ /* 0x000fe20000000800 */
[----:B------:R1:W-:Y:S08]  /*98f0*/  @P0 LDGSTS.E.BYPASS.LTC128B.128 [R0+0x12100], [R24.64], !P4 ;  /* 0x1210000018000fae */ /* 0x0003f0000e101d54 */
[----:B------:R2:W-:Y:S08]  /*9900*/  @P0 LDGSTS.E.BYPASS.LTC128B.128 [R0+0x15100], [R26.64], !P3 ;  /* 0x151000001a000fae */ /* 0x0005f0000d901d54 */
[----:B------:R3:W-:Y:S01]  /*9910*/  @P0 LDGSTS.E.BYPASS.LTC128B.128 [R0+0x18100], [R6.64], !P2 ;  /* 0x1810000006000fae */ /* 0x0007e2000d101d54 */
[----:B--2---:R-:W-:Y:S02]  /*9920*/  FADD.FTZ R26, R167, R2 ;  /* 0x00000002a71a7221 */ /* 0x004fe40000010000 */
[----:B------:R-:W-:Y:S01]  /*9930*/  FADD.FTZ R2, R150, R5 ;  /* 0x0000000596027221 */ /* 0x000fe20000010000 */
[----:B------:R-:W-:Y:S01]  /*9940*/  @P0 IADD3.X R5, R25, UR13, RZ, P1, !PT ;  /* 0x0000000d19050c10 */ /* 0x000fe20008ffe4ff */
[----:B-1----:R-:W-:Y:S02]  /*9950*/  FADD.FTZ R24, R151, R26 ;  /* 0x0000001a97187221 */ /* 0x002fe40000010000 */
[----:B------:R-:W-:Y:S02]  /*9960*/  FADD.FTZ R2, R149, R2 ;  /* 0x0000000295027221 */ /* 0x000fe40000010000 */
[----:B------:R1:W-:Y:S01]  /*9970*/  @P0 LDGSTS.E.BYPASS.LTC128B.128 [R0+0x13100], [R4.64], !P4 ;  /* 0x1310000004000fae */ /* 0x0003e2000e101d54 */
[----:B---3--:R-:W-:Y:S01]  /*9980*/  @P0 IADD3 R6, P1, R4, UR10, RZ ;  /* 0x0000000a04060c10 */ /* 0x008fe2000ff3e0ff */
[----:B------:R-:W-:Y:S01]  /*9990*/  FADD.FTZ R2, R165, R2 ;  /* 0x00000002a5027221 */ /* 0x000fe20000010000 */
[----:B------:R-:W-:Y:S02]  /*99a0*/  UIADD3 UR10, UR5, 0x1, URZ ;  /* 0x00000001050a7890 */ /* 0x000fe4000fffe03f */
[----:B------:R-:W-:Y:S01]  /*99b0*/  @P0 IADD3.X R7, R5, UR13, RZ, P1, !PT ;  /* 0x0000000d05070c10 */ /* 0x000fe20008ffe4ff */
[----:B------:R-:W-:Y:S01]  /*99c0*/  FADD.FTZ R2, R164, R2 ;  /* 0x00000002a4027221 */ /* 0x000fe20000010000 */
[----:B------:R-:W-:Y:S01]  /*99d0*/  USEL UR5, UR10, URZ, !UP0 ;  /* 0x0000003f0a057287 */ /* 0x000fe2000c000000 */
[----:B------:R1:W-:Y:S08]  /*99e0*/  @P0 LDGSTS.E.BYPASS.LTC128B.128 [R0+0x16100], [R4.64+0x80], !P3 ;  /* 0x1610008004000fae */ /* 0x0003f0000d901d54 */
[----:B------:R1:W-:Y:S08]  /*99f0*/  @P0 LDGSTS.E.BYPASS.LTC128B.128 [R0+0x19100], [R4.64+0x100], !P2 ;  /* 0x1910010004000fae */ /* 0x0003f0000d101d54 */
[----:B------:R2:W-:Y:S08]  /*9a00*/  @P0 LDGSTS.E.BYPASS.LTC128B.128 [R0+0x14100], [R6.64], !P4 ;  /* 0x1410000006000fae */ /* 0x0005f0000e101d54 */
[----:B------:R2:W-:Y:S08]  /*9a10*/  @P0 LDGSTS.E.BYPASS.LTC128B.128 [R0+0x17100], [R6.64+0x80], !P3 ;  /* 0x1710008006000fae */ /* 0x0005f0000d901d54 */
[----:B------:R2:W-:Y:S01]  /*9a20*/  @P0 LDGSTS.E.BYPASS.LTC128B.128 [R0+0x1a100], [R6.64+0x100], !P2 ;  /* 0x1a10010006000fae */ /* 0x0005e2000d101d54 */
[----:B------:R-:W-:Y:S01]  /*9a30*/  ISETP.LT.AND P0, PT, RZ, UR16, PT ;  /* 0x00000010ff007c0c */ /* 0x000fe2000bf01270 */
[----:B------:R-:W-:Y:S01]  /*9a40*/  UMOV UR16, UR14 ;  /* 0x0000000e00107c82 */ /* 0x000fe20008000000 */
[----:B-1----:R-:W-:Y:S02]  /*9a50*/  FADD.FTZ R4, R148, R24 ;  /* 0x0000001894047221 */ /* 0x002fe40000010000 */
[C---:B----4-:R-:W-:Y:S03]  /*9a60*/  HMMA.16816.F32.BF16 R148, R20.reuse, R8, R16 ;  /* 0x000000081494723c */ /* 0x050fe60000041810 */
[----:B------:R-:W0:Y:S05]  /*9a70*/  LDGDEPBAR ;  /* 0x00000000000079af */ /* 0x000e2a0000000000 */
[----:B------:R-:W-:Y:S04]  /*9a80*/  HMMA.16816.F32.BF16 R128, R20, R10, R128 ;  /* 0x0000000a1480723c */ /* 0x000fe80000041880 */
[----:B--2---:R-:W-:Y:S02]  /*9a90*/  FADD.FTZ R0, R166, R4 ;  /* 0x00000004a6007221 */ /* 0x004fe40000010000 */
        /* <DEDUP_REMOVED lines=10> */
.L_x_663:
[----:B-1----:R-:W1:Y:S01]  /*9b40*/  SHFL.BFLY PT, R6, R248, 0x2, 0x1f ;  /* 0x0c401f00f8067f89 */ /* 0x002e6200000e0000 */
[----:B------:R-:W-:-:S02]  /*9b50*/  MOV R42, 0xff800000 ;  /* 0xff800000002a7802 */ /* 0x000fc40000000f00 */
[----:B------:R-:W-:Y:S01]  /*9b60*/  MOV R43, 0xff800000 ;  /* 0xff800000002b7802 */ /* 0x000fe20000000f00 */
[----:B------:R-:W2:Y:S01]  /*9b70*/  SHFL.BFLY PT, R0, R249, 0x2, 0x1f ;  /* 0x0c401f00f9007f89 */ /* 0x000ea200000e0000 */
[----:B------:R-:W-:Y:S01]  /*9b80*/  PLOP3.LUT P2, PT, PT, PT, PT, 0x8, 0x0 ;  /* 0x000000000000781c */ /* 0x000fe20003f4e170 */
        /* <DEDUP_REMOVED lines=118> */
.L_x_659:
        /* <DEDUP_REMOVED lines=18> */
[----:B------:R-:W-:Y:S02]  /*a410*/  LEA.HI R41, R44, R45, RZ, 0x5 ;  /* 0x0000002d2c297211 */ /* 0x000fe400078f28ff */
[--C-:B------:R-:W-:Y:S02]  /*a420*/  SHF.R.S32.HI R4, RZ, 0x2, R2.reuse ;  /* 0x00000002ff047819 */ /* 0x100fe40000011402 */
[----:B------:R-:W-:Y:S02]  /*a430*/  SHF.R.S32.HI R0, RZ, 0x1f, R2 ;  /* 0x0000001fff007819 */ /* 0x000fe40000011402 */
[----:B------:R-:W-:Y:S02]  /*a440*/  SHF.R.S32.HI R40, RZ, 0x5, R41 ;  /* 0x00000005ff287819 */ /* 0x000fe40000011429 */
[----:B------:R-:W-:Y:S02]  /*a450*/  LEA.HI R0, R0, R4, RZ, 0x3 ;  /* 0x0000000400007211 */ /* 0x000fe400078f18ff */
[----:B------:R-:W-:-:S02]  /*a460*/  F2FP.BF16.PACK_AB R70, R71, R70 ;  /* 0x000000464746723e */ /* 0x000fc400000010ff */
[----:B------:R-:W-:Y:S02]  /*a470*/  LOP3.LUT R0, R0, 0xfffffff8, RZ, 0xc0, !PT ;  /* 0xfffffff800007812 */ /* 0x000fe400078ec0ff */
[----:B------:R-:W-:Y:S02]  /*a480*/  F2FP.BF16.PACK_AB R35, R35, R72 ;  /* 0x000000482323723e */ /* 0x000fe400000010ff */
[----:B------:R-:W-:Y:S01]  /*a490*/  F2FP.BF16.PACK_AB R74, R75, R74 ;  /* 0x0000004a4b4a723e */ /* 0x000fe200000010ff */
[----:B------:R-:W-:Y:S01]  /*a4a0*/  IMAD.IADD R4, R4, 0x1, -R0 ;  /* 0x0000000104047824 */ /* 0x000fe200078e0a00 */
[----:B------:R-:W-:Y:S02]  /*a4b0*/  LOP3.LUT R0, R2, 0xfffffffc, RZ, 0xc0, !PT ;  /* 0xfffffffc02007812 */ /* 0x000fe400078ec0ff */
[----:B------:R-:W-:Y:S01]  /*a4c0*/  F2FP.BF16.PACK_AB R34, R34, R76 ;  /* 0x0000004c2222723e */ /* 0x000fe200000010ff */
[C---:B------:R-:W-:Y:S01]  /*a4d0*/  IMAD.SHL.U32 R2, R4.reuse, 0x40, RZ ;  /* 0x0000004004027824 */ /* 0x040fe200078e00ff */
[----:B------:R-:W-:Y:S01]  /*a4e0*/  LOP3.LUT R3, R4, 0x1, RZ, 0xc0, !PT ;  /* 0x0000000104037812 */ /* 0x000fe200078ec0ff */
[----:B------:R-:W-:Y:S01]  /*a4f0*/  IMAD.IADD R27, R45, 0x1, -R0 ;  /* 0x000000012d1b7824 */ /* 0x000fe200078e0a00 */
[----:B------:R-:W-:-:S02]  /*a500*/  F2FP.BF16.PACK_AB R78, R79, R78 ;  /* 0x0000004e4f4e723e */ /* 0x000fc400000010ff */
        /* <DEDUP_REMOVED lines=9> */
[----:B------:R-:W-:Y:S01]  /*a5a0*/  SEL R4, R4, 0xffffffe0, !P1 ;  /* 0xffffffe004047807 */ /* 0x000fe20004800000 */
[----:B------:R-:W-:Y:S01]  /*a5b0*/  IMAD.SHL.U32 R0, R0, 0x2, RZ ;  /* 0x0000000200007824 */ /* 0x000fe200078e00ff */
[----:B------:R-:W-:Y:S02]  /*a5c0*/  F2FP.BF16.PACK_AB R32, R32, R84 ;  /* 0x000000542020723e */ /* 0x000fe400000010ff */
[----:B------:R-:W-:Y:S02]  /*a5d0*/  F2FP.BF16.PACK_AB R86, R87, R86 ;  /* 0x000000565756723e */ /* 0x000fe400000010ff */
[C---:B------:R-:W-:Y:S01]  /*a5e0*/  IADD3 R3, R0.reuse, 0x80, RZ ;  /* 0x0000008000037810 */ /* 0x040fe20007ffe0ff */
[----:B------:R1:W-:Y:S01]  /*a5f0*/  STS [R0+0x80], R8 ;  /* 0x0000800800007388 */ /* 0x0003e20000000800 */
[C---:B------:R-:W-:Y:S02]  /*a600*/  IADD3 R2, R0.reuse, 0x70, RZ ;  /* 0x0000007000027810 */ /* 0x040fe40007ffe0ff */
[----:B------:R-:W-:Y:S01]  /*a610*/  @P0 IADD3 R2, R3, 0x10, RZ ;  /* 0x0000001003020810 */ /* 0x000fe20007ffe0ff */
[----:B------:R-:W-:Y:S01]  /*a620*/  STS [R0+0x480], R5 ;  /* 0x0004800500007388 */ /* 0x000fe20000000800 */
[----:B------:R-:W-:Y:S01]  /*a630*/  IMAD.IADD R3, R0, 0x1, R4 ;  /* 0x0000000100037824 */ /* 0x000fe200078e0204 */
[----:B------:R-:W-:-:S02]  /*a640*/  F2FP.BF16.PACK_AB R31, R31, R88 ;  /* 0x000000581f1f723e */ /* 0x000fc400000010ff */
[----:B------:R2:W-:Y:S01]  /*a650*/  STS [R2], R6 ;  /* 0x0000000602007388 */ /* 0x0005e20000000800 */
[----:B------:R-:W-:Y:S02]  /*a660*/  F2FP.BF16.PACK_AB R90, R91, R90 ;  /* 0x0000005a5b5a723e */ /* 0x000fe400000010ff */
        /* <DEDUP_REMOVED lines=10> */
[----:B-1----:R-:W-:Y:S01]  /*a710*/  IMAD.MOV.U32 R8, RZ, RZ, 0x40 ;  /* 0x00000040ff087424 */ /* 0x002fe200078e00ff */
[----:B------:R-:W-:Y:S02]  /*a720*/  F2FP.BF16.PACK_AB R25, R25, R106 ;  /* 0x0000006a1919723e */ /* 0x000fe400000010ff */
[----:B------:R-:W-:Y:S02]  /*a730*/  F2FP.BF16.PACK_AB R24, R24, R108 ;  /* 0x0000006c1818723e */ /* 0x000fe400000010ff */
[----:B------:R-:W-:Y:S02]  /*a740*/  F2FP.BF16.PACK_AB R23, R23, R110 ;  /* 0x0000006e1717723e */ /* 0x000fe400000010ff */
[----:B------:R-:W-:Y:S02]  /*a750*/  F2FP.BF16.PACK_AB R22, R22, R112 ;  /* 0x000000701616723e */ /* 0x000fe400000010ff */
[----:B--2---:R-:W-:Y:S01]  /*a760*/  SEL R6, R8, 0xffffffc0, !P2 ;  /* 0xffffffc008067807 */ /* 0x004fe20005000000 */
[----:B------:R-:W-:Y:S01]  /*a770*/  IMAD.IADD R8, R4, 0x1, R2 ;  /* 0x0000000104087824 */ /* 0x000fe200078e0202 */
[----:B------:R-:W-:-:S02]  /*a780*/  F2FP.BF16.PACK_AB R21, R21, R114 ;  /* 0x000000721515723e */ /* 0x000fc400000010ff */
[----:B------:R-:W-:Y:S01]  /*a790*/  F2FP.BF16.PACK_AB R20, R20, R116 ;  /* 0x000000741414723e */ /* 0x000fe200000010ff */
[----:B------:R-:W-:Y:S01]  /*a7a0*/  IMAD.IADD R5, R0, 0x1, R6 ;  /* 0x0000000100057824 */ /* 0x000fe200078e0206 */
[----:B------:R1:W-:Y:S01]  /*a7b0*/  STS [R8], R7 ;  /* 0x0000000708007388 */ /* 0x0003e20000000800 */
[----:B------:R-:W-:Y:S01]  /*a7c0*/  IMAD.IADD R4, R6, 0x1, R3 ;  /* 0x0000000106047824 */ /* 0x000fe200078e0203 */
[----:B------:R-:W-:Y:S02]  /*a7d0*/  F2FP.BF16.PACK_AB R19, R19, R118 ;  /* 0x000000761313723e */ /* 0x000fe400000010ff */
        /* <DEDUP_REMOVED lines=8> */
[----:B------:R-:W-:Y:S02]  /*a860*/  F2FP.BF16.PACK_AB R11, R147, R146 ;  /* 0x00000092930b723e */ /* 0x000fe400000010ff */
[----:B------:R-:W-:Y:S02]  /*a870*/  F2FP.BF16.PACK_AB R9, R9, R148 ;  /* 0x000000940909723e */ /* 0x000fe400000010ff */
[----:B------:R-:W-:Y:S02]  /*a880*/  F2FP.BF16.PACK_AB R15, R15, R150 ;  /* 0x000000960f0f723e */ /* 0x000fe400000010ff */
[----:B------:R-:W-:-:S02]  /*a890*/  F2FP.BF16.PACK_AB R14, R14, R128 ;  /* 0x000000800e0e723e */ /* 0x000fc400000010ff */
[----:B------:R-:W-:Y:S01]  /*a8a0*/  F2FP.BF16.PACK_AB R10, R131, R130 ;  /* 0x00000082830a723e */ /* 0x000fe200000010ff */
[----:B-1----:R-:W-:Y:S01]  /*a8b0*/  IMAD.IADD R7, R6, 0x1, R2 ;  /* 0x0000000106077824 */ /* 0x002fe200078e0202 */
[----:B------:R-:W-:Y:S01]  /*a8c0*/  ISETP.NE.U32.AND P0, PT, RZ, c[0x0][0x500], PT ;  /* 0x00014000ff007a0c */ /* 0x000fe20003f05070 */
[----:B------:R-:W-:Y:S01]  /*a8d0*/  IMAD.IADD R6, R8, 0x1, R6 ;  /* 0x0000000108067824 */ /* 0x000fe200078e0206 */
[----:B------:R-:W-:Y:S02]  /*a8e0*/  ISETP.NE.U32.AND P1, PT, RZ, c[0x0][0x508], PT ;  /* 0x00014200ff007a0c */ /* 0x000fe40003f25070 */
[----:B------:R-:W-:Y:S01]  /*a8f0*/  STS [R7], R37 ;  /* 0x0000002507007388 */ /* 0x000fe20000000800 */
[----:B------:R-:W-:Y:S02]  /*a900*/  ISETP.NE.AND.EX P0, PT, RZ, c[0x0][0x504], PT, P0 ;  /* 0x00014100ff007a0c */ /* 0x000fe40003f05300 */
[----:B------:R-:W-:Y:S01]  /*a910*/  ISETP.NE.AND.EX P1, PT, RZ, c[0x0][0x50c], PT, P1 ;  /* 0x00014300ff007a0c */ /* 0x000fe20003f25310 */
        /* <DEDUP_REMOVED lines=38> */
[----:B-1---5:R-:W-:-:S03]  /*ab80*/  IMAD.WIDE R8, R252, R2, c[0x0][0x500] ;  /* 0x00014000fc087625 */ /* 0x022fc600078e0202 */
[----:B------:R-:W-:Y:S06]  /*ab90*/  BAR.SYNC.DEFER_BLOCKING 0x1, 0x100 ;  /* 0x0044000000007b1d */ /* 0x000fec0000010000 */
[----:B------:R-:W3:Y:S01]  /*aba0*/  @P0 LDG.E R0, [R8.64] ;  /* 0x0000001408000981 */ /* 0x000ee2000c1e1900 */
[----:B------:R-:W-:Y:S02]  /*abb0*/  IMAD.MOV.U32 R24, RZ, RZ, c[0x0][0x388] ;  /* 0x0000e200ff187624 */ /* 0x000fe400078e00ff */
[----:B------:R-:W-:-:S05]  /*abc0*/  @P1 IMAD.WIDE R2, R252, R2, c[0x0][0x508] ;  /* 0x00014200fc021625 */ /* 0x000fca00078e0202 */
[----:B------:R1:W5:Y:S02]  /*abd0*/  @P1 LDG.E R24, [R2.64] ;  /* 0x0000001402181981 */ /* 0x000364000c1e1900 */
[----:B-1----:R-:W-:Y:S02]  /*abe0*/  CS2R R2, SRZ ;  /* 0x0000000000027805 */ /* 0x002fe4000001ff00 */
[--C-:B---3--:R-:W-:Y:S01]  /*abf0*/  @P0 SHF.R.S32.HI R3, RZ, 0x1f, R0.reuse ;  /* 0x0000001fff030819 */ /* 0x108fe20000011400 */
[----:B------:R-:W-:Y:S01]  /*ac00*/  @P0 IMAD.MOV.U32 R2, RZ, RZ, R0 ;  /* 0x000000ffff020224 */ /* 0x000fe200078e0000 */
[----:B------:R-:W-:Y:S05]  /*ac10*/  @P1 BRA `(.L_x_666) ;  /* 0x0000004000001947 */ /* 0x000fea0003800000 */
[----:B--2---:R-:W-:Y:S05]  /*ac20*/  @!P0 BRA `(.L_x_666) ;  /* 0x0000003000008947 */ /* 0x004fea0003800000 */
[----:B------:R-:W2:Y:S04]  /*ac30*/  LDG.E R4, [R8.64] ;  /* 0x0000001408047981 */ /* 0x000ea8000c1e1900 */
[----:B------:R-:W2:Y:S02]  /*ac40*/  LDG.E R0, [R8.64+0x4] ;  /* 0x0000041408007981 */ /* 0x000ea4000c1e1900 */
[----:B--2--5:R-:W-:-:S02]  /*ac50*/  IADD3 R24, -R4, R0, RZ ;  /* 0x0000000004187210 */ /* 0x024fc40007ffe1ff */
.L_x_666:
        /* <DEDUP_REMOVED lines=139> */
.L_x_668:
[----:B---3--:R-:W-:Y:S05]  /*b510*/  BSYNC B0 ;  /* 0x0000000000007941 */ /* 0x008fea0003800000 */
.L_x_667:
        /* <DEDUP_REMOVED lines=23> */
.L_x_670:
[----:B------:R-:W-:Y:S05]  /*b690*/  BSYNC B0 ;  /* 0x0000000000007941 */ /* 0x000fea0003800000 */
.L_x_669:
        /* <DEDUP_REMOVED lines=23> */
.L_x_672:
[----:B------:R-:W-:Y:S05]  /*b810*/  BSYNC B0 ;  /* 0x0000000000007941 */ /* 0x000fea0003800000 */
.L_x_671:
        /* <DEDUP_REMOVED lines=24> */
.L_x_665:
[----:B------:R-:W-:Y:S01]  /*b9a0*/  ISETP.NE.U32.AND P0, PT, RZ, c[0x0][0x508], PT ;  /* 0x00014200ff007a0c */ /* 0x000fe20003f05070 */
[----:B------:R-:W-:Y:S01]  /*b9b0*/  IMAD.MOV.U32 R2, RZ, RZ, 0x4 ;  /* 0x00000004ff027424 */ /* 0x000fe200078e00ff */
[----:B------:R-:W-:Y:S02]  /*b9c0*/  ISETP.NE.U32.AND P1, PT, RZ, c[0x0][0x500], PT ;  /* 0x00014000ff007a0c */ /* 0x000fe40003f25070 */
[----:B------:R-:W-:Y:S01]  /*b9d0*/  ISETP.NE.AND.EX P0, PT, RZ, c[0x0][0x50c], PT, P0 ;  /* 0x00014300ff007a0c */ /* 0x000fe20003f05300 */
[----:B-----5:R-:W-:Y:S01]  /*b9e0*/  IMAD.WIDE R6, R252, R2, c[0x0][0x500] ;  /* 0x00014000fc067625 */ /* 0x020fe200078e0202 */
        /* <DEDUP_REMOVED lines=13> */
.L_x_673:
        /* <DEDUP_REMOVED lines=42> */
.L_x_675:
[----:B------:R-:W-:Y:S05]  /*bd60*/  BSYNC B0 ;  /* 0x0000000000007941 */ /* 0x000fea0003800000 */
.L_x_674:
        /* <DEDUP_REMOVED lines=66> */
.L_x_677:
[----:B------:R-:W-:Y:S05]  /*c190*/  BSYNC B0 ;  /* 0x0000000000007941 */ /* 0x000fea0003800000 */
.L_x_676:
        /* <DEDUP_REMOVED lines=21> */
.L_x_679:
[----:B------:R-:W-:Y:S05]  /*c2f0*/  BSYNC B0 ;  /* 0x0000000000007941 */ /* 0x000fea0003800000 */
.L_x_678:
        /* <DEDUP_REMOVED lines=21> */
.L_x_681:
[----:B------:R-:W-:Y:S05]  /*c450*/  BSYNC B0 ;  /* 0x0000000000007941 */ /* 0x000fea0003800000 */
.L_x_680:
        /* <DEDUP_REMOVED lines=22> */
.L_x_682:
        /* <DEDUP_REMOVED lines=12> */
.L_x_1295:


//--------------------- .text._ZN7cutlass13device_kernelIN5flash19enable_sm80_to_sm89INS1_16FlashAttnFwdSm80INS1_25CollectiveMainloopFwdSm80ILi8ELi2ELb0EN4cute5tupleIJNS5_1CILi128EEENS7_ILi64EEENS7_ILi192EEEEEELi192ENS_10bfloat16_tEfNS_4arch4Sm80ELb0ELb0ELb0ELb1ELb0ELb1ELb1ELb0EEENS1_21CollectiveEpilogueFwdINS6_IJS8_SA_S9_EEENS6_IJNS7_ILi1EEESI_SI_EEESC_SE_Li256ELb1ELb1ELb0ELb0EEENS1_19SingleTileSchedulerILb1ELb0ELb1ELi128EEEEEEEEEvNT_6ParamsE --------------------------
	.section	.text._ZN7cutlass13device_kernelIN5flash19enable_sm80_to_sm89INS1_16FlashAttnFwdSm80INS1_25CollectiveMainloopFwdSm80ILi8ELi2ELb0EN4cute5tupleIJNS5_1CILi128EEENS7_ILi64EEENS7_ILi192EEEEEELi192ENS_10bfloat16_tEfNS_4arch4Sm80ELb0ELb0ELb0ELb1ELb0ELb1ELb1ELb0EEENS1_21CollectiveEpilogueFwdINS6_IJS8_SA_S9_EEENS6_IJNS7_ILi1EEESI_SI_EEESC_SE_Li256ELb1ELb1ELb0ELb0EEENS1_19SingleTileSchedulerILb1ELb0ELb1ELi128EEEEEEEEEvNT_6ParamsE,"ax",@progbits
	.sectioninfo	@"SHI_REGISTERS=234"
	.align	128
.text._ZN7cutlass13device_kernelIN5flash19enable_sm80_to_sm89INS1_16FlashAttnFwdSm80INS1_25CollectiveMainloopFwdSm80ILi8ELi2ELb0EN4cute5tupleIJNS5_1CILi128EEENS7_ILi64EEENS7_ILi192EEEEEELi192ENS_10bfloat16_tEfNS_4arch4Sm80ELb0ELb0ELb0ELb1ELb0ELb1ELb1ELb0EEENS1_21CollectiveEpilogueFwdINS6_IJS8_SA_S9_EEENS6_IJNS7_ILi1EEESI_SI_EEESC_SE_Li256ELb1ELb1ELb0ELb0EEENS1_19SingleTileSchedulerILb1ELb0ELb1ELi128EEEEEEEEEvNT_6ParamsE:
        .type           _ZN7cutlass13device_kernelIN5flash19enable_sm80_to_sm89INS1_16FlashAttnFwdSm80INS1_25CollectiveMainloopFwdSm80ILi8ELi2ELb0EN4cute5tupleIJNS5_1CILi128EEENS7_ILi64EEENS7_ILi192EEEEEELi192ENS_10bfloat16_tEfNS_4arch4Sm80ELb0ELb0ELb0ELb1ELb0ELb1ELb1ELb0EEENS1_21CollectiveEpilogueFwdINS6_IJS8_SA_S9_EEENS6_IJNS7_ILi1EEESI_SI_EEESC_SE_Li256ELb1ELb1ELb0ELb0EEENS1_19SingleTileSchedulerILb1ELb0ELb1ELi128EEEEEEEEEvNT_6ParamsE,@function
        .size           _ZN7cutlass13device_kernelIN5flash19enable_sm80_to_sm89INS1_16FlashAttnFwdSm80INS1_25CollectiveMainloopFwdSm80ILi8ELi2ELb0EN4cute5tupleIJNS5_1CILi128EEENS7_ILi64EEENS7_ILi192EEEEEELi192ENS_10bfloat16_tEfNS_4arch4Sm80ELb0ELb0ELb0ELb1ELb0ELb1ELb1ELb0EEENS1_21CollectiveEpilogueFwdINS6_IJS8_SA_S9_EEENS6_IJNS7_ILi1EEESI_SI_EEESC_SE_Li256ELb1ELb1ELb0ELb0EEENS1_19SingleTileSchedulerILb1ELb0ELb1ELi128EEEEEEEEEvNT_6ParamsE,(.L_x_1296 - _ZN7cutlass13device_kernelIN5flash19enable_sm80_to_sm89INS1_16FlashAttnFwdSm80INS1_25CollectiveMainloopFwdSm80ILi8ELi2ELb0EN4cute5tupleIJNS5_1CILi128EEENS7_ILi64EEENS7_ILi192EEEEEELi192ENS_10bfloat16_tEfNS_4arch4Sm80ELb0ELb0ELb0ELb1ELb0ELb1ELb1ELb0EEENS1_21CollectiveEpilogueFwdINS6_IJS8_SA_S9_EEENS6_IJNS7_ILi1EEESI_SI_EEESC_SE_Li256ELb1ELb1ELb0ELb0EEENS1_19SingleTileSchedulerILb1ELb0ELb1ELi128EEEEEEEEEvNT_6ParamsE)
        .other          _ZN7cutlass13device_kernelIN5flash19enable_sm80_to_sm89INS1_16FlashAttnFwdSm80INS1_25CollectiveMainloopFwdSm80ILi8ELi2ELb0EN4cute5tupleIJNS5_1CILi128EEENS7_ILi64EEENS7_ILi192EEEEEELi192ENS_10bfloat16_tEfNS_4arch4Sm80ELb0ELb0ELb0ELb1ELb0ELb1ELb1ELb0EEENS1_21CollectiveEpilogueFwdINS6_IJS8_SA_S9_EEENS6_IJNS7_ILi1EEESI_SI_EEESC_SE_Li256ELb1ELb1ELb0ELb0EEENS1_19SingleTileSchedulerILb1ELb0ELb1ELi128EEEEEEEEEvNT_6ParamsE,@"STO_CUDA_ENTRY STV_DEFAULT"
_ZN7cutlass13device_kernelIN5flash19enable_sm80_to_sm89INS1_16FlashAttnFwdSm80INS1_25CollectiveMainloopFwdSm80ILi8ELi2ELb0EN4cute5tupleIJNS5_1CILi128EEENS7_ILi64EEENS7_ILi192EEEEEELi192ENS_10bfloat16_tEfNS_4arch4Sm80ELb0ELb0ELb0ELb1ELb0ELb1ELb1ELb0EEENS1_21CollectiveEpilogueFwdINS6_IJS8_SA_S9_EEENS6_IJNS7_ILi1EEESI_SI_EEESC_SE_Li256ELb1ELb1ELb0ELb0EEENS1_19SingleTileSchedulerILb1ELb0ELb1ELi128EEEEEEEEEvNT_6ParamsE:
        /* <DEDUP_REMOVED lines=16> */
.L_x_684:
        /* <DEDUP_REMOVED lines=8> */
.L_x_686:
[----:B------:R-:W-:-:S05]  /*0180*/  MOV R5, c[0x0][0x54c] ;  /* 0x0001530000057a02 */ /* 0x000fca0000000f00 */
.L_x_685:
[----:B-----5:R-:W-:Y:S01]  /*0190*/  IMAD R5, R5, c[0x0][0x548], RZ ;  /* 0x0001520005057a24 */ /* 0x020fe200078e02ff */
[----:B------:R-:W-:-:S04]  /*01a0*/  SHF.L.U32 R0, R90, 0x7, RZ ;  /* 0x000000075a007819 */ /* 0x000fc800000006ff */
[----:B------:R-:W-:-:S04]  /*01b0*/  ISETP.GE.AND P0, PT, R0, R5, PT ;  /* 0x000000050000720c */ /* 0x000fc80003f06270 */
[----:B------:R-:W-:Y:S01]  /*01c0*/  SEL R184, R184, 0xffffffff, !P0 ;  /* 0xffffffffb8b87807 */ /* 0x000fe20004000000 */
[----:B------:R-:W-:Y:S05]  /*01d0*/  BRA `(.L_x_687) ;  /* 0x0000012000007947 */ /* 0x000fea0003800000 */
.L_x_683:
[----:B---3--:R-:W-:-:S04]  /*01e0*/  ISETP.NE.U32.AND P0, PT, RZ, c[0x0][0x568], PT ;  /* 0x00015a00ff007a0c */ /* 0x008fc80003f05070 */
[----:B------:R-:W-:-:S13]  /*01f0*/  ISETP.NE.AND.EX P0, PT, RZ, c[0x0][0x56c], PT, P0 ;  /* 0x00015b00ff007a0c */ /* 0x000fda0003f05300 */
[----:B------:R-:W-:Y:S05]  /*0200*/  @!P0 BRA `(.L_x_688) ;  /* 0x0000002000008947 */ /* 0x000fea0003800000 */
[----:B------:R1:W5:Y:S01]  /*0210*/  LDG.E R5, [R4.64] ;  /* 0x0000000604057981 */ /* 0x000362000c1e1900 */
[----:B------:R-:W-:Y:S05]  /*0220*/  BRA `(.L_x_689) ;  /* 0x0000009000007947 */ /* 0x000fea0003800000 */
.L_x_688:
        /* <DEDUP_REMOVED lines=8> */
.L_x_690:
[----:B------:R-:W-:-:S05]  /*02b0*/  MOV R5, c[0x0][0x54c] ;  /* 0x0001530000057a02 */ /* 0x000fca0000000f00 */
.L_x_689:
[----:B-----5:R-:W-:Y:S01]  /*02c0*/  IMAD R5, R5, c[0x0][0x548], RZ ;  /* 0x0001520005057a24 */ /* 0x020fe200078e02ff */
[----:B------:R-:W-:-:S04]  /*02d0*/  SHF.L.U32 R0, R90, 0x7, RZ ;  /* 0x000000075a007819 */ /* 0x000fc800000006ff */
[----:B------:R-:W-:-:S04]  /*02e0*/  ISETP.GE.AND P0, PT, R0, R5, PT ;  /* 0x000000050000720c */ /* 0x000fc80003f06270 */
[----:B------:R-:W-:-:S04]  /*02f0*/  SEL R184, R184, 0xffffffff, !P0 ;  /* 0xffffffffb8b87807 */ /* 0x000fc80004000000 */
.L_x_687:
        /* <DEDUP_REMOVED lines=19> */
[CC--:B------:R-:W-:Y:S01]  /*0430*/  IMAD.WIDE R6, R184.reuse, R3.reuse, c[0x0][0x358] ;  /* 0x0000d600b8067625 */ /* 0x0c0fe200078e0203 */
[----:B------:R2:W5:Y:S01]  /*0440*/  @P2 LDG.E R96, [R16.64] ;  /* 0x0000000610602981 */ /* 0x000562000c1e1900 */
[----:B------:R-:W-:Y:S02]  /*0450*/  P2R R8, PR, RZ, 0x20 ;  /* 0x00000020ff087803 */ /* 0x000fe40000000000 */
[----:B------:R-:W-:Y:S02]  /*0460*/  @P0 IMAD.WIDE R14, R184, R3, c[0x0][0x360] ;  /* 0x0000d800b80e0625 */ /* 0x000fe400078e0203 */
        /* <DEDUP_REMOVED lines=13> */
.L_x_691:
[----:B--2---:R-:W-:-:S04]  /*0540*/  ISETP.NE.U32.AND P0, PT, RZ, c[0x0][0x368], PT ;  /* 0x0000da00ff007a0c */ /* 0x004fc80003f05070 */
[----:B------:R-:W-:-:S13]  /*0550*/  ISETP.NE.AND.EX P0, PT, RZ, c[0x0][0x36c], PT, P0 ;  /* 0x0000db00ff007a0c */ /* 0x000fda0003f05300 */
[----:B------:R-:W-:Y:S05]  /*0560*/  @!P0 BRA `(.L_x_692) ;  /* 0x0000003000008947 */ /* 0x000fea0003800000 */
[----:B------:R-:W-:-:S06]  /*0570*/  IMAD.WIDE R4, R184, R3, c[0x0][0x368] ;  /* 0x0000da00b8047625 */ /* 0x000fcc00078e0203 */
[----:B------:R1:W5:Y:S01]  /*0580*/  LDG.E R4, [R4.64] ;  /* 0x0000000604047981 */ /* 0x000362000c1e1900 */
[----:B------:R-:W-:Y:S05]  /*0590*/  BRA `(.L_x_693) ;  /* 0x0000004000007947 */ /* 0x000fea0003800000 */
.L_x_692:
[----:B------:R-:W-:Y:S05]  /*05a0*/  @!P5 BRA `(.L_x_693) ;  /* 0x000000300000d947 */ /* 0x000fea0003800000 */
[----:B------:R-:W2:Y:S04]  /*05b0*/  LDG.E R4, [R10.64] ;  /* 0x000000060a047981 */ /* 0x000ea8000c1e1900 */
[----:B------:R-:W2:Y:S02]  /*05c0*/  LDG.E R5, [R10.64+0x4] ;  /* 0x000004060a057981 */ /* 0x000ea4000c1e1900 */
[----:B--2---:R-:W-:Y:S02]  /*05d0*/  IADD3 R4, -R4, R5, RZ ;  /* 0x0000000504047210 */ /* 0x004fe40007ffe1ff */
.L_x_693:
[----:B------:R-:W2:Y:S04]  /*05e0*/  @P4 LDG.E R2, [R6.64] ;  /* 0x0000000606024981 */ /* 0x000ea8000c1e1900 */
[----:B-1----:R-:W2:Y:S01]  /*05f0*/  @P4 LDG.E R5, [R6.64+0x4] ;  /* 0x0000040606054981 */ /* 0x002ea2000c1e1900 */
[----:B-----5:R-:W-:Y:S01]  /*0600*/  IMAD.IADD R0, R4, 0x1, -R96 ;  /* 0x0000000104007824 */ /* 0x020fe200078e0a60 */
[----:B------:R-:W-:Y:S01]  /*0610*/  ISETP.NE.U32.AND P0, PT, RZ, c[0x0][0x378], PT ;  /* 0x0000de00ff007a0c */ /* 0x000fe20003f05070 */
[----:B------:R-:W-:-:S03]  /*0620*/  IMAD.MOV.U32 R91, RZ, RZ, R4 ;  /* 0x000000ffff5b7224 */ /* 0x000fc600078e0004 */
[----:B------:R-:W-:Y:S01]  /*0630*/  ISETP.NE.AND.EX P0, PT, RZ, c[0x0][0x37c], PT, P0 ;  /* 0x0000df00ff007a0c */ /* 0x000fe20003f05300 */
[----:B------:R-:W-:-:S05]  /*0640*/  IMAD.MOV R11, RZ, RZ, -R0 ;  /* 0x000000ffff0b7224 */ /* 0x000fca00078e0a00 */
[----:B------:R-:W-:-:S07]  /*0650*/  IMNMX R11, RZ, R11, !PT ;  /* 0x0000000bff0b7217 */ /* 0x000fce0007800200 */
[----:B------:R-:W-:-:S05]  /*0660*/  @P0 IMAD.WIDE R12, R184, R3, c[0x0][0x378] ;  /* 0x0000de00b80c0625 */ /* 0x000fca00078e0203 */
[----:B------:R1:W5:Y:S01]  /*0670*/  @P0 LDG.E R91, [R12.64] ;  /* 0x000000060c5b0981 */ /* 0x000362000c1e1900 */
[----:B--2---:R-:W-:-:S04]  /*0680*/  @P4 IMAD.IADD R99, R5, 0x1, -R2 ;  /* 0x0000000105634824 */ /* 0x004fc800078e0a02 */
[----:B------:R-:W-:-:S05]  /*0690*/  IMAD.IADD R92, R0, 0x1, R99 ;  /* 0x00000001005c7824 */ /* 0x000fca00078e0263 */
[----:B------:R-:W-:-:S04]  /*06a0*/  IADD3 R2, R92, 0x3f, RZ ;  /* 0x0000003f5c027810 */ /* 0x000fc80007ffe0ff */
[----:B------:R-:W-:-:S04]  /*06b0*/  SHF.R.S32.HI R133, RZ, 0x1f, R2 ;  /* 0x0000001fff857819 */ /* 0x000fc80000011402 */
[----:B------:R-:W-:-:S04]  /*06c0*/  LEA.HI R133, R133, R2, RZ, 0x6 ;  /* 0x0000000285857211 */ /* 0x000fc800078f30ff */
[----:B------:R-:W-:-:S05]  /*06d0*/  LOP3.LUT R5, R133, 0xffffffc0, RZ, 0xc0, !PT ;  /* 0xffffffc085057812 */ /* 0x000fca00078ec0ff */
[----:B------:R-:W-:-:S05]  /*06e0*/  IMAD.IADD R0, R5, 0x1, -R0 ;  /* 0x0000000105007824 */ /* 0x000fca00078e0a00 */
[----:B------:R-:W-:-:S04]  /*06f0*/  IMNMX R0, R0, R99, PT ;  /* 0x0000006300007217 */ /* 0x000fc80003800200 */
[----:B------:R-:W-:Y:S02]  /*0700*/  ISETP.GT.AND P0, PT, R0, R11, PT ;  /* 0x0000000b0000720c */ /* 0x000fe40003f04270 */
[----:B------:R-:W-:-:S11]  /*0710*/  SHF.R.U32.HI R11, RZ, 0x6, R11 ;  /* 0x00000006ff0b7819 */ /* 0x000fd6000001160b */
        /* <DEDUP_REMOVED lines=10> */
[----:B------:R1:W2:Y:S01]  /*07c0*/  @P3 LDG.E R14, [R14.64] ;  /* 0x000000060e0e3981 */ /* 0x0002a2000c1e1900 */
[----:B------:R-:W-:Y:S01]  /*07d0*/  SHF.R.S32.HI R2, RZ, 0x1f, R89 ;  /* 0x0000001fff027819 */ /* 0x000fe20000011459 */
[----:B------:R-:W-:Y:S01]  /*07e0*/  IMAD R22, R94, c[0x0][0x240], RZ ;  /* 0x000090005e167a24 */ /* 0x000fe200078e02ff */
[----:B------:R-:W-:Y:S01]  /*07f0*/  SHF.R.S32.HI R3, RZ, 0x1f, R21 ;  /* 0x0000001fff037819 */ /* 0x000fe20000011415 */
[----:B------:R-:W-:Y:S01]  /*0800*/  IMAD.MOV.U32 R102, RZ, RZ, c[0x0][0x238] ;  /* 0x00008e00ff667624 */ /* 0x000fe200078e00ff */
[----:B------:R-:W-:Y:S01]  /*0810*/  LEA.HI R12, R2, R89, RZ, 0x3 ;  /* 0x00000059020c7211 */ /* 0x000fe200078f18ff */
[----:B------:R-:W-:Y:S01]  /*0820*/  IMAD.MOV.U32 R137, RZ, RZ, 0x6 ;  /* 0x00000006ff897424 */ /* 0x000fe200078e00ff */
[----:B------:R-:W-:Y:S01]  /*0830*/  IADD3 R18, R0, -0x1, RZ ;  /* 0xffffffff00127810 */ /* 0x000fe20007ffe0ff */
[----:B------:R-:W-:Y:S01]  /*0840*/  IMAD.MOV.U32 R7, RZ, RZ, c[0x0][0x258] ;  /* 0x00009600ff077624 */ /* 0x000fe200078e00ff */
[----:B------:R-:W-:Y:S01]  /*0850*/  SHF.R.S32.HI R6, RZ, 0x3, R12 ;  /* 0x00000003ff067819 */ /* 0x000fe2000001140c */
[----:B------:R-:W-:Y:S01]  /*0860*/  IMAD.SHL.U32 R103, R102, 0x40, RZ ;  /* 0x0000004066677824 */ /* 0x000fe200078e00ff */
[----:B------:R-:W-:Y:S01]  /*0870*/  LOP3.LUT R12, R12, 0x1ffffff8, RZ, 0xc0, !PT ;  /* 0x1ffffff80c0c7812 */ /* 0x000fe200078ec0ff */
[----:B------:R-:W-:Y:S01]  /*0880*/  IMAD.SHL.U32 R100, R7, 0x40, RZ ;  /* 0x0000004007647824 */ /* 0x000fe200078e00ff */
[----:B------:R-:W-:Y:S01]  /*0890*/  IADD3 R21, P0, R6, R21, RZ ;  /* 0x0000001506157210 */ /* 0x000fe20007f1e0ff */
[C---:B------:R-:W-:Y:S01]  /*08a0*/  IMAD.SHL.U32 R105, R102.reuse, 0x20, RZ ;  /* 0x0000002066697824 */ /* 0x040fe200078e00ff */
[----:B------:R-:W-:Y:S01]  /*08b0*/  SHF.L.U64.HI R101, R102, R137, c[0x0][0x23c] ;  /* 0x00008f0066657619 */ /* 0x000fe20000010289 */
[----:B------:R-:W-:Y:S01]  /*08c0*/  IMAD.IADD R12, R89, 0x1, -R12 ;  /* 0x00000001590c7824 */ /* 0x000fe200078e0a0c */
[----:B------:R-:W-:Y:S01]  /*08d0*/  LEA.HI.X.SX32 R10, R6, R3, 0x1, P0 ;  /* 0x00000003060a7211 */ /* 0x000fe200000f0eff */
[----:B------:R-:W-:Y:S01]  /*08e0*/  IMAD.MOV.U32 R106, RZ, RZ, 0x5 ;  /* 0x00000005ff6a7424 */ /* 0x000fe200078e00ff */
[----:B------:R-:W-:Y:S01]  /*08f0*/  SHF.L.U64.HI R98, R7, R137, c[0x0][0x25c] ;  /* 0x0000970007627619 */ /* 0x000fe20000010289 */
[----:B------:R-:W-:Y:S01]  /*0900*/  IMAD.SHL.U32 R12, R12, 0x8, RZ ;  /* 0x000000080c0c7824 */ /* 0x000fe200078e00ff */
[----:B------:R-:W-:Y:S01]  /*0910*/  SHF.R.S32.HI R5, RZ, 0x1f, R18 ;  /* 0x0000001fff057819 */ /* 0x000fe20000011412 */
[----:B------:R-:W-:Y:S01]  /*0920*/  IMAD R152, R10, c[0x0][0x238], RZ ;  /* 0x00008e000a987a24 */ /* 0x000fe200078e02ff */
[----:B------:R-:W-:Y:S01]  /*0930*/  SEL R150, R184, RZ, !P4 ;  /* 0x000000ffb8967207 */ /* 0x000fe20006000000 */
[----:B------:R-:W-:Y:S01]  /*0940*/  IMAD R10, R10, c[0x0][0x258], RZ ;  /* 0x000096000a0a7a24 */ /* 0x000fe200078e02ff */
[----:B------:R-:W-:Y:S01]  /*0950*/  SHF.R.S32.HI R13, RZ, 0x1f, R12 ;  /* 0x0000001fff0d7819 */ /* 0x000fe2000001140c */
[C---:B------:R-:W-:Y:S01]  /*0960*/  IMAD R152, R21.reuse, c[0x0][0x23c], R152 ;  /* 0x00008f0015987a24 */ /* 0x040fe200078e0298 */
[----:B------:R-:W-:Y:S01]  /*0970*/  ISETP.GE.AND P5, PT, R12, c[0x0][0x1d4], PT ;  /* 0x000075000c007a0c */ /* 0x000fe20003fa6270 */
[C---:B------:R-:W-:Y:S01]  /*0980*/  IMAD R3, R21.reuse, c[0x0][0x25c], R10 ;  /* 0x0000970015037a24 */ /* 0x040fe200078e020a */
[-C--:B------:R-:W-:Y:S01]  /*0990*/  SHF.L.U64.HI R102, R102, R106.reuse, c[0x0][0x23c] ;  /* 0x00008f0066667619 */ /* 0x080fe2000001026a */
[----:B------:R-:W-:Y:S01]  /*09a0*/  IMAD.WIDE.U32 R16, R21, c[0x0][0x238], R12 ;  /* 0x00008e0015107a25 */ /* 0x000fe200078e000c */
[----:B------:R-:W-:Y:S01]  /*09b0*/  LEA.HI R26, R2, R89, RZ, 0x2 ;  /* 0x00000059021a7211 */ /* 0x000fe200078f10ff */
[----:B------:R-:W-:Y:S01]  /*09c0*/  ULDC.U8 UR4, c[0x0][0x298] ;  /* 0x0000a60000047ab9 */ /* 0x000fe20000000000 */
[----:B------:R-:W-:Y:S01]  /*09d0*/  SHF.L.U64.HI R106, R7, R106, c[0x0][0x25c] ;  /* 0x00009700076a7619 */ /* 0x000fe2000001026a */
[----:B------:R-:W-:Y:S01]  /*09e0*/  IMAD.IADD R153, R17, 0x1, R152 ;  /* 0x0000000111997824 */ /* 0x000fe200078e0298 */
[----:B------:R-:W-:Y:S01]  /*09f0*/  LOP3.LUT R186, R186, 0xfffffffd, RZ, 0xc0, !PT ;  /* 0xfffffffdbaba7812 */ /* 0x000fe200078ec0ff */
[----:B------:R-:W-:Y:S01]  /*0a00*/  IMAD.WIDE.U32 R20, R21, c[0x0][0x258], R12 ;  /* 0x0000960015147a25 */ /* 0x000fe200078e000c */
[----:B------:R-:W-:-:S02]  /*0a10*/  SHF.R.S32.HI R13, RZ, 0x1f, R184 ;  /* 0x0000001fff0d7819 */ /* 0x000fc400000114b8 */
[----:B------:R-:W-:Y:S01]  /*0a20*/  SHF.R.S32.HI R115, RZ, 0x2, R26 ;  /* 0x00000002ff737819 */ /* 0x000fe2000001141a */
[----:B------:R-:W-:Y:S01]  /*0a30*/  IMAD.MOV.U32 R152, RZ, RZ, R16 ;  /* 0x000000ffff987224 */ /* 0x000fe200078e0010 */
[----:B------:R-:W-:Y:S01]  /*0a40*/  SEL R155, R13, RZ, !P4 ;  /* 0x000000ff0d9b7207 */ /* 0x000fe20006000000 */
[----:B------:R-:W-:Y:S02]  /*0a50*/  IMAD.IADD R21, R21, 0x1, R3 ;  /* 0x0000000115157824 */ /* 0x000fe400078e0203 */
[C---:B------:R-:W-:Y:S02]  /*0a60*/  IMAD R3, R185.reuse, c[0x0][0x244], R22 ;  /* 0x00009100b9037a24 */ /* 0x040fe400078e0216 */
[----:B------:R-:W-:-:S04]  /*0a70*/  IMAD.WIDE.U32 R152, R185, c[0x0][0x240], R152 ;  /* 0x00009000b9987a25 */ /* 0x000fc800078e0098 */
[----:B------:R-:W-:Y:S02]  /*0a80*/  IMAD.IADD R153, R153, 0x1, R3 ;  /* 0x0000000199997824 */ /* 0x000fe400078e0203 */
[----:B-1----:R-:W-:Y:S02]  /*0a90*/  IMAD.IADD R15, R99, 0x1, -R6 ;  /* 0x00000001630f7824 */ /* 0x002fe400078e0a06 */
[----:B------:R-:W-:Y:S01]  /*0aa0*/  IMAD.SHL.U32 R3, R6, 0x40, RZ ;  /* 0x0000004006037824 */ /* 0x000fe200078e00ff */
[----:B------:R-:W-:Y:S01]  /*0ab0*/  IADD3 R6, R12, 0x40, RZ ;  /* 0x000000400c067810 */ /* 0x000fe20007ffe0ff */
[-C--:B------:R-:W-:Y:S02]  /*0ac0*/  IMAD R16, R101, R18.reuse, RZ ;  /* 0x0000001265107224 */ /* 0x080fe400078e02ff */
[----:B------:R-:W-:Y:S01]  /*0ad0*/  IMAD R15, R18, -0x40, R15 ;  /* 0xffffffc0120f7824 */ /* 0x000fe200078e020f */
[----:B------:R-:W-:Y:S01]  /*0ae0*/  LOP3.LUT R3, R3, 0x1c0, RZ, 0xc0, !PT ;  /* 0x000001c003037812 */ /* 0x000fe200078ec0ff */
[----:B------:R-:W-:Y:S01]  /*0af0*/  IMAD R10, R98, R18, RZ ;  /* 0x00000012620a7224 */ /* 0x000fe200078e02ff */
[----:B------:R-:W-:Y:S01]  /*0b00*/  ISETP.GE.AND P4, PT, R6, c[0x0][0x1d4], PT ;  /* 0x0000750006007a0c */ /* 0x000fe20003f86270 */
[----:B------:R-:W-:Y:S01]  /*0b10*/  IMAD R157, R155, c[0x0][0x248], RZ ;  /* 0x000092009b9d7a24 */ /* 0x000fe200078e02ff */
[----:B------:R-:W-:Y:S01]  /*0b20*/  ISETP.GE.AND P1, PT, R15, 0x21, PT ;  /* 0x000000210f00780c */ /* 0x000fe20003f26270 */
[----:B------:R-:W-:Y:S01]  /*0b30*/  IMAD R9, R5, R103, R16 ;  /* 0x0000006705097224 */ /* 0x000fe200078e0210 */
[----:B------:R-:W-:Y:S01]  /*0b40*/  ISETP.GE.AND P2, PT, R15, 0x1, PT ;  /* 0x000000010f00780c */ /* 0x000fe20003f46270 */
[----:B------:R-:W-:-:S02]  /*0b50*/  IMAD R22, R94, c[0x0][0x260], RZ ;  /* 0x000098005e167a24 */ /* 0x000fc400078e02ff */
[----:B------:R-:W-:Y:S01]  /*0b60*/  IMAD R5, R5, R100, R10 ;  /* 0x0000006405057224 */ /* 0x000fe200078e020a */
[----:B------:R-:W-:Y:S01]  /*0b70*/  LOP3.LUT R10, R3, 0x38, R12, 0xf8, !PT ;  /* 0x00000038030a7812 */ /* 0x000fe200078ef80c */
[C---:B------:R-:W-:Y:S01]  /*0b80*/  IMAD R157, R150.reuse, c[0x0][0x24c], R157 ;  /* 0x00009300969d7a24 */ /* 0x040fe200078e029d */
[----:B------:R-:W-:Y:S01]  /*0b90*/  SHF.R.U32.HI R3, RZ, 0x3, R3 ;  /* 0x00000003ff037819 */ /* 0x000fe20000011603 */
[----:B------:R-:W-:Y:S01]  /*0ba0*/  IMAD.WIDE.U32 R152, R150, c[0x0][0x248], R152 ;  /* 0x0000920096987a25 */ /* 0x000fe200078e0098 */
[----:B------:R-:W-:Y:S02]  /*0bb0*/  IADD3 R12, R12, 0x80, RZ ;  /* 0x000000800c0c7810 */ /* 0x000fe40007ffe0ff */
[----:B------:R-:W-:Y:S01]  /*0bc0*/  LOP3.LUT R3, R10, R3, RZ, 0x3c, !PT ;  /* 0x000000030a037212 */ /* 0x000fe200078e3cff */
[C---:B------:R-:W-:Y:S01]  /*0bd0*/  IMAD R22, R185.reuse, c[0x0][0x264], R22 ;  /* 0x00009900b9167a24 */ /* 0x040fe200078e0216 */
[CC--:B------:R-:W-:Y:S01]  /*0be0*/  LEA.HI R10, R2.reuse, R89.reuse, RZ, 0x6 ;  /* 0x00000059020a7211 */ /* 0x0c0fe200078f30ff */
[----:B------:R-:W-:Y:S01]  /*0bf0*/  IMAD.WIDE.U32 R20, R185, c[0x0][0x260], R20 ;  /* 0x00009800b9147a25 */ /* 0x000fe200078e0014 */
[----:B------:R-:W-:-:S03]  /*0c00*/  LEA.HI R2, R2, R89, RZ, 0x5 ;  /* 0x0000005902027211 */ /* 0x000fc600078f28ff */
[----:B------:R-:W-:Y:S02]  /*0c10*/  IMAD.IADD R157, R153, 0x1, R157 ;  /* 0x00000001999d7824 */ /* 0x000fe400078e029d */
[----:B------:R-:W-:Y:S02]  /*0c20*/  IMAD.MOV.U32 R156, RZ, RZ, R152 ;  /* 0x000000ffff9c7224 */ /* 0x000fe400078e0098 */
[----:B------:R-:W-:Y:S02]  /*0c30*/  IMAD.IADD R23, R21, 0x1, R22 ;  /* 0x0000000115177824 */ /* 0x000fe400078e0216 */
[----:B------:R-:W-:Y:S02]  /*0c40*/  IMAD R155, R155, c[0x0][0x268], RZ ;  /* 0x00009a009b9b7a24 */ /* 0x000fe400078e02ff */
[----:B------:R-:W-:-:S04]  /*0c50*/  IMAD.WIDE.U32 R16, R18, R103, R156 ;  /* 0x0000006712107225 */ /* 0x000fc800078e009c */
[----:B------:R-:W-:Y:S01]  /*0c60*/  IMAD.MOV.U32 R22, RZ, RZ, R20 ;  /* 0x000000ffff167224 */ /* 0x000fe200078e0014 */
[----:B------:R-:W-:Y:S01]  /*0c70*/  @P1 IADD3 R6, P6, R105, R16, RZ ;  /* 0x0000001069061210 */ /* 0x000fe20007fde0ff */
[----:B------:R-:W-:Y:S01]  /*0c80*/  IMAD R155, R150, c[0x0][0x26c], R155 ;  /* 0x00009b00969b7a24 */ /* 0x000fe200078e029b */
[----:B------:R-:W-:Y:S01]  /*0c90*/  @P2 LEA R20, P0, R16, c[0x0][0x220], 0x1 ;  /* 0x0000880010142a11 */ /* 0x000fe200078008ff */
[----:B------:R-:W-:-:S04]  /*0ca0*/  IMAD.WIDE.U32 R150, R150, c[0x0][0x268], R22 ;  /* 0x00009a0096967a25 */ /* 0x000fc800078e0016 */
[----:B------:R-:W-:Y:S02]  /*0cb0*/  IMAD.SHL.U32 R10, R10, 0x8, RZ ;  /* 0x000000080a0a7824 */ /* 0x000fe400078e00ff */
[----:B------:R-:W-:Y:S02]  /*0cc0*/  IMAD.IADD R9, R17, 0x1, R9 ;  /* 0x0000000111097824 */ /* 0x000fe400078e0209 */
[----:B------:R-:W-:Y:S01]  /*0cd0*/  IMAD.IADD R155, R151, 0x1, R155 ;  /* 0x00000001979b7824 */ /* 0x000fe200078e029b */
[----:B------:R-:W-:Y:S01]  /*0ce0*/  LOP3.LUT R10, R3, 0xfffffe00, R10, 0xf8, !PT ;  /* 0xfffffe00030a7812 */ /* 0x000fe200078ef80a */
[----:B------:R-:W-:Y:S01]  /*0cf0*/  IMAD.MOV.U32 R154, RZ, RZ, R150 ;  /* 0x000000ffff9a7224 */ /* 0x000fe200078e0096 */
[--C-:B------:R-:W-:Y:S01]  /*0d00*/  @P2 LEA.HI.X R21, R16, c[0x0][0x224], R9.reuse, 0x1, P0 ;  /* 0x0000890010152a11 */ /* 0x100fe200000f0c09 */
[----:B------:R-:W-:Y:S01]  /*0d10*/  @P1 IMAD.X R3, R102, 0x1, R9, P6 ;  /* 0x0000000166031824 */ /* 0x000fe200030e0609 */
[----:B------:R-:W-:Y:S01]  /*0d20*/  ISETP.NE.AND P6, PT, R8, RZ, PT ;  /* 0x000000ff0800720c */ /* 0x000fe20003fc5270 */
[----:B------:R-:W-:Y:S01]  /*0d30*/  IMAD.WIDE.U32 R8, R18, R100, R154 ;  /* 0x0000006412087225 */ /* 0x000fe200078e009a */
[----:B------:R-:W-:-:S03]  /*0d40*/  @P1 LEA R22, P0, R6, c[0x0][0x220], 0x1 ;  /* 0x0000880006161a11 */ /* 0x000fc600078008ff */
[----:B------:R-:W-:Y:S01]  /*0d50*/  IMAD.IADD R5, R9, 0x1, R5 ;  /* 0x0000000109057824 */ /* 0x000fe200078e0205 */
[----:B------:R-:W-:Y:S01]  /*0d60*/  @P1 LEA.HI.X R23, R6, c[0x0][0x224], R3, 0x1, P0 ;  /* 0x0000890006171a11 */ /* 0x000fe200000f0c03 */
[----:B------:R-:W-:Y:S01]  /*0d70*/  @P1 IMAD.SHL.U32 R9, R10, 0x2, RZ ;  /* 0x000000020a091824 */ /* 0x000fe200078e00ff */
[----:B------:R-:W-:Y:S01]  /*0d80*/  ISETP.GT.AND P0, PT, R18, R11, PT ;  /* 0x0000000b1200720c */ /* 0x000fe20003f04270 */
[----:B------:R-:W-:Y:S02]  /*0d90*/  IMAD.SHL.U32 R107, R7, 0x20, RZ ;  /* 0x00000020076b7824 */ /* 0x000fe400078e00ff */
[----:B------:R-:W-:Y:S02]  /*0da0*/  IMAD.MOV.U32 R104, RZ, RZ, 0x1 ;  /* 0x00000001ff687424 */ /* 0x000fe400078e00ff */
[----:B------:R-:W-:Y:S02]  /*0db0*/  IMAD.IADD R170, R95, 0x1, R4 ;  /* 0x000000015faa7824 */ /* 0x000fe400078e0204 */
[----:B------:R-:W-:-:S02]  /*0dc0*/  IMAD R168, R94, c[0x0][0x1e8], RZ ;  /* 0x00007a005ea87a24 */ /* 0x000fc400078e02ff */
[----:B------:R-:W-:Y:S01]  /*0dd0*/  IMAD.WIDE.U32 R28, R170, c[0x0][0x1e0], RZ ;  /* 0x00007800aa1c7a25 */ /* 0x000fe200078e00ff */
[----:B------:R-:W-:-:S03]  /*0de0*/  SHF.R.S32.HI R4, RZ, 0x1f, R170 ;  /* 0x0000001fff047819 */ /* 0x000fc600000114aa */
[----:B------:R-:W-:Y:S02]  /*0df0*/  IMAD R168, R185, c[0x0][0x1ec], R168 ;  /* 0x00007b00b9a87a24 */ /* 0x000fe400078e02a8 */
[----:B------:R-:W-:Y:S02]  /*0e00*/  IMAD.SHL.U32 R2, R2, 0x10, RZ ;  /* 0x0000001002027824 */ /* 0x000fe400078e00ff */
[----:B------:R-:W-:-:S03]  /*0e10*/  IMAD.WIDE.U32 R172, R115, c[0x0][0x1e0], RZ ;  /* 0x0000780073ac7a25 */ /* 0x000fc600078e00ff */
[----:B------:R-:W-:Y:S01]  /*0e20*/  LOP3.LUT R2, R2, 0xfffffe00, RZ, 0xc0, !PT ;  /* 0xfffffe0002027812 */ /* 0x000fe200078ec0ff */
[----:B------:R-:W-:Y:S02]  /*0e30*/  IMAD.MOV.U32 R67, RZ, RZ, 0x1 ;  /* 0x00000001ff437424 */ /* 0x000fe400078e00ff */
[----:B------:R-:W-:Y:S01]  /*0e40*/  IMAD.MOV.U32 R55, RZ, RZ, RZ ;  /* 0x000000ffff377224 */ /* 0x000fe200078e00ff */
[----:B--2---:R-:W-:Y:S01]  /*0e50*/  @P3 SHF.R.S32.HI R15, RZ, 0x1f, R14 ;  /* 0x0000001fff0f3819 */ /* 0x004fe2000001140e */
[----:B------:R-:W-:Y:S02]  /*0e60*/  @!P3 IMAD.MOV.U32 R14, RZ, RZ, R184 ;  /* 0x000000ffff0eb224 */ /* 0x000fe400078e00b8 */
[----:B------:R-:W-:Y:S01]  /*0e70*/  @!P3 IMAD.MOV.U32 R15, RZ, RZ, R13 ;  /* 0x000000ffff0fb224 */ /* 0x000fe200078e000d */
[----:B------:R-:W-:Y:S01]  /*0e80*/  ISETP.GE.AND P3, PT, R12, c[0x0][0x1d4], PT ;  /* 0x000075000c007a0c */ /* 0x000fe20003f66270 */
[----:B------:R-:W-:Y:S01]  /*0e90*/  @P2 IMAD.SHL.U32 R12, R10, 0x2, RZ ;  /* 0x000000020a0c2824 */ /* 0x000fe200078e00ff */
[----:B------:R-:W-:Y:S01]  /*0ea0*/  SEL R166, R14, RZ, !P6 ;  /* 0x000000ff0ea67207 */ /* 0x000fe20007000000 */
[----:B------:R-:W-:Y:S01]  /*0eb0*/  IMAD.MOV.U32 R13, RZ, RZ, c[0x0][0x27c] ;  /* 0x00009f00ff0d7624 */ /* 0x000fe200078e00ff */
[----:B------:R-:W-:-:S02]  /*0ec0*/  SEL R6, R15, RZ, !P6 ;  /* 0x000000ff0f067207 */ /* 0x000fc40007000000 */
[----:B------:R-:W-:Y:S01]  /*0ed0*/  @!PT LDS RZ, [RZ] ;  /* 0x00000000fffff984 */ /* 0x000fe20000000800 */
[----:B------:R-:W-:Y:S01]  /*0ee0*/  @!PT LDS RZ, [RZ] ;  /* 0x00000000fffff984 */ /* 0x000fe20000000800 */
[----:B------:R-:W-:Y:S01]  /*0ef0*/  @!PT LDS RZ, [RZ] ;  /* 0x00000000fffff984 */ /* 0x000fe20000000800 */
[----:B------:R1:W-:Y:S01]  /*0f00*/  @P2 LDGSTS.E.BYPASS.LTC128B.128 [R12+0xc100], [R20.64], !P5 ;  /* 0x0c100000140c2fae */ /* 0x0003e2000e901d46 */
[----:B------:R-:W-:Y:S01]  /*0f10*/  @P2 LEA R16, P6, R8, c[0x0][0x250], 0x1 ;  /* 0x0000940008102a11 */ /* 0x000fe200078c08ff */
[----:B------:R-:W-:Y:S01]  /*0f20*/  IMAD.SHL.U32 R13, R13, 0x2, RZ ;  /* 0x000000020d0d7824 */ /* 0x000fe200078e00ff */
[----:B------:R-:W-:Y:S01]  /*0f30*/  @P0 IADD3 R14, R0, -0x2, RZ ;  /* 0xfffffffe000e0810 */ /* 0x000fe20007ffe0ff */
[----:B------:R1:W-:Y:S01]  /*0f40*/  @P2 LDGSTS.E.BYPASS.LTC128B.128 [R12+0xe100], [R20.64+0x80], !P4 ;  /* 0x0e100080140c2fae */ /* 0x0003e2000e101d46 */
[----:B------:R-:W-:Y:S01]  /*0f50*/  @P2 LEA.HI.X R17, R8, c[0x0][0x254], R5, 0x1, P6 ;  /* 0x0000950008112a11 */ /* 0x000fe200030f0c05 */
[----:B------:R-:W-:Y:S01]  /*0f60*/  IMAD R125, R6, c[0x0][0x1f0], RZ ;  /* 0x00007c00067d7a24 */ /* 0x000fe200078e02ff */
[----:B------:R-:W-:Y:S01]  /*0f70*/  @P1 IADD3 R3, P6, R107, R8, RZ ;  /* 0x000000086b031210 */ /* 0x000fe20007fde0ff */
[----:B------:R1:W-:Y:S01]  /*0f80*/  @P2 LDGSTS.E.BYPASS.LTC128B.128 [R12+0x10100], [R20.64+0x100], !P3 ;  /* 0x10100100140c2fae */ /* 0x0003e2000d901d46 */
[----:B------:R-:W-:Y:S01]  /*0f90*/  @P2 IMAD.SHL.U32 R8, R10, 0x2, RZ ;  /* 0x000000020a082824 */ /* 0x000fe200078e00ff */
[----:B------:R-:W-:Y:S01]  /*0fa0*/  @P0 SHF.R.S32.HI R7, RZ, 0x1f, R14 ;  /* 0x0000001fff070819 */ /* 0x000fe2000001140e */
[----:B------:R-:W-:Y:S01]  /*0fb0*/  @P0 IMAD R0, R101, R14, RZ ;  /* 0x0000000e65000224 */ /* 0x000fe200078e02ff */
[----:B------:R2:W-:Y:S01]  /*0fc0*/  @P1 LDGSTS.E.BYPASS.LTC128B.128 [R9+0xd100], [R22.64], !P5 ;  /* 0x0d10000016091fae */ /* 0x0005e2000e901d46 */
[----:B------:R-:W-:-:S02]  /*0fd0*/  IMAD R125, R166, c[0x0][0x1f4], R125 ;  /* 0x00007d00a67d7a24 */ /* 0x000fc400078e027d */
[----:B------:R-:W-:Y:S01]  /*0fe0*/  @P0 IMAD R7, R7, R103, R0 ;  /* 0x0000006707070224 */ /* 0x000fe200078e0200 */
[----:B------:R2:W-:Y:S01]  /*0ff0*/  @P1 LDGSTS.E.BYPASS.LTC128B.128 [R9+0xf100], [R22.64+0x80], !P4 ;  /* 0x0f10008016091fae */ /* 0x0005e2000e101d46 */
[----:B------:R-:W-:Y:S01]  /*1000*/  @P1 IMAD.X R0, R106, 0x1, R5, P6 ;  /* 0x000000016a001824 */ /* 0x000fe200030e0605 */
[----:B------:R-:W-:Y:S01]  /*1010*/  SHF.R.S32.HI R5, RZ, 0x1f, R115 ;  /* 0x0000001fff057819 */ /* 0x000fe20000011473 */
[----:B------:R-:W-:Y:S01]  /*1020*/  IMAD R123, R6, c[0x0][0x218], RZ ;  /* 0x00008600067b7a24 */ /* 0x000fe200078e02ff */
[----:B------:R2:W-:Y:S01]  /*1030*/  @P1 LDGSTS.E.BYPASS.LTC128B.128 [R9+0x11100], [R22.64+0x100], !P3 ;  /* 0x1110010016091fae */ /* 0x0005e2000d901d46 */
[----:B------:R-:W-:Y:S02]  /*1040*/  IMAD.MOV.U32 R6, RZ, RZ, c[0x0][0x1e0] ;  /* 0x00007800ff067624 */ /* 0x000fe400078e00ff */
[C---:B------:R-:W-:Y:S01]  /*1050*/  IMAD R160, R5.reuse, c[0x0][0x290], RZ ;  /* 0x0000a40005a07a24 */ /* 0x040fe200078e02ff */
[----:B------:R-:W0:Y:S01]  /*1060*/  LDGDEPBAR ;  /* 0x00000000000079af */ /* 0x000e220000000000 */
[----:B------:R-:W-:-:S02]  /*1070*/  IMAD R158, R5, c[0x0][0x280], RZ ;  /* 0x0000a000059e7a24 */ /* 0x000fc400078e02ff */
[C---:B------:R-:W-:Y:S01]  /*1080*/  IMAD R160, R115.reuse, c[0x0][0x294], R160 ;  /* 0x0000a50073a07a24 */ /* 0x040fe200078e02a0 */
[----:B------:R-:W-:Y:S01]  /*1090*/  BAR.SYNC.DEFER_BLOCKING 0x0 ;  /* 0x0000000000007b1d */ /* 0x000fe20000010000 */
[----:B------:R-:W-:Y:S02]  /*10a0*/  IMAD R158, R115, c[0x0][0x284], R158 ;  /* 0x0000a100739e7a24 */ /* 0x000fe400078e029e */
[----:B------:R-:W-:Y:S02]  /*10b0*/  IMAD R123, R166, c[0x0][0x21c], R123 ;  /* 0x00008700a67b7a24 */ /* 0x000fe400078e027b */
[----:B------:R-:W-:Y:S01]  /*10c0*/  IMAD.SHL.U32 R139, R6, 0x40, RZ ;  /* 0x00000040068b7824 */ /* 0x000fe200078e00ff */
[----:B--2---:R-:W-:Y:S02]  /*10d0*/  LOP3.LUT R22, R26, 0xfffffffc, RZ, 0xc0, !PT ;  /* 0xfffffffc1a167812 */ /* 0x004fe400078ec0ff */
[----:B------:R-:W-:Y:S01]  /*10e0*/  SHF.R.S32.HI R26, RZ, 0x1f, R26 ;  /* 0x0000001fff1a7819 */ /* 0x000fe2000001141a */
[----:B------:R-:W-:Y:S01]  /*10f0*/  @!PT LDS RZ, [RZ] ;  /* 0x00000000fffff984 */ /* 0x000fe20000000800 */
[----:B------:R-:W-:Y:S01]  /*1100*/  @!PT LDS RZ, [RZ] ;  /* 0x00000000fffff984 */ /* 0x000fe20000000800 */
[----:B------:R-:W-:Y:S01]  /*1110*/  @!PT LDS RZ, [RZ] ;  /* 0x00000000fffff984 */ /* 0x000fe20000000800 */
[----:B------:R2:W-:Y:S02]  /*1120*/  @P2 LDGSTS.E.BYPASS.LTC128B.128 [R8+0x100], [R16.64], !P5 ;  /* 0x0010000010082fae */ /* 0x0005e4000e901d46 */
[----:B------:R-:W-:Y:S01]  /*1130*/  IMAD.IADD R22, R89, 0x1, -R22 ;  /* 0x0000000159167824 */ /* 0x000fe200078e0a16 */
[----:B------:R-:W-:Y:S01]  /*1140*/  LEA.HI R26, R26, R115, RZ, 0x3 ;  /* 0x000000731a1a7211 */ /* 0x000fe200078f18ff */
[----:B------:R2:W-:Y:S02]  /*1150*/  @P2 LDGSTS.E.BYPASS.LTC128B.128 [R8+0x2100], [R16.64+0x80], !P4 ;  /* 0x0210008010082fae */ /* 0x0005e4000e101d46 */
[----:B-1----:R-:W-:Y:S01]  /*1160*/  IMAD.SHL.U32 R20, R22, 0x4, RZ ;  /* 0x0000000416147824 */ /* 0x002fe200078e00ff */
[----:B------:R-:W-:Y:S01]  /*1170*/  LOP3.LUT R26, R26, 0xfffffff8, RZ, 0xc0, !PT ;  /* 0xfffffff81a1a7812 */ /* 0x000fe200078ec0ff */
[----:B------:R-:W-:Y:S01]  /*1180*/  IMAD.SHL.U32 R22, R22, 0x8, RZ ;  /* 0x0000000816167824 */ /* 0x000fe200078e00ff */
[----:B------:R2:W-:Y:S01]  /*1190*/  @P2 LDGSTS.E.BYPASS.LTC128B.128 [R8+0x4100], [R16.64+0x100], !P3 ;  /* 0x0410010010082fae */ /* 0x0005e2000d901d46 */
[----:B------:R-:W-:-:S02]  /*11a0*/  ISETP.LE.AND P2, PT, R104, c[0x0][0x27c], PT ;  /* 0x00009f0068007a0c */ /* 0x000fc40003f43270 */
[C---:B------:R-:W-:Y:S02]  /*11b0*/  IADD3 R19, R20.reuse, 0x20, RZ ;  /* 0x0000002014137810 */ /* 0x040fe40007ffe0ff */
[----:B------:R-:W-:Y:S02]  /*11c0*/  SHF.R.S32.HI R23, RZ, 0x1f, R22 ;  /* 0x0000001fff177819 */ /* 0x000fe40000011416 */
[----:B------:R-:W-:Y:S01]  /*11d0*/  SHF.R.S32.HI R21, RZ, 0x1f, R20 ;  /* 0x0000001fff157819 */ /* 0x000fe20000011414 */
[----:B------:R-:W-:Y:S01]  /*11e0*/  IMAD.IADD R15, R20, 0x1, R19 ;  /* 0x00000001140f7824 */ /* 0x000fe200078e0213 */
[C---:B------:R-:W-:Y:S01]  /*11f0*/  IADD3 R145, R22.reuse, 0x60, RZ ;  /* 0x0000006016917810 */ /* 0x040fe20007ffe0ff */
[----:B------:R-:W-:Y:S01]  /*1200*/  IMAD.WIDE.U32 R164, R115, c[0x0][0x290], R22 ;  /* 0x0000a40073a47a25 */ /* 0x000fe200078e0016 */
[C---:B------:R-:W-:Y:S02]  /*1210*/  IADD3 R144, R22.reuse, 0x80, RZ ;  /* 0x0000008016907810 */ /* 0x040fe40007ffe0ff */
[----:B------:R-:W-:Y:S01]  /*1220*/  IADD3 R143, R22, 0xa0, RZ ;  /* 0x000000a0168f7810 */ /* 0x000fe20007ffe0ff */
[----:B------:R-:W-:Y:S01]  /*1230*/  IMAD.IADD R165, R165, 0x1, R160 ;  /* 0x00000001a5a57824 */ /* 0x000fe200078e02a0 */
[----:B------:R-:W-:Y:S01]  /*1240*/  @P2 LOP3.LUT R186, R186, 0x2, RZ, 0xfc, !PT ;  /* 0x00000002baba2812 */ /* 0x000fe200078efcff */
[----:B------:R-:W-:Y:S01]  /*1250*/  IMAD.WIDE.U32 R30, R185, c[0x0][0x210], R22 ;  /* 0x00008400b91e7a25 */ /* 0x000fe200078e0016 */
[----:B------:R-:W-:-:S02]  /*1260*/  @P1 LEA R32, P2, R3, c[0x0][0x250], 0x1 ;  /* 0x0000940003201a11 */ /* 0x000fc400078408ff */
[----:B------:R-:W-:Y:S01]  /*1270*/  LOP3.LUT R186, R186, 0xfffffffe, RZ, 0xc0, !PT ;  /* 0xfffffffebaba7812 */ /* 0x000fe200078ec0ff */
[----:B------:R-:W-:Y:S01]  /*1280*/  IMAD.WIDE.U32 R162, R115, c[0x0][0x280], R22 ;  /* 0x0000a00073a27a25 */ /* 0x000fe200078e0016 */
[----:B------:R-:W-:Y:S02]  /*1290*/  @P1 LEA.HI.X R33, R3, c[0x0][0x254], R0, 0x1, P2 ;  /* 0x0000950003211a11 */ /* 0x000fe400010f0c00 */
[----:B------:R-:W-:Y:S01]  /*12a0*/  IADD3 R0, -R13, c[0x0][0x1d4], RZ ;  /* 0x000075000d007a10 */ /* 0x000fe20007ffe1ff */
[----:B------:R-:W-:Y:S01]  /*12b0*/  IMAD R3, R4, c[0x0][0x1e0], RZ ;  /* 0x0000780004037a24 */ /* 0x000fe200078e02ff */
[----:B------:R-:W-:Y:S01]  /*12c0*/  ISETP.GE.AND P2, PT, R22, c[0x0][0x27c], PT ;  /* 0x00009f0016007a0c */ /* 0x000fe20003f46270 */
[----:B------:R-:W-:Y:S01]  /*12d0*/  IMAD.WIDE.U32 R34, R115, c[0x0][0x280], R20 ;  /* 0x0000a00073227a25 */ /* 0x000fe200078e0014 */
[----:B--2---:R-:W-:Y:S02]  /*12e0*/  IADD3 R17, R20, 0x40, RZ ;  /* 0x0000004014117810 */ /* 0x004fe40007ffe0ff */
[----:B------:R-:W-:Y:S01]  /*12f0*/  SEL R9, RZ, c[0x0][0x27c], !P2 ;  /* 0x00009f00ff097a07 */ /* 0x000fe20005000000 */
[----:B------:R-:W-:Y:S01]  /*1300*/  IMAD R3, R170, c[0x0][0x1e4], R3 ;  /* 0x00007900aa037a24 */ /* 0x000fe200078e0203 */
[----:B------:R-:W-:Y:S01]  /*1310*/  SEL R8, R13, R0, !P2 ;  /* 0x000000000d087207 */ /* 0x000fe20005000000 */
[----:B------:R-:W-:Y:S01]  /*1320*/  IMAD.IADD R16, R20, 0x1, R17 ;  /* 0x0000000114107824 */ /* 0x000fe200078e0211 */
[----:B------:R-:W-:Y:S01]  /*1330*/  ISETP.GE.AND P2, PT, R15, c[0x0][0x27c], PT ;  /* 0x00009f000f007a0c */ /* 0x000fe20003f46270 */
[----:B------:R-:W-:-:S02]  /*1340*/  IMAD.IADD R29, R29, 0x1, R3 ;  /* 0x000000011d1d7824 */ /* 0x000fc400078e0203 */
[----:B------:R-:W-:Y:S01]  /*1350*/  IMAD.IADD R9, R22, 0x1, R9 ;  /* 0x0000000116097824 */ /* 0x000fe200078e0209 */
[----:B------:R-:W-:Y:S01]  /*1360*/  SEL R24, RZ, c[0x0][0x27c], !P2 ;  /* 0x00009f00ff187a07 */ /* 0x000fe20005000000 */
[----:B------:R-:W-:Y:S01]  /*1370*/  IMAD.WIDE.U32 R28, R185, c[0x0][0x1e8], R28 ;  /* 0x00007a00b91c7a25 */ /* 0x000fe200078e001c */
[-C--:B------:R-:W-:Y:S02]  /*1380*/  SEL R3, R13, R0.reuse, !P2 ;  /* 0x000000000d037207 */ /* 0x080fe40005000000 */
[----:B------:R-:W-:Y:S01]  /*1390*/  ISETP.GE.AND P2, PT, R16, c[0x0][0x27c], PT ;  /* 0x00009f0010007a0c */ /* 0x000fe20003f46270 */
[----:B------:R-:W-:Y:S01]  /*13a0*/  IMAD.IADD R169, R29, 0x1, R168 ;  /* 0x000000011da97824 */ /* 0x000fe200078e02a8 */
[----:B------:R-:W-:Y:S01]  /*13b0*/  SHF.R.S32.HI R12, RZ, 0x1f, R9 ;  /* 0x0000001fff0c7819 */ /* 0x000fe20000011409 */
[----:B------:R-:W-:Y:S01]  /*13c0*/  IMAD.MOV.U32 R168, RZ, RZ, R28 ;  /* 0x000000ffffa87224 */ /* 0x000fe200078e001c */
[----:B------:R-:W-:Y:S01]  /*13d0*/  SEL R0, R13, R0, !P2 ;  /* 0x000000000d007207 */ /* 0x000fe20005000000 */
[----:B------:R-:W-:Y:S01]  /*13e0*/  IMAD R28, R94, c[0x0][0x210], RZ ;  /* 0x000084005e1c7a24 */ /* 0x000fe200078e02ff */
[----:B------:R-:W-:Y:S01]  /*13f0*/  SHF.R.S32.HI R13, RZ, 0x1f, R8 ;  /* 0x0000001fff0d7819 */ /* 0x000fe20000011408 */
[----:B------:R-:W-:Y:S01]  /*1400*/  IMAD.WIDE.U32 R168, R166, c[0x0][0x1f0], R168 ;  /* 0x00007c00a6a87a25 */ /* 0x000fe200078e00a8 */
[----:B------:R-:W-:-:S02]  /*1410*/  LEA.HI R142, R12, R9, RZ, 0x3 ;  /* 0x000000090c8e7211 */ /* 0x000fc400078f18ff */
[----:B------:R-:W-:Y:S01]  /*1420*/  LEA.HI R13, R13, R8, RZ, 0x4 ;  /* 0x000000080d0d7211 */ /* 0x000fe200078f20ff */
[----:B------:R-:W-:Y:S01]  /*1430*/  IMAD R28, R185, c[0x0][0x214], R28 ;  /* 0x00008500b91c7a24 */ /* 0x000fe200078e021c */
[----:B------:R-:W-:Y:S01]  /*1440*/  LEA.HI R12, R12, R9, RZ, 0x6 ;  /* 0x000000090c0c7211 */ /* 0x000fe200078f30ff */
[----:B------:R-:W-:Y:S01]  /*1450*/  IMAD.WIDE.U32 R8, R115, c[0x0][0x290], R20 ;  /* 0x0000a40073087a25 */ /* 0x000fe200078e0014 */
[----:B------:R-:W-:Y:S02]  /*1460*/  SHF.R.S32.HI R25, RZ, 0x1f, R0 ;  /* 0x0000001fff197819 */ /* 0x000fe40000011400 */
[----:B------:R-:W-:Y:S01]  /*1470*/  SHF.R.S32.HI R13, RZ, 0x4, R13 ;  /* 0x00000004ff0d7819 */ /* 0x000fe2000001140d */
[----:B------:R-:W-:Y:S01]  /*1480*/  IMAD.IADD R161, R160, 0x1, R9 ;  /* 0x00000001a0a17824 */ /* 0x000fe200078e0209 */
[----:B------:R-:W-:Y:S01]  /*1490*/  LEA.HI R25, R25, R0, RZ, 0x4 ;  /* 0x0000000019197211 */ /* 0x000fe200078f20ff */
[----:B------:R-:W-:Y:S01]  /*14a0*/  IMAD.MOV.U32 R160, RZ, RZ, R8 ;  /* 0x000000ffffa07224 */ /* 0x000fe200078e0008 */
[----:B------:R-:W-:Y:S01]  /*14b0*/  SHF.R.S32.HI R8, RZ, 0x1f, R3 ;  /* 0x0000001fff087819 */ /* 0x000fe20000011403 */
[----:B------:R-:W-:Y:S01]  /*14c0*/  IMAD.IADD R9, R115, 0x1, -R26 ;  /* 0x0000000173097824 */ /* 0x000fe200078e0a1a */
[----:B------:R-:W-:Y:S01]  /*14d0*/  SHF.R.S32.HI R25, RZ, 0x4, R25 ;  /* 0x00000004ff197819 */ /* 0x000fe20000011419 */
[----:B------:R-:W-:Y:S01]  /*14e0*/  IMAD.IADD R29, R31, 0x1, R28 ;  /* 0x000000011f1d7824 */ /* 0x000fe200078e021c */
[----:B------:R-:W-:Y:S01]  /*14f0*/  LEA.HI R8, R8, R3, RZ, 0x4 ;  /* 0x0000000308087211 */ /* 0x000fe200078f20ff */
[----:B------:R-:W-:Y:S01]  /*1500*/  IMAD.IADD R3, R24, 0x1, R15 ;  /* 0x0000000118037824 */ /* 0x000fe200078e020f */
[C---:B------:R-:W-:Y:S01]  /*1510*/  LOP3.LUT P6, RZ, R9.reuse, 0x4, RZ, 0xc0, !PT ;  /* 0x0000000409ff7812 */ /* 0x040fe200078cc0ff */
[----:B------:R-:W-:Y:S01]  /*1520*/  IMAD.SHL.U32 R9, R9, 0x40, RZ ;  /* 0x0000004009097824 */ /* 0x000fe200078e00ff */
[----:B------:R-:W-:Y:S01]  /*1530*/  SEL R31, RZ, c[0x0][0x27c], !P2 ;  /* 0x00009f00ff1f7a07 */ /* 0x000fe20005000000 */
[----:B------:R-:W-:Y:S01]  /*1540*/  IMAD.SHL.U32 R12, R12, 0x40, RZ ;  /* 0x000000400c0c7824 */ /* 0x000fe200078e00ff */
[----:B------:R-:W-:Y:S01]  /*1550*/  SHF.R.S32.HI R112, RZ, 0x1f, R3 ;  /* 0x0000001fff707819 */ /* 0x000fe20000011403 */
[----:B------:R-:W-:Y:S01]  /*1560*/  IMAD.MOV.U32 R28, RZ, RZ, R30 ;  /* 0x000000ffff1c7224 */ /* 0x000fe200078e001e */
[----:B------:R-:W-:Y:S01]  /*1570*/  LOP3.LUT R9, R9, 0x1c0, RZ, 0xc0, !PT ;  /* 0x000001c009097812 */ /* 0x000fe200078ec0ff */
[----:B------:R-:W-:Y:S01]  /*1580*/  IMAD.IADD R31, R31, 0x1, R16 ;  /* 0x000000011f1f7824 */ /* 0x000fe200078e0210 */
[CC--:B------:R-:W-:Y:S01]  /*1590*/  LEA.HI R141, R112.reuse, R3.reuse, RZ, 0x3 ;  /* 0x00000003708d7211 */ /* 0x0c0fe200078f18ff */
[----:B------:R-:W-:Y:S01]  /*15a0*/  IMAD.IADD R125, R169, 0x1, R125 ;  /* 0x00000001a97d7824 */ /* 0x000fe200078e027d */
[----:B------:R-:W-:Y:S01]  /*15b0*/  LEA.HI R112, R112, R3, RZ, 0x6 ;  /* 0x0000000370707211 */ /* 0x000fe200078f30ff */
[----:B------:R-:W-:Y:S01]  /*15c0*/  IMAD.IADD R163, R163, 0x1, R158 ;  /* 0x00000001a3a37824 */ /* 0x000fe200078e029e */
[----:B------:R-:W-:Y:S01]  /*15d0*/  SHF.R.U32.HI R3, RZ, 0x3, R9 ;  /* 0x00000003ff037819 */ /* 0x000fe20000011609 */
[----:B------:R-:W-:Y:S01]  /*15e0*/  IMAD.IADD R159, R158, 0x1, R35 ;  /* 0x000000019e9f7824 */ /* 0x000fe200078e0223 */
[----:B------:R-:W-:Y:S01]  /*15f0*/  LOP3.LUT R26, R9, 0x38, R142, 0xf8, !PT ;  /* 0x00000038091a7812 */ /* 0x000fe200078ef88e */
[----:B------:R-:W-:Y:S01]  /*1600*/  IMAD.SHL.U32 R112, R112, 0x40, RZ ;  /* 0x0000004070707824 */ /* 0x000fe200078e00ff */
[----:B------:R-:W-:Y:S01]  /*1610*/  SHF.R.S32.HI R0, RZ, 0x1f, R31 ;  /* 0x0000001fff007819 */ /* 0x000fe2000001141f */
[----:B------:R-:W-:Y:S01]  /*1620*/  IMAD.MOV.U32 R158, RZ, RZ, R34 ;  /* 0x000000ffff9e7224 */ /* 0x000fe200078e0022 */
[----:B------:R-:W-:Y:S01]  /*1630*/  LOP3.LUT R12, R12, 0xfffff000, RZ, 0xc0, !PT ;  /* 0xfffff0000c0c7812 */ /* 0x000fe200078ec0ff */
[----:B-----5:R-:W-:Y:S01]  /*1640*/  IMAD.WIDE.U32 R162, R91, c[0x0][0x280], R162 ;  /* 0x0000a0005ba27a25 */ /* 0x020fe200078e00a2 */
[----:B------:R-:W-:-:S02]  /*1650*/  LOP3.LUT R113, R26, R3, RZ, 0x3c, !PT ;  /* 0x000000031a717212 */ /* 0x000fc400078e3cff */
[-C--:B------:R-:W-:Y:S01]  /*1660*/  LEA.HI R140, R0, R31.reuse, RZ, 0x3 ;  /* 0x0000001f008c7211 */ /* 0x080fe200078f18ff */
[----:B------:R-:W-:Y:S01]  /*1670*/  IMAD.WIDE.U32 R166, R166, c[0x0][0x218], R28 ;  /* 0x00008600a6a67a25 */ /* 0x000fe200078e001c */
[----:B------:R-:W-:Y:S02]  /*1680*/  SHF.R.S32.HI R8, RZ, 0x4, R8 ;  /* 0x00000004ff087819 */ /* 0x000fe40000011408 */
[----:B------:R-:W-:Y:S01]  /*1690*/  IADD3 R113, R113, R12, R2 ;  /* 0x0000000c71717210 */ /* 0x000fe20007ffe002 */
[----:B------:R-:W-:Y:S01]  /*16a0*/  IMAD.WIDE.U32 R164, R91, c[0x0][0x290], R164 ;  /* 0x0000a4005ba47a25 */ /* 0x000fe200078e00a4 */
[----:B------:R-:W-:Y:S02]  /*16b0*/  LOP3.LUT R12, R9, 0x38, R140, 0xf8, !PT ;  /* 0x00000038090c7812 */ /* 0x000fe400078ef88c */
[----:B------:R-:W-:Y:S01]  /*16c0*/  LEA.HI.SX32 R109, R141, R8, 0x1d ;  /* 0x000000088d6d7211 */ /* 0x000fe200078feaff */
[----:B------:R-:W-:Y:S01]  /*16d0*/  IMAD.WIDE.U32 R160, R91, c[0x0][0x290], R160 ;  /* 0x0000a4005ba07a25 */ /* 0x000fe200078e00a0 */
[----:B------:R-:W-:-:S02]  /*16e0*/  LEA.HI R0, R0, R31, RZ, 0x6 ;  /* 0x0000001f00007211 */ /* 0x000fc400078f30ff */
[----:B------:R-:W-:Y:S01]  /*16f0*/  LEA.HI.SX32 R110, R142, R13, 0x1d ;  /* 0x0000000d8e6e7211 */ /* 0x000fe200078feaff */
[----:B------:R-:W-:Y:S01]  /*1700*/  IMAD.WIDE.U32 R158, R91, c[0x0][0x280], R158 ;  /* 0x0000a0005b9e7a25 */ /* 0x000fe200078e009e */
[----:B------:R-:W-:Y:S02]  /*1710*/  LOP3.LUT R111, R12, R3, RZ, 0x3c, !PT ;  /* 0x000000030c6f7212 */ /* 0x000fe400078e3cff */
[----:B------:R-:W-:Y:S01]  /*1720*/  LEA.HI.SX32 R108, R140, R25, 0x1d ;  /* 0x000000198c6c7211 */ /* 0x000fe200078feaff */
[----:B------:R-:W-:Y:S01]  /*1730*/  IMAD.SHL.U32 R0, R0, 0x40, RZ ;  /* 0x0000004000007824 */ /* 0x000fe200078e00ff */
[----:B------:R-:W-:Y:S01]  /*1740*/  SHF.R.S32.HI R12, RZ, 0x1f, R109 ;  /* 0x0000001fff0c7819 */ /* 0x000fe2000001146d */
[----:B------:R-:W-:Y:S01]  /*1750*/  IMAD.IADD R123, R167, 0x1, R123 ;  /* 0x00000001a77b7824 */ /* 0x000fe200078e027b */
[----:B------:R-:W-:Y:S02]  /*1760*/  SHF.R.S32.HI R13, RZ, 0x1f, R110 ;  /* 0x0000001fff0d7819 */ /* 0x000fe4000001146e */
[----:B------:R-:W-:-:S02]  /*1770*/  SHF.R.S32.HI R25, RZ, 0x1f, R108 ;  /* 0x0000001fff197819 */ /* 0x000fc4000001146c */
[----:B------:R-:W-:Y:S01]  /*1780*/  LEA.HI R12, R12, R109, RZ, 0x3 ;  /* 0x0000006d0c0c7211 */ /* 0x000fe200078f18ff */
[----:B------:R-:W-:Y:S01]  /*1790*/  IMAD.SHL.U32 R109, R109, 0x8, RZ ;  /* 0x000000086d6d7824 */ /* 0x000fe200078e00ff */
[----:B------:R-:W-:Y:S02]  /*17a0*/  LOP3.LUT R24, R9, 0x38, R141, 0xf8, !PT ;  /* 0x0000003809187812 */ /* 0x000fe400078ef88d */
[----:B------:R-:W-:Y:S01]  /*17b0*/  LEA.HI R13, R13, R110, RZ, 0x3 ;  /* 0x0000006e0d0d7211 */ /* 0x000fe200078f18ff */
[----:B------:R-:W-:Y:S01]  /*17c0*/  IMAD.SHL.U32 R110, R110, 0x8, RZ ;  /* 0x000000086e6e7824 */ /* 0x000fe200078e00ff */
[----:B------:R-:W-:Y:S01]  /*17d0*/  LEA.HI R8, R25, R108, RZ, 0x3 ;  /* 0x0000006c19087211 */ /* 0x000fe200078f18ff */
[----:B------:R-:W-:Y:S01]  /*17e0*/  IMAD.SHL.U32 R108, R108, 0x8, RZ ;  /* 0x000000086c6c7824 */ /* 0x000fe200078e00ff */
[----:B------:R-:W-:Y:S01]  /*17f0*/  LOP3.LUT R0, R0, 0xfffff000, RZ, 0xc0, !PT ;  /* 0xfffff00000007812 */ /* 0x000fe200078ec0ff */
[----:B------:R-:W-:Y:S01]  /*1800*/  IMAD.SHL.U32 R13, R13, 0x200, RZ ;  /* 0x000002000d0d7824 */ /* 0x000fe200078e00ff */
[----:B------:R-:W-:Y:S01]  /*1810*/  LOP3.LUT R112, R112, 0xfffff000, RZ, 0xc0, !PT ;  /* 0xfffff00070707812 */ /* 0x000fe200078ec0ff */
[----:B------:R-:W-:Y:S01]  /*1820*/  IMAD.SHL.U32 R8, R8, 0x200, RZ ;  /* 0x0000020008087824 */ /* 0x000fe200078e00ff */
[----:B------:R-:W-:Y:S01]  /*1830*/  LOP3.LUT R27, R24, R3, RZ, 0x3c, !PT ;  /* 0x00000003181b7212 */ /* 0x000fe200078e3cff */
[----:B------:R-:W-:Y:S01]  /*1840*/  IMAD.SHL.U32 R12, R12, 0x200, RZ ;  /* 0x000002000c0c7824 */ /* 0x000fe200078e00ff */
[----:B------:R-:W-:-:S02]  /*1850*/  LOP3.LUT R26, R9, 0x38, R109, 0xf8, !PT ;  /* 0x00000038091a7812 */ /* 0x000fc400078ef86d */
[----:B------:R-:W-:Y:S02]  /*1860*/  IADD3 R111, R111, R0, R2 ;  /* 0x000000006f6f7210 */ /* 0x000fe40007ffe002 */
[C---:B------:R-:W-:Y:S02]  /*1870*/  LOP3.LUT R0, R9.reuse, 0x18, R22, 0xf8, !PT ;  /* 0x0000001809007812 */ /* 0x040fe400078ef816 */
[C---:B------:R-:W-:Y:S02]  /*1880*/  LOP3.LUT R30, R9.reuse, 0x38, R110, 0xf8, !PT ;  /* 0x00000038091e7812 */ /* 0x040fe400078ef86e */
[----:B------:R-:W-:Y:S02]  /*1890*/  LOP3.LUT R24, R9, 0x38, R108, 0xf8, !PT ;  /* 0x0000003809187812 */ /* 0x000fe400078ef86c */
[----:B------:R-:W-:Y:S02]  /*18a0*/  IADD3 R112, R27, R112, R2 ;  /* 0x000000701b707210 */ /* 0x000fe40007ffe002 */
[----:B------:R-:W-:Y:S01]  /*18b0*/  LOP3.LUT R9, R26, R3, RZ, 0x3c, !PT ;  /* 0x000000031a097212 */ /* 0x000fe200078e3cff */
[----:B------:R-:W-:Y:S01]  /*18c0*/  @P0 IMAD.WIDE.U32 R26, R14, R103, R156 ;  /* 0x000000670e1a0225 */ /* 0x000fe200078e009c */
[----:B------:R-:W-:-:S02]  /*18d0*/  LOP3.LUT R0, R2, R0, R3, 0xf6, !PT ;  /* 0x0000000002007212 */ /* 0x000fc400078ef603 */
[-C--:B------:R-:W-:Y:S01]  /*18e0*/  LOP3.LUT R25, R30, R3.reuse, RZ, 0x3c, !PT ;  /* 0x000000031e197212 */ /* 0x080fe200078e3cff */
[----:B------:R-:W-:Y:S01]  /*18f0*/  @P1 IMAD.SHL.U32 R14, R10, 0x2, RZ ;  /* 0x000000020a0e1824 */ /* 0x000fe200078e00ff */
[----:B------:R-:W-:Y:S01]  /*1900*/  LOP3.LUT R3, R24, R3, RZ, 0x3c, !PT ;  /* 0x0000000318037212 */ /* 0x000fe200078e3cff */
[----:B------:R-:W-:Y:S01]  /*1910*/  @P0 IMAD.IADD R7, R27, 0x1, R7 ;  /* 0x000000011b070824 */ /* 0x000fe200078e0207 */
[----:B------:R-:W-:Y:S02]  /*1920*/  LOP3.LUT R116, R13, 0xfffff000, RZ, 0xc0, !PT ;  /* 0xfffff0000d747812 */ /* 0x000fe400078ec0ff */
[----:B------:R1:W-:Y:S01]  /*1930*/  @P1 LDGSTS.E.BYPASS.LTC128B.128 [R14+0x1100], [R32.64], !P5 ;  /* 0x01100000200e1fae */ /* 0x0003e2000e901d46 */
[----:B------:R-:W-:Y:S01]  /*1940*/  LOP3.LUT R138, R8, 0xfffff000, RZ, 0xc0, !PT ;  /* 0xfffff000088a7812 */ /* 0x000fe200078ec0ff */
[----:B------:R-:W-:Y:S01]  /*1950*/  IMAD.MOV.U32 R8, RZ, RZ, c[0x0][0x280] ;  /* 0x0000a000ff087624 */ /* 0x000fe200078e00ff */
[--C-:B------:R-:W-:Y:S01]  /*1960*/  IADD3 R116, R25, R116, R2.reuse ;  /* 0x0000007419747210 */ /* 0x100fe20007ffe002 */
[----:B------:R1:W-:Y:S01]  /*1970*/  @P1 LDGSTS.E.BYPASS.LTC128B.128 [R14+0x3100], [R32.64+0x80], !P4 ;  /* 0x03100080200e1fae */ /* 0x0003e2000e101d46 */
[--C-:B------:R-:W-:Y:S01]  /*1980*/  IADD3 R138, R3, R138, R2.reuse ;  /* 0x0000008a038a7210 */ /* 0x100fe20007ffe002 */
[----:B------:R-:W-:Y:S01]  /*1990*/  @P0 IMAD.SHL.U32 R3, R10, 0x2, RZ ;  /* 0x000000020a030824 */ /* 0x000fe200078e00ff */
[----:B------:R-:W-:Y:S01]  /*19a0*/  LOP3.LUT R114, R12, 0xfffff000, RZ, 0xc0, !PT ;  /* 0xfffff0000c727812 */ /* 0x000fe200078ec0ff */
[----:B------:R1:W-:Y:S01]  /*19b0*/  @P1 LDGSTS.E.BYPASS.LTC128B.128 [R14+0x5100], [R32.64+0x100], !P3 ;  /* 0x05100100200e1fae */ /* 0x0003e2000d901d46 */
[C---:B------:R-:W-:Y:S01]  /*19c0*/  @P0 LEA R24, P1, R26.reuse, c[0x0][0x220], 0x1 ;  /* 0x000088001a180a11 */ /* 0x040fe200078208ff */
[----:B------:R-:W-:Y:S01]  /*19d0*/  IMAD.MOV.U32 R12, RZ, RZ, c[0x0][0x290] ;  /* 0x0000a400ff0c7624 */ /* 0x000fe200078e00ff */
[----:B------:R-:W-:Y:S01]  /*19e0*/  IADD3 R114, R9, R114, R2 ;  /* 0x0000007209727210 */ /* 0x000fe20007ffe002 */
[----:B------:R-:W0:Y:S01]  /*19f0*/  LDGDEPBAR ;  /* 0x00000000000079af */ /* 0x000e220000000000 */
[----:B------:R-:W-:Y:S01]  /*1a00*/  @P0 LEA.HI.X R25, R26, c[0x0][0x224], R7, 0x1, P1 ;  /* 0x000089001a190a11 */ /* 0x000fe200008f0c07 */
[----:B------:R-:W-:Y:S01]  /*1a10*/  IMAD.SHL.U32 R129, R12, 0x40, RZ ;  /* 0x000000400c817824 */ /* 0x000fe200078e00ff */
[C---:B------:R-:W-:Y:S01]  /*1a20*/  @P0 LEA R26, P1, R105.reuse, R24, 0x1 ;  /* 0x00000018691a0211 */ /* 0x040fe200078208ff */
[----:B------:R-:W-:Y:S01]  /*1a30*/  IMAD.SHL.U32 R135, R8, 0x40, RZ ;  /* 0x0000004008877824 */ /* 0x000fe200078e00ff */
[----:B------:R-:W-:Y:S01]  /*1a40*/  SHF.R.S32.HI R2, RZ, 0x1f, R91 ;  /* 0x0000001fff027819 */ /* 0x000fe2000001145b */
[----:B------:R2:W-:Y:S01]  /*1a50*/  @P0 LDGSTS.E.BYPASS.LTC128B.128 [R3+0x12100], [R24.64], !P5 ;  /* 0x1210000018030fae */ /* 0x0005e2000e901d46 */
[----:B------:R-:W-:-:S02]  /*1a60*/  @P0 LEA.HI.X R27, R105, R25, R102, 0x1, P1 ;  /* 0x00000019691b0211 */ /* 0x000fc400008f0c66 */
[----:B------:R-:W-:Y:S01]  /*1a70*/  LOP3.LUT R142, R142, 0xfffffff8, RZ, 0xc0, !PT ;  /* 0xfffffff88e8e7812 */ /* 0x000fe200078ec0ff */
[----:B------:R2:W-:Y:S01]  /*1a80*/  @P0 LDGSTS.E.BYPASS.LTC128B.128 [R3+0x14100], [R24.64+0x80], !P4 ;  /* 0x1410008018030fae */ /* 0x0005e2000e101d46 */
[----:B------:R-:W-:Y:S02]  /*1a90*/  LOP3.LUT R141, R141, 0xfffffff8, RZ, 0xc0, !PT ;  /* 0xfffffff88d8d7812 */ /* 0x000fe400078ec0ff */
[----:B------:R-:W-:Y:S01]  /*1aa0*/  LOP3.LUT R140, R140, 0xfffffff8, RZ, 0xc0, !PT ;  /* 0xfffffff88c8c7812 */ /* 0x000fe200078ec0ff */
[----:B------:R2:W-:Y:S01]  /*1ab0*/  @P0 LDGSTS.E.BYPASS.LTC128B.128 [R3+0x16100], [R24.64+0x100], !P3 ;  /* 0x1610010018030fae */ /* 0x0005e2000d901d46 */
[-C--:B------:R-:W-:Y:S02]  /*1ac0*/  SHF.L.U64.HI R127, R12, R137.reuse, c[0x0][0x294] ;  /* 0x0000a5000c7f7619 */ /* 0x080fe40000010289 */
[-C--:B------:R-:W-:Y:S01]  /*1ad0*/  SHF.L.U64.HI R131, R8, R137.reuse, c[0x0][0x284] ;  /* 0x0000a10008837619 */ /* 0x080fe20000010289 */
[----:B------:R2:W-:Y:S01]  /*1ae0*/  @P0 LDGSTS.E.BYPASS.LTC128B.128 [R3+0x13100], [R26.64], !P5 ;  /* 0x131000001a030fae */ /* 0x0005e2000e901d46 */
[----:B------:R-:W-:-:S02]  /*1af0*/  SHF.L.U64.HI R137, R6, R137, c[0x0][0x1e4] ;  /* 0x0000790006897619 */ /* 0x000fc40000010289 */
[C---:B------:R-:W-:Y:S01]  /*1b00*/  IADD3 R13, R20.reuse, 0x30, RZ ;  /* 0x00000030140d7810 */ /* 0x040fe20007ffe0ff */
[----:B------:R2:W-:Y:S01]  /*1b10*/  @P0 LDGSTS.E.BYPASS.LTC128B.128 [R3+0x15100], [R26.64+0x80], !P4 ;  /* 0x151000801a030fae */ /* 0x0005e2000e101d46 */
[----:B-1----:R-:W-:Y:S01]  /*1b20*/  IMAD R14, R5, c[0x0][0x1e0], RZ ;  /* 0x00007800050e7a24 */ /* 0x002fe200078e02ff */
[----:B------:R-:W-:Y:S02]  /*1b30*/  IADD3 R12, R20, 0x50, RZ ;  /* 0x00000050140c7810 */ /* 0x000fe40007ffe0ff */
[----:B------:R2:W-:Y:S01]  /*1b40*/  @P0 LDGSTS.E.BYPASS.LTC128B.128 [R3+0x17100], [R26.64+0x100], !P3 ;  /* 0x171001001a030fae */ /* 0x0005e2000d901d46 */
[----:B------:R-:W-:Y:S02]  /*1b50*/  IADD3 R170, P0, R170, R115, RZ ;  /* 0x00000073aaaa7210 */ /* 0x000fe40007f1e0ff */
[----:B------:R-:W-:Y:S01]  /*1b60*/  SHF.R.S32.HI R136, RZ, 0x1f, R142 ;  /* 0x0000001fff887819 */ /* 0x000fe2000001148e */
[----:B------:R-:W0:Y:S01]  /*1b70*/  LDGDEPBAR ;  /* 0x00000000000079af */ /* 0x000e220000000000 */
[----:B------:R-:W-:Y:S01]  /*1b80*/  SHF.R.S32.HI R130, RZ, 0x1f, R110 ;  /* 0x0000001fff827819 */ /* 0x000fe2000001146e */
[----:B------:R-:W-:Y:S01]  /*1b90*/  IMAD.X R171, R4, 0x1, R5, P0 ;  /* 0x0000000104ab7824 */ /* 0x000fe200000e0605 */
[----:B------:R-:W-:Y:S01]  /*1ba0*/  IADD3 R122, P1, P0, R168, R172, R22 ;  /* 0x000000aca87a7210 */ /* 0x000fe2000783e016 */
[C---:B------:R-:W-:Y:S01]  /*1bb0*/  IMAD R4, R2.reuse, c[0x0][0x290], RZ ;  /* 0x0000a40002047a24 */ /* 0x040fe200078e02ff */
[----:B------:R-:W-:Y:S01]  /*1bc0*/  SHF.R.S32.HI R134, RZ, 0x1f, R141 ;  /* 0x0000001fff867819 */ /* 0x000fe2000001148d */
[----:B------:R-:W-:Y:S01]  /*1bd0*/  IMAD R2, R2, c[0x0][0x280], RZ ;  /* 0x0000a00002027a24 */ /* 0x000fe200078e02ff */
[----:B------:R-:W-:-:S02]  /*1be0*/  SHF.R.S32.HI R132, RZ, 0x1f, R140 ;  /* 0x0000001fff847819 */ /* 0x000fc4000001148c */
[----:B------:R-:W-:Y:S01]  /*1bf0*/  SHF.R.S32.HI R128, RZ, 0x1f, R109 ;  /* 0x0000001fff807819 */ /* 0x000fe2000001146d */
[----:B------:R-:W-:Y:S01]  /*1c00*/  IMAD R117, R91, c[0x0][0x284], R2 ;  /* 0x0000a1005b757a24 */ /* 0x000fe200078e0202 */
[----:B------:R-:W-:-:S03]  /*1c10*/  SHF.R.S32.HI R126, RZ, 0x1f, R108 ;  /* 0x0000001fff7e7819 */ /* 0x000fc6000001146c */
[----:B------:R-:W-:Y:S02]  /*1c20*/  IMAD.IADD R119, R163, 0x1, R117 ;  /* 0x00000001a3777824 */ /* 0x000fe400078e0275 */
[----:B------:R-:W-:Y:S02]  /*1c30*/  IMAD.IADD R117, R117, 0x1, R159 ;  /* 0x0000000175757824 */ /* 0x000fe400078e029f */
[----:B--2---:R-:W-:Y:S01]  /*1c40*/  IMAD R3, R115, c[0x0][0x1e4], R14 ;  /* 0x0000790073037a24 */ /* 0x004fe200078e020e */
[----:B------:R-:W-:-:S03]  /*1c50*/  IADD3 R14, R20, 0x10, RZ ;  /* 0x00000010140e7810 */ /* 0x000fc60007ffe0ff */
[----:B------:R-:W-:Y:S02]  /*1c60*/  IMAD.IADD R124, R173, 0x1, R3 ;  /* 0x00000001ad7c7824 */ /* 0x000fe400078e0203 */
[----:B------:R-:W-:-:S03]  /*1c70*/  IMAD R3, R91, c[0x0][0x294], R4 ;  /* 0x0000a5005b037a24 */ /* 0x000fc600078e0204 */
[----:B------:R-:W-:Y:S01]  /*1c80*/  IADD3.X R121, R125, R124, R23, P1, P0 ;  /* 0x0000007c7d797210 */ /* 0x000fe20000fe0417 */
[----:B------:R-:W-:Y:S01]  /*1c90*/  IMAD.IADD R120, R165, 0x1, R3 ;  /* 0x00000001a5787824 */ /* 0x000fe200078e0203 */
[----:B------:R-:W-:Y:S01]  /*1ca0*/  ISETP.NE.AND P0, PT, RZ, UR4, PT ;  /* 0x00000004ff007c0c */ /* 0x000fe2000bf05270 */
[----:B------:R-:W-:-:S12]  /*1cb0*/  IMAD.IADD R118, R3, 0x1, R161 ;  /* 0x0000000103767824 */ /* 0x000fd800078e02a1 */
[----:B------:R-:W-:Y:S02]  /*1cc0*/  @P0 LOP3.LUT R186, R186, 0x1, RZ, 0xfc, !PT ;  /* 0x00000001baba0812 */ /* 0x000fe400078efcff */
.L_x_719:
[----:B------:R-:W-:Y:S01]  /*1cd0*/  SHF.R.S32.HI R4, RZ, 0x1f, R18 ;  /* 0x0000001fff047819 */ /* 0x000fe20000011412 */
[----:B------:R-:W-:Y:S04]  /*1ce0*/  DEPBAR.LE SB0, 0x2 ;  /* 0x000080800000791a */ /* 0x000fe80000000000 */
[----:B------:R-:W-:Y:S01]  /*1cf0*/  BAR.SYNC.DEFER_BLOCKING 0x0 ;  /* 0x0000000000007b1d */ /* 0x000fe20000010000 */
[----:B------:R-:W-:Y:S01]  /*1d00*/  ISETP.LE.AND P1, PT, R104, c[0x0][0x27c], PT ;  /* 0x00009f0068007a0c */ /* 0x000fe20003f23270 */
[-C--:B------:R-:W-:Y:S02]  /*1d10*/  IMAD R149, R137, R18.reuse, RZ ;  /* 0x0000001289957224 */ /* 0x080fe400078e02ff */
[----:B------:R-:W-:Y:S04]  /*1d20*/  IMAD.WIDE.U32 R28, R139, R18, RZ ;  /* 0x000000128b1c7225 */ /* 0x000fe800078e00ff */
[----:B------:R-:W-:Y:S01]  /*1d30*/  IMAD R149, R4, R139, R149 ;  /* 0x0000008b04957224 */ /* 0x000fe200078e0295 */
[----:B-1----:R-:W-:Y:S01]  /*1d40*/  IADD3 R6, P0, R122, R28, RZ ;  /* 0x0000001c7a067210 */ /* 0x002fe20007f1e0ff */
[----:B------:R-:W-:Y:S02]  /*1d50*/  IMAD R2, R55, 0x3000, R0 ;  /* 0x0000300037027824 */ /* 0x000fe400078e0200 */
[----:B------:R-:W-:Y:S03]  /*1d60*/  IMAD.IADD R149, R29, 0x1, R149 ;  /* 0x000000011d957824 */ /* 0x000fe600078e0295 */
[----:B------:R-:W-:Y:S01]  /*1d70*/  IADD3 R147, R2, 0x20, RZ ;  /* 0x0000002002937810 */ /* 0x000fe20007ffe0ff */
[----:B------:R-:W-:Y:S01]  /*1d80*/  IMAD.X R3, R149, 0x1, R121, P0 ;  /* 0x0000000195037824 */ /* 0x000fe200000e0679 */
[----:B------:R-:W-:Y:S02]  /*1d90*/  LEA R80, P0, R6, c[0x0][0x1c8], 0x1 ;  /* 0x0000720006507a11 */ /* 0x000fe400078008ff */
[----:B------:R-:W-:Y:S02]  /*1da0*/  @P6 IADD3 R147, R2, -0x20, RZ ;  /* 0xffffffe002936810 */ /* 0x000fe40007ffe0ff */
[----:B------:R-:W-:Y:S02]  /*1db0*/  LEA.HI.X R81, R6, c[0x0][0x1cc], R3, 0x1, P0 ;  /* 0x0000730006517a11 */ /* 0x000fe400000f0c03 */
[----:B------:R-:W-:Y:S01]  /*1dc0*/  LEA R148, R2, 0x100, 0x1 ;  /* 0x0000010002947811 */ /* 0x000fe200078e08ff */
[----:B------:R-:W-:Y:S01]  /*1dd0*/  BSSY B1, `(.L_x_695) ;  /* 0x00003a9000017945 */ /* 0x000fe20003800000 */
[----:B------:R-:W-:Y:S01]  /*1de0*/  LEA R147, R147, 0x100, 0x1 ;  /* 0x0000010093937811 */ /* 0x000fe200078e08ff */
[----:B-----5:R-:W-:-:S05]  /*1df0*/  @!P1 BRA `(.L_x_696) ;  /* 0x0000389000009947 */ /* 0x020fca0003800000 */
[-C--:B------:R-:W-:Y:S01]  /*1e00*/  IMAD R9, R131, R18.reuse, RZ ;  /* 0x0000001283097224 */ /* 0x080fe200078e02ff */
[----:B------:R-:W-:Y:S01]  /*1e10*/  LOP3.LUT P1, RZ, R186, 0x1, RZ, 0xc0, !PT ;  /* 0x00000001baff7812 */ /* 0x000fe2000782c0ff */
[-C--:B------:R-:W-:Y:S02]  /*1e20*/  IMAD R3, R127, R18.reuse, RZ ;  /* 0x000000127f037224 */ /* 0x080fe400078e02ff */
[----:B------:R-:W-:Y:S02]  /*1e30*/  IMAD R146, R18, -0x40, R99 ;  /* 0xffffffc012927824 */ /* 0x000fe400078e0263 */
[C---:B------:R-:W-:Y:S02]  /*1e40*/  IMAD R9, R4.reuse, R135, R9 ;  /* 0x0000008704097224 */ /* 0x040fe400078e0209 */
[----:B------:R-:W-:Y:S01]  /*1e50*/  IMAD R3, R4, R129, R3 ;  /* 0x0000008104037224 */ /* 0x000fe200078e0203 */
[----:B------:R-:W-:Y:S01]  /*1e60*/  IMNMX R146, R146, 0x40, PT ;  /* 0x0000004092927817 */ /* 0x000fe20003800200 */
[-C--:B------:R-:W-:Y:S04]  /*1e70*/  IMAD.WIDE.U32 R6, R135, R18.reuse, RZ ;  /* 0x0000001287067225 */ /* 0x080fe800078e00ff */
[----:B------:R-:W-:Y:S01]  /*1e80*/  IMAD.WIDE.U32 R4, R129, R18, RZ ;  /* 0x0000001281047225 */ /* 0x000fe200078e00ff */
[----:B------:R-:W-:Y:S04]  /*1e90*/  IADD3 R2, R7, R9, RZ ;  /* 0x0000000907027210 */ /* 0x000fe80007ffe0ff */
        /* <DEDUP_REMOVED lines=61> */
.L_x_699:
[----:B------:R-:W-:Y:S05]  /*2270*/  BSYNC B0 ;  /* 0x0000000000007941 */ /* 0x000fea0003800000 */
.L_x_698:
[----:B------:R-:W-:-:S05]  /*2280*/  @P1 BRA `(.L_x_700) ;  /* 0x000035d000001947 */ /* 0x000fca0003800000 */
[----:B------:R-:W-:Y:S01]  /*2290*/  ISETP.GE.AND P0, PT, R22, c[0x0][0x1d4], PT ;  /* 0x0000750016007a0c */ /* 0x000fe20003f06270 */
[----:B-----5:R-:W-:Y:S01]  /*22a0*/  IMAD.MOV.U32 R3, RZ, RZ, R32 ;  /* 0x000000ffff037224 */ /* 0x020fe200078e0020 */
[----:B------:R-:W-:Y:S01]  /*22b0*/  BSSY B0, `(.L_x_701) ;  /* 0x0000060000007945 */ /* 0x000fe20003800000 */
[----:B------:R-:W-:Y:S02]  /*22c0*/  IMAD.MOV.U32 R2, RZ, RZ, R33 ;  /* 0x000000ffff027224 */ /* 0x000fe400078e0021 */
[----:B------:R-:W-:Y:S01]  /*22d0*/  IMAD.MOV.U32 R25, RZ, RZ, R60 ;  /* 0x000000ffff197224 */ /* 0x000fe200078e003c */
[----:B-1----:R-:W-:Y:S01]  /*22e0*/  PRMT R9, R3, 0x7610, R9 ;  /* 0x0000761003097816 */ /* 0x002fe20000000009 */
        /* <DEDUP_REMOVED lines=47> */
[----:B------:R-:W-:Y:S02]  /*25e0*/  @!P0 PRMT R43, R44, 0x5410, R43 ;  /* 0x000054102c2b8816 */ /* 0x000fe4000000002b */
[----:B------:R-:W-:Y:S01]  /*25f0*/  @!P0 PRMT R42, R45, 0x5410, R42 ;  /* 0x000054102d2a8816 */ /* 0x000fe2000000002a */
[C---:B------:R-:W-:Y:S01]  /*2600*/  @!P0 IMAD.U32 R50, R52.reuse, 0x10000, RZ ;  /* 0x0001000034328824 */ /* 0x040fe200078e00ff */
[----:B------:R-:W-:Y:S02]  /*2610*/  @!P0 SHF.R.U32.HI R56, RZ, 0x10, R79 ;  /* 0x00000010ff388819 */ /* 0x000fe4000001164f */
[----:B------:R-:W-:Y:S02]  /*2620*/  @!P0 LOP3.LUT R52, R52, 0xffff0000, RZ, 0xc0, !PT ;  /* 0xffff000034348812 */ /* 0x000fe400078ec0ff */
[----:B------:R-:W-:Y:S02]  /*2630*/  @!P0 SHF.L.U32 R44, R43, 0x10, RZ ;  /* 0x000000102b2c8819 */ /* 0x000fe400000006ff */
[----:B------:R-:W-:Y:S02]  /*2640*/  @!P0 PRMT R56, R51, 0x5410, R56 ;  /* 0x0000541033388816 */ /* 0x000fe40000000038 */
[----:B------:R-:W-:Y:S01]  /*2650*/  @!P0 LOP3.LUT R43, R43, 0xffff0000, RZ, 0xc0, !PT ;  /* 0xffff00002b2b8812 */ /* 0x000fe200078ec0ff */
[C---:B-1----:R-:W-:Y:S01]  /*2660*/  @!P0 IMAD.U32 R51, R24.reuse, 0x10000, RZ ;  /* 0x0001000018338824 */ /* 0x042fe200078e00ff */
[----:B------:R-:W-:Y:S02]  /*2670*/  @!P0 LOP3.LUT R45, R24, 0xffff0000, RZ, 0xc0, !PT ;  /* 0xffff0000182d8812 */ /* 0x000fe400078ec0ff */
[C---:B------:R-:W-:Y:S02]  /*2680*/  @!P0 LOP3.LUT R46, R25.reuse, 0xffff0000, RZ, 0xc0, !PT ;  /* 0xffff0000192e8812 */ /* 0x040fe400078ec0ff */
[----:B------:R-:W-:Y:S01]  /*2690*/  @!P0 SHF.L.U32 R54, R25, 0x10, RZ ;  /* 0x0000001019368819 */ /* 0x000fe200000006ff */
[----:B------:R-:W-:Y:S01]  /*26a0*/  @!P0 FMUL.FTZ R83, R45, R50 ;  /* 0x000000322d538220 */ /* 0x000fe20000410000 */
        /* <DEDUP_REMOVED lines=11> */
[----:B------:R-:W-:Y:S01]  /*2760*/  @!P0 SHF.L.U32 R50, R26, 0x10, RZ ;  /* 0x000000101a328819 */ /* 0x000fe200000006ff */
[C---:B------:R-:W-:Y:S01]  /*2770*/  @!P0 IMAD.U32 R51, R56.reuse, 0x10000, RZ ;  /* 0x0001000038338824 */ /* 0x040fe200078e00ff */
[----:B------:R-:W-:Y:S01]  /*2780*/  @!P0 LOP3.LUT R56, R56, 0xffff0000, RZ, 0xc0, !PT ;  /* 0xffff000038388812 */ /* 0x000fe200078ec0ff */
        /* <DEDUP_REMOVED lines=18> */
.L_x_702:
[----:B------:R-:W-:Y:S05]  /*28b0*/  BSYNC B0 ;  /* 0x0000000000007941 */ /* 0x000fea0003800000 */
.L_x_701:
        /* <DEDUP_REMOVED lines=56> */
.L_x_704:
[----:B------:R-:W-:Y:S05]  /*2c40*/  BSYNC B0 ;  /* 0x0000000000007941 */ /* 0x000fea0003800000 */
.L_x_703:
        /* <DEDUP_REMOVED lines=56> */
.L_x_706:
[----:B------:R-:W-:Y:S05]  /*2fd0*/  BSYNC B0 ;  /* 0x0000000000007941 */ /* 0x000fea0003800000 */
.L_x_705:
        /* <DEDUP_REMOVED lines=56> */
.L_x_708:
[----:B------:R-:W-:Y:S05]  /*3360*/  BSYNC B0 ;  /* 0x0000000000007941 */ /* 0x000fea0003800000 */
.L_x_707:
        /* <DEDUP_REMOVED lines=56> */
.L_x_710:
[----:B------:R-:W-:Y:S05]  /*36f0*/  BSYNC B0 ;  /* 0x0000000000007941 */ /* 0x000fea0003800000 */
.L_x_709:
        /* <DEDUP_REMOVED lines=56> */
.L_x_697:
        /* <DEDUP_REMOVED lines=47> */
.L_x_712:
[----:B------:R-:W-:Y:S05]  /*3d70*/  BSYNC B0 ;  /* 0x0000000000007941 */ /* 0x000fea0003800000 */
.L_x_711:
[----:B------:R-:W-:Y:S04]  /*3d80*/  IADD3 R175, P0, R172, R28, RZ ;  /* 0x0000001cacaf7210 */ /* 0x000fe80007f1e0ff */
[----:B------:R-:W-:Y:S01]  /*3d90*/  IADD3.X R149, R124, R149, RZ, P0, !PT ;  /* 0x000000957c957210 */ /* 0x000fe200007fe4ff */
        /* <DEDUP_REMOVED lines=33> */
[----:B------:R-:W-:Y:S01]  /*3fb0*/  IMAD R177, R55, 0x3000, RZ ;  /* 0x0000300037b17824 */ /* 0x000fe200078e02ff */
[----:B------:R-:W-:Y:S02]  /*3fc0*/  PRMT R88, R7, 0x7610, R88 ;  /* 0x0000761007587816 */ /* 0x000fe40000000058 */
[----:B------:R-:W-:Y:S01]  /*3fd0*/  PRMT R87, R6, 0x7610, R87 ;  /* 0x0000761006577816 */ /* 0x000fe20000000057 */
[----:B------:R-:W-:-:S05]  /*3fe0*/  @P0 BRA `(.L_x_714) ;  /* 0x000007a000000947 */ /* 0x000fca0003800000 */
[----:B------:R-:W-:Y:S01]  /*3ff0*/  ISETP.GE.AND P2, PT, R110, c[0x0][0x1d4], PT ;  /* 0x000075006e007a0c */ /* 0x000fe20003f46270 */
[--C-:B------:R-:W-:Y:S01]  /*4000*/  IMAD.IADD R183, R116, 0x1, R177.reuse ;  /* 0x0000000174b77824 */ /* 0x100fe200078e02b1 */
[C---:B------:R-:W-:Y:S01]  /*4010*/  IADD3 R181, P1, P0, R168.reuse, R175, R142 ;  /* 0x000000afa8b57210 */ /* 0x040fe2000783e08e */
[----:B------:R-:W-:Y:S01]  /*4020*/  IMAD.IADD R182, R113, 0x1, R177 ;  /* 0x0000000171b67824 */ /* 0x000fe200078e02b1 */
[----:B------:R-:W-:Y:S01]  /*4030*/  MOV R48, R41 ;  /* 0x0000002900307202 */ /* 0x000fe20000000f00 */
[----:B------:R-:W-:Y:S01]  /*4040*/  IMAD.MOV.U32 R52, RZ, RZ, R57 ;  /* 0x000000ffff347224 */ /* 0x000fe200078e0039 */
[C---:B------:R-:W-:Y:S01]  /*4050*/  IADD3.X R176, R125.reuse, R149, R136, P1, P0 ;  /* 0x000000957db07210 */ /* 0x040fe20000fe0488 */
[----:B------:R-:W-:Y:S02]  /*4060*/  IMAD.MOV.U32 R50, RZ, RZ, R42 ;  /* 0x000000ffff327224 */ /* 0x000fe400078e002a */
[----:B------:R-:W-:Y:S02]  /*4070*/  IMAD.MOV.U32 R54, RZ, RZ, R56 ;  /* 0x000000ffff367224 */ /* 0x000fe400078e0038 */
[----:B------:R-:W-:Y:S02]  /*4080*/  IMAD.MOV.U32 R49, RZ, RZ, R40 ;  /* 0x000000ffff317224 */ /* 0x000fe400078e0028 */
[----:B------:R-:W-:Y:S01]  /*4090*/  @!P2 IADD3 R179, P1, P0, R168, R175, R110 ;  /* 0x000000afa8b3a210 */ /* 0x000fe2000783e06e */
[----:B------:R-:W-:Y:S02]  /*40a0*/  IMAD.MOV.U32 R60, RZ, RZ, R58 ;  /* 0x000000ffff3c7224 */ /* 0x000fe400078e003a */
[----:B------:R-:W-:Y:S01]  /*40b0*/  IMAD.MOV.U32 R66, RZ, RZ, R59 ;  /* 0x000000ffff427224 */ /* 0x000fe200078e003b */
[----:B------:R-:W-:Y:S02]  /*40c0*/  @!P2 IADD3.X R174, R125, R149, R130, P1, P0 ;  /* 0x000000957daea210 */ /* 0x000fe40000fe0482 */
[C---:B------:R-:W-:Y:S04]  /*40d0*/  LEA R180, P0, R181.reuse, c[0x0][0x1c8], 0x1 ;  /* 0x00007200b5b47a11 */ /* 0x040fe800078008ff */
[----:B------:R-:W-:Y:S01]  /*40e0*/  LEA.HI.X R181, R181, c[0x0][0x1cc], R176, 0x1, P0 ;  /* 0x00007300b5b57a11 */ /* 0x000fe200000f0cb0 */
[----:B------:R-:W-:Y:S01]  /*40f0*/  IMAD.SHL.U32 R176, R183, 0x2, RZ ;  /* 0x00000002b7b07824 */ /* 0x000fe200078e00ff */
[C---:B------:R-:W-:Y:S04]  /*4100*/  @!P2 LEA R178, P0, R179.reuse, c[0x0][0x1c8], 0x1 ;  /* 0x00007200b3b2aa11 */ /* 0x040fe800078008ff */
[----:B------:R-:W-:Y:S01]  /*4110*/  @!P2 LEA.HI.X R179, R179, c[0x0][0x1cc], R174, 0x1, P0 ;  /* 0x00007300b3b3aa11 */ /* 0x000fe200000f0cae */
[----:B------:R-:W1:Y:S01]  /*4120*/  LDS.128 R28, [R176+0xc100] ;  /* 0x00c10000b01c7984 */ /* 0x000e620000000c00 */
[----:B------:R-:W-:Y:S02]  /*4130*/  SHF.L.U32 R174, R182, 0x1, RZ ;  /* 0x00000001b6ae7819 */ /* 0x000fe400000006ff */
[----:B------:R-:W-:Y:S05]  /*4140*/  ISETP.GE.AND P0, PT, R22, c[0x0][0x27c], PT ;  /* 0x00009f0016007a0c */ /* 0x000fea0003f06270 */
[----:B------:R-:W2:Y:S08]  /*4150*/  LDS.128 R80, [R174+0xc100] ;  /* 0x00c10000ae507984 */ /* 0x000eb00000000c00 */
[----:B------:R-:W-:Y:S02]  /*4160*/  @!P0 SHF.R.U64 R61, R56, 0x10, R57 ;  /* 0x00000010383d8819 */ /* 0x000fe40000001239 */
[----:B------:R-:W-:Y:S02]  /*4170*/  @!P0 SHF.R.U64 R63, R58, 0x10, R59 ;  /* 0x000000103a3f8819 */ /* 0x000fe4000000123b */
[----:B------:R-:W-:Y:S02]  /*4180*/  @!P0 PRMT R58, R54, 0x5410, R61 ;  /* 0x00005410363a8816 */ /* 0x000fe4000000003d */
[----:B------:R-:W-:Y:S02]  /*4190*/  @!P0 SHF.R.U32.HI R51, RZ, 0x10, R41 ;  /* 0x00000010ff338819 */ /* 0x000fe40000011629 */
[----:B------:R-:W-:Y:S02]  /*41a0*/  @!P0 SHF.R.U32.HI R59, RZ, 0x10, R59 ;  /* 0x00000010ff3b8819 */ /* 0x000fe4000001163b */
[----:B------:R-:W-:Y:S02]  /*41b0*/  @!P0 PRMT R48, R48, 0x5410, R51 ;  /* 0x0000541030308816 */ /* 0x000fe40000000033 */
[----:B------:R-:W-:Y:S02]  /*41c0*/  @!P0 PRMT R66, R66, 0x5410, R59 ;  /* 0x0000541042428816 */ /* 0x000fe4000000003b */
[----:B------:R-:W-:Y:S02]  /*41d0*/  @!P0 PRMT R60, R60, 0x5410, R63 ;  /* 0x000054103c3c8816 */ /* 0x000fe4000000003f */
[----:B------:R-:W-:Y:S01]  /*41e0*/  @!P0 SHF.R.U32.HI R57, RZ, 0x10, R57 ;  /* 0x00000010ff398819 */ /* 0x000fe20000011639 */
[----:B------:R-:W-:Y:S01]  /*41f0*/  @!P0 IMAD.U32 R64, R66, 0x10000, RZ ;  /* 0x0001000042408824 */ /* 0x000fe200078e00ff */
[----:B------:R-:W-:Y:S02]  /*4200*/  @!P0 SHF.R.U64 R53, R42, 0x10, R43 ;  /* 0x000000102a358819 */ /* 0x000fe4000000122b */
[----:B------:R-:W-:Y:S01]  /*4210*/  @!P0 PRMT R56, R52, 0x5410, R57 ;  /* 0x0000541034388816 */ /* 0x000fe20000000039 */
[----:B------:R-:W-:Y:S01]  /*4220*/  @!P0 IMAD.U32 R57, R58, 0x10000, RZ ;  /* 0x000100003a398824 */ /* 0x000fe200078e00ff */
[----:B------:R-:W-:Y:S01]  /*4230*/  @!P0 SHF.R.U32.HI R42, RZ, 0x10, R43 ;  /* 0x00000010ff2a8819 */ /* 0x000fe2000001162b */
[----:B-1----:R-:W-:Y:S01]  /*4240*/  @!P0 IMAD.U32 R51, R29, 0x10000, RZ ;  /* 0x000100001d338824 */ /* 0x002fe200078e00ff */
[C---:B------:R-:W-:Y:S02]  /*4250*/  @!P0 SHF.L.U32 R54, R56.reuse, 0x10, RZ ;  /* 0x0000001038368819 */ /* 0x040fe400000006ff */
[----:B------:R-:W-:Y:S02]  /*4260*/  @!P0 LOP3.LUT R56, R56, 0xffff0000, RZ, 0xc0, !PT ;  /* 0xffff000038388812 */ /* 0x000fe400078ec0ff */
[----:B------:R-:W-:Y:S01]  /*4270*/  @!P0 LOP3.LUT R66, R66, 0xffff0000, RZ, 0xc0, !PT ;  /* 0xffff000042428812 */ /* 0x000fe200078ec0ff */
[----:B------:R-:W-:Y:S01]  /*4280*/  @!P0 FMUL.FTZ R176, R51, R54 ;  /* 0x0000003633b08220 */ /* 0x000fe20000410000 */
[----:B------:R-:W-:Y:S01]  /*4290*/  @!P0 SHF.R.U64 R40, R40, 0x10, R41 ;  /* 0x0000001028288819 */ /* 0x000fe20000001229 */
[----:B--2---:R-:W-:Y:S01]  /*42a0*/  @!P0 IMAD.U32 R52, R80, 0x10000, RZ ;  /* 0x0001000050348824 */ /* 0x004fe200078e00ff */
[C---:B------:R-:W-:Y:S01]  /*42b0*/  @!P0 SHF.L.U32 R59, R81.reuse, 0x10, RZ ;  /* 0x00000010513b8819 */ /* 0x040fe200000006ff */
[C---:B------:R-:W-:Y:S01]  /*42c0*/  @!P0 IMAD.U32 R63, R82.reuse, 0x10000, RZ ;  /* 0x00010000523f8824 */ /* 0x040fe200078e00ff */
[----:B------:R-:W-:Y:S01]  /*42d0*/  @!P0 LOP3.LUT R61, R81, 0xffff0000, RZ, 0xc0, !PT ;  /* 0xffff0000513d8812 */ /* 0x000fe200078ec0ff */
[C---:B------:R-:W-:Y:S01]  /*42e0*/  @!P0 IMAD.U32 R65, R83.reuse, 0x10000, RZ ;  /* 0x0001000053418824 */ /* 0x040fe200078e00ff */
[----:B------:R-:W-:Y:S02]  /*42f0*/  @!P0 LOP3.LUT R62, R82, 0xffff0000, RZ, 0xc0, !PT ;  /* 0xffff0000523e8812 */ /* 0x000fe400078ec0ff */
[----:B------:R-:W-:Y:S02]  /*4300*/  @!P0 LOP3.LUT R68, R83, 0xffff0000, RZ, 0xc0, !PT ;  /* 0xffff000053448812 */ /* 0x000fe400078ec0ff */
[----:B------:R-:W-:Y:S02]  /*4310*/  @!P0 PRMT R40, R49, 0x5410, R40 ;  /* 0x0000541031288816 */ /* 0x000fe40000000028 */
[----:B------:R-:W-:Y:S02]  /*4320*/  MOV R41, R43 ;  /* 0x0000002b00297202 */ /* 0x000fe40000000f00 */
[----:B------:R-:W-:Y:S01]  /*4330*/  @!P0 PRMT R43, R50, 0x5410, R53 ;  /* 0x00005410322b8816 */ /* 0x000fe20000000035 */
[----:B------:R-:W-:Y:S01]  /*4340*/  @!P0 IMAD.U32 R50, R28, 0x10000, RZ ;  /* 0x000100001c328824 */ /* 0x000fe200078e00ff */
[----:B------:R-:W-:Y:S01]  /*4350*/  @!P0 PRMT R41, R41, 0x5410, R42 ;  /* 0x0000541029298816 */ /* 0x000fe2000000002a */
[C---:B------:R-:W-:Y:S01]  /*4360*/  @!P0 IMAD.U32 R49, R40.reuse, 0x10000, RZ ;  /* 0x0001000028318824 */ /* 0x040fe200078e00ff */
[----:B------:R-:W-:Y:S01]  /*4370*/  @!P0 LOP3.LUT R40, R40, 0xffff0000, RZ, 0xc0, !PT ;  /* 0xffff000028288812 */ /* 0x000fe200078ec0ff */
[----:B------:R-:W-:Y:S02]  /*4380*/  @!P0 FMUL.FTZ R174, R50, R57 ;  /* 0x0000003932ae8220 */ /* 0x000fe40000410000 */
[----:B------:R-:W-:Y:S02]  /*4390*/  @!P0 IMAD.U32 R42, R48, 0x10000, RZ ;  /* 0x00010000302a8824 */ /* 0x000fe400078e00ff */
[-C--:B------:R-:W-:Y:S02]  /*43a0*/  @!P0 FMUL.FTZ R2, R50, R49.reuse ;  /* 0x0000003132028220 */ /* 0x080fe40000410000 */
[----:B------:R-:W-:Y:S01]  /*43b0*/  @!P0 FFMA.FTZ R174, R52, R49, -R174 ;  /* 0x0000003134ae8223 */ /* 0x000fe200000108ae */
[----:B------:R-:W-:Y:S01]  /*43c0*/  @!P0 LOP3.LUT R49, R29, 0xffff0000, RZ, 0xc0, !PT ;  /* 0xffff00001d318812 */ /* 0x000fe200078ec0ff */
[----:B------:R-:W-:Y:S01]  /*43d0*/  @!P0 FFMA.FTZ R2, R57, R52, R2 ;  /* 0x0000003439028223 */ /* 0x000fe20000010002 */
[----:B------:R-:W-:Y:S01]  /*43e0*/  @!P0 LOP3.LUT R57, R80, 0xffff0000, RZ, 0xc0, !PT ;  /* 0xffff000050398812 */ /* 0x000fe200078ec0ff */
[-C--:B------:R-:W-:Y:S01]  /*43f0*/  @!P0 FMUL.FTZ R4, R51, R42.reuse ;  /* 0x0000002a33048220 */ /* 0x080fe20000410000 */
[----:B------:R-:W-:Y:S01]  /*4400*/  @!P0 LOP3.LUT R51, R28, 0xffff0000, RZ, 0xc0, !PT ;  /* 0xffff00001c338812 */ /* 0x000fe200078ec0ff */
[----:B------:R-:W-:Y:S01]  /*4410*/  @!P0 FFMA.FTZ R176, R59, R42, -R176 ;  /* 0x0000002a3bb08223 */ /* 0x000fe200000108b0 */
[----:B------:R-:W-:Y:S01]  /*4420*/  @!P0 LOP3.LUT R42, R48, 0xffff0000, RZ, 0xc0, !PT ;  /* 0xffff0000302a8812 */ /* 0x000fe200078ec0ff */
[C---:B------:R-:W-:Y:S01]  /*4430*/  @!P0 FMUL.FTZ R183, R49.reuse, R56 ;  /* 0x0000003831b78220 */ /* 0x040fe20000410000 */
[----:B------:R-:W-:Y:S01]  /*4440*/  @!P0 LOP3.LUT R52, R58, 0xffff0000, RZ, 0xc0, !PT ;  /* 0xffff00003a348812 */ /* 0x000fe200078ec0ff */
[C---:B------:R-:W-:Y:S01]  /*4450*/  @!P0 IMAD.U32 R58, R60.reuse, 0x10000, RZ ;  /* 0x000100003c3a8824 */ /* 0x040fe200078e00ff */
[----:B------:R-:W-:Y:S01]  /*4460*/  @!P0 LOP3.LUT R60, R60, 0xffff0000, RZ, 0xc0, !PT ;  /* 0xffff00003c3c8812 */ /* 0x000fe200078ec0ff */
[----:B------:R-:W-:Y:S02]  /*4470*/  @!P0 FMUL.FTZ R5, R49, R42 ;  /* 0x0000002a31058220 */ /* 0x000fe40000410000 */
[----:B------:R-:W-:Y:S02]  /*4480*/  @!P0 FMUL.FTZ R187, R51, R52 ;  /* 0x0000003433bb8220 */ /* 0x000fe40000410000 */
[----:B------:R-:W-:Y:S01]  /*4490*/  @!P0 FFMA.FTZ R183, R61, R42, -R183 ;  /* 0x0000002a3db78223 */ /* 0x000fe200000108b7 */
[C---:B------:R-:W-:Y:S01]  /*44a0*/  @!P0 LOP3.LUT R42, R30.reuse, 0xffff0000, RZ, 0xc0, !PT ;  /* 0xffff00001e2a8812 */ /* 0x040fe200078ec0ff */
[-C--:B------:R-:W-:Y:S02]  /*44b0*/  @!P0 FMUL.FTZ R3, R51, R40.reuse ;  /* 0x0000002833038220 */ /* 0x080fe40000410000 */
[----:B------:R-:W-:Y:S01]  /*44c0*/  @!P0 FFMA.FTZ R187, R57, R40, -R187 ;  /* 0x0000002839bb8223 */ /* 0x000fe200000108bb */
[C---:B------:R-:W-:Y:S01]  /*44d0*/  @!P0 SHF.L.U32 R40, R43.reuse, 0x10, RZ ;  /* 0x000000102b288819 */ /* 0x040fe200000006ff */
[----:B------:R-:W-:Y:S01]  /*44e0*/  @!P0 IMAD.U32 R49, R30, 0x10000, RZ ;  /* 0x000100001e318824 */ /* 0x000fe200078e00ff */
[----:B------:R-:W-:Y:S01]  /*44f0*/  @!P0 LOP3.LUT R43, R43, 0xffff0000, RZ, 0xc0, !PT ;  /* 0xffff00002b2b8812 */ /* 0x000fe200078ec0ff */
[C---:B------:R-:W-:Y:S01]  /*4500*/  @!P0 FMUL.FTZ R191, R42.reuse, R60 ;  /* 0x0000003c2abf8220 */ /* 0x040fe20000410000 */
[----:B------:R-:W-:Y:S01]  /*4510*/  @!P0 F2FP.BF16.PACK_AB R176, R183, R176 ;  /* 0x000000b0b7b0823e */ /* 0x000fe200000010ff */
[----:B------:R-:W-:Y:S01]  /*4520*/  @!P0 FMUL.FTZ R188, R49, R58 ;  /* 0x0000003a31bc8220 */ /* 0x000fe20000410000 */
[----:B------:R-:W-:Y:S01]  /*4530*/  @!P0 F2FP.BF16.PACK_AB R187, R187, R174 ;  /* 0x000000aebbbb823e */ /* 0x000fe200000010ff */
[-C--:B------:R-:W-:Y:S01]  /*4540*/  @!P0 FMUL.FTZ R7, R42, R43.reuse ;  /* 0x0000002b2a078220 */ /* 0x080fe20000410000 */
[C---:B------:R-:W-:Y:S01]  /*4550*/  @!P0 LOP3.LUT R42, R31.reuse, 0xffff0000, RZ, 0xc0, !PT ;  /* 0xffff00001f2a8812 */ /* 0x040fe200078ec0ff */
[----:B------:R-:W-:Y:S01]  /*4560*/  @!P0 FFMA.FTZ R191, R62, R43, -R191 ;  /* 0x0000002b3ebf8223 */ /* 0x000fe200000108bf */
[----:B------:R-:W-:Y:S01]  /*4570*/  @!P0 SHF.L.U32 R43, R31, 0x10, RZ ;  /* 0x000000101f2b8819 */ /* 0x000fe200000006ff */
[-C--:B------:R-:W-:Y:S01]  /*4580*/  @!P0 FMUL.FTZ R6, R49, R40.reuse ;  /* 0x0000002831068220 */ /* 0x080fe20000410000 */
[----:B------:R-:W-:Y:S01]  /*4590*/  @!P0 MOV R80, R187 ;  /* 0x000000bb00508202 */ /* 0x000fe20000000f00 */
        /* <DEDUP_REMOVED lines=9> */
[----:B------:R-:W-:Y:S02]  /*4630*/  @!P0 FFMA.FTZ R5, R56, R61, R5 ;  /* 0x0000003d38058223 */ /* 0x000fe40000010005 */
[----:B------:R-:W-:Y:S02]  /*4640*/  @!P0 FFMA.FTZ R182, R65, R40, -R182 ;  /* 0x0000002841b68223 */ /* 0x000fe400000108b6 */
        /* <DEDUP_REMOVED lines=20> */
.L_x_714:
[----:B------:R-:W-:Y:S05]  /*4790*/  BSYNC B0 ;  /* 0x0000000000007941 */ /* 0x000fea0003800000 */
.L_x_713:
[----:B------:R-:W-:Y:S01]  /*47a0*/  ISETP.GE.AND P0, PT, R15, c[0x0][0x1d4], PT ;  /* 0x000075000f007a0c */ /* 0x000fe20003f06270 */
[----:B------:R-:W-:Y:S01]  /*47b0*/  @!UPT UIADD3 URZ, URZ, URZ, URZ ;  /* 0x0000003f3f3ff290 */ /* 0x000fe2000fffe03f */
[----:B------:R-:W-:Y:S11]  /*47c0*/  BSSY B0, `(.L_x_715) ;  /* 0x0000074000007945 */ /* 0x000ff60003800000 */
[----:B------:R-:W-:-:S05]  /*47d0*/  @P0 BRA `(.L_x_716) ;  /* 0x0000072000000947 */ /* 0x000fca0003800000 */
[----:B------:R-:W-:Y:S01]  /*47e0*/  ISETP.GE.AND P2, PT, R109, c[0x0][0x1d4], PT ;  /* 0x000075006d007a0c */ /* 0x000fe20003f46270 */
[----:B------:R-:W-:Y:S01]  /*47f0*/  IMAD.IADD R68, R114, 0x1, R177 ;  /* 0x0000000172447824 */ /* 0x000fe200078e02b1 */
[----:B------:R-:W-:Y:S03]  /*4800*/  IADD3 R65, P1, P0, R168, R175, R141 ;  /* 0x000000afa8417210 */ /* 0x000fe6000783e08d */
[----:B------:R-:W-:Y:S01]  /*4810*/  IMAD.SHL.U32 R66, R68, 0x2, RZ ;  /* 0x0000000244427824 */ /* 0x000fe200078e00ff */
[C---:B------:R-:W-:Y:S04]  /*4820*/  IADD3.X R58, R125.reuse, R149, R134, P1, P0 ;  /* 0x000000957d3a7210 */ /* 0x040fe80000fe0486 */
[----:B-1----:R-:W1:Y:S03]  /*4830*/  LDS.128 R28, [R66+0xc100] ;  /* 0x00c10000421c7984 */ /* 0x002e660000000c00 */
[----:B------:R-:W-:Y:S04]  /*4840*/  @!P2 IADD3 R63, P1, P0, R168, R175, R109 ;  /* 0x000000afa83fa210 */ /* 0x000fe8000783e06d */
[----:B------:R-:W-:Y:S02]  /*4850*/  @!P2 IADD3.X R60, R125, R149, R128, P1, P0 ;  /* 0x000000957d3ca210 */ /* 0x000fe40000fe0480 */
[C---:B------:R-:W-:Y:S04]  /*4860*/  LEA R64, P0, R65.reuse, c[0x0][0x1c8], 0x1 ;  /* 0x0000720041407a11 */ /* 0x040fe800078008ff */
[----:B------:R-:W-:Y:S02]  /*4870*/  LEA.HI.X R65, R65, c[0x0][0x1cc], R58, 0x1, P0 ;  /* 0x0000730041417a11 */ /* 0x000fe400000f0c3a */
[C---:B------:R-:W-:Y:S04]  /*4880*/  @!P2 LEA R62, P0, R63.reuse, c[0x0][0x1c8], 0x1 ;  /* 0x000072003f3eaa11 */ /* 0x040fe800078008ff */
[----:B------:R-:W-:Y:S01]  /*4890*/  @!P2 LEA.HI.X R63, R63, c[0x0][0x1cc], R60, 0x1, P0 ;  /* 0x000073003f3faa11 */ /* 0x000fe200000f0c3c */
[----:B------:R-:W-:Y:S01]  /*48a0*/  IMAD.IADD R60, R112, 0x1, R177 ;  /* 0x00000001703c7824 */ /* 0x000fe200078e02b1 */
[----:B------:R-:W-:Y:S03]  /*48b0*/  ISETP.GE.AND P0, PT, R15, c[0x0][0x27c], PT ;  /* 0x00009f000f007a0c */ /* 0x000fe60003f06270 */
[----:B------:R-:W-:Y:S05]  /*48c0*/  IMAD.SHL.U32 R58, R60, 0x2, RZ ;  /* 0x000000023c3a7824 */ /* 0x000fea00078e00ff */
[----:B------:R2:W3:Y:S05]  /*48d0*/  LDS.128 R80, [R58+0xc100] ;  /* 0x00c100003a507984 */ /* 0x0004ea0000000c00 */
[----:B------:R-:W-:Y:S02]  /*48e0*/  @!P0 SHF.R.U64 R34, R34, 0x10, R35 ;  /* 0x0000001022228819 */ /* 0x000fe40000001223 */
[----:B------:R-:W-:Y:S02]  /*48f0*/  @!P0 SHF.R.U32.HI R49, RZ, 0x10, R79 ;  /* 0x00000010ff318819 */ /* 0x000fe4000001164f */
[----:B------:R-:W-:Y:S01]  /*4900*/  @!P0 PRMT R47, R47, 0x5410, R34 ;  /* 0x000054102f2f8816 */ /* 0x000fe20000000022 */
[C---:B-1----:R-:W-:Y:S01]  /*4910*/  @!P0 IMAD.U32 R34, R28.reuse, 0x10000, RZ ;  /* 0x000100001c228824 */ /* 0x042fe200078e00ff */
[----:B------:R-:W-:Y:S02]  /*4920*/  @!P0 SHF.R.U32.HI R41, RZ, 0x10, R35 ;  /* 0x00000010ff298819 */ /* 0x000fe40000011623 */
[----:B------:R-:W-:Y:S02]  /*4930*/  @!P0 LOP3.LUT R35, R28, 0xffff0000, RZ, 0xc0, !PT ;  /* 0xffff00001c238812 */ /* 0x000fe400078ec0ff */
[----:B------:R-:W-:Y:S02]  /*4940*/  @!P0 PRMT R86, R86, 0x5410, R49 ;  /* 0x0000541056568816 */ /* 0x000fe40000000031 */
[----:B------:R-:W-:Y:S02]  /*4950*/  @!P0 SHF.R.U64 R32, R32, 0x10, R33 ;  /* 0x0000001020208819 */ /* 0x000fe40000001221 */
[C---:B------:R-:W-:Y:S01]  /*4960*/  @!P0 LOP3.LUT R56, R86.reuse, 0xffff0000, RZ, 0xc0, !PT ;  /* 0xffff000056388812 */ /* 0x040fe200078ec0ff */
[----:B------:R-:W-:Y:S01]  /*4970*/  @!P0 IMAD.U32 R59, R86, 0x10000, RZ ;  /* 0x00010000563b8824 */ /* 0x000fe200078e00ff */
[----:B------:R-:W-:Y:S02]  /*4980*/  @!P0 SHF.R.U64 R43, R76, 0x10, R77 ;  /* 0x000000104c2b8819 */ /* 0x000fe4000000124d */
[----:B------:R-:W-:Y:S02]  /*4990*/  @!P0 PRMT R45, R45, 0x5410, R32 ;  /* 0x000054102d2d8816 */ /* 0x000fe40000000020 */
[----:B------:R-:W-:Y:S02]  /*49a0*/  @!P0 SHF.R.U32.HI R33, RZ, 0x10, R33 ;  /* 0x00000010ff218819 */ /* 0x000fe40000011621 */
[C---:B------:R-:W-:Y:S02]  /*49b0*/  @!P0 LOP3.LUT R32, R45.reuse, 0xffff0000, RZ, 0xc0, !PT ;  /* 0xffff00002d208812 */ /* 0x040fe400078ec0ff */
[----:B------:R-:W-:Y:S02]  /*49c0*/  @!P0 PRMT R88, R88, 0x5410, R43 ;  /* 0x0000541058588816 */ /* 0x000fe4000000002b */
[----:B------:R-:W-:Y:S01]  /*49d0*/  @!P0 PRMT R44, R44, 0x5410, R33 ;  /* 0x000054102c2c8816 */ /* 0x000fe20000000021 */
[----:B------:R-:W-:Y:S01]  /*49e0*/  @!P0 IMAD.U32 R33, R45, 0x10000, RZ ;  /* 0x000100002d218824 */ /* 0x000fe200078e00ff */
[C---:B------:R-:W-:Y:S01]  /*49f0*/  @!P0 SHF.L.U32 R43, R88.reuse, 0x10, RZ ;  /* 0x00000010582b8819 */ /* 0x040fe200000006ff */
[----:B------:R-:W-:Y:S01]  /*4a00*/  @!P0 FMUL.FTZ R3, R35, R32 ;  /* 0x0000002023038220 */ /* 0x000fe20000410000 */
[----:B------:R-:W-:Y:S01]  /*4a10*/  @!P0 LOP3.LUT R42, R88, 0xffff0000, RZ, 0xc0, !PT ;  /* 0xffff0000582a8812 */ /* 0x000fe200078ec0ff */
[----:B------:R-:W-:Y:S01]  /*4a20*/  @!P0 FMUL.FTZ R2, R34, R33 ;  /* 0x0000002122028220 */ /* 0x000fe20000410000 */
[----:B------:R-:W-:Y:S01]  /*4a30*/  @!P0 PRMT R46, R46, 0x5410, R41 ;  /* 0x000054102e2e8816 */ /* 0x000fe20000000029 */
[----:B--2---:R-:W-:Y:S01]  /*4a40*/  @!P0 FMUL.FTZ R58, R34, R43 ;  /* 0x0000002b223a8220 */ /* 0x004fe20000410000 */
[C---:B---3--:R-:W-:Y:S01]  /*4a50*/  @!P0 LOP3.LUT R49, R80.reuse, 0xffff0000, RZ, 0xc0, !PT ;  /* 0xffff000050318812 */ /* 0x048fe200078ec0ff */
[----:B------:R-:W-:Y:S01]  /*4a60*/  @!P0 IMAD.U32 R40, R80, 0x10000, RZ ;  /* 0x0001000050288824 */ /* 0x000fe200078e00ff */
[----:B------:R-:W-:Y:S01]  /*4a70*/  @!P0 SHF.L.U32 R34, R29, 0x10, RZ ;  /* 0x000000101d228819 */ /* 0x000fe200000006ff */
[----:B------:R-:W-:Y:S01]  /*4a80*/  @!P0 FMUL.FTZ R179, R35, R42 ;  /* 0x0000002a23b38220 */ /* 0x000fe20000410000 */
[----:B------:R-:W-:Y:S01]  /*4a90*/  @!P0 LOP3.LUT R35, R29, 0xffff0000, RZ, 0xc0, !PT ;  /* 0xffff00001d238812 */ /* 0x000fe200078ec0ff */
[----:B------:R-:W-:Y:S01]  /*4aa0*/  @!P0 FFMA.FTZ R2, R43, R40, R2 ;  /* 0x000000282b028223 */ /* 0x000fe20000010002 */
[----:B------:R-:W-:Y:S01]  /*4ab0*/  @!P0 LOP3.LUT R51, R81, 0xffff0000, RZ, 0xc0, !PT ;  /* 0xffff000051338812 */ /* 0x000fe200078ec0ff */
[----:B------:R-:W-:Y:S01]  /*4ac0*/  @!P0 FFMA.FTZ R58, R40, R33, -R58 ;  /* 0x00000021283a8223 */ /* 0x000fe2000001083a */
[----:B------:R-:W-:Y:S01]  /*4ad0*/  @!P0 LOP3.LUT R61, R83, 0xffff0000, RZ, 0xc0, !PT ;  /* 0xffff0000533d8812 */ /* 0x000fe200078ec0ff */
[----:B------:R-:W-:Y:S01]  /*4ae0*/  @!P0 FFMA.FTZ R179, R49, R32, -R179 ;  /* 0x0000002031b38223 */ /* 0x000fe200000108b3 */
[----:B------:R-:W-:Y:S01]  /*4af0*/  @!P0 LOP3.LUT R57, R82, 0xffff0000, RZ, 0xc0, !PT ;  /* 0xffff000052398812 */ /* 0x000fe200078ec0ff */
[----:B------:R-:W-:Y:S01]  /*4b00*/  @!P0 IMAD.U32 R33, R44, 0x10000, RZ ;  /* 0x000100002c218824 */ /* 0x000fe200078e00ff */
[----:B------:R-:W-:Y:S01]  /*4b10*/  @!P0 SHF.R.U32.HI R76, RZ, 0x10, R77 ;  /* 0x00000010ff4c8819 */ /* 0x000fe2000001164d */
[----:B------:R-:W-:Y:S01]  /*4b20*/  @!P0 IMAD.U32 R40, R81, 0x10000, RZ ;  /* 0x0001000051288824 */ /* 0x000fe200078e00ff */
[----:B------:R-:W-:Y:S01]  /*4b30*/  @!P0 F2FP.BF16.PACK_AB R58, R179, R58 ;  /* 0x0000003ab33a823e */ /* 0x000fe200000010ff */
[----:B------:R-:W-:Y:S01]  /*4b40*/  @!P0 FMUL.FTZ R4, R34, R33 ;  /* 0x0000002122048220 */ /* 0x000fe20000410000 */
[----:B------:R-:W-:Y:S01]  /*4b50*/  @!P0 PRMT R87, R87, 0x5410, R76 ;  /* 0x0000541057578816 */ /* 0x000fe2000000004c */
[----:B------:R-:W-:Y:S01]  /*4b60*/  @!P0 IMAD.U32 R54, R83, 0x10000, RZ ;  /* 0x0001000053368824 */ /* 0x000fe200078e00ff */
[----:B------:R-:W-:Y:S01]  /*4b70*/  @!P0 LOP3.LUT R32, R44, 0xffff0000, RZ, 0xc0, !PT ;  /* 0xffff00002c208812 */ /* 0x000fe200078ec0ff */
[----:B------:R-:W-:Y:S01]  /*4b80*/  @!P0 IMAD.U32 R50, R82, 0x10000, RZ ;  /* 0x0001000052328824 */ /* 0x000fe200078e00ff */
[C---:B------:R-:W-:Y:S01]  /*4b90*/  @!P0 LOP3.LUT R48, R87.reuse, 0xffff0000, RZ, 0xc0, !PT ;  /* 0xffff000057308812 */ /* 0x040fe200078ec0ff */
[----:B------:R-:W-:Y:S01]  /*4ba0*/  @!P0 IMAD.U32 R43, R87, 0x10000, RZ ;  /* 0x00010000572b8824 */ /* 0x000fe200078e00ff */
[----:B------:R-:W-:Y:S01]  /*4bb0*/  @!P0 SHF.R.U64 R78, R78, 0x10, R79 ;  /* 0x000000104e4e8819 */ /* 0x000fe2000000124f */
[C---:B------:R-:W-:Y:S02]  /*4bc0*/  @!P0 FMUL.FTZ R5, R35.reuse, R32 ;  /* 0x0000002023058220 */ /* 0x040fe40000410000 */
[----:B------:R-:W-:Y:S01]  /*4bd0*/  @!P0 FMUL.FTZ R181, R35, R48 ;  /* 0x0000003023b58220 */ /* 0x000fe20000410000 */
[C---:B------:R-:W-:Y:S01]  /*4be0*/  @!P0 LOP3.LUT R35, R31.reuse, 0xffff0000, RZ, 0xc0, !PT ;  /* 0xffff00001f238812 */ /* 0x040fe200078ec0ff */
[----:B------:R-:W-:Y:S01]  /*4bf0*/  @!P0 FMUL.FTZ R60, R34, R43 ;  /* 0x0000002b223c8220 */ /* 0x000fe20000410000 */
[----:B------:R-:W-:Y:S01]  /*4c00*/  @!P0 SHF.L.U32 R34, R31, 0x10, RZ ;  /* 0x000000101f228819 */ /* 0x000fe200000006ff */
[----:B------:R-:W-:Y:S01]  /*4c10*/  @!P0 FFMA.FTZ R181, R51, R32, -R181 ;  /* 0x0000002033b58223 */ /* 0x000fe200000108b5 */
[----:B------:R-:W-:Y:S01]  /*4c20*/  @!P0 LOP3.LUT R32, R46, 0xffff0000, RZ, 0xc0, !PT ;  /* 0xffff00002e208812 */ /* 0x000fe200078ec0ff */
[----:B------:R-:W-:Y:S01]  /*4c30*/  @!P0 FFMA.FTZ R60, R40, R33, -R60 ;  /* 0x00000021283c8223 */ /* 0x000fe2000001083c */
[----:B------:R-:W-:Y:S01]  /*4c40*/  @!P0 PRMT R85, R85, 0x5410, R78 ;  /* 0x0000541055558816 */ /* 0x000fe2000000004e */
[----:B------:R-:W-:Y:S02]  /*4c50*/  @!P0 IMAD.U32 R33, R46, 0x10000, RZ ;  /* 0x000100002e218824 */ /* 0x000fe400078e00ff */
[C---:B------:R-:W-:Y:S01]  /*4c60*/  @!P0 FMUL.FTZ R66, R34.reuse, R59 ;  /* 0x0000003b22428220 */ /* 0x040fe20000410000 */
[----:B------:R-:W-:Y:S01]  /*4c70*/  @!P0 F2FP.BF16.PACK_AB R181, R181, R60 ;  /* 0x0000003cb5b5823e */ /* 0x000fe200000010ff */
[----:B------:R-:W-:Y:S01]  /*4c80*/  @!P0 FMUL.FTZ R183, R35, R56 ;  /* 0x0000003823b78220 */ /* 0x000fe20000410000 */
[----:B------:R-:W-:Y:S01]  /*4c90*/  @!P0 LOP3.LUT R52, R85, 0xffff0000, RZ, 0xc0, !PT ;  /* 0xffff000055348812 */ /* 0x000fe200078ec0ff */
[----:B------:R-:W-:Y:S01]  /*4ca0*/  @!P0 FMUL.FTZ R8, R34, R33 ;  /* 0x0000002122088220 */ /* 0x000fe20000410000 */
[----:B------:R-:W-:Y:S01]  /*4cb0*/  @!P0 MOV R81, R181 ;  /* 0x000000b500518202 */ /* 0x000fe20000000f00 */
[-C--:B------:R-:W-:Y:S01]  /*4cc0*/  @!P0 FMUL.FTZ R9, R35, R32.reuse ;  /* 0x0000002023098220 */ /* 0x080fe20000410000 */
[C---:B------:R-:W-:Y:S01]  /*4cd0*/  @!P0 SHF.L.U32 R34, R30.reuse, 0x10, RZ ;  /* 0x000000101e228819 */ /* 0x040fe200000006ff */
[----:B------:R-:W-:Y:S01]  /*4ce0*/  @!P0 IMAD.U32 R53, R85, 0x10000, RZ ;  /* 0x0001000055358824 */ /* 0x000fe200078e00ff */
[----:B------:R-:W-:Y:S01]  /*4cf0*/  @!P0 LOP3.LUT R35, R30, 0xffff0000, RZ, 0xc0, !PT ;  /* 0xffff00001e238812 */ /* 0x000fe200078ec0ff */
        /* <DEDUP_REMOVED lines=32> */
.L_x_716:
[----:B------:R-:W-:Y:S05]  /*4f00*/  BSYNC B0 ;  /* 0x0000000000007941 */ /* 0x000fea0003800000 */
.L_x_715:
[----:B------:R-:W-:Y:S11]  /*4f10*/  ISETP.GE.AND P0, PT, R16, c[0x0][0x1d4], PT ;  /* 0x0000750010007a0c */ /* 0x000ff60003f06270 */
[----:B------:R-:W-:Y:S02]  /*4f20*/  @!UPT UIADD3 URZ, URZ, URZ, URZ ;  /* 0x0000003f3f3ff290 */ /* 0x000fe4000fffe03f */
[----:B------:R-:W-:-:S05]  /*4f30*/  @P0 BRA `(.L_x_700) ;  /* 0x0000092000000947 */ /* 0x000fca0003800000 */
[----:B------:R-:W-:Y:S01]  /*4f40*/  IADD3 R61, P1, P0, R168, R175, R140 ;  /* 0x000000afa83d7210 */ /* 0x000fe2000783e08c */
[--C-:B------:R-:W-:Y:S02]  /*4f50*/  IMAD.IADD R60, R138, 0x1, R177.reuse ;  /* 0x000000018a3c7824 */ /* 0x100fe400078e02b1 */
[----:B------:R-:W-:Y:S01]  /*4f60*/  IMAD.IADD R177, R111, 0x1, R177 ;  /* 0x000000016fb17824 */ /* 0x000fe200078e02b1 */
[----:B------:R-:W-:Y:S01]  /*4f70*/  IADD3.X R54, R125, R149, R132, P1, P0 ;  /* 0x000000957d367210 */ /* 0x000fe20000fe0484 */
[----:B-1----:R-:W-:Y:S01]  /*4f80*/  IMAD.SHL.U32 R63, R60, 0x2, RZ ;  /* 0x000000023c3f7824 */ /* 0x002fe200078e00ff */
[----:B------:R-:W-:Y:S02]  /*4f90*/  LEA R60, P0, R61, c[0x0][0x1c8], 0x1 ;  /* 0x000072003d3c7a11 */ /* 0x000fe400078008ff */
[----:B------:R-:W-:Y:S02]  /*4fa0*/  SHF.L.U32 R62, R177, 0x1, RZ ;  /* 0x00000001b13e7819 */ /* 0x000fe400000006ff */
[----:B------:R-:W-:Y:S01]  /*4fb0*/  LEA.HI.X R61, R61, c[0x0][0x1cc], R54, 0x1, P0 ;  /* 0x000073003d3d7a11 */ /* 0x000fe200000f0c36 */
[----:B------:R-:W1:Y:S01]  /*4fc0*/  LDS.128 R28, [R63+0xc100] ;  /* 0x00c100003f1c7984 */ /* 0x000e620000000c00 */
[----:B------:R-:W-:Y:S07]  /*4fd0*/  ISETP.GE.AND P0, PT, R16, c[0x0][0x27c], PT ;  /* 0x00009f0010007a0c */ /* 0x000fee0003f06270 */
[----:B------:R-:W2:Y:S06]  /*4fe0*/  LDS.128 R56, [R62+0xc100] ;  /* 0x00c100003e387984 */ /* 0x000eac0000000c00 */
[----:B------:R-:W-:Y:S02]  /*4ff0*/  @!P0 SHF.R.U64 R35, R72, 0x10, R73 ;  /* 0x0000001048238819 */ /* 0x000fe40000001249 */
[--C-:B------:R-:W-:Y:S02]  /*5000*/  @!P0 SHF.R.U64 R24, R24, 0x10, R25.reuse ;  /* 0x0000001018188819 */ /* 0x100fe40000001219 */
[----:B------:R-:W-:Y:S02]  /*5010*/  @!P0 SHF.R.U32.HI R25, RZ, 0x10, R25 ;  /* 0x00000010ff198819 */ /* 0x000fe40000011619 */
[----:B------:R-:W-:Y:S02]  /*5020*/  @!P0 PRMT R37, R37, 0x5410, R24 ;  /* 0x0000541025258816 */ /* 0x000fe40000000018 */
[----:B------:R-:W-:Y:S02]  /*5030*/  @!P0 PRMT R36, R36, 0x5410, R25 ;  /* 0x0000541024248816 */ /* 0x000fe40000000019 */
[----:B------:R-:W-:Y:S01]  /*5040*/  @!P0 PRMT R84, R84, 0x5410, R35 ;  /* 0x0000541054548816 */ /* 0x000fe20000000023 */
[----:B------:R-:W-:Y:S01]  /*5050*/  @!P0 IMAD.U32 R25, R37, 0x10000, RZ ;  /* 0x0001000025198824 */ /* 0x000fe200078e00ff */
[----:B------:R-:W-:Y:S02]  /*5060*/  @!P0 SHF.R.U64 R41, R74, 0x10, R75 ;  /* 0x000000104a298819 */ /* 0x000fe4000000124b */
[C---:B------:R-:W-:Y:S01]  /*5070*/  @!P0 LOP3.LUT R40, R84.reuse, 0xffff0000, RZ, 0xc0, !PT ;  /* 0xffff000054288812 */ /* 0x040fe200078ec0ff */
[----:B------:R-:W-:Y:S01]  /*5080*/  @!P0 IMAD.U32 R35, R84, 0x10000, RZ ;  /* 0x0001000054238824 */ /* 0x000fe200078e00ff */
[--C-:B------:R-:W-:Y:S02]  /*5090*/  @!P0 SHF.R.U64 R26, R26, 0x10, R27.reuse ;  /* 0x000000101a1a8819 */ /* 0x100fe4000000121b */
[----:B------:R-:W-:Y:S02]  /*50a0*/  @!P0 SHF.R.U32.HI R27, RZ, 0x10, R27 ;  /* 0x00000010ff1b8819 */ /* 0x000fe4000001161b */
[----:B------:R-:W-:Y:S02]  /*50b0*/  @!P0 PRMT R39, R39, 0x5410, R26 ;  /* 0x0000541027278816 */ /* 0x000fe4000000001a */
[----:B------:R-:W-:Y:S02]  /*50c0*/  @!P0 PRMT R38, R38, 0x5410, R27 ;  /* 0x0000541026268816 */ /* 0x000fe4000000001b */
[----:B------:R-:W-:Y:S01]  /*50d0*/  @!P0 PRMT R70, R70, 0x5410, R41 ;  /* 0x0000541046468816 */ /* 0x000fe20000000029 */
[C---:B-1----:R-:W-:Y:S01]  /*50e0*/  @!P0 IMAD.U32 R24, R28.reuse, 0x10000, RZ ;  /* 0x000100001c188824 */ /* 0x042fe200078e00ff */
[----:B------:R-:W-:Y:S01]  /*50f0*/  @!P0 LOP3.LUT R26, R28, 0xffff0000, RZ, 0xc0, !PT ;  /* 0xffff00001c1a8812 */ /* 0x000fe200078ec0ff */
[----:B------:R-:W-:Y:S01]  /*5100*/  @!P0 IMAD.U32 R27, R29, 0x10000, RZ ;  /* 0x000100001d1b8824 */ /* 0x000fe200078e00ff */
[----:B------:R-:W-:Y:S01]  /*5110*/  @!P0 LOP3.LUT R48, R70, 0xffff0000, RZ, 0xc0, !PT ;  /* 0xffff000046308812 */ /* 0x000fe200078ec0ff */
[----:B------:R-:W-:Y:S01]  /*5120*/  @!P0 FMUL.FTZ R54, R24, R35 ;  /* 0x0000002318368220 */ /* 0x000fe20000410000 */
[----:B------:R-:W-:Y:S01]  /*5130*/  @!P0 LOP3.LUT R33, R30, 0xffff0000, RZ, 0xc0, !PT ;  /* 0xffff00001e218812 */ /* 0x000fe200078ec0ff */
[-C--:B------:R-:W-:Y:S01]  /*5140*/  @!P0 FMUL.FTZ R2, R24, R25.reuse ;  /* 0x0000001918028220 */ /* 0x080fe20000410000 */
[----:B------:R-:W-:Y:S01]  /*5150*/  @!P0 SHF.R.U32.HI R72, RZ, 0x10, R73 ;  /* 0x00000010ff488819 */ /* 0x000fe20000011649 */
[----:B------:R-:W-:Y:S01]  /*5160*/  @!P0 IMAD.U32 R24, R36, 0x10000, RZ ;  /* 0x0001000024188824 */ /* 0x000fe200078e00ff */
[----:B--2---:R-:W-:Y:S01]  /*5170*/  @!P0 SHF.L.U32 R34, R56, 0x10, RZ ;  /* 0x0000001038228819 */ /* 0x004fe200000006ff */
[----:B------:R-:W-:Y:S01]  /*5180*/  @!P0 FMUL.FTZ R63, R26, R40 ;  /* 0x000000281a3f8220 */ /* 0x000fe20000410000 */
[----:B------:R-:W-:Y:S01]  /*5190*/  @!P0 SHF.L.U32 R43, R57, 0x10, RZ ;  /* 0x00000010392b8819 */ /* 0x000fe200000006ff */
[----:B------:R-:W-:Y:S01]  /*51a0*/  @!P0 FMUL.FTZ R4, R27, R24 ;  /* 0x000000181b048220 */ /* 0x000fe20000410000 */
[----:B------:R-:W-:Y:S01]  /*51b0*/  @!P0 LOP3.LUT R42, R56, 0xffff0000, RZ, 0xc0, !PT ;  /* 0xffff0000382a8812 */ /* 0x000fe200078ec0ff */
[----:B------:R-:W-:Y:S01]  /*51c0*/  @!P0 FFMA.FTZ R54, R34, R25, -R54 ;  /* 0x0000001922368223 */ /* 0x000fe20000010836 */
[----:B------:R-:W-:Y:S01]  /*51d0*/  @!P0 LOP3.LUT R46, R57, 0xffff0000, RZ, 0xc0, !PT ;  /* 0xffff0000392e8812 */ /* 0x000fe200078ec0ff */
[----:B------:R-:W-:Y:S01]  /*51e0*/  @!P0 IMAD.U32 R45, R70, 0x10000, RZ ;  /* 0x00010000462d8824 */ /* 0x000fe200078e00ff */
[C---:B------:R-:W-:Y:S01]  /*51f0*/  @!P0 LOP3.LUT R49, R58.reuse, 0xffff0000, RZ, 0xc0, !PT ;  /* 0xffff00003a318812 */ /* 0x040fe200078ec0ff */
[----:B------:R-:W-:Y:S01]  /*5200*/  @!P0 IMAD.U32 R47, R58, 0x10000, RZ ;  /* 0x000100003a2f8824 */ /* 0x000fe200078e00ff */
[----:B------:R-:W-:Y:S01]  /*5210*/  @!P0 LOP3.LUT R53, R59, 0xffff0000, RZ, 0xc0, !PT ;  /* 0xffff00003b358812 */ /* 0x000fe200078ec0ff */
[----:B------:R-:W-:Y:S01]  /*5220*/  @!P0 IMAD.U32 R32, R31, 0x10000, RZ ;  /* 0x000100001f208824 */ /* 0x000fe200078e00ff */
[----:B------:R-:W-:Y:S01]  /*5230*/  @!P0 LOP3.LUT R25, R37, 0xffff0000, RZ, 0xc0, !PT ;  /* 0xffff000025198812 */ /* 0x000fe200078ec0ff */
[----:B------:R-:W-:Y:S01]  /*5240*/  @!P0 FMUL.FTZ R68, R33, R48 ;  /* 0x0000003021448220 */ /* 0x000fe20000410000 */
[----:B------:R-:W-:Y:S01]  /*5250*/  @!P0 PRMT R71, R71, 0x5410, R72 ;  /* 0x0000541047478816 */ /* 0x000fe20000000048 */
[----:B------:R-:W-:Y:S01]  /*5260*/  @!P0 FFMA.FTZ R2, R35, R34, R2 ;  /* 0x0000002223028223 */ /* 0x000fe20000010002 */
[----:B------:R-:W-:Y:S01]  /*5270*/  @!P0 SHF.R.U32.HI R74, RZ, 0x10, R75 ;  /* 0x00000010ff4a8819 */ /* 0x000fe2000001164b */
[-C--:B------:R-:W-:Y:S01]  /*5280*/  @!P0 FMUL.FTZ R3, R26, R25.reuse ;  /* 0x000000191a038220 */ /* 0x080fe20000410000 */
[C---:B------:R-:W-:Y:S01]  /*5290*/  @!P0 LOP3.LUT R44, R71.reuse, 0xffff0000, RZ, 0xc0, !PT ;  /* 0xffff0000472c8812 */ /* 0x040fe200078ec0ff */
[----:B------:R-:W-:Y:S01]  /*52a0*/  @!P0 IMAD.U32 R41, R71, 0x10000, RZ ;  /* 0x0001000047298824 */ /* 0x000fe200078e00ff */
[----:B------:R-:W-:Y:S01]  /*52b0*/  @!P0 LOP3.LUT R26, R29, 0xffff0000, RZ, 0xc0, !PT ;  /* 0xffff00001d1a8812 */ /* 0x000fe200078ec0ff */
[----:B------:R-:W-:Y:S01]  /*52c0*/  @!P0 FFMA.FTZ R63, R42, R25, -R63 ;  /* 0x000000192a3f8223 */ /* 0x000fe2000001083f */
[----:B------:R-:W-:Y:S01]  /*52d0*/  @!P0 LOP3.LUT R25, R36, 0xffff0000, RZ, 0xc0, !PT ;  /* 0xffff000024198812 */ /* 0x000fe200078ec0ff */
[----:B------:R-:W-:Y:S01]  /*52e0*/  @!P0 FMUL.FTZ R62, R27, R41 ;  /* 0x000000291b3e8220 */ /* 0x000fe20000410000 */
[----:B------:R-:W-:Y:S01]  /*52f0*/  @!P0 PRMT R69, R69, 0x5410, R74 ;  /* 0x0000541045458816 */ /* 0x000fe2000000004a */
[----:B------:R-:W-:Y:S01]  /*5300*/  @!P0 IMAD.U32 R27, R30, 0x10000, RZ ;  /* 0x000100001e1b8824 */ /* 0x000fe200078e00ff */
[----:B------:R-:W-:Y:S01]  /*5310*/  @!P0 F2FP.BF16.PACK_AB R54, R63, R54 ;  /* 0x000000363f36823e */ /* 0x000fe200000010ff */
[----:B------:R-:W-:Y:S01]  /*5320*/  @!P0 FFMA.FTZ R62, R43, R24, -R62 ;  /* 0x000000182b3e8223 */ /* 0x000fe2000001083e */
[----:B------:R-:W-:Y:S01]  /*5330*/  @!P0 SHF.L.U32 R24, R39, 0x10, RZ ;  /* 0x0000001027188819 */ /* 0x000fe200000006ff */
[C---:B------:R-:W-:Y:S01]  /*5340*/  @!P0 FMUL.FTZ R65, R26.reuse, R44 ;  /* 0x0000002c1a418220 */ /* 0x040fe20000410000 */
[----:B------:R-:W-:Y:S01]  /*5350*/  @!P0 MOV R56, R54 ;  /* 0x0000003600388202 */ /* 0x000fe20000000f00 */
[----:B------:R-:W-:Y:S01]  /*5360*/  @!P0 FMUL.FTZ R64, R27, R45 ;  /* 0x0000002d1b408220 */ /* 0x000fe20000410000 */
[----:B------:R-:W-:Y:S01]  /*5370*/  @!P0 LOP3.LUT R52, R69, 0xffff0000, RZ, 0xc0, !PT ;  /* 0xffff000045348812 */ /* 0x000fe200078ec0ff */
[-C--:B------:R-:W-:Y:S01]  /*5380*/  @!P0 FMUL.FTZ R6, R27, R24.reuse ;  /* 0x000000181b068220 */ /* 0x080fe20000410000 */
[----:B------:R-:W-:Y:S01]  /*5390*/  @!P0 LOP3.LUT R27, R31, 0xffff0000, RZ, 0xc0, !PT ;  /* 0xffff00001f1b8812 */ /* 0x000fe200078ec0ff */
[----:B------:R-:W-:Y:S02]  /*53a0*/  @!P0 IMAD.U32 R51, R69, 0x10000, RZ ;  /* 0x0001000045338824 */ /* 0x000fe400078e00ff */
[-C--:B------:R-:W-:Y:S01]  /*53b0*/  @!P0 FMUL.FTZ R5, R26, R25.reuse ;  /* 0x000000191a058220 */ /* 0x080fe20000410000 */
[----:B------:R-:W-:Y:S01]  /*53c0*/  @!P0 LOP3.LUT R26, R39, 0xffff0000, RZ, 0xc0, !PT ;  /* 0xffff0000271a8812 */ /* 0x000fe200078ec0ff */
[----:B------:R-:W-:Y:S01]  /*53d0*/  @!P0 FFMA.FTZ R65, R46, R25, -R65 ;  /* 0x000000192e418223 */ /* 0x000fe20000010841 */
[C---:B------:R-:W-:Y:S01]  /*53e0*/  @!P0 SHF.L.U32 R25, R38.reuse, 0x10, RZ ;  /* 0x0000001026198819 */ /* 0x040fe200000006ff */
[----:B------:R-:W-:Y:S01]  /*53f0*/  @!P0 FFMA.FTZ R64, R47, R24, -R64 ;  /* 0x000000182f408223 */ /* 0x000fe20000010840 */
[----:B------:R-:W-:Y:S01]  /*5400*/  @!P0 LOP3.LUT R24, R38, 0xffff0000, RZ, 0xc0, !PT ;  /* 0xffff000026188812 */ /* 0x000fe200078ec0ff */
[----:B------:R-:W-:Y:S01]  /*5410*/  @!P0 IMAD.U32 R50, R59, 0x10000, RZ ;  /* 0x000100003b328824 */ /* 0x000fe200078e00ff */
[----:B------:R-:W-:Y:S01]  /*5420*/  @!P0 F2FP.BF16.PACK_AB R65, R65, R62 ;  /* 0x0000003e4141823e */ /* 0x000fe200000010ff */
[----:B------:R-:W-:Y:S02]  /*5430*/  @!P0 FMUL.FTZ R77, R32, R51 ;  /* 0x00000033204d8220 */ /* 0x000fe40000410000 */
[----:B------:R-:W-:Y:S02]  /*5440*/  @!P0 FMUL.FTZ R66, R27, R52 ;  /* 0x000000341b428220 */ /* 0x000fe40000410000 */
[----:B------:R-:W-:Y:S02]  /*5450*/  @!P0 FFMA.FTZ R3, R40, R42, R3 ;  /* 0x0000002a28038223 */ /* 0x000fe40000010003 */
[----:B------:R-:W-:Y:S02]  /*5460*/  @!P0 FFMA.FTZ R68, R49, R26, -R68 ;  /* 0x0000001a31448223 */ /* 0x000fe40000010844 */
[----:B------:R-:W-:Y:S01]  /*5470*/  @!P0 FFMA.FTZ R4, R41, R43, R4 ;  /* 0x0000002b29048223 */ /* 0x000fe20000010004 */
[----:B------:R-:W-:Y:S01]  /*5480*/  @!P0 F2FP.BF16.PACK_AB R54, R3, R2 ;  /* 0x000000020336823e */ /* 0x000fe200000010ff */
        /* <DEDUP_REMOVED lines=9> */
[----:B------:R-:W-:Y:S02]  /*5520*/  @!P0 FMUL.FTZ R9, R27, R24 ;  /* 0x000000181b098220 */ /* 0x000fe40000410000 */
[----:B------:R-:W-:Y:S02]  /*5530*/  @!P0 FFMA.FTZ R7, R48, R49, R7 ;  /* 0x0000003130078223 */ /* 0x000fe40000010007 */
[----:B------:R-:W-:Y:S02]  /*5540*/  @!P0 FFMA.FTZ R8, R51, R50, R8 ;  /* 0x0000003233088223 */ /* 0x000fe40000010008 */
[----:B------:R-:W-:Y:S01]  /*5550*/  @!P0 IMAD.MOV.U32 R57, RZ, RZ, R65 ;  /* 0x000000ffff398224 */ /* 0x000fe200078e0041 */
[----:B------:R-:W-:Y:S01]  /*5560*/  @!P0 F2FP.BF16.PACK_AB R62, R7, R6 ;  /* 0x00000006073e823e */ /* 0x000fe200000010ff */
[----:B------:R-:W-:Y:S01]  /*5570*/  @!P0 IMAD.MOV.U32 R58, RZ, RZ, R63 ;  /* 0x000000ffff3a8224 */ /* 0x000fe200078e003f */
[----:B------:R-:W-:Y:S01]  /*5580*/  @!P0 F2FP.BF16.PACK_AB R63, R5, R4 ;  /* 0x00000004053f823e */ /* 0x000fe200000010ff */
[----:B------:R-:W-:Y:S01]  /*5590*/  @!P0 FFMA.FTZ R9, R52, R53, R9 ;  /* 0x0000003534098223 */ /* 0x000fe20000010009 */
[----:B------:R-:W-:Y:S01]  /*55a0*/  @!P0 MOV R30, R62 ;  /* 0x0000003e001e8202 */ /* 0x000fe20000000f00 */
[----:B------:R-:W-:Y:S01]  /*55b0*/  @!P0 IMAD.MOV.U32 R28, RZ, RZ, R54 ;  /* 0x000000ffff1c8224 */ /* 0x000fe200078e0036 */
[----:B------:R1:W-:Y:S01]  /*55c0*/  STG.E.128 [R60.64], R56 ;  /* 0x000000383c007986 */ /* 0x0003e2000c101d06 */
        /* <DEDUP_REMOVED lines=12> */
.L_x_696:
        /* <DEDUP_REMOVED lines=29> */
.L_x_700:
[----:B------:R-:W-:Y:S05]  /*5860*/  BSYNC B1 ;  /* 0x0000000000017941 */ /* 0x000fea0003800000 */
.L_x_695:
[C---:B------:R-:W-:Y:S01]  /*5870*/  ISETP.GT.AND P0, PT, R18.reuse, R11, PT ;  /* 0x0000000b1200720c */ /* 0x040fe20003f04270 */
[----:B------:R-:W-:Y:S01]  /*5880*/  @!UPT UIADD3 URZ, URZ, URZ, URZ ;  /* 0x0000003f3f3ff290 */ /* 0x000fe2000fffe03f */
[----:B------:R-:W-:Y:S11]  /*5890*/  BSSY B0, `(.L_x_717) ;  /* 0x0000042000007945 */ /* 0x000ff60003800000 */
[----:B-12---:R-:W-:Y:S01]  /*58a0*/  @P0 IADD3 R5, R18, -0x1, RZ ;  /* 0xffffffff12050810 */ /* 0x006fe20007ffe0ff */
[----:B------:R-:W-:Y:S02]  /*58b0*/  @P0 IMAD.MOV.U32 R6, RZ, RZ, R150 ;  /* 0x000000ffff060224 */ /* 0x000fe400078e0096 */
[----:B------:R-:W-:Y:S01]  /*58c0*/  @P0 IMAD.MOV.U32 R7, RZ, RZ, R155 ;  /* 0x000000ffff070224 */ /* 0x000fe200078e009b */
[----:B------:R-:W-:Y:S01]  /*58d0*/  @P0 SHF.R.S32.HI R4, RZ, 0x1f, R5 ;  /* 0x0000001fff040819 */ /* 0x000fe20000011405 */
[----:B------:R-:W-:Y:S02]  /*58e0*/  @P0 IMAD R3, R98, R5, RZ ;  /* 0x0000000562030224 */ /* 0x000fe400078e02ff */
[-C--:B------:R-:W-:Y:S04]  /*58f0*/  @P0 IMAD.WIDE.U32 R6, R5, R100.reuse, R6 ;  /* 0x0000006405060225 */ /* 0x080fe800078e0006 */
[----:B------:R-:W-:Y:S01]  /*5900*/  @P0 IMAD R3, R4, R100, R3 ;  /* 0x0000006404030224 */ /* 0x000fe200078e0203 */
[----:B------:R-:W-:Y:S01]  /*5910*/  @P0 LEA R8, P1, R6, c[0x0][0x250], 0x1 ;  /* 0x0000940006080a11 */ /* 0x000fe200078208ff */
[----:B------:R-:W-:Y:S02]  /*5920*/  @P0 IMAD R2, R67, 0x3000, R10 ;  /* 0x0000300043020824 */ /* 0x000fe400078e020a */
[----:B------:R-:W-:Y:S02]  /*5930*/  @P0 IMAD.IADD R3, R7, 0x1, R3 ;  /* 0x0000000107030824 */ /* 0x000fe400078e0203 */
[----:B------:R-:W-:Y:S03]  /*5940*/  @P0 IMAD.SHL.U32 R4, R2, 0x2, RZ ;  /* 0x0000000202040824 */ /* 0x000fe600078e00ff */
[----:B------:R-:W-:Y:S02]  /*5950*/  @P0 LEA.HI.X R9, R6, c[0x0][0x254], R3, 0x1, P1 ;  /* 0x0000950006090a11 */ /* 0x000fe400008f0c03 */
[----:B------:R-:W-:Y:S02]  /*5960*/  @P0 LEA R6, P1, R107, R8, 0x1 ;  /* 0x000000086b060211 */ /* 0x000fe400078208ff */
[----:B------:R-:W-:Y:S01]  /*5970*/  IADD3 R3, R67, 0x1, RZ ;  /* 0x0000000143037810 */ /* 0x000fe20007ffe0ff */
        /* <DEDUP_REMOVED lines=9> */
[----:B------:R1:W-:Y:S01]  /*5a10*/  @P0 LDGSTS.E.BYPASS.LTC128B.128 [R4+0x5100], [R6.64+0x100], !P3 ;  /* 0x0510010006040fae */ /* 0x0003e2000d901d46 */
[----:B------:R-:W-:Y:S03]  /*5a20*/  ISETP.GE.AND P0, PT, R67, 0x1, PT ;  /* 0x000000014300780c */ /* 0x000fe60003f06270 */
[----:B------:R-:W0:Y:S01]  /*5a30*/  LDGDEPBAR ;  /* 0x00000000000079af */ /* 0x000e220000000000 */
[----:B------:R-:W-:Y:S02]  /*5a40*/  SEL R67, R3, RZ, !P0 ;  /* 0x000000ff03437207 */ /* 0x000fe40004000000 */
[----:B------:R-:W-:Y:S01]  /*5a50*/  ISETP.GE.AND P0, PT, R115, R146, PT ;  /* 0x000000927300720c */ /* 0x000fe20003f06270 */
[----:B------:R-:W-:Y:S04]  /*5a60*/  DEPBAR.LE SB0, 0x2 ;  /* 0x000080800000791a */ /* 0x000fe80000000000 */
[----:B------:R-:W-:Y:S08]  /*5a70*/  BAR.SYNC.DEFER_BLOCKING 0x0 ;  /* 0x0000000000007b1d */ /* 0x000ff00000010000 */
[----:B------:R-:W-:-:S05]  /*5a80*/  @P0 BRA `(.L_x_718) ;  /* 0x0000022000000947 */ /* 0x000fca0003800000 */
[C---:B-1----:R-:W-:Y:S01]  /*5a90*/  LEA R4, P0, R18.reuse, R170, 0x6 ;  /* 0x000000aa12047211 */ /* 0x042fe200078030ff */
[----:B------:R-:W-:Y:S02]  /*5aa0*/  IMAD.MOV.U32 R28, RZ, RZ, R166 ;  /* 0x000000ffff1c7224 */ /* 0x000fe400078e00a6 */
[----:B------:R-:W-:Y:S01]  /*5ab0*/  IMAD.MOV.U32 R29, RZ, RZ, R123 ;  /* 0x000000ffff1d7224 */ /* 0x000fe200078e007b */
[----:B------:R-:W-:Y:S03]  /*5ac0*/  LEA.HI.X.SX32 R5, R18, R171, 0x6, P0 ;  /* 0x000000ab12057211 */ /* 0x000fe600000f36ff */
[----:B------:R-:W-:Y:S04]  /*5ad0*/  IMAD.WIDE.U32 R28, R4, c[0x0][0x208], R28 ;  /* 0x00008200041c7a25 */ /* 0x000fe800078e001c */
[----:B------:R-:W-:Y:S01]  /*5ae0*/  IMAD R2, R5, c[0x0][0x208], RZ ;  /* 0x0000820005027a24 */ /* 0x000fe200078e02ff */
[----:B------:R-:W-:Y:S03]  /*5af0*/  LEA R8, P0, R28, c[0x0][0x1f8], 0x1 ;  /* 0x00007e001c087a11 */ /* 0x000fe600078008ff */
[----:B------:R-:W-:Y:S04]  /*5b00*/  IMAD R2, R4, c[0x0][0x20c], R2 ;  /* 0x0000830004027a24 */ /* 0x000fe800078e0202 */
[----:B------:R-:W-:Y:S05]  /*5b10*/  IMAD.IADD R2, R29, 0x1, R2 ;  /* 0x000000011d027824 */ /* 0x000fea00078e0202 */
[----:B------:R-:W-:Y:S02]  /*5b20*/  LEA.HI.X R9, R28, c[0x0][0x1fc], R2, 0x1, P0 ;  /* 0x00007f001c097a11 */ /* 0x000fe400000f0c02 */
[----:B------:R-:W-:Y:S11]  /*5b30*/  ISETP.GE.AND P0, PT, R22, c[0x0][0x1d4], PT ;  /* 0x0000750016007a0c */ /* 0x000ff60003f06270 */
[----:B------:R-:W-:Y:S02]  /*5b40*/  @!UPT UIADD3 URZ, URZ, URZ, URZ ;  /* 0x0000003f3f3ff290 */ /* 0x000fe4000fffe03f */
[----:B-----5:R-:W1:Y:S04]  /*5b50*/  @!P0 LDS.128 R24, [R148] ;  /* 0x0000000094188984 */ /* 0x020e680000000c00 */
        /* <DEDUP_REMOVED lines=21> */
.L_x_718:
[----:B-1----:R-:W-:Y:S05]  /*5cb0*/  BSYNC B0 ;  /* 0x0000000000007941 */ /* 0x002fea0003800000 */
.L_x_717:
[----:B------:R-:W-:Y:S04]  /*5cc0*/  IADD3 R2, R18, -0x2, RZ ;  /* 0xfffffffe12027810 */ /* 0x000fe80007ffe0ff */
[C---:B------:R-:W-:Y:S11]  /*5cd0*/  ISETP.GE.AND P0, PT, R2.reuse, R11, PT ;  /* 0x0000000b0200720c */ /* 0x040ff60003f06270 */
[----:B------:R-:W-:Y:S02]  /*5ce0*/  @!UPT UIADD3 URZ, URZ, URZ, URZ ;  /* 0x0000003f3f3ff290 */ /* 0x000fe4000fffe03f */
[----:B------:R-:W-:Y:S01]  /*5cf0*/  @P0 SHF.R.S32.HI R5, RZ, 0x1f, R2 ;  /* 0x0000001fff050819 */ /* 0x000fe20000011402 */
[----:B------:R-:W-:Y:S02]  /*5d00*/  @P0 IMAD R4, R101, R2, RZ ;  /* 0x0000000265040224 */ /* 0x000fe400078e02ff */
[----:B------:R-:W-:Y:S02]  /*5d10*/  @P0 IMAD.MOV.U32 R6, RZ, RZ, R152 ;  /* 0x000000ffff060224 */ /* 0x000fe400078e0098 */
[----:B------:R-:W-:Y:S02]  /*5d20*/  @P0 IMAD.MOV.U32 R7, RZ, RZ, R157 ;  /* 0x000000ffff070224 */ /* 0x000fe400078e009d */
[-C--:B------:R-:W-:Y:S02]  /*5d30*/  @P0 IMAD R4, R5, R103.reuse, R4 ;  /* 0x0000006705040224 */ /* 0x080fe400078e0204 */
[----:B------:R-:W-:Y:S04]  /*5d40*/  @P0 IMAD.WIDE.U32 R6, R2, R103, R6 ;  /* 0x0000006702060225 */ /* 0x000fe800078e0006 */
[----:B------:R-:W-:Y:S01]  /*5d50*/  @P0 IMAD.IADD R4, R7, 0x1, R4 ;  /* 0x0000000107040824 */ /* 0x000fe200078e0204 */
[C---:B------:R-:W-:Y:S01]  /*5d60*/  @P0 LEA R8, P1, R6.reuse, c[0x0][0x220], 0x1 ;  /* 0x0000880006080a11 */ /* 0x040fe200078208ff */
[----:B------:R-:W-:Y:S03]  /*5d70*/  @P0 IMAD R3, R67, 0x3000, R10 ;  /* 0x0000300043030824 */ /* 0x000fe600078e020a */
[----:B------:R-:W-:Y:S01]  /*5d80*/  @P0 LEA.HI.X R9, R6, c[0x0][0x224], R4, 0x1, P1 ;  /* 0x0000890006090a11 */ /* 0x000fe200008f0c04 */
[----:B------:R-:W-:Y:S01]  /*5d90*/  @P0 IMAD.SHL.U32 R5, R3, 0x2, RZ ;  /* 0x0000000203050824 */ /* 0x000fe200078e00ff */
[----:B------:R-:W-:Y:S02]  /*5da0*/  @P0 LEA R6, P1, R105, R8, 0x1 ;  /* 0x0000000869060211 */ /* 0x000fe400078208ff */
[----:B------:R-:W-:Y:S02]  /*5db0*/  IADD3 R4, R55, 0x1, RZ ;  /* 0x0000000137047810 */ /* 0x000fe40007ffe0ff */
        /* <DEDUP_REMOVED lines=13> */
[C---:B------:R-:W-:Y:S02]  /*5e90*/  ISETP.GT.AND P0, PT, R18.reuse, R11, PT ;  /* 0x0000000b1200720c */ /* 0x040fe40003f04270 */
[----:B------:R-:W-:Y:S11]  /*5ea0*/  IADD3 R18, R18, -0x1, RZ ;  /* 0xffffffff12127810 */ /* 0x000ff60007ffe0ff */
[----:B------:R-:W-:-:S05]  /*5eb0*/  @P0 BRA `(.L_x_719) ;  /* 0xffffbe1000000947 */ /* 0x000fca000383ffff */
[----:B------:R-:W-:Y:S06]  /*5ec0*/  BAR.SYNC.DEFER_BLOCKING 0x0 ;  /* 0x0000000000007b1d */ /* 0x000fec0000010000 */
.L_x_694:
        /* <DEDUP_REMOVED lines=19> */
[----:B------:R-:W-:Y:S01]  /*6000*/  CS2R R8, SRZ ;  /* 0x0000000000087805 */ /* 0x000fe2000001ff00 */
[----:B------:R-:W-:Y:S01]  /*6010*/  CS2R R6, SRZ ;  /* 0x0000000000067805 */ /* 0x000fe2000001ff00 */
[----:B------:R-:W-:Y:S01]  /*6020*/  MOV R13, RZ ;  /* 0x000000ff000d7202 */ /* 0x000fe20000000f00 */
[----:B------:R-:W-:Y:S01]  /*6030*/  IMAD.MOV.U32 R4, RZ, RZ, RZ ;  /* 0x000000ffff047224 */ /* 0x000fe200078e00ff */
[----:B------:R-:W-:Y:S01]  /*6040*/  MOV R88, RZ ;  /* 0x000000ff00587202 */ /* 0x000fe20000000f00 */
        /* <DEDUP_REMOVED lines=38> */
[----:B------:R-:W-:Y:S01]  /*62b0*/  IMAD.MOV.U32 R3, RZ, RZ, 0x1 ;  /* 0x00000001ff037424 */ /* 0x000fe200078e00ff */
[----:B------:R-:W-:Y:S01]  /*62c0*/  SHF.R.S32.HI R8, RZ, 0x1f, R89 ;  /* 0x0000001fff087819 */ /* 0x000fe20000011459 */
[----:B------:R-:W-:Y:S01]  /*62d0*/  IMAD.WIDE.U32 R14, R97, c[0x0][0x178], RZ ;  /* 0x00005e00610e7a25 */ /* 0x000fe200078e00ff */
[----:B------:R-:W-:Y:S01]  /*62e0*/  ISETP.NE.U32.AND P3, PT, RZ, c[0x0][0x348], PT ;  /* 0x0000d200ff007a0c */ /* 0x000fe20003f65070 */
[----:B------:R-:W-:Y:S01]  /*62f0*/  BSSY B0, `(.L_x_721) ;  /* 0x000009e000007945 */ /* 0x000fe20003800000 */
[-C--:B------:R-:W-:Y:S01]  /*6300*/  LEA.HI R13, R8, R89.reuse, RZ, 0x3 ;  /* 0x00000059080d7211 */ /* 0x080fe200078f18ff */
[----:B------:R-:W-:Y:S01]  /*6310*/  IMAD R6, R6, c[0x0][0x178], RZ ;  /* 0x00005e0006067a24 */ /* 0x000fe200078e02ff */
[----:B------:R-:W-:Y:S01]  /*6320*/  LEA.HI R0, R8, R89, RZ, 0x4 ;  /* 0x0000005908007211 */ /* 0x000fe200078f20ff */
[----:B------:R-:W-:Y:S01]  /*6330*/  IMAD R41, R93, c[0x0][0x2c4], RZ ;  /* 0x0000b1005d297a24 */ /* 0x000fe200078e02ff */
[----:B------:R-:W-:Y:S01]  /*6340*/  ISETP.NE.AND P4, PT, R3, c[0x0][0x2c4], PT ;  /* 0x0000b10003007a0c */ /* 0x000fe20003f85270 */
[----:B------:R-:W-:Y:S01]  /*6350*/  IMAD R17, R97, c[0x0][0x17c], R6 ;  /* 0x00005f0061117a24 */ /* 0x000fe200078e0206 */
[----:B------:R-:W-:-:S02]  /*6360*/  LOP3.LUT R6, R13, 0xfffffff8, RZ, 0xc0, !PT ;  /* 0xfffffff80d067812 */ /* 0x000fc400078ec0ff */
[----:B------:R-:W-:Y:S01]  /*6370*/  SHF.R.S32.HI R9, RZ, 0x4, R0 ;  /* 0x00000004ff097819 */ /* 0x000fe20000011400 */
[----:B------:R-:W-:Y:S01]  /*6380*/  IMAD.IADD R15, R15, 0x1, R17 ;  /* 0x000000010f0f7824 */ /* 0x000fe200078e0211 */
[----:B------:R-:W-:Y:S01]  /*6390*/  SHF.R.S32.HI R5, RZ, 0x3, R13 ;  /* 0x00000003ff057819 */ /* 0x000fe2000001140d */
[----:B------:R-:W-:Y:S01]  /*63a0*/  IMAD.IADD R6, R89, 0x1, -R6 ;  /* 0x0000000159067824 */ /* 0x000fe200078e0a06 */
[----:B------:R-:W-:Y:S01]  /*63b0*/  LEA.HI R7, R0, R9, RZ, 0x1 ;  /* 0x0000000900077211 */ /* 0x000fe200078f08ff */
[----:B------:R-:W-:Y:S01]  /*63c0*/  IMAD.WIDE.U32 R14, R185, c[0x0][0x1b8], R14 ;  /* 0x00006e00b90e7a25 */ /* 0x000fe200078e000e */
[----:B------:R-:W-:Y:S02]  /*63d0*/  LOP3.LUT R186, R186, 0xfffffffe, RZ, 0xc0, !PT ;  /* 0xfffffffebaba7812 */ /* 0x000fe400078ec0ff */
[----:B------:R-:W-:Y:S01]  /*63e0*/  LOP3.LUT R3, R7, 0xfffffffe, RZ, 0xc0, !PT ;  /* 0xfffffffe07037812 */ /* 0x000fe200078ec0ff */
[----:B------:R-:W-:Y:S01]  /*63f0*/  IMAD.SHL.U32 R16, R6, 0x8, RZ ;  /* 0x0000000806107824 */ /* 0x000fe200078e00ff */
[----:B------:R-:W-:Y:S01]  /*6400*/  ISETP.NE.AND.EX P3, PT, RZ, c[0x0][0x34c], PT, P3 ;  /* 0x0000d300ff007a0c */ /* 0x000fe20003f65330 */
[----:B-1----:R-:W-:Y:S01]  /*6410*/  IMAD.SHL.U32 R11, R5, 0x40, RZ ;  /* 0x00000040050b7824 */ /* 0x002fe200078e00ff */
[----:B------:R-:W-:Y:S01]  /*6420*/  LOP3.LUT R0, R0, 0xfffffff0, RZ, 0xc0, !PT ;  /* 0xfffffff000007812 */ /* 0x000fe200078ec0ff */
[----:B------:R-:W-:Y:S01]  /*6430*/  IMAD.IADD R3, R9, 0x1, -R3 ;  /* 0x0000000109037824 */ /* 0x000fe200078e0a03 */
[----:B------:R-:W-:Y:S01]  /*6440*/  IADD3 R9, R16, 0x80, RZ ;  /* 0x0000008010097810 */ /* 0x000fe20007ffe0ff */
[----:B------:R-:W-:Y:S01]  /*6450*/  IMAD R10, R94, c[0x0][0x1b8], RZ ;  /* 0x00006e005e0a7a24 */ /* 0x000fe200078e02ff */
[----:B------:R-:W-:Y:S01]  /*6460*/  LOP3.LUT R11, R11, 0x1c0, RZ, 0xc0, !PT ;  /* 0x000001c00b0b7812 */ /* 0x000fe200078ec0ff */
[C---:B------:R-:W-:Y:S01]  /*6470*/  IMAD.SHL.U32 R12, R6.reuse, 0x40, RZ ;  /* 0x00000040060c7824 */ /* 0x040fe200078e00ff */
[----:B------:R-:W-:Y:S01]  /*6480*/  ISETP.GE.AND P2, PT, R9, c[0x0][0x1d4], PT ;  /* 0x0000750009007a0c */ /* 0x000fe20003f46270 */
[----:B------:R-:W-:Y:S01]  /*6490*/  IMAD R17, R185, c[0x0][0x1bc], R10 ;  /* 0x00006f00b9117a24 */ /* 0x000fe200078e020a */
[----:B------:R-:W-:Y:S01]  /*64a0*/  LOP3.LUT R7, R11, 0x38, R16, 0xf8, !PT ;  /* 0x000000380b077812 */ /* 0x000fe200078ef810 */
[----:B------:R-:W-:Y:S01]  /*64b0*/  IMAD.IADD R0, R89, 0x1, -R0 ;  /* 0x0000000159007824 */ /* 0x000fe200078e0a00 */
[----:B------:R-:W-:Y:S01]  /*64c0*/  SHF.R.U32.HI R192, RZ, 0x3, R11 ;  /* 0x00000003ffc07819 */ /* 0x000fe2000001160b */
[----:B------:R-:W-:Y:S01]  /*64d0*/  IMAD R11, R6, 0x20, R5 ;  /* 0x00000020060b7824 */ /* 0x000fe200078e0205 */
[----:B------:R-:W-:Y:S01]  /*64e0*/  ISETP.GE.AND P1, PT, R9, c[0x0][0x198], PT ;  /* 0x0000660009007a0c */ /* 0x000fe20003f26270 */
[----:B------:R-:W-:Y:S01]  /*64f0*/  IMAD.IADD R15, R15, 0x1, R17 ;  /* 0x000000010f0f7824 */ /* 0x000fe200078e0211 */
[----:B------:R-:W-:Y:S01]  /*6500*/  SHF.R.S32.HI R9, RZ, 0x1f, R184 ;  /* 0x0000001fff097819 */ /* 0x000fe200000114b8 */
[----:B------:R-:W-:Y:S01]  /*6510*/  IMAD R11, R90, 0x80, R11 ;  /* 0x000000805a0b7824 */ /* 0x000fe200078e020b */
[----:B------:R-:W-:-:S02]  /*6520*/  P2R R10, PR, RZ, 0x2 ;  /* 0x00000002ff0a7803 */ /* 0x000fc40000000000 */
[----:B------:R-:W-:Y:S01]  /*6530*/  LOP3.LUT P1, RZ, R6, 0x2, RZ, 0xc0, !PT ;  /* 0x0000000206ff7812 */ /* 0x000fe2000782c0ff */
[----:B------:R-:W-:Y:S01]  /*6540*/  IMAD.MOV.U32 R24, RZ, RZ, R11 ;  /* 0x000000ffff187224 */ /* 0x000fe200078e000b */
[----:B------:R-:W-:Y:S02]  /*6550*/  @P2 LOP3.LUT R186, R186, 0x1, RZ, 0xfc, !PT ;  /* 0x00000001baba2812 */ /* 0x000fe400078efcff */
[----:B------:R-:W-:Y:S01]  /*6560*/  LOP3.LUT P2, RZ, R6, 0x4, RZ, 0xc0, !PT ;  /* 0x0000000406ff7812 */ /* 0x000fe2000784c0ff */
[----:B------:R-:W-:Y:S01]  /*6570*/  @P4 IMAD.HI.U32 R6, R11, c[0x0][0x2c8], RZ ;  /* 0x0000b2000b064a27 */ /* 0x000fe200078e00ff */
[----:B------:R-:W-:Y:S02]  /*6580*/  LOP3.LUT R192, R7, R192, RZ, 0x3c, !PT ;  /* 0x000000c007c07212 */ /* 0x000fe400078e3cff */
[----:B------:R-:W-:Y:S02]  /*6590*/  SEL R7, R9, RZ, !P3 ;  /* 0x000000ff09077207 */ /* 0x000fe40005800000 */
[----:B------:R-:W-:-:S02]  /*65a0*/  SEL R22, R184, RZ, !P3 ;  /* 0x000000ffb8167207 */ /* 0x000fc40005800000 */
[----:B------:R-:W-:Y:S01]  /*65b0*/  @P4 SHF.R.U32.HI R24, RZ, c[0x0][0x2cc], R6 ;  /* 0x0000b300ff184a19 */ /* 0x000fe20000011606 */
[----:B------:R-:W-:Y:S01]  /*65c0*/  IMAD R7, R7, c[0x0][0x1c0], RZ ;  /* 0x0000700007077a24 */ /* 0x000fe200078e02ff */
[----:B------:R-:W-:Y:S02]  /*65d0*/  LOP3.LUT R12, R12, 0x1c0, RZ, 0xc0, !PT ;  /* 0x000001c00c0c7812 */ /* 0x000fe400078ec0ff */
[----:B------:R-:W-:Y:S01]  /*65e0*/  IADD3 R18, -R24, RZ, RZ ;  /* 0x000000ff18127210 */ /* 0x000fe20007ffe1ff */
[C---:B------:R-:W-:Y:S01]  /*65f0*/  IMAD R7, R22.reuse, c[0x0][0x1c4], R7 ;  /* 0x0000710016077a24 */ /* 0x040fe200078e0207 */
[----:B------:R-:W-:Y:S01]  /*6600*/  SHF.R.S32.HI R6, RZ, 0x1f, R24 ;  /* 0x0000001fff067819 */ /* 0x000fe20000011418 */
[----:B------:R-:W-:Y:S01]  /*6610*/  IMAD.WIDE.U32 R22, R22, c[0x0][0x1c0], R14 ;  /* 0x0000700016167a25 */ /* 0x000fe200078e000e */
[----:B------:R-:W-:Y:S02]  /*6620*/  LOP3.LUT R13, R12, 0x8, R13, 0xf8, !PT ;  /* 0x000000080c0d7812 */ /* 0x000fe400078ef80d */
[----:B------:R-:W-:Y:S01]  /*6630*/  SHF.R.S32.HI R14, RZ, 0x1f, R2 ;  /* 0x0000001fff0e7819 */ /* 0x000fe20000011402 */
[----:B------:R-:W-:Y:S01]  /*6640*/  IMAD R18, R18, c[0x0][0x2c4], R11 ;  /* 0x0000b10012127a24 */ /* 0x000fe200078e020b */
[----:B------:R-:W-:Y:S01]  /*6650*/  IADD3 R21, P3, R5, R2, RZ ;  /* 0x0000000205157210 */ /* 0x000fe20007f7e0ff */
[----:B------:R-:W-:Y:S01]  /*6660*/  IMAD R11, R6, c[0x0][0x1b0], RZ ;  /* 0x00006c00060b7a24 */ /* 0x000fe200078e02ff */
[----:B------:R-:W-:Y:S01]  /*6670*/  SHF.R.U32.HI R12, RZ, 0x3, R12 ;  /* 0x00000003ff0c7819 */ /* 0x000fe2000001160c */
[----:B------:R-:W-:Y:S01]  /*6680*/  IMAD.IADD R7, R23, 0x1, R7 ;  /* 0x0000000117077824 */ /* 0x000fe200078e0207 */
[----:B------:R-:W-:Y:S01]  /*6690*/  LEA.HI.X.SX32 R2, R5, R14, 0x1, P3 ;  /* 0x0000000e05027211 */ /* 0x000fe200018f0eff */
[----:B------:R-:W-:Y:S01]  /*66a0*/  IMAD.MOV.U32 R6, RZ, RZ, R22 ;  /* 0x000000ffff067224 */ /* 0x000fe200078e0016 */
[----:B------:R-:W-:Y:S01]  /*66b0*/  LOP3.LUT R12, R13, R12, RZ, 0x3c, !PT ;  /* 0x0000000c0d0c7212 */ /* 0x000fe200078e3cff */
[C---:B------:R-:W-:Y:S01]  /*66c0*/  IMAD R11, R24.reuse, c[0x0][0x1b4], R11 ;  /* 0x00006d00180b7a24 */ /* 0x040fe200078e020b */
[----:B------:R-:W-:Y:S01]  /*66d0*/  SHF.R.S32.HI R13, RZ, 0x1f, R0 ;  /* 0x0000001fff0d7819 */ /* 0x000fe20000011400 */
[----:B------:R-:W-:Y:S01]  /*66e0*/  IMAD.WIDE.U32 R24, R24, c[0x0][0x1b0], R6 ;  /* 0x00006c0018187a25 */ /* 0x000fe200078e0006 */
[----:B------:R-:W-:-:S02]  /*66f0*/  SHF.R.S32.HI R15, RZ, 0x1f, R18 ;  /* 0x0000001fff0f7819 */ /* 0x000fc40000011412 */
[----:B------:R-:W-:Y:S01]  /*6700*/  SHF.R.S32.HI R17, RZ, 0x1f, R16 ;  /* 0x0000001fff117819 */ /* 0x000fe20000011410 */
[----:B------:R-:W-:Y:S01]  /*6710*/  IMAD R14, R2, c[0x0][0x1e0], RZ ;  /* 0x00007800020e7a24 */ /* 0x000fe200078e02ff */
[-C--:B------:R-:W-:Y:S01]  /*6720*/  LEA.HI R80, R8, R89.reuse, RZ, 0x5 ;  /* 0x0000005908507211 */ /* 0x080fe200078f28ff */
[----:B------:R-:W-:Y:S01]  /*6730*/  IMAD R6, R2, c[0x0][0x208], RZ ;  /* 0x0000820002067a24 */ /* 0x000fe200078e02ff */
[----:B------:R-:W-:Y:S01]  /*6740*/  LEA.HI R2, R13, R0, RZ, 0x3 ;  /* 0x000000000d027211 */ /* 0x000fe200078f18ff */
[----:B------:R-:W-:Y:S01]  /*6750*/  IMAD.IADD R25, R25, 0x1, R11 ;  /* 0x0000000119197824 */ /* 0x000fe200078e020b */
[----:B------:R-:W-:Y:S01]  /*6760*/  LEA.HI R11, R8, R89, RZ, 0x6 ;  /* 0x00000059080b7211 */ /* 0x000fe200078f30ff */
[----:B------:R-:W-:Y:S01]  /*6770*/  IMAD R15, R15, c[0x0][0x1a8], RZ ;  /* 0x00006a000f0f7a24 */ /* 0x000fe200078e02ff */
[----:B------:R-:W-:Y:S01]  /*6780*/  LOP3.LUT R7, R2, 0xfffffff8, RZ, 0xc0, !PT ;  /* 0xfffffff802077812 */ /* 0x000fe200078ec0ff */
[C---:B------:R-:W-:Y:S01]  /*6790*/  IMAD R13, R21.reuse, c[0x0][0x1e4], R14 ;  /* 0x00007900150d7a24 */ /* 0x040fe200078e020e */
[----:B------:R-:W-:Y:S01]  /*67a0*/  ISETP.GE.AND P6, PT, R16, c[0x0][0x1d4], PT ;  /* 0x0000750010007a0c */ /* 0x000fe20003fc6270 */
[----:B------:R-:W-:-:S02]  /*67b0*/  IMAD R6, R21, c[0x0][0x20c], R6 ;  /* 0x0000830015067a24 */ /* 0x000fc400078e0206 */
[----:B------:R-:W-:Y:S02]  /*67c0*/  IMAD.IADD R7, R0, 0x1, -R7 ;  /* 0x0000000100077824 */ /* 0x000fe400078e0a07 */
[----:B------:R-:W-:-:S03]  /*67d0*/  IMAD.WIDE.U32 R22, R21, c[0x0][0x1e0], R16 ;  /* 0x0000780015167a25 */ /* 0x000fc600078e0010 */
[----:B------:R-:W-:Y:S01]  /*67e0*/  LOP3.LUT P4, RZ, R7, 0x4, RZ, 0xc0, !PT ;  /* 0x0000000407ff7812 */ /* 0x000fe2000788c0ff */
[----:B------:R-:W-:Y:S02]  /*67f0*/  IMAD R0, R18, c[0x0][0x1ac], R15 ;  /* 0x00006b0012007a24 */ /* 0x000fe400078e020f */
[----:B------:R-:W-:Y:S02]  /*6800*/  IMAD.SHL.U32 R11, R11, 0x8, RZ ;  /* 0x000000080b0b7824 */ /* 0x000fe400078e00ff */
[----:B------:R-:W-:-:S03]  /*6810*/  IMAD.WIDE.U32 R20, R21, c[0x0][0x208], R16 ;  /* 0x0000820015147a25 */ /* 0x000fc600078e0010 */
[----:B------:R-:W-:Y:S01]  /*6820*/  LOP3.LUT R192, R192, 0xfffffe00, R11, 0xf8, !PT ;  /* 0xfffffe00c0c07812 */ /* 0x000fe200078ef80b */
[----:B------:R-:W-:-:S04]  /*6830*/  IMAD.WIDE.U32 R18, R18, c[0x0][0x1a8], R24 ;  /* 0x00006a0012127a25 */ /* 0x000fc800078e0018 */
[----:B------:R-:W-:Y:S01]  /*6840*/  IMAD.IADD R23, R23, 0x1, R13 ;  /* 0x0000000117177824 */ /* 0x000fe200078e020d */
[----:B------:R-:W-:Y:S01]  /*6850*/  IADD3 R13, R19, R0, RZ ;  /* 0x00000000130d7210 */ /* 0x000fe20007ffe0ff */
[----:B------:R-:W-:Y:S01]  /*6860*/  IMAD.IADD R21, R21, 0x1, R6 ;  /* 0x0000000115157824 */ /* 0x000fe200078e0206 */
[----:B------:R-:W-:Y:S01]  /*6870*/  LEA R6, P3, R18, c[0x0][0x160], 0x1 ;  /* 0x0000580012067a11 */ /* 0x000fe200078608ff */
[----:B------:R-:W-:Y:S02]  /*6880*/  IMAD.SHL.U32 R11, R7, 0x40, RZ ;  /* 0x00000040070b7824 */ /* 0x000fe400078e00ff */
[----:B------:R-:W-:Y:S01]  /*6890*/  IMAD.SHL.U32 R2, R2, 0x40, RZ ;  /* 0x0000004002027824 */ /* 0x000fe200078e00ff */
[----:B------:R-:W-:Y:S01]  /*68a0*/  LEA.HI.X R0, R18, c[0x0][0x164], R13, 0x1, P3 ;  /* 0x0000590012007a11 */ /* 0x000fe200018f0c0d */
[----:B------:R-:W-:Y:S01]  /*68b0*/  IMAD.WIDE.U32 R196, R185, c[0x0][0x1e8], R22 ;  /* 0x00007a00b9c47a25 */ /* 0x000fe200078e0016 */
[----:B------:R-:W-:-:S03]  /*68c0*/  ISETP.NE.U32.AND P3, PT, RZ, c[0x0][0x350], PT ;  /* 0x0000d400ff007a0c */ /* 0x000fc60003f65070 */
[C---:B------:R-:W-:Y:S01]  /*68d0*/  IMAD.WIDE.U32 R20, R185.reuse, c[0x0][0x210], R20 ;  /* 0x00008400b9147a25 */ /* 0x040fe200078e0014 */
[----:B------:R-:W-:Y:S02]  /*68e0*/  ISETP.NE.AND.EX P3, PT, RZ, c[0x0][0x354], PT, P3 ;  /* 0x0000d500ff007a0c */ /* 0x000fe40003f65330 */
[--C-:B--2---:R-:W-:Y:S01]  /*68f0*/  @P0 SHF.R.S32.HI R15, RZ, 0x1f, R4.reuse ;  /* 0x0000001fff0f0819 */ /* 0x104fe20000011404 */
[----:B------:R-:W-:Y:S02]  /*6900*/  @P0 IMAD.MOV.U32 R14, RZ, RZ, R4 ;  /* 0x000000ffff0e0224 */ /* 0x000fe400078e0004 */
[----:B------:R-:W-:Y:S02]  /*6910*/  IMAD R4, R94, c[0x0][0x1e8], RZ ;  /* 0x00007a005e047a24 */ /* 0x000fe400078e02ff */
[----:B------:R-:W-:Y:S01]  /*6920*/  @!P0 IMAD.MOV.U32 R15, RZ, RZ, R9 ;  /* 0x000000ffff0f8224 */ /* 0x000fe200078e0009 */
[----:B------:R-:W-:Y:S01]  /*6930*/  P2R R9, PR, RZ, 0x10 ;  /* 0x00000010ff097803 */ /* 0x000fe20000000000 */
[----:B------:R-:W-:-:S02]  /*6940*/  IMAD R9, R185, c[0x0][0x1ec], R4 ;  /* 0x00007b00b9097a24 */ /* 0x000fc400078e0204 */
[----:B------:R-:W-:Y:S01]  /*6950*/  IMAD R4, R3, 0x200, R12 ;  /* 0x0000020003047824 */ /* 0x000fe200078e020c */
[----:B------:R-:W-:Y:S01]  /*6960*/  LOP3.LUT R12, R11, 0x1c0, RZ, 0xc0, !PT ;  /* 0x000001c00b0c7812 */ /* 0x000fe200078ec0ff */
[----:B------:R-:W-:Y:S01]  /*6970*/  IMAD.SHL.U32 R3, R3, 0x8, RZ ;  /* 0x0000000803037824 */ /* 0x000fe200078e00ff */
[----:B------:R-:W-:Y:S01]  /*6980*/  IADD3 R11, R16, 0x40, RZ ;  /* 0x00000040100b7810 */ /* 0x000fe20007ffe0ff */
[----:B------:R-:W-:Y:S01]  /*6990*/  @!P0 IMAD.MOV.U32 R14, RZ, RZ, R184 ;  /* 0x000000ffff0e8224 */ /* 0x000fe200078e00b8 */
[----:B------:R-:W-:Y:S01]  /*69a0*/  LOP3.LUT P0, RZ, R7, 0x2, RZ, 0xc0, !PT ;  /* 0x0000000207ff7812 */ /* 0x000fe2000780c0ff */
[----:B------:R-:W-:Y:S01]  /*69b0*/  IMAD R94, R94, c[0x0][0x210], RZ ;  /* 0x000084005e5e7a24 */ /* 0x000fe200078e02ff */
[----:B------:R-:W-:Y:S01]  /*69c0*/  LOP3.LUT R3, R12, 0x8, R3, 0xf8, !PT ;  /* 0x000000080c037812 */ /* 0x000fe200078ef803 */
[----:B------:R-:W-:Y:S01]  /*69d0*/  IMAD.IADD R197, R9, 0x1, R197 ;  /* 0x0000000109c57824 */ /* 0x000fe200078e02c5 */
[----:B------:R-:W-:Y:S01]  /*69e0*/  SHF.R.U32.HI R12, RZ, 0x3, R12 ;  /* 0x00000003ff0c7819 */ /* 0x000fe2000001160c */
[----:B------:R-:W-:Y:S01]  /*69f0*/  IMAD R94, R185, c[0x0][0x214], R94 ;  /* 0x00008500b95e7a24 */ /* 0x000fe200078e025e */
[----:B------:R-:W-:-:S02]  /*6a00*/  SEL R194, R14, RZ, !P3 ;  /* 0x000000ff0ec27207 */ /* 0x000fc40005800000 */
[----:B------:R-:W-:Y:S01]  /*6a10*/  LOP3.LUT R3, R3, R12, RZ, 0x3c, !PT ;  /* 0x0000000c03037212 */ /* 0x000fe200078e3cff */
[----:B------:R-:W-:Y:S01]  /*6a20*/  IMAD.IADD R95, R94, 0x1, R21 ;  /* 0x000000015e5f7824 */ /* 0x000fe200078e0215 */
[----:B------:R-:W-:Y:S01]  /*6a30*/  SEL R14, R15, RZ, !P3 ;  /* 0x000000ff0f0e7207 */ /* 0x000fe20005800000 */
[----:B------:R-:W-:Y:S01]  /*6a40*/  IMAD.WIDE.U32 R196, R194, c[0x0][0x1f0], R196 ;  /* 0x00007c00c2c47a25 */ /* 0x000fe200078e00c4 */
[----:B------:R-:W-:Y:S01]  /*6a50*/  LOP3.LUT R2, R3, 0xfffffe00, R2, 0xf8, !PT ;  /* 0xfffffe0003027812 */ /* 0x000fe200078ef802 */
[----:B------:R1:W2:Y:S01]  /*6a60*/  SHFL.IDX PT, R21, R0, RZ, 0x181f ;  /* 0x00181fff00157589 */ /* 0x0002a200000e0000 */
[----:B------:R-:W-:Y:S01]  /*6a70*/  LEA.HI R12, R8, R89, RZ, 0x3 ;  /* 0x00000059080c7211 */ /* 0x000fe200078f18ff */
[C---:B------:R-:W-:Y:S01]  /*6a80*/  IMAD R201, R14.reuse, c[0x0][0x1f0], RZ ;  /* 0x00007c000ec97a24 */ /* 0x040fe200078e02ff */
[----:B------:R-:W-:Y:S01]  /*6a90*/  MOV R94, R20 ;  /* 0x00000014005e7202 */ /* 0x000fe20000000f00 */
[----:B------:R-:W-:Y:S01]  /*6aa0*/  IMAD R199, R14, c[0x0][0x218], RZ ;  /* 0x000086000ec77a24 */ /* 0x000fe200078e02ff */
[----:B------:R-:W-:Y:S01]  /*6ab0*/  LOP3.LUT R12, R12, 0xfffffff8, RZ, 0xc0, !PT ;  /* 0xfffffff80c0c7812 */ /* 0x000fe200078ec0ff */
[----:B------:R-:W-:Y:S01]  /*6ac0*/  IMAD.MOV.U32 R3, RZ, RZ, 0x10 ;  /* 0x00000010ff037424 */ /* 0x000fe200078e00ff */
[----:B------:R1:W3:Y:S01]  /*6ad0*/  SHFL.IDX PT, R20, R6, RZ, 0x181f ;  /* 0x00181fff06147589 */ /* 0x0002e200000e0000 */
[----:B------:R-:W-:Y:S01]  /*6ae0*/  IMAD R14, R90, 0x80, R5 ;  /* 0x000000805a0e7824 */ /* 0x000fe200078e0205 */
[----:B------:R-:W-:Y:S01]  /*6af0*/  ISETP.GE.AND P5, PT, R11, c[0x0][0x1d4], PT ;  /* 0x000075000b007a0c */ /* 0x000fe20003fa6270 */
[----:B------:R-:W-:Y:S01]  /*6b00*/  IMAD.IADD R9, R89, 0x1, -R12 ;  /* 0x0000000159097824 */ /* 0x000fe200078e0a0c */
[----:B------:R-:W-:Y:S01]  /*6b10*/  SEL R3, R3, 0xfffffff0, !P0 ;  /* 0xfffffff003037807 */ /* 0x000fe20004000000 */
[----:B------:R-:W-:Y:S01]  /*6b20*/  IMAD R201, R194, c[0x0][0x1f4], R201 ;  /* 0x00007d00c2c97a24 */ /* 0x000fe200078e02c9 */
[----:B------:R-:W-:Y:S01]  /*6b30*/  ISETP.GE.AND P0, PT, R14, R41, PT ;  /* 0x000000290e00720c */ /* 0x000fe20003f06270 */
[----:B------:R-:W-:Y:S01]  /*6b40*/  IMAD R199, R194, c[0x0][0x21c], R199 ;  /* 0x00008700c2c77a24 */ /* 0x000fe200078e02c7 */
[----:B------:R-:W-:Y:S01]  /*6b50*/  ISETP.GE.AND P4, PT, R11, c[0x0][0x198], PT ;  /* 0x000066000b007a0c */ /* 0x000fe20003f86270 */
[----:B------:R-:W-:-:S02]  /*6b60*/  IMAD.SHL.U32 R9, R9, 0x8, RZ ;  /* 0x0000000809097824 */ /* 0x000fc400078e00ff */
[----:B------:R-:W-:-:S03]  /*6b70*/  IMAD.WIDE.U32 R194, R194, c[0x0][0x218], R94 ;  /* 0x00008600c2c27a25 */ /* 0x000fc600078e005e */
[----:B------:R-:W-:Y:S01]  /*6b80*/  ISETP.GE.AND P3, PT, R9, c[0x0][0x198], PT ;  /* 0x0000660009007a0c */ /* 0x000fe20003f66270 */
[----:B------:R-:W-:Y:S02]  /*6b90*/  IMAD.IADD R201, R197, 0x1, R201 ;  /* 0x00000001c5c97824 */ /* 0x000fe400078e02c9 */
[----:B------:R-:W-:Y:S02]  /*6ba0*/  IMAD.IADD R199, R195, 0x1, R199 ;  /* 0x00000001c3c77824 */ /* 0x000fe400078e02c7 */
[----:B------:R-:W-:Y:S05]  /*6bb0*/  @P0 BRA `(.L_x_722) ;  /* 0x0000011000000947 */ /* 0x000fea0003800000 */
[C---:B--2---:R-:W-:Y:S02]  /*6bc0*/  IADD3 R12, R9.reuse, 0x80, RZ ;  /* 0x00000080090c7810 */ /* 0x044fe40007ffe0ff */
[----:B------:R-:W-:Y:S02]  /*6bd0*/  SHF.R.S32.HI R18, RZ, 0x1f, R11 ;  /* 0x0000001fff127819 */ /* 0x000fe4000001140b */
[----:B---3--:R-:W-:Y:S02]  /*6be0*/  LEA R22, P0, R9, R20, 0x1 ;  /* 0x0000001409167211 */ /* 0x008fe400078008ff */
[----:B------:R-:W-:-:S02]  /*6bf0*/  SHF.R.S32.HI R13, RZ, 0x1f, R12 ;  /* 0x0000001fff0d7819 */ /* 0x000fc4000001140c */
[----:B------:R-:W-:Y:S02]  /*6c00*/  LEA.HI R15, R18, R11, RZ, 0x3 ;  /* 0x0000000b120f7211 */ /* 0x000fe400078f18ff */
[----:B------:R-:W-:Y:S02]  /*6c10*/  LEA.HI.X R23, R9, R21, R17, 0x1, P0 ;  /* 0x0000001509177211 */ /* 0x000fe400000f0c11 */
[----:B------:R-:W-:Y:S01]  /*6c20*/  LEA.HI R13, R13, R12, RZ, 0x3 ;  /* 0x0000000c0d0d7211 */ /* 0x000fe200078f18ff */
[----:B------:R-:W-:Y:S01]  /*6c30*/  IMAD.SHL.U32 R12, R192, 0x2, RZ ;  /* 0x00000002c00c7824 */ /* 0x000fe200078e00ff */
[----:B------:R-:W-:Y:S02]  /*6c40*/  ISETP.NE.AND P0, PT, R10, RZ, PT ;  /* 0x000000ff0a00720c */ /* 0x000fe40003f05270 */
[----:B------:R-:W-:Y:S02]  /*6c50*/  LOP3.LUT R15, R15, 0xfffffff8, RZ, 0xc0, !PT ;  /* 0xfffffff80f0f7812 */ /* 0x000fe400078ec0ff */
[----:B------:R-:W-:Y:S01]  /*6c60*/  LOP3.LUT R13, R13, 0xfffffff8, RZ, 0xc0, !PT ;  /* 0xfffffff80d0d7812 */ /* 0x000fe200078ec0ff */
[----:B------:R-:W-:Y:S01]  /*6c70*/  @!PT LDS RZ, [RZ] ;  /* 0x00000000fffff984 */ /* 0x000fe20000000800 */
[----:B------:R2:W-:Y:S02]  /*6c80*/  LDGSTS.E.BYPASS.LTC128B.128 [R12+0x18100], [R22.64], !P3 ;  /* 0x18100000160c7fae */ /* 0x0005e4000d901d46 */
[----:B------:R-:W-:-:S04]  /*6c90*/  IMAD.WIDE R18, R15, 0x2, R20 ;  /* 0x000000020f127825 */ /* 0x000fc800078e0214 */
[----:B------:R-:W-:Y:S01]  /*6ca0*/  IMAD.WIDE R20, R13, 0x2, R20 ;  /* 0x000000020d147825 */ /* 0x000fe200078e0214 */
[----:B------:R2:W-:Y:S04]  /*6cb0*/  LDGSTS.E.BYPASS.LTC128B.128 [R12+0x1c100], [R18.64], !P4 ;  /* 0x1c100000120c7fae */ /* 0x0005e8000e101d46 */
[----:B------:R2:W-:Y:S02]  /*6cc0*/  LDGSTS.E.BYPASS.LTC128B.128 [R12+0x20100], [R20.64], !P0 ;  /* 0x20100000140c7fae */ /* 0x0005e4000c101d46 */
.L_x_722:
[----:B--2---:R-:W-:Y:S05]  /*6cd0*/  BSYNC B0 ;  /* 0x0000000000007941 */ /* 0x004fea0003800000 */
.L_x_721:
[----:B------:R-:W-:Y:S01]  /*6ce0*/  IADD3 R12, R14, 0x20, RZ ;  /* 0x000000200e0c7810 */ /* 0x000fe20007ffe0ff */
[----:B------:R2:W4:Y:S01]  /*6cf0*/  SHFL.IDX PT, R21, R0, 0x1, 0x181f ;  /* 0x00381f0000157f89 */ /* 0x00052200000e0000 */
[----:B------:R-:W-:Y:S02]  /*6d00*/  BSSY B0, `(.L_x_723) ;  /* 0x0000015000007945 */ /* 0x000fe40003800000 */
[----:B------:R-:W-:Y:S01]  /*6d10*/  ISETP.GE.AND P0, PT, R12, R41, PT ;  /* 0x000000290c00720c */ /* 0x000fe20003f06270 */
[----:B---3--:R2:W3:-:S12]  /*6d20*/  SHFL.IDX PT, R20, R6, 0x1, 0x181f ;  /* 0x00381f0006147f89 */ /* 0x0084d800000e0000 */
[----:B------:R-:W-:Y:S05]  /*6d30*/  @P0 BRA `(.L_x_724) ;  /* 0x0000011000000947 */ /* 0x000fea0003800000 */
[C---:B------:R-:W-:Y:S02]  /*6d40*/  IADD3 R13, R9.reuse, 0x80, RZ ;  /* 0x00000080090d7810 */ /* 0x040fe40007ffe0ff */
[----:B------:R-:W-:Y:S02]  /*6d50*/  SHF.R.S32.HI R18, RZ, 0x1f, R11 ;  /* 0x0000001fff127819 */ /* 0x000fe4000001140b */
[C---:B---3--:R-:W-:Y:S02]  /*6d60*/  LEA R22, P0, R9.reuse, R20, 0x1 ;  /* 0x0000001409167211 */ /* 0x048fe400078008ff */
[----:B------:R-:W-:Y:S02]  /*6d70*/  SHF.R.S32.HI R12, RZ, 0x1f, R13 ;  /* 0x0000001fff0c7819 */ /* 0x000fe4000001140d */
[----:B------:R-:W-:Y:S02]  /*6d80*/  LEA.HI R15, R18, R11, RZ, 0x3 ;  /* 0x0000000b120f7211 */ /* 0x000fe400078f18ff */
[----:B----4-:R-:W-:-:S02]  /*6d90*/  LEA.HI.X R23, R9, R21, R17, 0x1, P0 ;  /* 0x0000001509177211 */ /* 0x010fc400000f0c11 */
        /* <DEDUP_REMOVED lines=11> */
.L_x_724:
[----:B------:R-:W-:Y:S05]  /*6e50*/  BSYNC B0 ;  /* 0x0000000000007941 */ /* 0x000fea0003800000 */
.L_x_723:
[----:B------:R-:W-:Y:S01]  /*6e60*/  IADD3 R12, R14, 0x40, RZ ;  /* 0x000000400e0c7810 */ /* 0x000fe20007ffe0ff */
[----:B---34-:R3:W4:Y:S01]  /*6e70*/  SHFL.IDX PT, R21, R0, 0x2, 0x181f ;  /* 0x00581f0000157f89 */ /* 0x01872200000e0000 */
[----:B------:R-:W-:Y:S02]  /*6e80*/  BSSY B0, `(.L_x_725) ;  /* 0x0000015000007945 */ /* 0x000fe40003800000 */
[----:B------:R-:W-:Y:S01]  /*6e90*/  ISETP.GE.AND P0, PT, R12, R41, PT ;  /* 0x000000290c00720c */ /* 0x000fe20003f06270 */
[----:B------:R3:W1:-:S12]  /*6ea0*/  SHFL.IDX PT, R20, R6, 0x2, 0x181f ;  /* 0x00581f0006147f89 */ /* 0x00065800000e0000 */
[----:B------:R-:W-:Y:S05]  /*6eb0*/  @P0 BRA `(.L_x_726) ;  /* 0x0000011000000947 */ /* 0x000fea0003800000 */
[C---:B------:R-:W-:Y:S02]  /*6ec0*/  IADD3 R13, R9.reuse, 0x80, RZ ;  /* 0x00000080090d7810 */ /* 0x040fe40007ffe0ff */
[----:B------:R-:W-:Y:S02]  /*6ed0*/  SHF.R.S32.HI R18, RZ, 0x1f, R11 ;  /* 0x0000001fff127819 */ /* 0x000fe4000001140b */
[C---:B-1----:R-:W-:Y:S02]  /*6ee0*/  LEA R22, P0, R9.reuse, R20, 0x1 ;  /* 0x0000001409167211 */ /* 0x042fe400078008ff */
        /* <DEDUP_REMOVED lines=14> */
.L_x_726:
[----:B------:R-:W-:Y:S05]  /*6fd0*/  BSYNC B0 ;  /* 0x0000000000007941 */ /* 0x000fea0003800000 */
.L_x_725:
[----:B------:R-:W-:Y:S01]  /*6fe0*/  IADD3 R14, R14, 0x60, RZ ;  /* 0x000000600e0e7810 */ /* 0x000fe20007ffe0ff */
[----:B-1----:R-:W1:Y:S01]  /*6ff0*/  SHFL.IDX PT, R18, R6, 0x3, 0x181f ;  /* 0x00781f0006127f89 */ /* 0x002e6200000e0000 */
[----:B------:R-:W-:Y:S01]  /*7000*/  P2R R13, PR, RZ, 0x4 ;  /* 0x00000004ff0d7803 */ /* 0x000fe20000000000 */
[----:B------:R-:W-:Y:S01]  /*7010*/  IMAD.SHL.U32 R134, R192, 0x2, RZ ;  /* 0x00000002c0867824 */ /* 0x000fe200078e00ff */
[----:B------:R-:W-:Y:S01]  /*7020*/  ISETP.GE.AND P0, PT, R14, R41, PT ;  /* 0x000000290e00720c */ /* 0x000fe20003f06270 */
[----:B------:R5:W2:Y:S01]  /*7030*/  SHFL.IDX PT, R19, R0, 0x3, 0x181f ;  /* 0x00781f0000137f89 */ /* 0x000aa200000e0000 */
[----:B------:R-:W-:Y:S01]  /*7040*/  ISETP.NE.AND P2, PT, R10, RZ, PT ;  /* 0x000000ff0a00720c */ /* 0x000fe20003f45270 */
[----:B------:R-:W-:Y:S01]  /*7050*/  IMAD.MOV.U32 R198, RZ, RZ, R194 ;  /* 0x000000ffffc67224 */ /* 0x000fe200078e00c2 */
[----:B------:R-:W-:Y:S01]  /*7060*/  P2R R12, PR, RZ, 0x2 ;  /* 0x00000002ff0c7803 */ /* 0x000fe20000000000 */
[----:B------:R-:W-:Y:S01]  /*7070*/  IMAD.MOV.U32 R200, RZ, RZ, R196 ;  /* 0x000000ffffc87224 */ /* 0x000fe200078e00c4 */
[----:B------:R-:W-:Y:S01]  /*7080*/  LEA.HI.SX32 R81, R133, 0xffffffff, 0x1a ;  /* 0xffffffff85517811 */ /* 0x000fe200078fd2ff */
[----:B------:R-:W-:Y:S01]  /*7090*/  IMAD.MOV.U32 R189, RZ, RZ, 0x5 ;  /* 0x00000005ffbd7424 */ /* 0x000fe200078e00ff */
[----:B------:R-:W-:-:S02]  /*70a0*/  SHF.R.S32.HI R45, RZ, 0x5, R80 ;  /* 0x00000005ff2d7819 */ /* 0x000fc40000011450 */
[----:B------:R-:W-:-:S03]  /*70b0*/  IADD3 R191, R134, 0x100, RZ ;  /* 0x0000010086bf7810 */ /* 0x000fc60007ffe0ff */
[----:B------:R-:W-:-:S04]  /*70c0*/  @!P0 SHF.R.S32.HI R10, RZ, 0x1f, R11 ;  /* 0x0000001fff0a8819 */ /* 0x000fc8000001140b */
[----:B------:R-:W-:Y:S02]  /*70d0*/  @!P0 LEA.HI R15, R10, R11, RZ, 0x3 ;  /* 0x0000000b0a0f8211 */ /* 0x000fe400078f18ff */
[----:B------:R-:W-:Y:S02]  /*70e0*/  SHF.R.S32.HI R10, RZ, 0x1f, R81 ;  /* 0x0000001fff0a7819 */ /* 0x000fe40000011451 */
[----:B------:R-:W-:Y:S02]  /*70f0*/  @!P0 LOP3.LUT R15, R15, 0xfffffff8, RZ, 0xc0, !PT ;  /* 0xfffffff80f0f8812 */ /* 0x000fe400078ec0ff */
[C---:B-1----:R-:W-:Y:S02]  /*7100*/  @!P0 LEA R16, P1, R9.reuse, R18, 0x1 ;  /* 0x0000001209108211 */ /* 0x042fe400078208ff */
[----:B--23-5:R-:W-:Y:S01]  /*7110*/  IADD3 R0, R9, 0x80, RZ ;  /* 0x0000008009007810 */ /* 0x02cfe20007ffe0ff */
[----:B------:R-:W-:Y:S01]  /*7120*/  @!P0 IMAD.WIDE R22, R15, 0x2, R18 ;  /* 0x000000020f168825 */ /* 0x000fe200078e0212 */
[----:B------:R-:W-:-:S02]  /*7130*/  @!P0 LEA.HI.X R17, R9, R19, R17, 0x1, P1 ;  /* 0x0000001309118211 */ /* 0x000fc400008f0c11 */
[----:B------:R-:W-:Y:S02]  /*7140*/  @!P0 SHF.R.S32.HI R15, RZ, 0x1f, R0 ;  /* 0x0000001fff0f8819 */ /* 0x000fe40000011400 */
[----:B------:R-:W-:Y:S01]  /*7150*/  LOP3.LUT P1, RZ, R186, 0x1, RZ, 0xc0, !PT ;  /* 0x00000001baff7812 */ /* 0x000fe2000782c0ff */
[----:B------:R-:W-:Y:S01]  /*7160*/  @!PT LDS RZ, [RZ] ;  /* 0x00000000fffff984 */ /* 0x000fe20000000800 */
[----:B------:R1:W-:Y:S01]  /*7170*/  @!P0 LDGSTS.E.BYPASS.LTC128B.128 [R134+0x1b100], [R16.64], !P3 ;  /* 0x1b10000010868fae */ /* 0x0003e2000d901d46 */
[----:B------:R-:W-:Y:S01]  /*7180*/  @!P0 LEA.HI R6, R15, R0, RZ, 0x3 ;  /* 0x000000000f068211 */ /* 0x000fe200078f18ff */
[----:B------:R-:W-:Y:S01]  /*7190*/  IMAD.MOV.U32 R15, RZ, RZ, 0x6 ;  /* 0x00000006ff0f7424 */ /* 0x000fe200078e00ff */
[----:B------:R-:W-:Y:S01]  /*71a0*/  ISETP.GE.AND P3, PT, R92, 0x41, PT ;  /* 0x000000415c00780c */ /* 0x000fe20003f66270 */
[----:B------:R2:W-:Y:S01]  /*71b0*/  @!P0 LDGSTS.E.BYPASS.LTC128B.128 [R134+0x1f100], [R22.64], !P4 ;  /* 0x1f10000016868fae */ /* 0x0005e2000e101d46 */
[----:B------:R-:W-:-:S05]  /*71c0*/  @!P0 LOP3.LUT R6, R6, 0xfffffff8, RZ, 0xc0, !PT ;  /* 0xfffffff806068812 */ /* 0x000fca00078ec0ff */
[----:B----4-:R-:W-:-:S04]  /*71d0*/  @!P0 IMAD.WIDE R20, R6, 0x2, R18 ;  /* 0x0000000206148825 */ /* 0x010fc800078e0212 */
[----:B------:R-:W-:Y:S01]  /*71e0*/  IMAD.MOV.U32 R6, RZ, RZ, c[0x0][0x208] ;  /* 0x00008200ff067624 */ /* 0x000fe200078e00ff */
[----:B------:R3:W-:Y:S03]  /*71f0*/  @!P0 LDGSTS.E.BYPASS.LTC128B.128 [R134+0x23100], [R20.64], !P2 ;  /* 0x2310000014868fae */ /* 0x0007e6000d101d46 */
[C---:B------:R-:W-:Y:S01]  /*7200*/  IMAD.SHL.U32 R190, R6.reuse, 0x20, RZ ;  /* 0x0000002006be7824 */ /* 0x040fe200078e00ff */
[----:B------:R-:W0:Y:S01]  /*7210*/  LDGDEPBAR ;  /* 0x00000000000079af */ /* 0x000e220000000000 */
[C---:B-1----:R-:W-:Y:S01]  /*7220*/  SHF.L.U64.HI R16, R6.reuse, R15, c[0x0][0x20c] ;  /* 0x0000830006107619 */ /* 0x042fe2000001020f */
[----:B------:R-:W-:-:S04]  /*7230*/  IMAD.SHL.U32 R17, R6, 0x40, RZ ;  /* 0x0000004006117824 */ /* 0x000fc800078e00ff */
[----:B------:R-:W-:Y:S02]  /*7240*/  IMAD R14, R16, R81, RZ ;  /* 0x00000051100e7224 */ /* 0x000fe400078e02ff */
[----:B------:R-:W-:-:S04]  /*7250*/  IMAD.WIDE.U32 R18, R81, R17, R198 ;  /* 0x0000001151127225 */ /* 0x000fc800078e00c6 */
[----:B------:R-:W-:Y:S01]  /*7260*/  IMAD R14, R10, R17, R14 ;  /* 0x000000110a0e7224 */ /* 0x000fe200078e020e */
[----:B------:R-:W-:Y:S01]  /*7270*/  BAR.SYNC.DEFER_BLOCKING 0x0 ;  /* 0x0000000000007b1d */ /* 0x000fe20000010000 */
[----:B--2---:R-:W-:Y:S02]  /*7280*/  LEA R22, P0, R18, c[0x0][0x1f8], 0x1 ;  /* 0x00007e0012167a11 */ /* 0x004fe400078008ff */
[----:B------:R-:W-:Y:S01]  /*7290*/  IMAD.IADD R14, R19, 0x1, R14 ;  /* 0x00000001130e7824 */ /* 0x000fe200078e020e */
[----:B------:R-:W-:-:S04]  /*72a0*/  @P3 LEA.HI.SX32 R19, R133, 0xfffffffe, 0x1a ;  /* 0xfffffffe85133811 */ /* 0x000fc800078fd2ff */
[----:B------:R-:W-:Y:S01]  /*72b0*/  LEA.HI.X R23, R18, c[0x0][0x1fc], R14, 0x1, P0 ;  /* 0x00007f0012177a11 */ /* 0x000fe200000f0c0e */
[----:B------:R-:W-:-:S04]  /*72c0*/  IMAD.MOV.U32 R14, RZ, RZ, c[0x0][0x1e0] ;  /* 0x00007800ff0e7624 */ /* 0x000fc800078e00ff */
[C---:B------:R-:W-:Y:S01]  /*72d0*/  IMAD.SHL.U32 R153, R14.reuse, 0x40, RZ ;  /* 0x000000400e997824 */ /* 0x040fe200078e00ff */
[C---:B------:R-:W-:Y:S01]  /*72e0*/  SHF.L.U64.HI R152, R14.reuse, R15, c[0x0][0x1e4] ;  /* 0x000079000e987619 */ /* 0x040fe2000001020f */
[C---:B------:R-:W-:Y:S01]  /*72f0*/  IMAD.SHL.U32 R188, R14.reuse, 0x20, RZ ;  /* 0x000000200ebc7824 */ /* 0x040fe200078e00ff */
[----:B------:R-:W-:Y:S01]  /*7300*/  @P3 SHF.R.S32.HI R15, RZ, 0x1f, R19 ;  /* 0x0000001fff0f3819 */ /* 0x000fe20000011413 */
[--C-:B---3--:R-:W-:Y:S01]  /*7310*/  @P3 IMAD.WIDE.U32 R20, R19, R153, R200.reuse ;  /* 0x0000009913143225 */ /* 0x108fe200078e00c8 */
[-C--:B------:R-:W-:Y:S02]  /*7320*/  SHF.L.U64.HI R187, R14, R189.reuse, c[0x0][0x1e4] ;  /* 0x000079000ebb7619 */ /* 0x080fe400000102bd */
[----:B------:R-:W-:Y:S01]  /*7330*/  SHF.L.U64.HI R189, R6, R189, c[0x0][0x20c] ;  /* 0x0000830006bd7619 */ /* 0x000fe200000102bd */
[----:B------:R-:W-:Y:S01]  /*7340*/  @P3 IMAD R18, R152, R19, RZ ;  /* 0x0000001398123224 */ /* 0x000fe200078e02ff */
[----:B------:R-:W-:Y:S01]  /*7350*/  P2R R14, PR, RZ, 0x8 ;  /* 0x00000008ff0e7803 */ /* 0x000fe20000000000 */
[----:B------:R-:W-:-:S04]  /*7360*/  IMAD.WIDE.U32 R24, R81, R153, R200 ;  /* 0x0000009951187225 */ /* 0x000fc800078e00c8 */
[----:B------:R-:W-:Y:S01]  /*7370*/  @P3 IMAD R15, R15, R153, R18 ;  /* 0x000000990f0f3224 */ /* 0x000fe200078e0212 */
[----:B------:R-:W-:Y:S01]  /*7380*/  @P3 LEA R18, P0, R20, c[0x0][0x1c8], 0x1 ;  /* 0x0000720014123a11 */ /* 0x000fe200078008ff */
[----:B------:R-:W-:Y:S02]  /*7390*/  IMAD.SHL.U32 R6, R190, 0x2, RZ ;  /* 0x00000002be067824 */ /* 0x000fe400078e00ff */
[----:B------:R-:W-:-:S05]  /*73a0*/  @P3 IMAD.IADD R15, R21, 0x1, R15 ;  /* 0x00000001150f3824 */ /* 0x000fca00078e020f */
[----:B------:R-:W-:Y:S01]  /*73b0*/  @P3 LEA.HI.X R19, R20, c[0x0][0x1cc], R15, 0x1, P0 ;  /* 0x0000730014133a11 */ /* 0x000fe200000f0c0f */
[----:B------:R-:W-:Y:S02]  /*73c0*/  IMAD R15, R152, R81, RZ ;  /* 0x00000051980f7224 */ /* 0x000fe400078e02ff */
[----:B------:R-:W-:Y:S02]  /*73d0*/  IMAD.IADD R20, R92, 0x1, -R5 ;  /* 0x000000015c147824 */ /* 0x000fe400078e0a05 */
[----:B------:R-:W-:Y:S02]  /*73e0*/  IMAD R15, R10, R153, R15 ;  /* 0x000000990a0f7224 */ /* 0x000fe400078e020f */
[----:B------:R-:W-:Y:S02]  /*73f0*/  IMAD R10, R81, -0x40, R20 ;  /* 0xffffffc0510a7824 */ /* 0x000fe400078e0214 */
[----:B------:R-:W-:-:S03]  /*7400*/  IMAD.IADD R20, R25, 0x1, R15 ;  /* 0x0000000119147824 */ /* 0x000fc600078e020f */
[----:B------:R-:W-:-:S13]  /*7410*/  ISETP.GE.AND P4, PT, R10, 0x1, PT ;  /* 0x000000010a00780c */ /* 0x000fda0003f86270 */
[----:B------:R-:W-:-:S04]  /*7420*/  @P4 LEA R26, P0, R24, c[0x0][0x1c8], 0x1 ;  /* 0x00007200181a4a11 */ /* 0x000fc800078008ff */
[----:B------:R-:W-:Y:S02]  /*7430*/  @P4 LEA.HI.X R27, R24, c[0x0][0x1cc], R20, 0x1, P0 ;  /* 0x00007300181b4a11 */ /* 0x000fe400000f0c14 */
[----:B------:R-:W-:-:S03]  /*7440*/  ISETP.GE.AND P0, PT, R10, 0x21, PT ;  /* 0x000000210a00780c */ /* 0x000fc60003f06270 */
[----:B------:R-:W-:Y:S01]  /*7450*/  @!PT LDS RZ, [RZ] ;  /* 0x00000000fffff984 */ /* 0x000fe20000000800 */
[----:B------:R-:W-:Y:S01]  /*7460*/  @!PT LDS RZ, [RZ] ;  /* 0x00000000fffff984 */ /* 0x000fe20000000800 */
[----:B------:R-:W-:Y:S01]  /*7470*/  @!PT LDS RZ, [RZ] ;  /* 0x00000000fffff984 */ /* 0x000fe20000000800 */
[----:B------:R1:W-:Y:S04]  /*7480*/  @P4 LDGSTS.E.BYPASS.LTC128B.128 [R134+0xc100], [R26.64], !P6 ;  /* 0x0c1000001a864fae */ /* 0x0003e8000f101d46 */
[----:B------:R1:W-:Y:S04]  /*7490*/  @P4 LDGSTS.E.BYPASS.LTC128B.128 [R134+0xe100], [R26.64+0x80], !P5 ;  /* 0x0e1000801a864fae */ /* 0x0003e8000e901d46 */
[----:B------:R1:W-:Y:S01]  /*74a0*/  @P4 LDGSTS.E.BYPASS.LTC128B.128 [R134+0x10100], [R26.64+0x100], !P1 ;  /* 0x101001001a864fae */ /* 0x0003e2000c901d46 */
[----:B------:R-:W-:Y:S02]  /*74b0*/  IADD3 R28, P4, R6, R22, RZ ;  /* 0x00000016061c7210 */ /* 0x000fe40007f9e0ff */
[----:B------:R-:W-:-:S05]  /*74c0*/  @P0 IADD3 R5, P2, R188, R24, RZ ;  /* 0x00000018bc050210 */ /* 0x000fca0007f5e0ff */
[----:B------:R-:W-:Y:S01]  /*74d0*/  @P0 IMAD.X R20, R187, 0x1, R20, P2 ;  /* 0x00000001bb140824 */ /* 0x000fe200010e0614 */
[----:B------:R-:W-:-:S04]  /*74e0*/  @P0 LEA R24, P2, R5, c[0x0][0x1c8], 0x1 ;  /* 0x0000720005180a11 */ /* 0x000fc800078408ff */
[----:B------:R-:W-:Y:S02]  /*74f0*/  @P0 LEA.HI.X R25, R5, c[0x0][0x1cc], R20, 0x1, P2 ;  /* 0x0000730005190a11 */ /* 0x000fe400010f0c14 */
[----:B------:R-:W-:Y:S02]  /*7500*/  ISETP.GE.AND P2, PT, R9, c[0x0][0x1d4], PT ;  /* 0x0000750009007a0c */ /* 0x000fe40003f46270 */
[----:B------:R-:W-:Y:S01]  /*7510*/  SHF.L.U64.HI R5, R190, 0x1, R189 ;  /* 0x00000001be057819 */ /* 0x000fe200000102bd */
[----:B------:R1:W-:Y:S04]  /*7520*/  @P0 LDGSTS.E.BYPASS.LTC128B.128 [R134+0xd100], [R24.64], !P6 ;  /* 0x0d10000018860fae */ /* 0x0003e8000f101d46 */
[----:B------:R1:W-:Y:S01]  /*7530*/  @P0 LDGSTS.E.BYPASS.LTC128B.128 [R134+0xf100], [R24.64+0x80], !P5 ;  /* 0x0f10008018860fae */ /* 0x0003e2000e901d46 */
[----:B------:R-:W-:Y:S01]  /*7540*/  IMAD.X R29, R5, 0x1, R23, P4 ;  /* 0x00000001051d7824 */ /* 0x000fe200020e0617 */
[----:B------:R-:W-:-:S02]  /*7550*/  @P3 LEA R20, P4, R188, R18, 0x1 ;  /* 0x00000012bc143211 */ /* 0x000fc400078808ff */
[----:B------:R1:W-:Y:S01]  /*7560*/  @P0 LDGSTS.E.BYPASS.LTC128B.128 [R134+0x11100], [R24.64+0x100], !P1 ;  /* 0x1110010018860fae */ /* 0x0003e2000c901d46 */
[----:B------:R-:W-:Y:S02]  /*7570*/  ISETP.LT.OR P0, PT, R10, 0x1, P2 ;  /* 0x000000010a00780c */ /* 0x000fe40001701670 */
[----:B------:R-:W-:Y:S01]  /*7580*/  @P3 LEA.HI.X R21, R188, R19, R187, 0x1, P4 ;  /* 0x00000013bc153211 */ /* 0x000fe200020f0cbb */
[----:B------:R-:W0:Y:S01]  /*7590*/  LDGDEPBAR ;  /* 0x00000000000079af */ /* 0x000e220000000000 */
[----:B------:R-:W-:Y:S02]  /*75a0*/  ISETP.GE.AND P4, PT, R11, c[0x0][0x1d4], PT ;  /* 0x000075000b007a0c */ /* 0x000fe40003f86270 */
[----:B------:R-:W-:-:S07]  /*75b0*/  ISETP.LT.OR P2, PT, R10, 0x21, P2 ;  /* 0x000000210a00780c */ /* 0x000fce0001741670 */
[----:B------:R1:W-:Y:S01]  /*75c0*/  LDGSTS.E.BYPASS.LTC128B.128 [R134+0x100], [R22.64], !P0 ;  /* 0x0010000016867fae */ /* 0x0003e2000c101d46 */
[C---:B------:R-:W-:Y:S02]  /*75d0*/  ISETP.LT.OR P0, PT, R10.reuse, 0x1, P4 ;  /* 0x000000010a00780c */ /* 0x040fe40002701670 */
[----:B------:R-:W-:-:S11]  /*75e0*/  ISETP.LT.OR P4, PT, R10, 0x21, P4 ;  /* 0x000000210a00780c */ /* 0x000fd60002781670 */
[----:B------:R1:W-:Y:S01]  /*75f0*/  LDGSTS.E.BYPASS.LTC128B.128 [R134+0x2100], [R22.64+0x80], !P0 ;  /* 0x0210008016867fae */ /* 0x0003e2000c101d46 */
[----:B------:R-:W-:Y:S01]  /*7600*/  ISETP.GE.AND P0, PT, R0, c[0x0][0x1d4], PT ;  /* 0x0000750000007a0c */ /* 0x000fe20003f06270 */
[----:B------:R-:W-:-:S03]  /*7610*/  IMAD R0, R45, 0x400, R2 ;  /* 0x000004002d007824 */ /* 0x000fc600078e0202 */
[C---:B------:R-:W-:Y:S02]  /*7620*/  ISETP.LT.OR P3, PT, R10.reuse, 0x1, P0 ;  /* 0x000000010a00780c */ /* 0x040fe40000761670 */
[----:B------:R-:W-:-:S11]  /*7630*/  ISETP.LT.OR P0, PT, R10, 0x21, P0 ;  /* 0x000000210a00780c */ /* 0x000fd60000701670 */
[----:B------:R1:W-:Y:S01]  /*7640*/  LDGSTS.E.BYPASS.LTC128B.128 [R134+0x4100], [R22.64+0x100], !P3 ;  /* 0x0410010016867fae */ /* 0x0003e2000d901d46 */
[----:B------:R-:W-:-:S03]  /*7650*/  ISETP.NE.AND P3, PT, R14, RZ, PT ;  /* 0x000000ff0e00720c */ /* 0x000fc60003f65270 */
[----:B------:R1:W-:Y:S01]  /*7660*/  LDGSTS.E.BYPASS.LTC128B.128 [R134+0x1100], [R28.64], !P2 ;  /* 0x011000001c867fae */ /* 0x0003e2000d101d46 */
[----:B------:R-:W-:-:S03]  /*7670*/  ISETP.NE.AND P2, PT, R13, RZ, PT ;  /* 0x000000ff0d00720c */ /* 0x000fc60003f45270 */
[----:B------:R1:W-:Y:S04]  /*7680*/  LDGSTS.E.BYPASS.LTC128B.128 [R134+0x3100], [R28.64+0x80], !P4 ;  /* 0x031000801c867fae */ /* 0x0003e8000e101d46 */
[----:B------:R1:W-:Y:S01]  /*7690*/  LDGSTS.E.BYPASS.LTC128B.128 [R134+0x5100], [R28.64+0x100], !P0 ;  /* 0x051001001c867fae */ /* 0x0003e2000c101d46 */
[----:B------:R-:W-:-:S03]  /*76a0*/  ISETP.LT.AND P0, PT, RZ, c[0x0][0x27c], PT ;  /* 0x00009f00ff007a0c */ /* 0x000fc60003f01270 */
[----:B------:R-:W0:Y:S04]  /*76b0*/  LDGDEPBAR ;  /* 0x00000000000079af */ /* 0x000e280000000000 */
[----:B------:R1:W-:Y:S04]  /*76c0*/  @P3 LDGSTS.E.BYPASS.LTC128B.128 [R134+0x12100], [R18.64], !P6 ;  /* 0x1210000012863fae */ /* 0x0003e8000f101d46 */
[----:B------:R1:W-:Y:S04]  /*76d0*/  @P3 LDGSTS.E.BYPASS.LTC128B.128 [R134+0x14100], [R18.64+0x80], !P5 ;  /* 0x1410008012863fae */ /* 0x0003e8000e901d46 */
[----:B------:R1:W-:Y:S04]  /*76e0*/  @P3 LDGSTS.E.BYPASS.LTC128B.128 [R134+0x16100], [R18.64+0x100], !P1 ;  /* 0x1610010012863fae */ /* 0x0003e8000c901d46 */
[----:B------:R1:W-:Y:S04]  /*76f0*/  @P3 LDGSTS.E.BYPASS.LTC128B.128 [R134+0x13100], [R20.64], !P6 ;  /* 0x1310000014863fae */ /* 0x0003e8000f101d46 */
[----:B------:R1:W-:Y:S04]  /*7700*/  @P3 LDGSTS.E.BYPASS.LTC128B.128 [R134+0x15100], [R20.64+0x80], !P5 ;  /* 0x1510008014863fae */ /* 0x0003e8000e901d46 */
[----:B------:R1:W-:Y:S01]  /*7710*/  @P3 LDGSTS.E.BYPASS.LTC128B.128 [R134+0x17100], [R20.64+0x100], !P1 ;  /* 0x1710010014863fae */ /* 0x0003e2000c901d46 */
[----:B------:R-:W-:-:S03]  /*7720*/  ISETP.NE.AND P1, PT, R12, RZ, PT ;  /* 0x000000ff0c00720c */ /* 0x000fc60003f25270 */
[----:B------:R-:W0:Y:S01]  /*7730*/  LDGDEPBAR ;  /* 0x00000000000079af */ /* 0x000e220000000000 */
[----:B------:R-:W-:Y:S05]  /*7740*/  @P0 BRA `(.L_x_727) ;  /* 0x0000002000000947 */ /* 0x000fea0003800000 */
[----:B------:R-:W-:-:S04]  /*7750*/  DEPBAR.LE SB0, 0x3 ;  /* 0x000080c00000791a */ /* 0x000fc80000000000 */
[----:B------:R-:W-:Y:S05]  /*7760*/  BRA `(.L_x_728) ;  /* 0x00005c1000007947 */ /* 0x000fea0003800000 */
.L_x_727:
[----:B------:R-:W-:Y:S01]  /*7770*/  SHF.R.S32.HI R9, RZ, 0x1f, R91 ;  /* 0x0000001fff097819 */ /* 0x000fe2000001145b */
[----:B------:R-:W-:Y:S01]  /*7780*/  IMAD.WIDE.U32 R12, R91, c[0x0][0x280], RZ ;  /* 0x0000a0005b0c7a25 */ /* 0x000fe200078e00ff */
[----:B------:R-:W-:Y:S01]  /*7790*/  ULDC.U8 UR4, c[0x0][0x298] ;  /* 0x0000a60000047ab9 */ /* 0x000fe20000000000 */
[----:B------:R-:W-:Y:S01]  /*77a0*/  LEA.HI R8, R8, R89, RZ, 0x2 ;  /* 0x0000005908087211 */ /* 0x000fe200078f10ff */
[----:B------:R-:W-:Y:S01]  /*77b0*/  BSSY B2, `(.L_x_728) ;  /* 0x00005bc000027945 */ /* 0x000fe20003800000 */
[----:B------:R-:W-:Y:S01]  /*77c0*/  IMAD R10, R9, c[0x0][0x280], RZ ;  /* 0x0000a000090a7a24 */ /* 0x000fe200078e02ff */
[----:B------:R-:W-:Y:S02]  /*77d0*/  LEA R42, P0, R12, c[0x0][0x270], 0x1 ;  /* 0x00009c000c2a7a11 */ /* 0x000fe400078008ff */
[----:B------:R-:W-:Y:S01]  /*77e0*/  LOP3.LUT R44, R8, 0xfffffffc, RZ, 0xc0, !PT ;  /* 0xfffffffc082c7812 */ /* 0x000fe200078ec0ff */
[----:B------:R-:W-:Y:S01]  /*77f0*/  IMAD R10, R91, c[0x0][0x284], R10 ;  /* 0x0000a1005b0a7a24 */ /* 0x000fe200078e020a */
[----:B-1----:R-:W-:-:S02]  /*7800*/  SHF.R.S32.HI R19, RZ, 0x2, R8 ;  /* 0x00000002ff137819 */ /* 0x002fc40000011408 */
[----:B------:R-:W-:Y:S01]  /*7810*/  IADD3 R44, -R44, R89, RZ ;  /* 0x000000592c2c7210 */ /* 0x000fe20007ffe1ff */
[----:B------:R-:W-:Y:S02]  /*7820*/  IMAD.IADD R10, R10, 0x1, R13 ;  /* 0x000000010a0a7824 */ /* 0x000fe400078e020d */
[----:B------:R-:W-:Y:S01]  /*7830*/  IMAD R36, R90, 0x80, R19 ;  /* 0x000000805a247824 */ /* 0x000fe200078e0213 */
[----:B------:R-:W-:Y:S02]  /*7840*/  SHF.L.U32 R18, R44, 0x3, RZ ;  /* 0x000000032c127819 */ /* 0x000fe400000006ff */
[----:B------:R-:W-:Y:S01]  /*7850*/  LEA.HI.X R43, R12, c[0x0][0x274], R10, 0x1, P0 ;  /* 0x00009d000c2b7a11 */ /* 0x000fe200000f0c0a */
[----:B------:R-:W-:Y:S02]  /*7860*/  IMAD R10, R9, c[0x0][0x290], RZ ;  /* 0x0000a400090a7a24 */ /* 0x000fe400078e02ff */
[----:B------:R-:W-:-:S04]  /*7870*/  IMAD.WIDE.U32 R12, R91, c[0x0][0x290], RZ ;  /* 0x0000a4005b0c7a25 */ /* 0x000fc800078e00ff */
[----:B------:R-:W-:Y:S01]  /*7880*/  IMAD R9, R91, c[0x0][0x294], R10 ;  /* 0x0000a5005b097a24 */ /* 0x000fe200078e020a */
[----:B------:R-:W-:-:S03]  /*7890*/  LEA R46, P0, R12, c[0x0][0x288], 0x1 ;  /* 0x0000a2000c2e7a11 */ /* 0x000fc600078008ff */
[----:B------:R-:W-:-:S05]  /*78a0*/  IMAD.IADD R9, R9, 0x1, R13 ;  /* 0x0000000109097824 */ /* 0x000fca00078e020d */
[----:B------:R-:W-:Y:S02]  /*78b0*/  LEA.HI.X R47, R12, c[0x0][0x28c], R9, 0x1, P0 ;  /* 0x0000a3000c2f7a11 */ /* 0x000fe400000f0c09 */
[----:B------:R-:W-:-:S13]  /*78c0*/  ISETP.NE.AND P0, PT, RZ, UR4, PT ;  /* 0x00000004ff007c0c */ /* 0x000fda000bf05270 */
        /* <DEDUP_REMOVED lines=17> */
[C---:B------:R-:W-:Y:S01]  /*79e0*/  ISETP.GE.AND P0, PT, R13.reuse, c[0x0][0x27c], PT ;  /* 0x00009f000d007a0c */ /* 0x040fe20003f06270 */
[----:B------:R-:W-:Y:S01]  /*79f0*/  CS2R R38, SRZ ;  /* 0x0000000000267805 */ /* 0x000fe2000001ff00 */
[----:B------:R-:W-:Y:S01]  /*7a00*/  CS2R R26, SRZ ;  /* 0x00000000001a7805 */ /* 0x000fe2000001ff00 */
[----:B------:R-:W-:-:S10]  /*7a10*/  IADD3 R8, R13, 0x10, RZ ;  /* 0x000000100d087810 */ /* 0x000fd40007ffe0ff */
[----:B------:R-:W-:-:S04]  /*7a20*/  @!P0 IMAD.WIDE R24, R13, 0x2, R42 ;  /* 0x000000020d188825 */ /* 0x000fc800078e022a */
[----:B------:R-:W-:Y:S01]  /*7a30*/  @!P0 IMAD.WIDE R14, R13, 0x2, R46 ;  /* 0x000000020d0e8825 */ /* 0x000fe200078e022e */
[----:B------:R1:W5:Y:S04]  /*7a40*/  @!P0 LD.E.64 R38, [R24.64] ;  /* 0x0000000618268980 */ /* 0x000368000c101b00 */
[----:B------:R2:W5:Y:S01]  /*7a50*/  @!P0 LD.E.64 R26, [R14.64] ;  /* 0x000000060e1a8980 */ /* 0x000562000c101b00 */
[----:B------:R-:W-:Y:S01]  /*7a60*/  ISETP.GE.AND P0, PT, R8, c[0x0][0x27c], PT ;  /* 0x00009f0008007a0c */ /* 0x000fe20003f06270 */
[----:B------:R-:W-:Y:S01]  /*7a70*/  CS2R R32, SRZ ;  /* 0x0000000000207805 */ /* 0x000fe2000001ff00 */
[----:B------:R-:W-:-:S11]  /*7a80*/  CS2R R22, SRZ ;  /* 0x0000000000167805 */ /* 0x000fd6000001ff00 */
[----:B------:R-:W-:-:S04]  /*7a90*/  @!P0 SHF.R.S32.HI R9, RZ, 0x1f, R8 ;  /* 0x0000001fff098819 */ /* 0x000fc80000011408 */
[----:B------:R-:W-:-:S04]  /*7aa0*/  @!P0 LEA.HI R9, R9, R8, RZ, 0x2 ;  /* 0x0000000809098211 */ /* 0x000fc800078f10ff */
[----:B------:R-:W-:Y:S02]  /*7ab0*/  @!P0 LOP3.LUT R9, R9, 0xfffffffc, RZ, 0xc0, !PT ;  /* 0xfffffffc09098812 */ /* 0x000fe400078ec0ff */
[----:B------:R-:W-:-:S03]  /*7ac0*/  IADD3 R8, R13, 0x20, RZ ;  /* 0x000000200d087810 */ /* 0x000fc60007ffe0ff */
[----:B------:R-:W-:-:S04]  /*7ad0*/  @!P0 IMAD.WIDE R10, R9, 0x2, R42 ;  /* 0x00000002090a8825 */ /* 0x000fc800078e022a */
[----:B------:R-:W-:Y:S01]  /*7ae0*/  @!P0 IMAD.WIDE R20, R9, 0x2, R46 ;  /* 0x0000000209148825 */ /* 0x000fe200078e022e */
[----:B------:R3:W5:Y:S04]  /*7af0*/  @!P0 LD.E.64 R32, [R10.64] ;  /* 0x000000060a208980 */ /* 0x000768000c101b00 */
[----:B------:R4:W5:Y:S01]  /*7b00*/  @!P0 LD.E.64 R22, [R20.64] ;  /* 0x0000000614168980 */ /* 0x000962000c101b00 */
[----:B------:R-:W-:Y:S01]  /*7b10*/  ISETP.GE.AND P0, PT, R8, c[0x0][0x27c], PT ;  /* 0x00009f0008007a0c */ /* 0x000fe20003f06270 */
[----:B------:R-:W-:Y:S01]  /*7b20*/  CS2R R28, SRZ ;  /* 0x00000000001c7805 */ /* 0x000fe2000001ff00 */
[----:B--2---:R-:W-:-:S11]  /*7b30*/  CS2R R14, SRZ ;  /* 0x00000000000e7805 */ /* 0x004fd6000001ff00 */
        /* <DEDUP_REMOVED lines=9> */
[----:B-1----:R-:W-:Y:S01]  /*7bd0*/  CS2R R24, SRZ ;  /* 0x0000000000187805 */ /* 0x002fe2000001ff00 */
[----:B---3--:R-:W-:-:S11]  /*7be0*/  CS2R R10, SRZ ;  /* 0x00000000000a7805 */ /* 0x008fd6000001ff00 */
[----:B------:R-:W-:-:S04]  /*7bf0*/  @!P0 SHF.R.S32.HI R9, RZ, 0x1f, R8 ;  /* 0x0000001fff098819 */ /* 0x000fc80000011408 */
[----:B------:R-:W-:-:S04]  /*7c00*/  @!P0 LEA.HI R9, R9, R8, RZ, 0x2 ;  /* 0x0000000809098211 */ /* 0x000fc800078f10ff */
[----:B------:R-:W-:Y:S02]  /*7c10*/  @!P0 LOP3.LUT R9, R9, 0xfffffffc, RZ, 0xc0, !PT ;  /* 0xfffffffc09098812 */ /* 0x000fe400078ec0ff */
[----:B------:R-:W-:-:S03]  /*7c20*/  IADD3 R8, R13, 0x40, RZ ;  /* 0x000000400d087810 */ /* 0x000fc60007ffe0ff */
[----:B----4-:R-:W-:-:S04]  /*7c30*/  @!P0 IMAD.WIDE R20, R9, 0x2, R42 ;  /* 0x0000000209148825 */ /* 0x010fc800078e022a */
[----:B------:R-:W-:Y:S01]  /*7c40*/  @!P0 IMAD.WIDE R30, R9, 0x2, R46 ;  /* 0x00000002091e8825 */ /* 0x000fe200078e022e */
[----:B------:R1:W5:Y:S04]  /*7c50*/  @!P0 LD.E.64 R24, [R20.64] ;  /* 0x0000000614188980 */ /* 0x000368000c101b00 */
[----:B------:R3:W5:Y:S01]  /*7c60*/  @!P0 LD.E.64 R10, [R30.64] ;  /* 0x000000061e0a8980 */ /* 0x000762000c101b00 */
[----:B------:R-:W-:Y:S01]  /*7c70*/  ISETP.GE.AND P0, PT, R8, c[0x0][0x27c], PT ;  /* 0x00009f0008007a0c */ /* 0x000fe20003f06270 */
[----:B--2---:R-:W-:-:S12]  /*7c80*/  CS2R R34, SRZ ;  /* 0x0000000000227805 */ /* 0x004fd8000001ff00 */
[----:B------:R-:W-:-:S04]  /*7c90*/  @!P0 SHF.R.S32.HI R9, RZ, 0x1f, R8 ;  /* 0x0000001fff098819 */ /* 0x000fc80000011408 */
[----:B------:R-:W-:-:S04]  /*7ca0*/  @!P0 LEA.HI R9, R9, R8, RZ, 0x2 ;  /* 0x0000000809098211 */ /* 0x000fc800078f10ff */
[----:B------:R-:W-:Y:S02]  /*7cb0*/  @!P0 LOP3.LUT R12, R9, 0xfffffffc, RZ, 0xc0, !PT ;  /* 0xfffffffc090c8812 */ /* 0x000fe400078ec0ff */
[----:B------:R-:W-:-:S03]  /*7cc0*/  CS2R R8, SRZ ;  /* 0x0000000000087805 */ /* 0x000fc6000001ff00 */
[----:B------:R-:W-:-:S04]  /*7cd0*/  @!P0 IMAD.WIDE R36, R12, 0x2, R42 ;  /* 0x000000020c248825 */ /* 0x000fc800078e022a */
[----:B------:R-:W-:Y:S01]  /*7ce0*/  @!P0 IMAD.WIDE R48, R12, 0x2, R46 ;  /* 0x000000020c308825 */ /* 0x000fe200078e022e */
[----:B------:R-:W-:Y:S01]  /*7cf0*/  IADD3 R12, R13, 0x50, RZ ;  /* 0x000000500d0c7810 */ /* 0x000fe20007ffe0ff */
[----:B------:R2:W5:Y:S04]  /*7d00*/  @!P0 LD.E.64 R34, [R36.64] ;  /* 0x0000000624228980 */ /* 0x000568000c101b00 */
[----:B------:R2:W5:Y:S01]  /*7d10*/  @!P0 LD.E.64 R8, [R48.64] ;  /* 0x0000000630088980 */ /* 0x000562000c101b00 */
[----:B------:R-:W-:Y:S01]  /*7d20*/  ISETP.GE.AND P0, PT, R12, c[0x0][0x27c], PT ;  /* 0x00009f000c007a0c */ /* 0x000fe20003f06270 */
[----:B---3--:R-:W-:Y:S01]  /*7d30*/  CS2R R30, SRZ ;  /* 0x00000000001e7805 */ /* 0x008fe2000001ff00 */
[----:B------:R-:W-:-:S11]  /*7d40*/  CS2R R64, SRZ ;  /* 0x0000000000407805 */ /* 0x000fd6000001ff00 */
[----:B-1----:R-:W-:-:S04]  /*7d50*/  @!P0 SHF.R.S32.HI R21, RZ, 0x1f, R12 ;  /* 0x0000001fff158819 */ /* 0x002fc8000001140c */
[----:B------:R-:W-:-:S04]  /*7d60*/  @!P0 LEA.HI R12, R21, R12, RZ, 0x2 ;  /* 0x0000000c150c8211 */ /* 0x000fc800078f10ff */
[----:B------:R-:W-:-:S05]  /*7d70*/  @!P0 LOP3.LUT R12, R12, 0xfffffffc, RZ, 0xc0, !PT ;  /* 0xfffffffc0c0c8812 */ /* 0x000fca00078ec0ff */
[----:B------:R-:W-:-:S04]  /*7d80*/  @!P0 IMAD.WIDE R42, R12, 0x2, R42 ;  /* 0x000000020c2a8825 */ /* 0x000fc800078e022a */
[----:B------:R-:W-:Y:S01]  /*7d90*/  @!P0 IMAD.WIDE R46, R12, 0x2, R46 ;  /* 0x000000020c2e8825 */ /* 0x000fe200078e022e */
[----:B------:R2:W5:Y:S04]  /*7da0*/  @!P0 LD.E.64 R30, [R42.64] ;  /* 0x000000062a1e8980 */ /* 0x000568000c101b00 */
[----:B------:R2:W5:Y:S02]  /*7db0*/  @!P0 LD.E.64 R64, [R46.64] ;  /* 0x000000062e408980 */ /* 0x000564000c101b00 */
.L_x_731:
[----:B------:R-:W-:Y:S05]  /*7dc0*/  BSYNC B0 ;  /* 0x0000000000007941 */ /* 0x000fea0003800000 */
.L_x_730:
[----:B------:R-:W-:Y:S01]  /*7dd0*/  SHF.R.S32.HI R20, RZ, 0x1f, R19 ;  /* 0x0000001fff147819 */ /* 0x000fe20000011413 */
[----:B--2---:R-:W-:Y:S01]  /*7de0*/  IMAD R42, R90, -0x80, R41 ;  /* 0xffffff805a2a7824 */ /* 0x004fe200078e0229 */
[--C-:B-----5:R-:W-:Y:S01]  /*7df0*/  SHF.R.U64 R37, R32, 0x10, R33.reuse ;  /* 0x0000001020257819 */ /* 0x120fe20000001221 */
[----:B------:R-:W-:Y:S01]  /*7e00*/  IMAD.MOV.U32 R60, RZ, RZ, R32 ;  /* 0x000000ffff3c7224 */ /* 0x000fe200078e0020 */
[----:B------:R-:W-:Y:S01]  /*7e10*/  LEA.HI R20, R20, R19, RZ, 0x3 ;  /* 0x0000001314147211 */ /* 0x000fe200078f18ff */
[----:B------:R-:W-:Y:S01]  /*7e20*/  IMAD.MOV.U32 R59, RZ, RZ, R33 ;  /* 0x000000ffff3b7224 */ /* 0x000fe200078e0021 */
[----:B------:R-:W-:Y:S01]  /*7e30*/  IMNMX R42, R42, 0x80, PT ;  /* 0x000000802a2a7817 */ /* 0x000fe20003800200 */
[----:B------:R-:W-:Y:S01]  /*7e40*/  IMAD.MOV.U32 R58, RZ, RZ, R28 ;  /* 0x000000ffff3a7224 */ /* 0x000fe200078e001c */
[----:B------:R-:W-:Y:S01]  /*7e50*/  LOP3.LUT R20, R20, 0xfffffff8, RZ, 0xc0, !PT ;  /* 0xfffffff814147812 */ /* 0x000fe200078ec0ff */
[----:B------:R-:W-:Y:S01]  /*7e60*/  IMAD.MOV.U32 R57, RZ, RZ, R29 ;  /* 0x000000ffff397224 */ /* 0x000fe200078e001d */
[----:B------:R-:W-:Y:S01]  /*7e70*/  SHF.R.U32.HI R36, RZ, 0x10, R33 ;  /* 0x00000010ff247819 */ /* 0x000fe20000011621 */
[----:B------:R-:W-:Y:S01]  /*7e80*/  IMAD.MOV.U32 R63, RZ, RZ, R38 ;  /* 0x000000ffff3f7224 */ /* 0x000fe200078e0026 */
[--C-:B------:R-:W-:Y:S01]  /*7e90*/  SHF.R.U64 R33, R28, 0x10, R29.reuse ;  /* 0x000000101c217819 */ /* 0x100fe2000000121d */
[----:B------:R-:W-:Y:S01]  /*7ea0*/  IMAD.IADD R20, R19, 0x1, -R20 ;  /* 0x0000000113147824 */ /* 0x000fe200078e0a14 */
[----:B------:R-:W-:Y:S01]  /*7eb0*/  SHF.R.U32.HI R32, RZ, 0x10, R29 ;  /* 0x00000010ff207819 */ /* 0x000fe2000001161d */
[--C-:B------:R-:W-:Y:S01]  /*7ec0*/  IMAD.MOV.U32 R61, RZ, RZ, R39.reuse ;  /* 0x000000ffff3d7224 */ /* 0x100fe200078e0027 */
[--C-:B------:R-:W-:Y:S01]  /*7ed0*/  SHF.R.U64 R62, R38, 0x10, R39.reuse ;  /* 0x00000010263e7819 */ /* 0x100fe20000001227 */
[C---:B------:R-:W-:Y:S01]  /*7ee0*/  IMAD.SHL.U32 R21, R20.reuse, 0x40, RZ ;  /* 0x0000004014157824 */ /* 0x040fe200078e00ff */
[----:B------:R-:W-:Y:S01]  /*7ef0*/  LOP3.LUT P0, RZ, R20, 0x4, RZ, 0xc0, !PT ;  /* 0x0000000414ff7812 */ /* 0x000fe2000780c0ff */
[----:B------:R-:W-:Y:S01]  /*7f00*/  IMAD.MOV.U32 R56, RZ, RZ, R24 ;  /* 0x000000ffff387224 */ /* 0x000fe200078e0018 */
[----:B------:R-:W-:Y:S01]  /*7f10*/  SHF.R.U32.HI R40, RZ, 0x10, R39 ;  /* 0x00000010ff287819 */ /* 0x000fe20000011627 */
[--C-:B------:R-:W-:Y:S01]  /*7f20*/  IMAD.MOV.U32 R55, RZ, RZ, R25.reuse ;  /* 0x000000ffff377224 */ /* 0x100fe200078e0019 */
[----:B------:R-:W-:Y:S01]  /*7f30*/  LOP3.LUT R21, R21, 0x1c0, RZ, 0xc0, !PT ;  /* 0x000001c015157812 */ /* 0x000fe200078ec0ff */
[----:B------:R-:W-:Y:S01]  /*7f40*/  IMAD.MOV.U32 R54, RZ, RZ, R34 ;  /* 0x000000ffff367224 */ /* 0x000fe200078e0022 */
[----:B------:R-:W-:Y:S01]  /*7f50*/  SHF.R.U64 R29, R24, 0x10, R25 ;  /* 0x00000010181d7819 */ /* 0x000fe20000001219 */
[----:B------:R-:W-:Y:S01]  /*7f60*/  IMAD.MOV.U32 R53, RZ, RZ, R35 ;  /* 0x000000ffff357224 */ /* 0x000fe200078e0023 */
[----:B------:R-:W-:Y:S01]  /*7f70*/  LOP3.LUT R18, R21, 0x18, R18, 0xf8, !PT ;  /* 0x0000001815127812 */ /* 0x000fe200078ef812 */
[----:B------:R-:W-:Y:S01]  /*7f80*/  IMAD.MOV.U32 R50, RZ, RZ, R26 ;  /* 0x000000ffff327224 */ /* 0x000fe200078e001a */
[----:B------:R-:W-:Y:S01]  /*7f90*/  SHF.R.U32.HI R21, RZ, 0x3, R21 ;  /* 0x00000003ff157819 */ /* 0x000fe20000011615 */
[----:B------:R-:W-:Y:S01]  /*7fa0*/  IMAD.MOV.U32 R49, RZ, RZ, R27 ;  /* 0x000000ffff317224 */ /* 0x000fe200078e001b */
[----:B------:R-:W-:Y:S01]  /*7fb0*/  SHF.R.U32.HI R28, RZ, 0x10, R25 ;  /* 0x00000010ff1c7819 */ /* 0x000fe20000011619 */
[----:B------:R-:W-:Y:S01]  /*7fc0*/  IMAD.MOV.U32 R48, RZ, RZ, R22 ;  /* 0x000000ffff307224 */ /* 0x000fe200078e0016 */
[----:B------:R-:W-:Y:S01]  /*7fd0*/  LOP3.LUT R18, R18, R21, RZ, 0x3c, !PT ;  /* 0x0000001512127212 */ /* 0x000fe200078e3cff */
[----:B------:R-:W-:Y:S01]  /*7fe0*/  IMAD.MOV.U32 R47, RZ, RZ, R23 ;  /* 0x000000ffff2f7224 */ /* 0x000fe200078e0017 */
[--C-:B------:R-:W-:Y:S01]  /*7ff0*/  SHF.R.U64 R25, R34, 0x10, R35.reuse ;  /* 0x0000001022197819 */ /* 0x100fe20000001223 */
[----:B------:R-:W-:Y:S01]  /*8000*/  IMAD.MOV.U32 R44, RZ, RZ, R10 ;  /* 0x000000ffff2c7224 */ /* 0x000fe200078e000a */
[----:B------:R-:W-:Y:S01]  /*8010*/  SHF.R.U32.HI R24, RZ, 0x10, R35 ;  /* 0x00000010ff187819 */ /* 0x000fe20000011623 */
[----:B------:R-:W-:Y:S01]  /*8020*/  IMAD R21, R45, 0x200, R18 ;  /* 0x000002002d157824 */ /* 0x000fe200078e0212 */
[----:B------:R-:W-:Y:S01]  /*8030*/  SHF.R.U64 R39, R26, 0x10, R27 ;  /* 0x000000101a277819 */ /* 0x000fe2000000121b */
[----:B------:R-:W-:Y:S01]  /*8040*/  IMAD.MOV.U32 R43, RZ, RZ, R11 ;  /* 0x000000ffff2b7224 */ /* 0x000fe200078e000b */
[----:B------:R-:W-:Y:S01]  /*8050*/  SHF.R.U32.HI R38, RZ, 0x10, R27 ;  /* 0x00000010ff267819 */ /* 0x000fe2000001161b */
[----:B------:R-:W-:Y:S01]  /*8060*/  IMAD.MOV.U32 R52, RZ, RZ, R30 ;  /* 0x000000ffff347224 */ /* 0x000fe200078e001e */
[C---:B------:R-:W-:Y:S01]  /*8070*/  IADD3 R12, R21.reuse, 0x20, RZ ;  /* 0x00000020150c7810 */ /* 0x040fe20007ffe0ff */
[----:B------:R-:W-:Y:S01]  /*8080*/  IMAD.MOV.U32 R51, RZ, RZ, R31 ;  /* 0x000000ffff337224 */ /* 0x000fe200078e001f */
[----:B------:R-:W-:Y:S01]  /*8090*/  @P0 IADD3 R12, R21, -0x20, RZ ;  /* 0xffffffe0150c0810 */ /* 0x000fe20007ffe0ff */
[----:B------:R-:W-:Y:S01]  /*80a0*/  IMAD.MOV.U32 R46, RZ, RZ, R14 ;  /* 0x000000ffff2e7224 */ /* 0x000fe200078e000e */
[----:B------:R-:W-:Y:S01]  /*80b0*/  ISETP.GE.AND P0, PT, R19, R42, PT ;  /* 0x0000002a1300720c */ /* 0x000fe20003f06270 */
[----:B------:R-:W-:Y:S01]  /*80c0*/  IMAD.MOV.U32 R45, RZ, RZ, R15 ;  /* 0x000000ffff2d7224 */ /* 0x000fe200078e000f */
[----:B------:R-:W-:Y:S01]  /*80d0*/  SHF.R.U64 R35, R22, 0x10, R23 ;  /* 0x0000001016237819 */ /* 0x000fe20000001217 */
[----:B------:R-:W-:-:S04]  /*80e0*/  DEPBAR.LE SB0, 0x3 ;  /* 0x000080c00000791a */ /* 0x000fc80000000000 */
[----:B------:R-:W-:Y:S01]  /*80f0*/  SHF.R.U32.HI R34, RZ, 0x10, R23 ;  /* 0x00000010ff227819 */ /* 0x000fe20000011617 */
[----:B------:R-:W-:Y:S01]  /*8100*/  BSSY B1, `(.L_x_732) ;  /* 0x000012a000017945 */ /* 0x000fe20003800000 */
[--C-:B------:R-:W-:Y:S01]  /*8110*/  SHF.R.U64 R27, R10, 0x10, R11.reuse ;  /* 0x000000100a1b7819 */ /* 0x100fe2000000120b */
[----:B------:R-:W-:Y:S01]  /*8120*/  IMAD.MOV.U32 R10, RZ, RZ, R8 ;  /* 0x000000ffff0a7224 */ /* 0x000fe200078e0008 */
[----:B------:R-:W-:Y:S01]  /*8130*/  SHF.R.U32.HI R26, RZ, 0x10, R11 ;  /* 0x00000010ff1a7819 */ /* 0x000fe2000001160b */
[----:B------:R-:W-:Y:S01]  /*8140*/  IMAD.MOV.U32 R11, RZ, RZ, R9 ;  /* 0x000000ffff0b7224 */ /* 0x000fe200078e0009 */
[--C-:B------:R-:W-:Y:S02]  /*8150*/  SHF.R.U64 R20, R30, 0x10, R31.reuse ;  /* 0x000000101e147819 */ /* 0x100fe4000000121f */
[----:B------:R-:W-:Y:S02]  /*8160*/  SHF.R.U32.HI R18, RZ, 0x10, R31 ;  /* 0x00000010ff127819 */ /* 0x000fe4000001161f */
[--C-:B------:R-:W-:Y:S01]  /*8170*/  SHF.R.U64 R23, R8, 0x10, R9.reuse ;  /* 0x0000001008177819 */ /* 0x100fe20000001209 */
[----:B------:R-:W-:Y:S01]  /*8180*/  IMAD.MOV.U32 R8, RZ, RZ, R64 ;  /* 0x000000ffff087224 */ /* 0x000fe200078e0040 */
[----:B------:R-:W-:Y:S01]  /*8190*/  SHF.R.U32.HI R22, RZ, 0x10, R9 ;  /* 0x00000010ff167819 */ /* 0x000fe20000011609 */
[----:B------:R-:W-:Y:S01]  /*81a0*/  IMAD.MOV.U32 R9, RZ, RZ, R65 ;  /* 0x000000ffff097224 */ /* 0x000fe200078e0041 */
[----:B------:R-:W-:-:S02]  /*81b0*/  SHF.R.U64 R31, R14, 0x10, R15 ;  /* 0x000000100e1f7819 */ /* 0x000fc4000000120f */
[----:B------:R-:W-:Y:S02]  /*81c0*/  SHF.R.U32.HI R30, RZ, 0x10, R15 ;  /* 0x00000010ff1e7819 */ /* 0x000fe4000001160f */
[--C-:B------:R-:W-:Y:S02]  /*81d0*/  SHF.R.U64 R15, R64, 0x10, R65.reuse ;  /* 0x00000010400f7819 */ /* 0x100fe40000001241 */
[----:B------:R-:W-:Y:S02]  /*81e0*/  SHF.R.U32.HI R14, RZ, 0x10, R65 ;  /* 0x00000010ff0e7819 */ /* 0x000fe40000011641 */
        /* <DEDUP_REMOVED lines=24> */
[----:B------:R-:W-:Y:S02]  /*8370*/  LEA R21, R21, 0x18100, 0x1 ;  /* 0x0001810015157811 */ /* 0x000fe400078e08ff */
[----:B------:R-:W-:Y:S01]  /*8380*/  LEA R12, R12, 0x18100, 0x1 ;  /* 0x000181000c0c7811 */ /* 0x000fe200078e08ff */
[----:B------:R-:W-:Y:S06]  /*8390*/  BAR.SYNC.DEFER_BLOCKING 0x0 ;  /* 0x0000000000007b1d */ /* 0x000fec0000010000 */
[----:B------:R-:W-:Y:S05]  /*83a0*/  @P0 BRA `(.L_x_733) ;  /* 0x00000ff000000947 */ /* 0x000fea0003800000 */
[----:B------:R-:W-:Y:S01]  /*83b0*/  ISETP.GE.AND P0, PT, R13, c[0x0][0x27c], PT ;  /* 0x00009f000d007a0c */ /* 0x000fe20003f06270 */
[----:B------:R-:W-:-:S12]  /*83c0*/  BSSY B0, `(.L_x_734) ;  /* 0x0000028000007945 */ /* 0x000fd80003800000 */
[----:B------:R-:W-:Y:S05]  /*83d0*/  @P0 BRA `(.L_x_735) ;  /* 0x0000026000000947 */ /* 0x000fea0003800000 */
[----:B------:R-:W1:Y:S01]  /*83e0*/  LDS.128 R8, [R21] ;  /* 0x0000000015087984 */ /* 0x000e620000000c00 */
[----:B------:R-:W-:Y:S01]  /*83f0*/  SHF.L.U32 R48, R41, 0x10, RZ ;  /* 0x0000001029307819 */ /* 0x000fe200000006ff */
[C---:B------:R-:W-:Y:S01]  /*8400*/  IMAD.U32 R46, R39.reuse, 0x10000, RZ ;  /* 0x00010000272e7824 */ /* 0x040fe200078e00ff */
[----:B------:R-:W-:Y:S02]  /*8410*/  LOP3.LUT R45, R39, 0xffff0000, RZ, 0xc0, !PT ;  /* 0xffff0000272d7812 */ /* 0x000fe400078ec0ff */
[----:B------:R-:W-:Y:S02]  /*8420*/  LOP3.LUT R47, R41, 0xffff0000, RZ, 0xc0, !PT ;  /* 0xffff0000292f7812 */ /* 0x000fe400078ec0ff */
[C---:B-1----:R-:W-:Y:S02]  /*8430*/  LOP3.LUT R43, R8.reuse, 0xffff0000, RZ, 0xc0, !PT ;  /* 0xffff0000082b7812 */ /* 0x042fe400078ec0ff */
[----:B------:R-:W-:Y:S02]  /*8440*/  LOP3.LUT R52, R9, 0xffff0000, RZ, 0xc0, !PT ;  /* 0xffff000009347812 */ /* 0x000fe400078ec0ff */
[----:B------:R-:W-:-:S02]  /*8450*/  SHF.L.U32 R44, R8, 0x10, RZ ;  /* 0x00000010082c7819 */ /* 0x000fc400000006ff */
[----:B------:R-:W-:Y:S01]  /*8460*/  SHF.L.U32 R8, R9, 0x10, RZ ;  /* 0x0000001009087819 */ /* 0x000fe200000006ff */
[C---:B------:R-:W-:Y:S01]  /*8470*/  FMUL.FTZ R9, R43.reuse, R46 ;  /* 0x0000002e2b097220 */ /* 0x040fe20000410000 */
[C---:B------:R-:W-:Y:S01]  /*8480*/  SHF.L.U32 R50, R10.reuse, 0x10, RZ ;  /* 0x000000100a327819 */ /* 0x040fe200000006ff */
[-C--:B------:R-:W-:Y:S01]  /*8490*/  FMUL.FTZ R43, R43, R48.reuse ;  /* 0x000000302b2b7220 */ /* 0x080fe20000410000 */
[----:B------:R-:W-:Y:S01]  /*84a0*/  LOP3.LUT R49, R10, 0xffff0000, RZ, 0xc0, !PT ;  /* 0xffff00000a317812 */ /* 0x000fe200078ec0ff */
[C---:B------:R-:W-:Y:S01]  /*84b0*/  IMAD.U32 R10, R11.reuse, 0x10000, RZ ;  /* 0x000100000b0a7824 */ /* 0x040fe200078e00ff */
[----:B------:R-:W-:Y:S01]  /*84c0*/  LOP3.LUT R51, R11, 0xffff0000, RZ, 0xc0, !PT ;  /* 0xffff00000b337812 */ /* 0x000fe200078ec0ff */
[----:B------:R-:W-:Y:S02]  /*84d0*/  FMUL.FTZ R11, R52, R45 ;  /* 0x0000002d340b7220 */ /* 0x000fe40000410000 */
[----:B------:R-:W-:Y:S01]  /*84e0*/  FFMA.FTZ R9, R44, R48, -R9 ;  /* 0x000000302c097223 */ /* 0x000fe20000010809 */
        /* <DEDUP_REMOVED lines=8> */
[----:B------:R-:W-:Y:S02]  /*8570*/  FMUL.FTZ R45, R49, R46 ;  /* 0x0000002e312d7220 */ /* 0x000fe40000410000 */
[----:B------:R-:W-:Y:S02]  /*8580*/  FMUL.FTZ R8, R51, R43 ;  /* 0x0000002b33087220 */ /* 0x000fe40000410000 */
[-C--:B------:R-:W-:Y:S02]  /*8590*/  FMUL.FTZ R49, R49, R48.reuse ;  /* 0x0000003031317220 */ /* 0x080fe40000410000 */
[----:B------:R-:W-:Y:S02]  /*85a0*/  FMUL.FTZ R51, R51, R47 ;  /* 0x0000002f33337220 */ /* 0x000fe40000410000 */
[C---:B------:R-:W-:Y:S02]  /*85b0*/  FFMA.FTZ R45, R50.reuse, R48, -R45 ;  /* 0x00000030322d7223 */ /* 0x040fe4000001082d */
[----:B------:R-:W-:-:S02]  /*85c0*/  FFMA.FTZ R46, R50, R46, R49 ;  /* 0x0000002e322e7223 */ /* 0x000fc40000010031 */
[----:B------:R-:W-:Y:S01]  /*85d0*/  FFMA.FTZ R47, R10, R47, -R8 ;  /* 0x0000002f0a2f7223 */ /* 0x000fe20000010808 */
[----:B------:R-:W-:Y:S01]  /*85e0*/  F2FP.BF16.PACK_AB R8, R44, R9 ;  /* 0x000000092c08723e */ /* 0x000fe200000010ff */
[----:B------:R-:W-:Y:S01]  /*85f0*/  FFMA.FTZ R48, R10, R43, R51 ;  /* 0x0000002b0a307223 */ /* 0x000fe20000010033 */
[----:B------:R-:W-:Y:S02]  /*8600*/  F2FP.BF16.PACK_AB R9, R52, R11 ;  /* 0x0000000b3409723e */ /* 0x000fe400000010ff */
[----:B------:R-:W-:Y:S02]  /*8610*/  F2FP.BF16.PACK_AB R10, R46, R45 ;  /* 0x0000002d2e0a723e */ /* 0x000fe400000010ff */
[----:B------:R-:W-:-:S05]  /*8620*/  F2FP.BF16.PACK_AB R11, R48, R47 ;  /* 0x0000002f300b723e */ /* 0x000fca00000010ff */
[----:B------:R1:W-:Y:S02]  /*8630*/  STS.128 [R21], R8 ;  /* 0x0000000815007388 */ /* 0x0003e40000000c00 */
.L_x_735:
[----:B------:R-:W-:Y:S05]  /*8640*/  BSYNC B0 ;  /* 0x0000000000007941 */ /* 0x000fea0003800000 */
.L_x_734:
[----:B-1----:R-:W-:Y:S01]  /*8650*/  IADD3 R8, R13, 0x10, RZ ;  /* 0x000000100d087810 */ /* 0x002fe20007ffe0ff */
[----:B------:R-:W-:Y:S03]  /*8660*/  BSSY B0, `(.L_x_736) ;  /* 0x0000029000007945 */ /* 0x000fe60003800000 */
[----:B------:R-:W-:-:S13]  /*8670*/  ISETP.GE.AND P0, PT, R8, c[0x0][0x27c], PT ;  /* 0x00009f0008007a0c */ /* 0x000fda0003f06270 */
        /* <DEDUP_REMOVED lines=39> */
.L_x_737:
[----:B------:R-:W-:Y:S05]  /*88f0*/  BSYNC B0 ;  /* 0x0000000000007941 */ /* 0x000fea0003800000 */
.L_x_736:
[----:B-1----:R-:W-:Y:S01]  /*8900*/  IADD3 R8, R13, 0x20, RZ ;  /* 0x000000200d087810 */ /* 0x002fe20007ffe0ff */
[----:B------:R-:W-:Y:S03]  /*8910*/  BSSY B0, `(.L_x_738) ;  /* 0x0000029000007945 */ /* 0x000fe60003800000 */
[----:B------:R-:W-:-:S13]  /*8920*/  ISETP.GE.AND P0, PT, R8, c[0x0][0x27c], PT ;  /* 0x00009f0008007a0c */ /* 0x000fda0003f06270 */
[----:B------:R-:W-:Y:S05]  /*8930*/  @P0 BRA `(.L_x_739) ;  /* 0x0000026000000947 */ /* 0x000fea0003800000 */
[----:B------:R-:W1:Y:S01]  /*8940*/  LDS.128 R8, [R21+0x4000] ;  /* 0x0040000015087984 */ /* 0x000e620000000c00 */
        /* <DEDUP_REMOVED lines=36> */
[----:B------:R1:W-:Y:S02]  /*8b90*/  STS.128 [R21+0x4000], R8 ;  /* 0x0040000815007388 */ /* 0x0003e40000000c00 */
.L_x_739:
[----:B------:R-:W-:Y:S05]  /*8ba0*/  BSYNC B0 ;  /* 0x0000000000007941 */ /* 0x000fea0003800000 */
.L_x_738:
        /* <DEDUP_REMOVED lines=42> */
.L_x_741:
[----:B------:R-:W-:Y:S05]  /*8e50*/  BSYNC B0 ;  /* 0x0000000000007941 */ /* 0x000fea0003800000 */
.L_x_740:
        /* <DEDUP_REMOVED lines=42> */
.L_x_743:
[----:B------:R-:W-:Y:S05]  /*9100*/  BSYNC B0 ;  /* 0x0000000000007941 */ /* 0x000fea0003800000 */
.L_x_742:
[----:B-1----:R-:W-:-:S04]  /*9110*/  IADD3 R8, R13, 0x50, RZ ;  /* 0x000000500d087810 */ /* 0x002fc80007ffe0ff */
[----:B------:R-:W-:-:S13]  /*9120*/  ISETP.GE.AND P0, PT, R8, c[0x0][0x27c], PT ;  /* 0x00009f0008007a0c */ /* 0x000fda0003f06270 */
[----:B------:R-:W-:Y:S05]  /*9130*/  @P0 BRA `(.L_x_733) ;  /* 0x0000026000000947 */ /* 0x000fea0003800000 */
[----:B------:R-:W1:Y:S01]  /*9140*/  LDS.128 R8, [R12+0x8000] ;  /* 0x008000000c087984 */ /* 0x000e620000000c00 */
[C---:B------:R-:W-:Y:S01]  /*9150*/  SHF.L.U32 R48, R20.reuse, 0x10, RZ ;  /* 0x0000001014307819 */ /* 0x040fe200000006ff */
        /* <DEDUP_REMOVED lines=36> */
.L_x_733:
[----:B------:R-:W-:Y:S05]  /*93a0*/  BSYNC B1 ;  /* 0x0000000000017941 */ /* 0x000fea0003800000 */
.L_x_732:
        /* <DEDUP_REMOVED lines=36> */
[----:B------:R-:W-:-:S02]  /*95f0*/  FFMA.FTZ R46, R11, R47, R46 ;  /* 0x0000002f0b2e7223 */ /* 0x000fc4000001002e */
[----:B------:R-:W-:Y:S01]  /*9600*/  FFMA.FTZ R41, R41, R47, -R8 ;  /* 0x0000002f29297223 */ /* 0x000fe20000010808 */
[----:B------:R-:W-:Y:S01]  /*9610*/  F2FP.BF16.PACK_AB R8, R19, R10 ;  /* 0x0000000a1308723e */ /* 0x000fe200000010ff */
[-C--:B------:R-:W-:Y:S02]  /*9620*/  FFMA.FTZ R11, R40, R45.reuse, -R39 ;  /* 0x0000002d280b7223 */ /* 0x080fe40000010827 */
[----:B------:R-:W-:Y:S01]  /*9630*/  FFMA.FTZ R48, R38, R45, R48 ;  /* 0x0000002d26307223 */ /* 0x000fe20000010030 */
[----:B------:R-:W-:-:S04]  /*9640*/  F2FP.BF16.PACK_AB R10, R46, R41 ;  /* 0x000000292e0a723e */ /* 0x000fc800000010ff */
[----:B------:R-:W-:-:S05]  /*9650*/  F2FP.BF16.PACK_AB R11, R48, R11 ;  /* 0x0000000b300b723e */ /* 0x000fca00000010ff */
[----:B------:R1:W-:Y:S02]  /*9660*/  STS.128 [R21+0x2000], R8 ;  /* 0x0020000815007388 */ /* 0x0003e40000000c00 */
.L_x_746:
[----:B------:R-:W-:Y:S05]  /*9670*/  BSYNC B0 ;  /* 0x0000000000007941 */ /* 0x000fea0003800000 */
.L_x_745:
[----:B-1----:R-:W-:Y:S01]  /*9680*/  IADD3 R8, R13, 0x10, RZ ;  /* 0x000000100d087810 */ /* 0x002fe20007ffe0ff */
[----:B------:R-:W-:Y:S03]  /*9690*/  BSSY B0, `(.L_x_747) ;  /* 0x0000029000007945 */ /* 0x000fe60003800000 */
[----:B------:R-:W-:-:S13]  /*96a0*/  ISETP.GE.AND P0, PT, R8, c[0x0][0x27c], PT ;  /* 0x00009f0008007a0c */ /* 0x000fda0003f06270 */
[----:B------:R-:W-:Y:S05]  /*96b0*/  @P0 BRA `(.L_x_748) ;  /* 0x0000026000000947 */ /* 0x000fea0003800000 */
[----:B------:R-:W1:Y:S01]  /*96c0*/  LDS.128 R8, [R12+0x2000] ;  /* 0x002000000c087984 */ /* 0x000e620000000c00 */
        /* <DEDUP_REMOVED lines=37> */
.L_x_748:
[----:B------:R-:W-:Y:S05]  /*9920*/  BSYNC B0 ;  /* 0x0000000000007941 */ /* 0x000fea0003800000 */
.L_x_747:
        /* <DEDUP_REMOVED lines=42> */
.L_x_750:
[----:B------:R-:W-:Y:S05]  /*9bd0*/  BSYNC B0 ;  /* 0x0000000000007941 */ /* 0x000fea0003800000 */
.L_x_749:
        /* <DEDUP_REMOVED lines=42> */
.L_x_752:
[----:B------:R-:W-:Y:S05]  /*9e80*/  BSYNC B0 ;  /* 0x0000000000007941 */ /* 0x000fea0003800000 */
.L_x_751:
        /* <DEDUP_REMOVED lines=42> */
.L_x_754:
[----:B------:R-:W-:Y:S05]  /*a130*/  BSYNC B0 ;  /* 0x0000000000007941 */ /* 0x000fea0003800000 */
.L_x_753:
[----:B------:R-:W-:-:S04]  /*a140*/  IADD3 R13, R13, 0x50, RZ ;  /* 0x000000500d0d7810 */ /* 0x000fc80007ffe0ff */
[----:B------:R-:W-:-:S13]  /*a150*/  ISETP.GE.AND P0, PT, R13, c[0x0][0x27c], PT ;  /* 0x00009f000d007a0c */ /* 0x000fda0003f06270 */
[----:B------:R-:W-:Y:S05]  /*a160*/  @P0 BRA `(.L_x_744) ;  /* 0x0000320000000947 */ /* 0x000fea0003800000 */
[----:B-1----:R-:W1:Y:S01]  /*a170*/  LDS.128 R8, [R12+0xa000] ;  /* 0x00a000000c087984 */ /* 0x002e620000000c00 */
[C---:B------:R-:W-:Y:S02]  /*a180*/  SHF.L.U32 R22, R20.reuse, 0x10, RZ ;  /* 0x0000001014167819 */ /* 0x040fe400000006ff */
[----:B------:R-:W-:Y:S01]  /*a190*/  LOP3.LUT R21, R20, 0xffff0000, RZ, 0xc0, !PT ;  /* 0xffff000014157812 */ /* 0x000fe200078ec0ff */
[C---:B------:R-:W-:Y:S01]  /*a1a0*/  IMAD.U32 R20, R15.reuse, 0x10000, RZ ;  /* 0x000100000f147824 */ /* 0x040fe200078e00ff */
[----:B------:R-:W-:Y:S02]  /*a1b0*/  LOP3.LUT R15, R15, 0xffff0000, RZ, 0xc0, !PT ;  /* 0xffff00000f0f7812 */ /* 0x000fe400078ec0ff */
[C---:B-1----:R-:W-:Y:S01]  /*a1c0*/  LOP3.LUT R13, R8.reuse, 0xffff0000, RZ, 0xc0, !PT ;  /* 0xffff0000080d7812 */ /* 0x042fe200078ec0ff */
[----:B------:R-:W-:Y:S01]  /*a1d0*/  IMAD.U32 R23, R11, 0x10000, RZ ;  /* 0x000100000b177824 */ /* 0x000fe200078e00ff */
[----:B------:R-:W-:Y:S02]  /*a1e0*/  SHF.L.U32 R19, R8, 0x10, RZ ;  /* 0x0000001008137819 */ /* 0x000fe400000006ff */
[----:B------:R-:W-:-:S02]  /*a1f0*/  SHF.L.U32 R25, R10, 0x10, RZ ;  /* 0x000000100a197819 */ /* 0x000fc400000006ff */
[----:B------:R-:W-:Y:S01]  /*a200*/  LOP3.LUT R24, R10, 0xffff0000, RZ, 0xc0, !PT ;  /* 0xffff00000a187812 */ /* 0x000fe200078ec0ff */
[-C--:B------:R-:W-:Y:S01]  /*a210*/  FMUL.FTZ R10, R20, R13.reuse ;  /* 0x0000000d140a7220 */ /* 0x080fe20000410000 */
[C---:B------:R-:W-:Y:S01]  /*a220*/  SHF.L.U32 R8, R9.reuse, 0x10, RZ ;  /* 0x0000001009087819 */ /* 0x040fe200000006ff */
[C---:B------:R-:W-:Y:S01]  /*a230*/  FMUL.FTZ R13, R22.reuse, R13 ;  /* 0x0000000d160d7220 */ /* 0x040fe20000410000 */
[----:B------:R-:W-:Y:S01]  /*a240*/  LOP3.LUT R9, R9, 0xffff0000, RZ, 0xc0, !PT ;  /* 0xffff000009097812 */ /* 0x000fe200078ec0ff */
[-C--:B------:R-:W-:Y:S01]  /*a250*/  FFMA.FTZ R10, R22, R19.reuse, -R10 ;  /* 0x00000013160a7223 */ /* 0x080fe2000001080a */
[----:B------:R-:W-:Y:S01]  /*a260*/  LOP3.LUT R26, R11, 0xffff0000, RZ, 0xc0, !PT ;  /* 0xffff00000b1a7812 */ /* 0x000fe200078ec0ff */
[----:B------:R-:W-:Y:S01]  /*a270*/  FFMA.FTZ R13, R20, R19, R13 ;  /* 0x00000013140d7223 */ /* 0x000fe2000001000d */
[----:B------:R-:W-:Y:S01]  /*a280*/  SHF.L.U32 R19, R14, 0x10, RZ ;  /* 0x000000100e137819 */ /* 0x000fe200000006ff */
[-C--:B------:R-:W-:Y:S01]  /*a290*/  FMUL.FTZ R11, R15, R9.reuse ;  /* 0x000000090f0b7220 */ /* 0x080fe20000410000 */
[----:B------:R-:W-:Y:S01]  /*a2a0*/  SHF.L.U32 R20, R18, 0x10, RZ ;  /* 0x0000001012147819 */ /* 0x000fe200000006ff */
[C---:B------:R-:W-:Y:S01]  /*a2b0*/  FMUL.FTZ R9, R21.reuse, R9 ;  /* 0x0000000915097220 */ /* 0x040fe20000410000 */
[----:B------:R-:W-:Y:S01]  /*a2c0*/  LOP3.LUT R14, R14, 0xffff0000, RZ, 0xc0, !PT ;  /* 0xffff00000e0e7812 */ /* 0x000fe200078ec0ff */
[-C--:B------:R-:W-:Y:S01]  /*a2d0*/  FFMA.FTZ R11, R21, R8.reuse, -R11 ;  /* 0x00000008150b7223 */ /* 0x080fe2000001080b */
[----:B------:R-:W-:Y:S01]  /*a2e0*/  LOP3.LUT R18, R18, 0xffff0000, RZ, 0xc0, !PT ;  /* 0xffff000012127812 */ /* 0x000fe200078ec0ff */
[----:B------:R-:W-:-:S02]  /*a2f0*/  FFMA.FTZ R22, R15, R8, R9 ;  /* 0x000000080f167223 */ /* 0x000fc40000010009 */
[----:B------:R-:W-:Y:S02]  /*a300*/  FMUL.FTZ R8, R19, R24 ;  /* 0x0000001813087220 */ /* 0x000fe40000410000 */
[----:B------:R-:W-:Y:S02]  /*a310*/  FMUL.FTZ R9, R14, R26 ;  /* 0x0000001a0e097220 */ /* 0x000fe40000410000 */
[----:B------:R-:W-:Y:S02]  /*a320*/  FMUL.FTZ R24, R20, R24 ;  /* 0x0000001814187220 */ /* 0x000fe40000410000 */
[C---:B------:R-:W-:Y:S02]  /*a330*/  FMUL.FTZ R26, R18.reuse, R26 ;  /* 0x0000001a121a7220 */ /* 0x040fe40000410000 */
[----:B------:R-:W-:Y:S01]  /*a340*/  FFMA.FTZ R18, R18, R23, -R9 ;  /* 0x0000001712127223 */ /* 0x000fe20000010809 */
[----:B------:R-:W-:Y:S01]  /*a350*/  F2FP.BF16.PACK_AB R9, R22, R11 ;  /* 0x0000000b1609723e */ /* 0x000fe200000010ff */
[-C--:B------:R-:W-:Y:S01]  /*a360*/  FFMA.FTZ R20, R20, R25.reuse, -R8 ;  /* 0x0000001914147223 */ /* 0x080fe20000010808 */
[----:B------:R-:W-:Y:S01]  /*a370*/  F2FP.BF16.PACK_AB R8, R13, R10 ;  /* 0x0000000a0d08723e */ /* 0x000fe200000010ff */
[----:B------:R-:W-:-:S02]  /*a380*/  FFMA.FTZ R19, R19, R25, R24 ;  /* 0x0000001913137223 */ /* 0x000fc40000010018 */
[----:B------:R-:W-:-:S03]  /*a390*/  FFMA.FTZ R23, R14, R23, R26 ;  /* 0x000000170e177223 */ /* 0x000fc6000001001a */
[----:B------:R-:W-:Y:S02]  /*a3a0*/  F2FP.BF16.PACK_AB R10, R19, R20 ;  /* 0x00000014130a723e */ /* 0x000fe400000010ff */
[----:B------:R-:W-:-:S05]  /*a3b0*/  F2FP.BF16.PACK_AB R11, R23, R18 ;  /* 0x00000012170b723e */ /* 0x000fca00000010ff */
[----:B------:R1:W-:Y:S01]  /*a3c0*/  STS.128 [R12+0xa000], R8 ;  /* 0x00a000080c007388 */ /* 0x0003e20000000c00 */
[----:B------:R-:W-:Y:S05]  /*a3d0*/  BRA `(.L_x_744) ;  /* 0x00002f9000007947 */ /* 0x000fea0003800000 */
.L_x_729:
        /* <DEDUP_REMOVED lines=18> */
[----:B------:R-:W-:Y:S01]  /*a500*/  CS2R R10, SRZ ;  /* 0x00000000000a7805 */ /* 0x000fe2000001ff00 */
[----:B------:R-:W-:Y:S01]  /*a510*/  CS2R R8, SRZ ;  /* 0x0000000000087805 */ /* 0x000fe2000001ff00 */
[----:B------:R-:W-:-:S08]  /*a520*/  IADD3 R13, R18, 0x20, RZ ;  /* 0x00000020120d7810 */ /* 0x000fd00007ffe0ff */
[----:B------:R-:W-:-:S04]  /*a530*/  @!P0 IMAD.WIDE R22, R18, 0x2, R42 ;  /* 0x0000000212168825 */ /* 0x000fc800078e022a */
[----:B------:R-:W-:Y:S01]  /*a540*/  @!P0 IMAD.WIDE R24, R18, 0x2, R46 ;  /* 0x0000000212188825 */ /* 0x000fe200078e022e */
[----:B------:R1:W5:Y:S04]  /*a550*/  @!P0 LD.E.128 R32, [R22.64] ;  /* 0x0000000616208980 */ /* 0x000368000c101d00 */
[----:B------:R2:W5:Y:S01]  /*a560*/  @!P0 LD.E.128 R8, [R24.64] ;  /* 0x0000000618088980 */ /* 0x000562000c101d00 */
[----:B------:R-:W-:Y:S01]  /*a570*/  ISETP.GE.AND P0, PT, R13, c[0x0][0x27c], PT ;  /* 0x00009f000d007a0c */ /* 0x000fe20003f06270 */
[----:B------:R-:W-:Y:S01]  /*a580*/  CS2R R30, SRZ ;  /* 0x00000000001e7805 */ /* 0x000fe2000001ff00 */
[----:B------:R-:W-:Y:S01]  /*a590*/  CS2R R28, SRZ ;  /* 0x00000000001c7805 */ /* 0x000fe2000001ff00 */
[----:B------:R-:W-:-:S10]  /*a5a0*/  CS2R R14, SRZ ;  /* 0x00000000000e7805 */ /* 0x000fd4000001ff00 */
[----:B------:R-:W-:-:S04]  /*a5b0*/  @!P0 SHF.R.S32.HI R12, RZ, 0x1f, R13 ;  /* 0x0000001fff0c8819 */ /* 0x000fc8000001140d */
[----:B------:R-:W-:-:S04]  /*a5c0*/  @!P0 LEA.HI R12, R12, R13, RZ, 0x3 ;  /* 0x0000000d0c0c8211 */ /* 0x000fc800078f18ff */
[----:B------:R-:W-:Y:S02]  /*a5d0*/  @!P0 LOP3.LUT R20, R12, 0xfffffff8, RZ, 0xc0, !PT ;  /* 0xfffffff80c148812 */ /* 0x000fe400078ec0ff */
[----:B------:R-:W-:Y:S01]  /*a5e0*/  CS2R R12, SRZ ;  /* 0x00000000000c7805 */ /* 0x000fe2000001ff00 */
[----:B------:R-:W-:Y:S02]  /*a5f0*/  IADD3 R21, R18, 0x40, RZ ;  /* 0x0000004012157810 */ /* 0x000fe40007ffe0ff */
[----:B-1----:R-:W-:-:S04]  /*a600*/  @!P0 IMAD.WIDE R22, R20, 0x2, R42 ;  /* 0x0000000214168825 */ /* 0x002fc800078e022a */
[----:B------:R-:W-:Y:S01]  /*a610*/  @!P0 IMAD.WIDE R36, R20, 0x2, R46 ;  /* 0x0000000214248825 */ /* 0x000fe200078e022e */
[----:B------:R1:W5:Y:S04]  /*a620*/  @!P0 LD.E.128 R28, [R22.64] ;  /* 0x00000006161c8980 */ /* 0x000368000c101d00 */
[----:B------:R3:W5:Y:S01]  /*a630*/  @!P0 LD.E.128 R12, [R36.64] ;  /* 0x00000006240c8980 */ /* 0x000762000c101d00 */
[----:B------:R-:W-:Y:S01]  /*a640*/  ISETP.GE.AND P0, PT, R21, c[0x0][0x27c], PT ;  /* 0x00009f0015007a0c */ /* 0x000fe20003f06270 */
[----:B------:R-:W-:Y:S01]  /*a650*/  CS2R R26, SRZ ;  /* 0x00000000001a7805 */ /* 0x000fe2000001ff00 */
[----:B--2---:R-:W-:-:S11]  /*a660*/  CS2R R24, SRZ ;  /* 0x0000000000187805 */ /* 0x004fd6000001ff00 */
[----:B------:R-:W-:-:S04]  /*a670*/  @!P0 SHF.R.S32.HI R20, RZ, 0x1f, R21 ;  /* 0x0000001fff148819 */ /* 0x000fc80000011415 */
[----:B------:R-:W-:Y:S01]  /*a680*/  @!P0 LEA.HI R20, R20, R21, RZ, 0x3 ;  /* 0x0000001514148211 */ /* 0x000fe200078f18ff */
[----:B-1----:R-:W-:-:S03]  /*a690*/  CS2R R22, SRZ ;  /* 0x0000000000167805 */ /* 0x002fc6000001ff00 */
[----:B------:R-:W-:-:S05]  /*a6a0*/  @!P0 LOP3.LUT R20, R20, 0xfffffff8, RZ, 0xc0, !PT ;  /* 0xfffffff814148812 */ /* 0x000fca00078ec0ff */
[----:B------:R-:W-:-:S04]  /*a6b0*/  @!P0 IMAD.WIDE R42, R20, 0x2, R42 ;  /* 0x00000002142a8825 */ /* 0x000fc800078e022a */
[----:B------:R-:W-:Y:S01]  /*a6c0*/  @!P0 IMAD.WIDE R46, R20, 0x2, R46 ;  /* 0x00000002142e8825 */ /* 0x000fe200078e022e */
[----:B------:R3:W5:Y:S01]  /*a6d0*/  @!P0 LD.E.128 R24, [R42.64] ;  /* 0x000000062a188980 */ /* 0x000762000c101d00 */
[----:B------:R-:W-:-:S06]  /*a6e0*/  CS2R R20, SRZ ;  /* 0x0000000000147805 */ /* 0x000fcc000001ff00 */
[----:B------:R3:W5:Y:S02]  /*a6f0*/  @!P0 LD.E.128 R20, [R46.64] ;  /* 0x000000062e148980 */ /* 0x000764000c101d00 */
.L_x_756:
[----:B------:R-:W-:Y:S05]  /*a700*/  BSYNC B0 ;  /* 0x0000000000007941 */ /* 0x000fea0003800000 */
.L_x_755:
[----:B---3-5:R-:W-:Y:S01]  /*a710*/  IMAD.MOV.U32 R46, RZ, RZ, R8 ;  /* 0x000000ffff2e7224 */ /* 0x028fe200078e0008 */
[----:B------:R-:W-:Y:S01]  /*a720*/  SHF.R.U64 R39, R8, 0x10, R9 ;  /* 0x0000001008277819 */ /* 0x000fe20000001209 */
[----:B------:R-:W-:Y:S01]  /*a730*/  IMAD R90, R90, -0x80, R41 ;  /* 0xffffff805a5a7824 */ /* 0x000fe200078e0229 */
[----:B------:R-:W-:Y:S01]  /*a740*/  SHF.R.U64 R43, R32, 0x10, R33 ;  /* 0x00000010202b7819 */ /* 0x000fe20000001221 */
[----:B------:R-:W-:Y:S01]  /*a750*/  IMAD.MOV.U32 R66, RZ, RZ, R32 ;  /* 0x000000ffff427224 */ /* 0x000fe200078e0020 */
[----:B------:R-:W-:Y:S01]  /*a760*/  PRMT R39, R46, 0x5410, R39 ;  /* 0x000054102e277816 */ /* 0x000fe20000000027 */
[--C-:B------:R-:W-:Y:S01]  /*a770*/  IMAD.MOV.U32 R67, RZ, RZ, R33.reuse ;  /* 0x000000ffff437224 */ /* 0x100fe200078e0021 */
[----:B------:R-:W-:Y:S01]  /*a780*/  IMNMX R46, R90, 0x80, PT ;  /* 0x000000805a2e7817 */ /* 0x000fe20003800200 */
[----:B------:R-:W-:Y:S01]  /*a790*/  IMAD.MOV.U32 R65, RZ, RZ, R34 ;  /* 0x000000ffff417224 */ /* 0x000fe200078e0022 */
[----:B------:R-:W-:Y:S01]  /*a7a0*/  SHF.R.U32.HI R42, RZ, 0x10, R33 ;  /* 0x00000010ff2a7819 */ /* 0x000fe20000011621 */
[----:B------:R-:W-:Y:S01]  /*a7b0*/  IMAD.MOV.U32 R63, RZ, RZ, R35 ;  /* 0x000000ffff3f7224 */ /* 0x000fe200078e0023 */
[----:B------:R-:W-:Y:S01]  /*a7c0*/  ISETP.GE.AND P0, PT, R19, R46, PT ;  /* 0x0000002e1300720c */ /* 0x000fe20003f06270 */
[----:B------:R-:W-:Y:S01]  /*a7d0*/  IMAD.MOV.U32 R38, RZ, RZ, R9 ;  /* 0x000000ffff267224 */ /* 0x000fe200078e0009 */
[----:B------:R-:W-:Y:S01]  /*a7e0*/  SHF.R.U64 R64, R34, 0x10, R35 ;  /* 0x0000001022407819 */ /* 0x000fe20000001223 */
[----:B------:R-:W-:Y:S01]  /*a7f0*/  IMAD.MOV.U32 R61, RZ, RZ, R29 ;  /* 0x000000ffff3d7224 */ /* 0x000fe200078e001d */
[----:B------:R-:W-:Y:S01]  /*a800*/  SHF.R.U32.HI R40, RZ, 0x10, R35 ;  /* 0x00000010ff287819 */ /* 0x000fe20000011623 */
[----:B------:R-:W-:Y:S01]  /*a810*/  IMAD.MOV.U32 R60, RZ, RZ, R30 ;  /* 0x000000ffff3c7224 */ /* 0x000fe200078e001e */
[----:B------:R-:W-:Y:S01]  /*a820*/  SHF.R.U32.HI R51, RZ, 0x10, R9 ;  /* 0x00000010ff337819 */ /* 0x000fe20000011609 */
[----:B------:R-:W-:Y:S01]  /*a830*/  IMAD.MOV.U32 R59, RZ, RZ, R31 ;  /* 0x000000ffff3b7224 */ /* 0x000fe200078e001f */
[--C-:B------:R-:W-:Y:S01]  /*a840*/  SHF.R.U64 R35, R28, 0x10, R29.reuse ;  /* 0x000000101c237819 */ /* 0x100fe2000000121d */
[----:B------:R-:W-:Y:S01]  /*a850*/  IMAD.MOV.U32 R50, RZ, RZ, R12 ;  /* 0x000000ffff327224 */ /* 0x000fe200078e000c */
[----:B------:R-:W-:Y:S01]  /*a860*/  SHF.R.U32.HI R34, RZ, 0x10, R29 ;  /* 0x00000010ff227819 */ /* 0x000fe2000001161d */
[----:B------:R-:W-:Y:S01]  /*a870*/  IMAD.MOV.U32 R62, RZ, RZ, R28 ;  /* 0x000000ffff3e7224 */ /* 0x000fe200078e001c */
[--C-:B------:R-:W-:Y:S01]  /*a880*/  SHF.R.U64 R33, R30, 0x10, R31.reuse ;  /* 0x000000101e217819 */ /* 0x100fe2000000121f */
[----:B------:R-:W-:Y:S01]  /*a890*/  IMAD.MOV.U32 R54, RZ, RZ, R24 ;  /* 0x000000ffff367224 */ /* 0x000fe200078e0018 */
[----:B------:R-:W-:Y:S01]  /*a8a0*/  SHF.R.U32.HI R32, RZ, 0x10, R31 ;  /* 0x00000010ff207819 */ /* 0x000fe2000001161f */
[----:B------:R-:W-:Y:S01]  /*a8b0*/  IMAD.MOV.U32 R29, RZ, RZ, R25 ;  /* 0x000000ffff1d7224 */ /* 0x000fe200078e0019 */
[----:B------:R-:W-:Y:S01]  /*a8c0*/  SHF.R.U64 R9, R12, 0x10, R13 ;  /* 0x000000100c097819 */ /* 0x000fe2000000120d */
[----:B------:R-:W-:Y:S01]  /*a8d0*/  IMAD.MOV.U32 R48, RZ, RZ, R10 ;  /* 0x000000ffff307224 */ /* 0x000fe200078e000a */
[----:B------:R-:W-:Y:S01]  /*a8e0*/  SHF.R.U64 R31, R24, 0x10, R25 ;  /* 0x00000010181f7819 */ /* 0x000fe20000001219 */
[--C-:B------:R-:W-:Y:S01]  /*a8f0*/  IMAD.MOV.U32 R36, RZ, RZ, R11.reuse ;  /* 0x000000ffff247224 */ /* 0x100fe200078e000b */
[----:B------:R-:W-:Y:S01]  /*a900*/  SHF.R.U64 R37, R10, 0x10, R11 ;  /* 0x000000100a257819 */ /* 0x000fe2000000120b */
        /* <DEDUP_REMOVED lines=8> */
[----:B------:R-:W-:Y:S01]  /*a990*/  IMAD.MOV.U32 R52, RZ, RZ, R14 ;  /* 0x000000ffff347224 */ /* 0x000fe200078e000e */
[--C-:B------:R-:W-:Y:S01]  /*a9a0*/  SHF.R.U64 R11, R14, 0x10, R15.reuse ;  /* 0x000000100e0b7819 */ /* 0x100fe2000000120f */
[--C-:B------:R-:W-:Y:S01]  /*a9b0*/  IMAD.MOV.U32 R28, RZ, RZ, R15.reuse ;  /* 0x000000ffff1c7224 */ /* 0x100fe200078e000f */
[----:B------:R-:W-:Y:S01]  /*a9c0*/  SHF.R.U32.HI R57, RZ, 0x10, R15 ;  /* 0x00000010ff397819 */ /* 0x000fe2000001160f */
[--C-:B------:R-:W-:Y:S01]  /*a9d0*/  IMAD.MOV.U32 R8, RZ, RZ, R21.reuse ;  /* 0x000000ffff087224 */ /* 0x100fe200078e0015 */
        /* <DEDUP_REMOVED lines=51> */
[----:B------:R-:W-:Y:S02]  /*ad10*/  LOP3.LUT R8, R13, 0x38, R8, 0xf8, !PT ;  /* 0x000000380d087812 */ /* 0x000fe400078ef808 */
        /* <DEDUP_REMOVED lines=41> */
[C---:B------:R-:W-:Y:S01]  /*afb0*/  FFMA.FTZ R56, R49.reuse, R66, -R56 ;  /* 0x0000004231387223 */ /* 0x040fe20000010838 */
        /* <DEDUP_REMOVED lines=9> */
[----:B------:R-:W-:Y:S02]  /*b050*/  IMAD.U32 R64, R36, 0x10000, RZ ;  /* 0x0001000024407824 */ /* 0x000fe400078e00ff */
[----:B------:R-:W-:Y:S02]  /*b060*/  FFMA.FTZ R8, R50, R54, R61 ;  /* 0x0000003632087223 */ /* 0x000fe4000001003d */
[----:B------:R-:W-:Y:S01]  /*b070*/  FFMA.FTZ R54, R52, R59, -R57 ;  /* 0x0000003b34367223 */ /* 0x000fe20000010839 */
        /* <DEDUP_REMOVED lines=25> */
.L_x_760:
[----:B------:R-:W-:Y:S05]  /*b210*/  BSYNC B0 ;  /* 0x0000000000007941 */ /* 0x000fea0003800000 */
.L_x_759:
        /* <DEDUP_REMOVED lines=8> */
[-C--:B------:R-:W-:Y:S01]  /*b2a0*/  LEA.HI R10, R11, R12.reuse, RZ, 0x3 ;  /* 0x0000000c0b0a7211 */ /* 0x080fe200078f18ff */
        /* <DEDUP_REMOVED lines=45> */
[----:B------:R-:W-:Y:S01]  /*b580*/  SHF.L.U32 R9, R11, 0x10, RZ ;  /* 0x000000100b097819 */ /* 0x000fe200000006ff */
        /* <DEDUP_REMOVED lines=14> */
[C---:B------:R-:W-:Y:S01]  /*b670*/  FFMA.FTZ R56, R51.reuse, R56, -R61 ;  /* 0x0000003833387223 */ /* 0x040fe2000001083d */
[----:B------:R-:W-:Y:S01]  /*b680*/  SHF.L.U32 R11, R30, 0x10, RZ ;  /* 0x000000101e0b7819 */ /* 0x000fe200000006ff */
[----:B------:R-:W-:Y:S01]  /*b690*/  FFMA.FTZ R51, R51, R54, R57 ;  /* 0x0000003633337223 */ /* 0x000fe20000010039 */
[----:B------:R-:W-:Y:S01]  /*b6a0*/  F2FP.BF16.PACK_AB R8, R8, R49 ;  /* 0x000000310808723e */ /* 0x000fe200000010ff */
[C---:B------:R-:W-:Y:S02]  /*b6b0*/  FMUL.FTZ R57, R59.reuse, R10 ;  /* 0x0000000a3b397220 */ /* 0x040fe40000410000 */
        /* <DEDUP_REMOVED lines=32> */
.L_x_762:
[----:B------:R-:W-:Y:S05]  /*b8c0*/  BSYNC B0 ;  /* 0x0000000000007941 */ /* 0x000fea0003800000 */
.L_x_761:
[----:B-1----:R-:W-:-:S04]  /*b8d0*/  IADD3 R12, R18, 0x40, RZ ;  /* 0x00000040120c7810 */ /* 0x002fc80007ffe0ff */
        /* <DEDUP_REMOVED lines=8> */
[----:B------:R-:W-:Y:S02]  /*b960*/  LEA.HI R11, R11, R12, RZ, 0x6 ;  /* 0x0000000c0b0b7211 */ /* 0x000fe400078f30ff */
[----:B------:R-:W-:Y:S02]  /*b970*/  SHF.R.S32.HI R13, RZ, 0x3, R10 ;  /* 0x00000003ff0d7819 */ /* 0x000fe4000001140a */
[----:B------:R-:W-:-:S02]  /*b980*/  LOP3.LUT R9, R9, 0x1c0, RZ, 0xc0, !PT ;  /* 0x000001c009097812 */ /* 0x000fc400078ec0ff */
[----:B------:R-:W-:Y:S02]  /*b990*/  LEA.HI R8, R8, R13, RZ, 0x1d ;  /* 0x0000000d08087211 */ /* 0x000fe400078fe8ff */
[----:B------:R-:W-:Y:S02]  /*b9a0*/  LOP3.LUT R15, R9, 0x38, R10, 0xf8, !PT ;  /* 0x00000038090f7812 */ /* 0x000fe400078ef80a */
[----:B------:R-:W-:Y:S02]  /*b9b0*/  SHF.R.S32.HI R13, RZ, 0x1f, R8 ;  /* 0x0000001fff0d7819 */ /* 0x000fe40000011408 */
[----:B------:R-:W-:Y:S02]  /*b9c0*/  SHF.R.U32.HI R10, RZ, 0x3, R9 ;  /* 0x00000003ff0a7819 */ /* 0x000fe40000011609 */
[----:B------:R-:W-:Y:S01]  /*b9d0*/  LEA.HI R13, R13, R8, RZ, 0x3 ;  /* 0x000000080d0d7211 */ /* 0x000fe200078f18ff */
[----:B------:R-:W-:Y:S01]  /*b9e0*/  IMAD.SHL.U32 R8, R8, 0x8, RZ ;  /* 0x0000000808087824 */ /* 0x000fe200078e00ff */
[----:B------:R-:W-:-:S02]  /*b9f0*/  SHF.L.U32 R11, R11, 0x7, RZ ;  /* 0x000000070b0b7819 */ /* 0x000fc400000006ff */
[----:B------:R-:W-:Y:S02]  /*ba00*/  SHF.L.U32 R13, R13, 0xa, RZ ;  /* 0x0000000a0d0d7819 */ /* 0x000fe400000006ff */
[----:B------:R-:W-:Y:S02]  /*ba10*/  LOP3.LUT R9, R9, 0x38, R8, 0xf8, !PT ;  /* 0x0000003809097812 */ /* 0x000fe400078ef808 */
[----:B------:R-:W-:Y:S02]  /*ba20*/  LOP3.LUT R8, R13, 0x7fffe000, RZ, 0xc0, !PT ;  /* 0x7fffe0000d087812 */ /* 0x000fe400078ec0ff */
[----:B------:R-:W-:Y:S02]  /*ba30*/  LOP3.LUT R12, R11, 0x7fffe000, RZ, 0xc0, !PT ;  /* 0x7fffe0000b0c7812 */ /* 0x000fe400078ec0ff */
[----:B------:R-:W-:Y:S02]  /*ba40*/  LOP3.LUT R9, R9, R10, RZ, 0x3c, !PT ;  /* 0x0000000a09097212 */ /* 0x000fe400078e3cff */
[C---:B------:R-:W-:Y:S01]  /*ba50*/  LEA R8, R45.reuse, R8, 0x9 ;  /* 0x000000082d087211 */ /* 0x040fe200078e48ff */
[----:B------:R-:W-:Y:S01]  /*ba60*/  IMAD R12, R45, 0x200, R12 ;  /* 0x000002002d0c7824 */ /* 0x000fe200078e020c */
[----:B------:R-:W-:-:S02]  /*ba70*/  LOP3.LUT R15, R15, R10, RZ, 0x3c, !PT ;  /* 0x0000000a0f0f7212 */ /* 0x000fc400078e3cff */
[----:B------:R-:W-:Y:S01]  /*ba80*/  LOP3.LUT R57, R23, 0xffff0000, RZ, 0xc0, !PT ;  /* 0xffff000017397812 */ /* 0x000fe200078ec0ff */
[----:B------:R-:W-:Y:S01]  /*ba90*/  IMAD.IADD R45, R8, 0x1, R9 ;  /* 0x00000001082d7824 */ /* 0x000fe200078e0209 */
[----:B------:R-:W-:Y:S01]  /*baa0*/  SHF.L.U32 R64, R24, 0x10, RZ ;  /* 0x0000001018407819 */ /* 0x000fe200000006ff */
[----:B------:R-:W-:Y:S02]  /*bab0*/  IMAD.IADD R12, R12, 0x1, R15 ;  /* 0x000000010c0c7824 */ /* 0x000fe400078e020f */
[----:B------:R-:W-:Y:S02]  /*bac0*/  IMAD.SHL.U32 R45, R45, 0x2, RZ ;  /* 0x000000022d2d7824 */ /* 0x000fe400078e00ff */
[----:B------:R-:W-:-:S03]  /*bad0*/  IMAD.SHL.U32 R47, R12, 0x2, RZ ;  /* 0x000000020c2f7824 */ /* 0x000fc600078e00ff */
[----:B------:R-:W1:Y:S04]  /*bae0*/  LDS.128 R8, [R45+0x18100] ;  /* 0x018100002d087984 */ /* 0x000e680000000c00 */
[----:B------:R-:W2:Y:S01]  /*baf0*/  LDS.128 R12, [R47+0x18100] ;  /* 0x018100002f0c7984 */ /* 0x000ea20000000c00 */
[----:B-1----:R-:W-:Y:S01]  /*bb00*/  IMAD.U32 R55, R8, 0x10000, RZ ;  /* 0x0001000008377824 */ /* 0x002fe200078e00ff */
[C---:B------:R-:W-:Y:S01]  /*bb10*/  LOP3.LUT R59, R10.reuse, 0xffff0000, RZ, 0xc0, !PT ;  /* 0xffff00000a3b7812 */ /* 0x040fe200078ec0ff */
[----:B------:R-:W-:Y:S01]  /*bb20*/  IMAD.U32 R53, R10, 0x10000, RZ ;  /* 0x000100000a357824 */ /* 0x000fe200078e00ff */
[----:B------:R-:W-:Y:S01]  /*bb30*/  LOP3.LUT R8, R8, 0xffff0000, RZ, 0xc0, !PT ;  /* 0xffff000008087812 */ /* 0x000fe200078ec0ff */
[----:B------:R-:W-:Y:S01]  /*bb40*/  FMUL.FTZ R56, R55, R54 ;  /* 0x0000003637387220 */ /* 0x000fe20000410000 */
[C---:B--2---:R-:W-:Y:S01]  /*bb50*/  SHF.L.U32 R49, R12.reuse, 0x10, RZ ;  /* 0x000000100c317819 */ /* 0x044fe200000006ff */
[C---:B------:R-:W-:Y:S01]  /*bb60*/  IMAD.U32 R50, R13.reuse, 0x10000, RZ ;  /* 0x000100000d327824 */ /* 0x040fe200078e00ff */
[----:B------:R-:W-:Y:S01]  /*bb70*/  LOP3.LUT R52, R12, 0xffff0000, RZ, 0xc0, !PT ;  /* 0xffff00000c347812 */ /* 0x000fe200078ec0ff */
[C---:B------:R-:W-:Y:S01]  /*bb80*/  IMAD.U32 R51, R14.reuse, 0x10000, RZ ;  /* 0x000100000e337824 */ /* 0x040fe200078e00ff */
[----:B------:R-:W-:Y:S01]  /*bb90*/  LOP3.LUT R12, R13, 0xffff0000, RZ, 0xc0, !PT ;  /* 0xffff00000d0c7812 */ /* 0x000fe200078ec0ff */
[-C--:B------:R-:W-:Y:S01]  /*bba0*/  FMUL.FTZ R10, R55, R62.reuse ;  /* 0x0000003e370a7220 */ /* 0x080fe20000410000 */
[----:B------:R-:W-:Y:S01]  /*bbb0*/  LOP3.LUT R48, R14, 0xffff0000, RZ, 0xc0, !PT ;  /* 0xffff00000e307812 */ /* 0x000fe200078ec0ff */
[----:B------:R-:W-:Y:S01]  /*bbc0*/  FFMA.FTZ R56, R49, R62, -R56 ;  /* 0x0000003e31387223 */ /* 0x000fe20000010838 */
[----:B------:R-:W-:Y:S01]  /*bbd0*/  SHF.L.U32 R13, R15, 0x10, RZ ;  /* 0x000000100f0d7819 */ /* 0x000fe200000006ff */
[----:B------:R-:W-:Y:S01]  /*bbe0*/  FFMA.FTZ R49, R49, R54, R10 ;  /* 0x0000003631317223 */ /* 0x000fe2000001000a */
[----:B------:R-:W-:Y:S01]  /*bbf0*/  LOP3.LUT R14, R15, 0xffff0000, RZ, 0xc0, !PT ;  /* 0xffff00000f0e7812 */ /* 0x000fe200078ec0ff */
[----:B------:R-:W-:Y:S01]  /*bc00*/  IMAD.U32 R62, R21, 0x10000, RZ ;  /* 0x00010000153e7824 */ /* 0x000fe200078e00ff */
[C---:B------:R-:W-:Y:S01]  /*bc10*/  SHF.L.U32 R15, R9.reuse, 0x10, RZ ;  /* 0x00000010090f7819 */ /* 0x040fe200000006ff */
[----:B------:R-:W-:Y:S01]  /*bc20*/  FMUL.FTZ R55, R8, R57 ;  /* 0x0000003908377220 */ /* 0x000fe20000410000 */
[----:B------:R-:W-:Y:S01]  /*bc30*/  LOP3.LUT R60, R9, 0xffff0000, RZ, 0xc0, !PT ;  /* 0xffff0000093c7812 */ /* 0x000fe200078ec0ff */
[----:B------:R-:W-:Y:S01]  /*bc40*/  FMUL.FTZ R61, R53, R62 ;  /* 0x0000003e353d7220 */ /* 0x000fe20000410000 */
[----:B------:R-:W-:-:S02]  /*bc50*/  SHF.L.U32 R9, R11, 0x10, RZ ;  /* 0x000000100b097819 */ /* 0x000fc400000006ff */
[----:B------:R-:W-:Y:S02]  /*bc60*/  LOP3.LUT R58, R11, 0xffff0000, RZ, 0xc0, !PT ;  /* 0xffff00000b3a7812 */ /* 0x000fe400078ec0ff */
[----:B------:R-:W-:Y:S02]  /*bc70*/  LOP3.LUT R11, R27, 0xffff0000, RZ, 0xc0, !PT ;  /* 0xffff00001b0b7812 */ /* 0x000fe400078ec0ff */
[----:B------:R-:W-:Y:S02]  /*bc80*/  SHF.L.U32 R54, R25, 0x10, RZ ;  /* 0x0000001019367819 */ /* 0x000fe400000006ff */
[----:B------:R-:W-:Y:S01]  /*bc90*/  LOP3.LUT R10, R21, 0xffff0000, RZ, 0xc0, !PT ;  /* 0xffff0000150a7812 */ /* 0x000fe200078ec0ff */
[-C--:B------:R-:W-:Y:S02]  /*bca0*/  FMUL.FTZ R8, R8, R11.reuse ;  /* 0x0000000b08087220 */ /* 0x080fe40000410000 */
[----:B------:R-:W-:Y:S02]  /*bcb0*/  FFMA.FTZ R55, R52, R11, -R55 ;  /* 0x0000000b34377223 */ /* 0x000fe40000010837 */
[-C--:B------:R-:W-:Y:S01]  /*bcc0*/  FMUL.FTZ R11, R53, R54.reuse ;  /* 0x00000036350b7220 */ /* 0x080fe20000410000 */
[----:B------:R-:W-:Y:S01]  /*bcd0*/  LOP3.LUT R53, R25, 0xffff0000, RZ, 0xc0, !PT ;  /* 0xffff000019357812 */ /* 0x000fe200078ec0ff */
[----:B------:R-:W-:Y:S01]  /*bce0*/  FFMA.FTZ R54, R51, R54, -R61 ;  /* 0x0000003633367223 */ /* 0x000fe2000001083d */
[----:B------:R-:W-:Y:S01]  /*bcf0*/  LOP3.LUT R61, R26, 0xffff0000, RZ, 0xc0, !PT ;  /* 0xffff00001a3d7812 */ /* 0x000fe200078ec0ff */
[----:B------:R-:W-:-:S02]  /*bd00*/  FFMA.FTZ R8, R52, R57, R8 ;  /* 0x0000003934087223 */ /* 0x000fc40000010008 */
[----:B------:R-:W-:Y:S01]  /*bd10*/  FFMA.FTZ R51, R51, R62, R11 ;  /* 0x0000003e33337223 */ /* 0x000fe2000001000b */
[----:B------:R-:W-:Y:S01]  /*bd20*/  SHF.L.U32 R11, R22, 0x10, RZ ;  /* 0x00000010160b7819 */ /* 0x000fe200000006ff */
[C---:B------:R-:W-:Y:S01]  /*bd30*/  FMUL.FTZ R57, R59.reuse, R10 ;  /* 0x0000000a3b397220 */ /* 0x040fe20000410000 */
[----:B------:R-:W-:Y:S01]  /*bd40*/  F2FP.BF16.PACK_AB R8, R8, R49 ;  /* 0x000000310808723e */ /* 0x000fe200000010ff */
[----:B------:R-:W-:Y:S02]  /*bd50*/  IMAD.U32 R52, R26, 0x10000, RZ ;  /* 0x000100001a347824 */ /* 0x000fe400078e00ff */
[-C--:B------:R-:W-:Y:S02]  /*bd60*/  FMUL.FTZ R59, R59, R53.reuse ;  /* 0x000000353b3b7220 */ /* 0x080fe40000410000 */
[----:B------:R-:W-:Y:S02]  /*bd70*/  FFMA.FTZ R53, R48, R53, -R57 ;  /* 0x0000003530357223 */ /* 0x000fe40000010839 */
[----:B------:R-:W-:-:S02]  /*bd80*/  FMUL.FTZ R57, R15, R11 ;  /* 0x0000000b0f397220 */ /* 0x000fc40000410000 */
[-C--:B------:R-:W-:Y:S02]  /*bd90*/  FMUL.FTZ R15, R15, R52.reuse ;  /* 0x000000340f0f7220 */ /* 0x080fe40000410000 */
[----:B------:R-:W-:Y:S02]  /*bda0*/  IMAD.U32 R62, R20, 0x10000, RZ ;  /* 0x00010000143e7824 */ /* 0x000fe400078e00ff */
        /* <DEDUP_REMOVED lines=11> */
[----:B------:R-:W-:Y:S02]  /*be60*/  FMUL.FTZ R13, R60, R9 ;  /* 0x000000093c0d7220 */ /* 0x000fe40000410000 */
[----:B------:R-:W-:Y:S02]  /*be70*/  FMUL.FTZ R59, R58, R57 ;  /* 0x000000393a3b7220 */ /* 0x000fe40000410000 */
[----:B------:R-:W-:Y:S02]  /*be80*/  FMUL.FTZ R60, R60, R61 ;  /* 0x0000003d3c3c7220 */ /* 0x000fe40000410000 */
        /* <DEDUP_REMOVED lines=13> */
.L_x_758:
[----:B------:R-:W-:Y:S05]  /*bf60*/  BSYNC B1 ;  /* 0x0000000000017941 */ /* 0x000fea0003800000 */
.L_x_757:
        /* <DEDUP_REMOVED lines=8> */
[----:B------:R-:W-:-:S03]  /*bff0*/  IMAD.SHL.U32 R9, R19, 0x40, RZ ;  /* 0x0000004013097824 */ /* 0x000fc600078e00ff */
[----:B------:R-:W-:Y:S02]  /*c000*/  LEA.HI R11, R11, R44, RZ, 0x1d ;  /* 0x0000002c0b0b7211 */ /* 0x000fe400078fe8ff */
[----:B------:R-:W-:Y:S02]  /*c010*/  LEA.HI R8, R8, R19, RZ, 0x3 ;  /* 0x0000001308087211 */ /* 0x000fe400078f18ff */
[----:B------:R-:W-:Y:S01]  /*c020*/  SHF.R.S32.HI R10, RZ, 0x1f, R11 ;  /* 0x0000001fff0a7819 */ /* 0x000fe2000001140b */
[----:B------:R-:W-:Y:S01]  /*c030*/  IMAD.SHL.U32 R12, R11, 0x8, RZ ;  /* 0x000000080b0c7824 */ /* 0x000fe200078e00ff */
[----:B------:R-:W-:Y:S02]  /*c040*/  LOP3.LUT R9, R9, 0x1c0, RZ, 0xc0, !PT ;  /* 0x000001c009097812 */ /* 0x000fe400078ec0ff */
[----:B------:R-:W-:Y:S02]  /*c050*/  LEA.HI R10, R10, R11, RZ, 0x3 ;  /* 0x0000000b0a0a7211 */ /* 0x000fe400078f18ff */
[----:B------:R-:W-:-:S02]  /*c060*/  SHF.L.U32 R8, R8, 0x6, RZ ;  /* 0x0000000608087819 */ /* 0x000fc400000006ff */
[C---:B------:R-:W-:Y:S01]  /*c070*/  LOP3.LUT R14, R9.reuse, 0x38, R18, 0xf8, !PT ;  /* 0x00000038090e7812 */ /* 0x040fe200078ef812 */
[----:B------:R-:W-:Y:S01]  /*c080*/  IMAD.SHL.U32 R10, R10, 0x400, RZ ;  /* 0x000004000a0a7824 */ /* 0x000fe200078e00ff */
[----:B------:R-:W-:Y:S02]  /*c090*/  SHF.R.U32.HI R13, RZ, 0x3, R9 ;  /* 0x00000003ff0d7819 */ /* 0x000fe40000011609 */
[----:B------:R-:W-:Y:S02]  /*c0a0*/  LOP3.LUT R8, R8, 0xfffffe00, RZ, 0xc0, !PT ;  /* 0xfffffe0008087812 */ /* 0x000fe400078ec0ff */
[----:B------:R-:W-:Y:S02]  /*c0b0*/  LOP3.LUT R12, R9, 0x38, R12, 0xf8, !PT ;  /* 0x00000038090c7812 */ /* 0x000fe400078ef80c */
[----:B------:R-:W-:Y:S02]  /*c0c0*/  LOP3.LUT R14, R8, R14, R13, 0xf6, !PT ;  /* 0x0000000e080e7212 */ /* 0x000fe400078ef60d */
[----:B------:R-:W-:-:S02]  /*c0d0*/  LOP3.LUT R13, R12, R13, RZ, 0x3c, !PT ;  /* 0x0000000d0c0d7212 */ /* 0x000fc400078e3cff */
[----:B------:R-:W-:Y:S02]  /*c0e0*/  LOP3.LUT R10, R10, 0x7fffe000, RZ, 0xc0, !PT ;  /* 0x7fffe0000a0a7812 */ /* 0x000fe400078ec0ff */
[----:B------:R-:W-:Y:S02]  /*c0f0*/  SHF.L.U32 R45, R14, 0x1, RZ ;  /* 0x000000010e2d7819 */ /* 0x000fe400000006ff */
[----:B------:R-:W-:-:S03]  /*c100*/  IADD3 R44, R13, R10, R8 ;  /* 0x0000000a0d2c7210 */ /* 0x000fc60007ffe008 */
[----:B------:R-:W1:Y:S02]  /*c110*/  LDS.128 R12, [R45+0x18100] ;  /* 0x018100002d0c7984 */ /* 0x000e640000000c00 */
[----:B------:R-:W-:-:S05]  /*c120*/  IMAD.SHL.U32 R44, R44, 0x2, RZ ;  /* 0x000000022c2c7824 */ /* 0x000fca00078e00ff */
[----:B------:R-:W2:Y:S01]  /*c130*/  LDS.128 R8, [R44+0x18100] ;  /* 0x018100002c087984 */ /* 0x000ea20000000c00 */
[C---:B-1----:R-:W-:Y:S01]  /*c140*/  IMAD.U32 R47, R12.reuse, 0x10000, RZ ;  /* 0x000100000c2f7824 */ /* 0x042fe200078e00ff */
[----:B------:R-:W-:Y:S01]  /*c150*/  LOP3.LUT R46, R12, 0xffff0000, RZ, 0xc0, !PT ;  /* 0xffff00000c2e7812 */ /* 0x000fe200078ec0ff */
[----:B------:R-:W-:Y:S01]  /*c160*/  IMAD.U32 R48, R14, 0x10000, RZ ;  /* 0x000100000e307824 */ /* 0x000fe200078e00ff */
[C---:B------:R-:W-:Y:S02]  /*c170*/  SHF.L.U32 R12, R13.reuse, 0x10, RZ ;  /* 0x000000100d0c7819 */ /* 0x040fe400000006ff */
[----:B------:R-:W-:Y:S02]  /*c180*/  LOP3.LUT R49, R13, 0xffff0000, RZ, 0xc0, !PT ;  /* 0xffff00000d317812 */ /* 0x000fe400078ec0ff */
[C---:B------:R-:W-:Y:S01]  /*c190*/  SHF.L.U32 R13, R15.reuse, 0x10, RZ ;  /* 0x000000100f0d7819 */ /* 0x040fe200000006ff */
[----:B--2---:R-:W-:Y:S01]  /*c1a0*/  IMAD.U32 R52, R8, 0x10000, RZ ;  /* 0x0001000008347824 */ /* 0x004fe200078e00ff */
[----:B------:R-:W-:Y:S01]  /*c1b0*/  LOP3.LUT R53, R15, 0xffff0000, RZ, 0xc0, !PT ;  /* 0xffff00000f357812 */ /* 0x000fe200078ec0ff */
[----:B------:R-:W-:Y:S01]  /*c1c0*/  IMAD.U32 R15, R37, 0x10000, RZ ;  /* 0x00010000250f7824 */ /* 0x000fe200078e00ff */
[----:B------:R-:W-:-:S02]  /*c1d0*/  SHF.L.U32 R50, R10, 0x10, RZ ;  /* 0x000000100a327819 */ /* 0x000fc400000006ff */
[----:B------:R-:W-:Y:S02]  /*c1e0*/  LOP3.LUT R51, R8, 0xffff0000, RZ, 0xc0, !PT ;  /* 0xffff000008337812 */ /* 0x000fe400078ec0ff */
[C---:B------:R-:W-:Y:S02]  /*c1f0*/  SHF.L.U32 R8, R9.reuse, 0x10, RZ ;  /* 0x0000001009087819 */ /* 0x040fe400000006ff */
[----:B------:R-:W-:Y:S01]  /*c200*/  LOP3.LUT R56, R9, 0xffff0000, RZ, 0xc0, !PT ;  /* 0xffff000009387812 */ /* 0x000fe200078ec0ff */
[----:B------:R-:W-:Y:S01]  /*c210*/  IMAD.U32 R9, R41, 0x10000, RZ ;  /* 0x0001000029097824 */ /* 0x000fe200078e00ff */
        /* <DEDUP_REMOVED lines=11> */
[-C--:B------:R-:W-:Y:S01]  /*c2d0*/  FMUL.FTZ R57, R37, R55.reuse ;  /* 0x0000003725397220 */ /* 0x080fe20000410000 */
[----:B------:R-:W-:Y:S01]  /*c2e0*/  LOP3.LUT R43, R43, 0xffff0000, RZ, 0xc0, !PT ;  /* 0xffff00002b2b7812 */ /* 0x000fe200078ec0ff */
[-C--:B------:R-:W-:Y:S01]  /*c2f0*/  FMUL.FTZ R48, R9, R52.reuse ;  /* 0x0000003409307220 */ /* 0x080fe20000410000 */
[----:B------:R-:W-:Y:S01]  /*c300*/  SHF.L.U32 R54, R11, 0x10, RZ ;  /* 0x000000100b367819 */ /* 0x000fe200000006ff */
[----:B------:R-:W-:Y:S01]  /*c310*/  FMUL.FTZ R55, R41, R55 ;  /* 0x0000003729377220 */ /* 0x000fe20000410000 */
[----:B------:R-:W-:Y:S01]  /*c320*/  LOP3.LUT R11, R11, 0xffff0000, RZ, 0xc0, !PT ;  /* 0xffff00000b0b7812 */ /* 0x000fe200078ec0ff */
[----:B------:R-:W-:-:S02]  /*c330*/  FMUL.FTZ R52, R15, R52 ;  /* 0x000000340f347220 */ /* 0x000fc40000410000 */
[-C--:B------:R-:W-:Y:S02]  /*c340*/  FFMA.FTZ R57, R41, R14.reuse, -R57 ;  /* 0x0000000e29397223 */ /* 0x080fe40000010839 */
[----:B------:R-:W-:Y:S01]  /*c350*/  FFMA.FTZ R55, R37, R14, R55 ;  /* 0x0000000e25377223 */ /* 0x000fe20000010037 */
[----:B------:R-:W-:Y:S01]  /*c360*/  SHF.L.U32 R37, R40, 0x10, RZ ;  /* 0x0000001028257819 */ /* 0x000fe200000006ff */
[----:B------:R-:W-:Y:S01]  /*c370*/  FFMA.FTZ R52, R9, R47, R52 ;  /* 0x0000002f09347223 */ /* 0x000fe20000010034 */
[C---:B------:R-:W-:Y:S01]  /*c380*/  SHF.L.U32 R9, R38.reuse, 0x10, RZ ;  /* 0x0000001026097819 */ /* 0x040fe200000006ff */
[----:B------:R-:W-:Y:S01]  /*c390*/  FMUL.FTZ R14, R39, R51 ;  /* 0x00000033270e7220 */ /* 0x000fe20000410000 */
[----:B------:R-:W-:Y:S01]  /*c3a0*/  LOP3.LUT R38, R38, 0xffff0000, RZ, 0xc0, !PT ;  /* 0xffff000026267812 */ /* 0x000fe200078ec0ff */
[----:B------:R-:W-:Y:S01]  /*c3b0*/  FFMA.FTZ R48, R15, R47, -R48 ;  /* 0x0000002f0f307223 */ /* 0x000fe20000010830 */
[----:B------:R-:W-:Y:S01]  /*c3c0*/  LOP3.LUT R40, R40, 0xffff0000, RZ, 0xc0, !PT ;  /* 0xffff000028287812 */ /* 0x000fe200078ec0ff */
[C---:B------:R-:W-:Y:S01]  /*c3d0*/  IMAD.U32 R15, R42.reuse, 0x10000, RZ ;  /* 0x000100002a0f7824 */ /* 0x040fe200078e00ff */
[----:B------:R-:W-:Y:S01]  /*c3e0*/  LOP3.LUT R42, R42, 0xffff0000, RZ, 0xc0, !PT ;  /* 0xffff00002a2a7812 */ /* 0x000fe200078ec0ff */
[----:B------:R-:W-:-:S02]  /*c3f0*/  FMUL.FTZ R51, R43, R51 ;  /* 0x000000332b337220 */ /* 0x000fc40000410000 */
[----:B------:R-:W-:Y:S02]  /*c400*/  FFMA.FTZ R43, R43, R46, -R14 ;  /* 0x0000002e2b2b7223 */ /* 0x000fe4000001080e */
[C---:B------:R-:W-:Y:S01]  /*c410*/  IMAD.U32 R14, R36.reuse, 0x10000, RZ ;  /* 0x00010000240e7824 */ /* 0x040fe200078e00ff */
[----:B------:R-:W-:Y:S01]  /*c420*/  LOP3.LUT R36, R36, 0xffff0000, RZ, 0xc0, !PT ;  /* 0xffff000024247812 */ /* 0x000fe200078ec0ff */
[-C--:B------:R-:W-:Y:S02]  /*c430*/  FMUL.FTZ R41, R9, R8.reuse ;  /* 0x0000000809297220 */ /* 0x080fe40000410000 */
[----:B------:R-:W-:Y:S02]  /*c440*/  FMUL.FTZ R8, R15, R8 ;  /* 0x000000080f087220 */ /* 0x000fe40000410000 */
[----:B------:R-:W-:Y:S02]  /*c450*/  FFMA.FTZ R51, R39, R46, R51 ;  /* 0x0000002e27337223 */ /* 0x000fe40000010033 */
[----:B------:R-:W-:-:S02]  /*c460*/  FFMA.FTZ R41, R15, R12, -R41 ;  /* 0x0000000c0f297223 */ /* 0x000fc40000010829 */
[----:B------:R-:W-:Y:S02]  /*c470*/  FFMA.FTZ R9, R9, R12, R8 ;  /* 0x0000000c09097223 */ /* 0x000fe40000010008 */
[----:B------:R-:W-:Y:S02]  /*c480*/  FMUL.FTZ R46, R14, R54 ;  /* 0x000000360e2e7220 */ /* 0x000fe40000410000 */
[----:B------:R-:W-:Y:S02]  /*c490*/  FMUL.FTZ R12, R38, R56 ;  /* 0x00000038260c7220 */ /* 0x000fe40000410000 */
[----:B------:R-:W-:Y:S02]  /*c4a0*/  FMUL.FTZ R8, R36, R11 ;  /* 0x0000000b24087220 */ /* 0x000fe40000410000 */
[----:B------:R-:W-:Y:S02]  /*c4b0*/  FMUL.FTZ R54, R37, R54 ;  /* 0x0000003625367220 */ /* 0x000fe40000410000 */
[----:B------:R-:W-:-:S02]  /*c4c0*/  FMUL.FTZ R56, R42, R56 ;  /* 0x000000382a387220 */ /* 0x000fc40000410000 */
[----:B------:R-:W-:Y:S02]  /*c4d0*/  FMUL.FTZ R11, R40, R11 ;  /* 0x0000000b280b7220 */ /* 0x000fe40000410000 */
[----:B------:R-:W-:Y:S02]  /*c4e0*/  FFMA.FTZ R15, R37, R13, -R46 ;  /* 0x0000000d250f7223 */ /* 0x000fe4000001082e */
[----:B------:R-:W-:Y:S01]  /*c4f0*/  FFMA.FTZ R42, R42, R49, -R12 ;  /* 0x000000312a2a7223 */ /* 0x000fe2000001080c */
[----:B------:R-:W-:Y:S01]  /*c500*/  F2FP.BF16.PACK_AB R12, R43, R48 ;  /* 0x000000302b0c723e */ /* 0x000fe200000010ff */
        /* <DEDUP_REMOVED lines=13> */
.L_x_764:
[----:B------:R-:W-:Y:S05]  /*c5e0*/  BSYNC B0 ;  /* 0x0000000000007941 */ /* 0x000fea0003800000 */
.L_x_763:
        /* <DEDUP_REMOVED lines=27> */
[----:B------:R-:W-:Y:S02]  /*c7a0*/  IADD3 R12, R15, R12, R9 ;  /* 0x0000000c0f0c7210 */ /* 0x000fe40007ffe009 */
[----:B------:R-:W-:Y:S02]  /*c7b0*/  LOP3.LUT R36, R11, R8, RZ, 0x3c, !PT ;  /* 0x000000080b247212 */ /* 0x000fe400078e3cff */
[----:B------:R-:W-:Y:S01]  /*c7c0*/  LOP3.LUT R10, R10, 0x7fffe000, RZ, 0xc0, !PT ;  /* 0x7fffe0000a0a7812 */ /* 0x000fe200078ec0ff */
[----:B------:R-:W-:-:S03]  /*c7d0*/  IMAD.SHL.U32 R37, R12, 0x2, RZ ;  /* 0x000000020c257824 */ /* 0x000fc600078e00ff */
[----:B------:R-:W-:Y:S02]  /*c7e0*/  IADD3 R36, R36, R10, R9 ;  /* 0x0000000a24247210 */ /* 0x000fe40007ffe009 */
[----:B------:R-:W1:Y:S02]  /*c7f0*/  LDS.128 R12, [R37+0x18100] ;  /* 0x01810000250c7984 */ /* 0x000e640000000c00 */
[----:B------:R-:W-:-:S05]  /*c800*/  SHF.L.U32 R36, R36, 0x1, RZ ;  /* 0x0000000124247819 */ /* 0x000fca00000006ff */
[----:B------:R-:W2:Y:S01]  /*c810*/  LDS.128 R8, [R36+0x18100] ;  /* 0x0181000024087984 */ /* 0x000ea20000000c00 */
        /* <DEDUP_REMOVED lines=16> */
[----:B------:R-:W-:Y:S01]  /*c920*/  FMUL.FTZ R42, R44, R42 ;  /* 0x0000002a2c2a7220 */ /* 0x000fe20000410000 */
[----:B------:R-:W-:Y:S01]  /*c930*/  SHF.L.U32 R40, R14, 0x10, RZ ;  /* 0x000000100e287819 */ /* 0x000fe200000006ff */
        /* <DEDUP_REMOVED lines=8> */
[----:B------:R-:W-:Y:S01]  /*c9c0*/  FMUL.FTZ R15, R44, R15 ;  /* 0x0000000f2c0f7220 */ /* 0x000fe20000410000 */
[----:B------:R-:W-:Y:S01]  /*c9d0*/  LOP3.LUT R14, R14, 0xffff0000, RZ, 0xc0, !PT ;  /* 0xffff00000e0e7812 */ /* 0x000fe200078ec0ff */
[-C--:B------:R-:W-:Y:S01]  /*c9e0*/  FMUL.FTZ R39, R35, R47.reuse ;  /* 0x0000002f23277220 */ /* 0x080fe20000410000 */
[----:B------:R-:W-:Y:S01]  /*c9f0*/  LOP3.LUT R11, R11, 0xffff0000, RZ, 0xc0, !PT ;  /* 0xffff00000b0b7812 */ /* 0x000fe200078ec0ff */
[----:B------:R-:W-:-:S02]  /*ca00*/  FMUL.FTZ R47, R9, R47 ;  /* 0x0000002f092f7220 */ /* 0x000fc40000410000 */
[-C--:B------:R-:W-:Y:S02]  /*ca10*/  FFMA.FTZ R49, R44, R38.reuse, -R49 ;  /* 0x000000262c317223 */ /* 0x080fe40000010831 */
[----:B------:R-:W-:Y:S02]  /*ca20*/  FFMA.FTZ R15, R31, R38, R15 ;  /* 0x000000261f0f7223 */ /* 0x000fe4000001000f */
[-C--:B------:R-:W-:Y:S02]  /*ca30*/  FFMA.FTZ R39, R9, R40.reuse, -R39 ;  /* 0x0000002809277223 */ /* 0x080fe40000010827 */
[----:B------:R-:W-:Y:S01]  /*ca40*/  FFMA.FTZ R47, R35, R40, R47 ;  /* 0x00000028232f7223 */ /* 0x000fe2000001002f */
[C---:B------:R-:W-:Y:S01]  /*ca50*/  SHF.L.U32 R40, R28.reuse, 0x10, RZ ;  /* 0x000000101c287819 */ /* 0x040fe200000006ff */
[-C--:B------:R-:W-:Y:S01]  /*ca60*/  FMUL.FTZ R38, R29, R46.reuse ;  /* 0x0000002e1d267220 */ /* 0x080fe20000410000 */
[----:B------:R-:W-:Y:S01]  /*ca70*/  LOP3.LUT R28, R28, 0xffff0000, RZ, 0xc0, !PT ;  /* 0xffff00001c1c7812 */ /* 0x000fe200078ec0ff */
[----:B------:R-:W-:-:S02]  /*ca80*/  FMUL.FTZ R46, R33, R46 ;  /* 0x0000002e212e7220 */ /* 0x000fc40000410000 */
[C---:B------:R-:W-:Y:S01]  /*ca90*/  IMAD.U32 R9, R30.reuse, 0x10000, RZ ;  /* 0x000100001e097824 */ /* 0x040fe200078e00ff */
[----:B------:R-:W-:Y:S01]  /*caa0*/  LOP3.LUT R30, R30, 0xffff0000, RZ, 0xc0, !PT ;  /* 0xffff00001e1e7812 */ /* 0x000fe200078ec0ff */
[C---:B------:R-:W-:Y:S01]  /*cab0*/  IMAD.U32 R31, R34.reuse, 0x10000, RZ ;  /* 0x00010000221f7824 */ /* 0x040fe200078e00ff */
[----:B------:R-:W-:Y:S01]  /*cac0*/  LOP3.LUT R34, R34, 0xffff0000, RZ, 0xc0, !PT ;  /* 0xffff000022227812 */ /* 0x000fe200078ec0ff */
[C---:B------:R-:W-:Y:S01]  /*cad0*/  IMAD.U32 R44, R32.reuse, 0x10000, RZ ;  /* 0x00010000202c7824 */ /* 0x040fe200078e00ff */
[----:B------:R-:W-:Y:S01]  /*cae0*/  LOP3.LUT R32, R32, 0xffff0000, RZ, 0xc0, !PT ;  /* 0xffff000020207812 */ /* 0x000fe200078ec0ff */
[-C--:B------:R-:W-:Y:S02]  /*caf0*/  FFMA.FTZ R38, R33, R14.reuse, -R38 ;  /* 0x0000000e21267223 */ /* 0x080fe40000010826 */
[----:B------:R-:W-:Y:S02]  /*cb00*/  FFMA.FTZ R46, R29, R14, R46 ;  /* 0x0000000e1d2e7223 */ /* 0x000fe4000001002e */
[----:B------:R-:W-:-:S02]  /*cb10*/  FMUL.FTZ R33, R9, R8 ;  /* 0x0000000809217220 */ /* 0x000fc40000410000 */
[-C--:B------:R-:W-:Y:S02]  /*cb20*/  FMUL.FTZ R14, R40, R45.reuse ;  /* 0x0000002d280e7220 */ /* 0x080fe40000410000 */
[C---:B------:R-:W-:Y:S02]  /*cb30*/  FMUL.FTZ R8, R31.reuse, R8 ;  /* 0x000000081f087220 */ /* 0x040fe40000410000 */
[C---:B------:R-:W-:Y:S02]  /*cb40*/  FMUL.FTZ R45, R44.reuse, R45 ;  /* 0x0000002d2c2d7220 */ /* 0x040fe40000410000 */
[-C--:B------:R-:W-:Y:S02]  /*cb50*/  FFMA.FTZ R33, R31, R12.reuse, -R33 ;  /* 0x0000000c1f217223 */ /* 0x080fe40000010821 */
[----:B------:R-:W-:Y:S02]  /*cb60*/  FFMA.FTZ R9, R9, R12, R8 ;  /* 0x0000000c09097223 */ /* 0x000fe40000010008 */
[----:B------:R-:W-:Y:S01]  /*cb70*/  FFMA.FTZ R44, R44, R13, -R14 ;  /* 0x0000000d2c2c7223 */ /* 0x000fe2000001080e */
[----:B------:R-:W-:Y:S01]  /*cb80*/  F2FP.BF16.PACK_AB R14, R38, R39 ;  /* 0x00000027260e723e */ /* 0x000fe200000010ff */
[----:B------:R-:W-:-:S02]  /*cb90*/  FFMA.FTZ R45, R40, R13, R45 ;  /* 0x0000000d282d7223 */ /* 0x000fc4000001002d */
[-C--:B------:R-:W-:Y:S02]  /*cba0*/  FMUL.FTZ R13, R30, R48.reuse ;  /* 0x000000301e0d7220 */ /* 0x080fe40000410000 */
[-C--:B------:R-:W-:Y:S02]  /*cbb0*/  FMUL.FTZ R12, R28, R11.reuse ;  /* 0x0000000b1c0c7220 */ /* 0x080fe40000410000 */
        /* <DEDUP_REMOVED lines=15> */
.L_x_766:
[----:B------:R-:W-:Y:S05]  /*ccb0*/  BSYNC B0 ;  /* 0x0000000000007941 */ /* 0x000fea0003800000 */
.L_x_765:
[----:B------:R-:W-:-:S04]  /*ccc0*/  IADD3 R18, R18, 0x40, RZ ;  /* 0x0000004012127810 */ /* 0x000fc80007ffe0ff */
[----:B------:R-:W-:-:S13]  /*ccd0*/  ISETP.GE.AND P0, PT, R18, c[0x0][0x27c], PT ;  /* 0x00009f0012007a0c */ /* 0x000fda0003f06270 */
[----:B------:R-:W-:Y:S05]  /*cce0*/  @P0 BRA `(.L_x_744) ;  /* 0x0000068000000947 */ /* 0x000fea0003800000 */
[----:B-1----:R-:W-:Y:S01]  /*ccf0*/  SHF.R.S32.HI R13, RZ, 0x1f, R18 ;  /* 0x0000001fff0d7819 */ /* 0x002fe20000011412 */
[----:B------:R-:W-:Y:S01]  /*cd00*/  IMAD.MOV.U32 R11, RZ, RZ, c[0x0][0x27c] ;  /* 0x00009f00ff0b7624 */ /* 0x000fe200078e00ff */
[----:B------:R-:W-:Y:S01]  /*cd10*/  SHF.R.S32.HI R8, RZ, 0x1f, R19 ;  /* 0x0000001fff087819 */ /* 0x000fe20000011413 */
[----:B------:R-:W-:Y:S01]  /*cd20*/  IMAD.SHL.U32 R12, R19, 0x40, RZ ;  /* 0x00000040130c7824 */ /* 0x000fe200078e00ff */
[CC--:B------:R-:W-:Y:S02]  /*cd30*/  LEA.HI R9, R13.reuse, R18.reuse, RZ, 0x3 ;  /* 0x000000120d097211 */ /* 0x0c0fe400078f18ff */
        /* <DEDUP_REMOVED lines=18> */
[----:B------:R-:W-:Y:S02]  /*ce60*/  LOP3.LUT R9, R11, 0x7fffe000, RZ, 0xc0, !PT ;  /* 0x7fffe0000b097812 */ /* 0x000fe400078ec0ff */
[----:B------:R-:W-:-:S02]  /*ce70*/  IADD3 R13, R14, R13, R8 ;  /* 0x0000000d0e0d7210 */ /* 0x000fc40007ffe008 */
[----:B------:R-:W-:-:S03]  /*ce80*/  IADD3 R9, R10, R9, R8 ;  /* 0x000000090a097210 */ /* 0x000fc60007ffe008 */
[----:B------:R-:W-:Y:S01]  /*ce90*/  IMAD.SHL.U32 R19, R13, 0x2, RZ ;  /* 0x000000020d137824 */ /* 0x000fe200078e00ff */
[----:B------:R-:W-:-:S04]  /*cea0*/  SHF.L.U32 R18, R9, 0x1, RZ ;  /* 0x0000000109127819 */ /* 0x000fc800000006ff */
[----:B------:R-:W1:Y:S04]  /*ceb0*/  LDS.128 R12, [R19+0x18100] ;  /* 0x01810000130c7984 */ /* 0x000e680000000c00 */
[----:B------:R-:W2:Y:S01]  /*cec0*/  LDS.128 R8, [R18+0x18100] ;  /* 0x0181000012087984 */ /* 0x000ea20000000c00 */
[C---:B-1----:R-:W-:Y:S01]  /*ced0*/  IMAD.U32 R29, R12.reuse, 0x10000, RZ ;  /* 0x000100000c1d7824 */ /* 0x042fe200078e00ff */
        /* <DEDUP_REMOVED lines=8> */
[----:B------:R-:W-:Y:S01]  /*cf60*/  SHF.L.U32 R32, R10, 0x10, RZ ;  /* 0x000000100a207819 */ /* 0x000fe200000006ff */
[----:B------:R-:W-:Y:S01]  /*cf70*/  IMAD.U32 R15, R21, 0x10000, RZ ;  /* 0x00010000150f7824 */ /* 0x000fe200078e00ff */
[----:B------:R-:W-:Y:S01]  /*cf80*/  LOP3.LUT R38, R9, 0xffff0000, RZ, 0xc0, !PT ;  /* 0xffff000009267812 */ /* 0x000fe200078ec0ff */
[----:B------:R-:W-:Y:S01]  /*cf90*/  IMAD.U32 R36, R11, 0x10000, RZ ;  /* 0x000100000b247824 */ /* 0x000fe200078e00ff */
[----:B------:R-:W-:-:S02]  /*cfa0*/  SHF.L.U32 R9, R25, 0x10, RZ ;  /* 0x0000001019097819 */ /* 0x000fc400000006ff */
[----:B------:R-:W-:Y:S01]  /*cfb0*/  LOP3.LUT R37, R10, 0xffff0000, RZ, 0xc0, !PT ;  /* 0xffff00000a257812 */ /* 0x000fe200078ec0ff */
[-C--:B------:R-:W-:Y:S01]  /*cfc0*/  FMUL.FTZ R10, R15, R32.reuse ;  /* 0x000000200f0a7220 */ /* 0x080fe20000410000 */
[C---:B------:R-:W-:Y:S01]  /*cfd0*/  SHF.L.U32 R30, R14.reuse, 0x10, RZ ;  /* 0x000000100e1e7819 */ /* 0x040fe200000006ff */
[----:B------:R-:W-:Y:S01]  /*cfe0*/  FMUL.FTZ R32, R9, R32 ;  /* 0x0000002009207220 */ /* 0x000fe20000410000 */
[----:B------:R-:W-:Y:S02]  /*cff0*/  LOP3.LUT R21, R21, 0xffff0000, RZ, 0xc0, !PT ;  /* 0xffff000015157812 */ /* 0x000fe400078ec0ff */
        /* <DEDUP_REMOVED lines=11> */
[----:B------:R-:W-:-:S02]  /*d0b0*/  FMUL.FTZ R30, R9, R34 ;  /* 0x00000022091e7220 */ /* 0x000fc40000410000 */
[----:B------:R-:W-:Y:S02]  /*d0c0*/  FMUL.FTZ R34, R15, R34 ;  /* 0x000000220f227220 */ /* 0x000fe40000410000 */
[-C--:B------:R-:W-:Y:S02]  /*d0d0*/  FFMA.FTZ R39, R25, R14.reuse, -R39 ;  /* 0x0000000e19277223 */ /* 0x080fe40000010827 */
[----:B------:R-:W-:Y:S02]  /*d0e0*/  FFMA.FTZ R37, R21, R14, R37 ;  /* 0x0000000e15257223 */ /* 0x000fe40000010025 */
[----:B------:R-:W-:Y:S02]  /*d0f0*/  FFMA.FTZ R34, R9, R29, R34 ;  /* 0x0000001d09227223 */ /* 0x000fe40000010022 */
[----:B------:R-:W-:Y:S02]  /*d100*/  FMUL.FTZ R14, R23, R33 ;  /* 0x00000021170e7220 */ /* 0x000fe40000410000 */
[----:B------:R-:W-:-:S02]  /*d110*/  FFMA.FTZ R30, R15, R29, -R30 ;  /* 0x0000001d0f1e7223 */ /* 0x000fc4000001081e */
[C---:B------:R-:W-:Y:S01]  /*d120*/  IMAD.U32 R9, R22.reuse, 0x10000, RZ ;  /* 0x0001000016097824 */ /* 0x040fe200078e00ff */
[----:B------:R-:W-:Y:S01]  /*d130*/  LOP3.LUT R22, R22, 0xffff0000, RZ, 0xc0, !PT ;  /* 0xffff000016167812 */ /* 0x000fe200078ec0ff */
[C---:B------:R-:W-:Y:S01]  /*d140*/  IMAD.U32 R15, R26.reuse, 0x10000, RZ ;  /* 0x000100001a0f7824 */ /* 0x040fe200078e00ff */
[----:B------:R-:W-:Y:S01]  /*d150*/  LOP3.LUT R26, R26, 0xffff0000, RZ, 0xc0, !PT ;  /* 0xffff00001a1a7812 */ /* 0x000fe200078ec0ff */
[C---:B------:R-:W-:Y:S02]  /*d160*/  FMUL.FTZ R33, R27.reuse, R33 ;  /* 0x000000211b217220 */ /* 0x040fe40000410000 */
[----:B------:R-:W-:Y:S01]  /*d170*/  FFMA.FTZ R27, R27, R28, -R14 ;  /* 0x0000001c1b1b7223 */ /* 0x000fe2000001080e */
[C---:B------:R-:W-:Y:S01]  /*d180*/  SHF.L.U32 R14, R20.reuse, 0x10, RZ ;  /* 0x00000010140e7819 */ /* 0x040fe200000006ff */
[-C--:B------:R-:W-:Y:S01]  /*d190*/  FMUL.FTZ R25, R9, R8.reuse ;  /* 0x0000000809197220 */ /* 0x080fe20000410000 */
[----:B------:R-:W-:Y:S01]  /*d1a0*/  LOP3.LUT R20, R20, 0xffff0000, RZ, 0xc0, !PT ;  /* 0xffff000014147812 */ /* 0x000fe200078ec0ff */
[C---:B------:R-:W-:Y:S01]  /*d1b0*/  IMAD.U32 R21, R24.reuse, 0x10000, RZ ;  /* 0x0001000018157824 */ /* 0x040fe200078e00ff */
[----:B------:R-:W-:Y:S01]  /*d1c0*/  LOP3.LUT R24, R24, 0xffff0000, RZ, 0xc0, !PT ;  /* 0xffff000018187812 */ /* 0x000fe200078ec0ff */
[----:B------:R-:W-:-:S02]  /*d1d0*/  FMUL.FTZ R8, R15, R8 ;  /* 0x000000080f087220 */ /* 0x000fc40000410000 */
[----:B------:R-:W-:Y:S02]  /*d1e0*/  FFMA.FTZ R33, R23, R28, R33 ;  /* 0x0000001c17217223 */ /* 0x000fe40000010021 */
[-C--:B------:R-:W-:Y:S02]  /*d1f0*/  FFMA.FTZ R25, R15, R12.reuse, -R25 ;  /* 0x0000000c0f197223 */ /* 0x080fe40000010819 */
[----:B------:R-:W-:Y:S02]  /*d200*/  FFMA.FTZ R9, R9, R12, R8 ;  /* 0x0000000c09097223 */ /* 0x000fe40000010008 */
[----:B------:R-:W-:Y:S02]  /*d210*/  FMUL.FTZ R28, R14, R36 ;  /* 0x000000240e1c7220 */ /* 0x000fe40000410000 */
[----:B------:R-:W-:Y:S02]  /*d220*/  FMUL.FTZ R12, R22, R38 ;  /* 0x00000026160c7220 */ /* 0x000fe40000410000 */
[----:B------:R-:W-:-:S02]  /*d230*/  FMUL.FTZ R8, R20, R11 ;  /* 0x0000000b14087220 */ /* 0x000fc40000410000 */
[C---:B------:R-:W-:Y:S02]  /*d240*/  FMUL.FTZ R36, R21.reuse, R36 ;  /* 0x0000002415247220 */ /* 0x040fe40000410000 */
[----:B------:R-:W-:Y:S02]  /*d250*/  FMUL.FTZ R38, R26, R38 ;  /* 0x000000261a267220 */ /* 0x000fe40000410000 */
        /* <DEDUP_REMOVED lines=17> */
.L_x_744:
[----:B------:R-:W-:Y:S05]  /*d370*/  BSYNC B2 ;  /* 0x0000000000027941 */ /* 0x000fea0003800000 */
.L_x_728:
[----:B------:R-:W-:-:S04]  /*d380*/  DEPBAR.LE SB0, 0x2 ;  /* 0x000080800000791a */ /* 0x000fc80000000000 */
[----:B------:R-:W-:Y:S01]  /*d390*/  IMAD.SHL.U32 R44, R0, 0x2, RZ ;  /* 0x00000002002c7824 */ /* 0x000fe200078e00ff */
[----:B------:R-:W-:Y:S01]  /*d3a0*/  BAR.SYNC.DEFER_BLOCKING 0x0 ;  /* 0x0000000000007b1d */ /* 0x000fe20000010000 */
[----:B------:R-:W-:Y:S01]  /*d3b0*/  IMAD.SHL.U32 R183, R4, 0x2, RZ ;  /* 0x0000000204b77824 */ /* 0x000fe200078e00ff */
[----:B-1----:R-:W-:Y:S01]  /*d3c0*/  @P3 LEA.HI.SX32 R9, R133, 0xfffffffe, 0x1a ;  /* 0xfffffffe85093811 */ /* 0x002fe200078fd2ff */
[----:B------:R-:W-:Y:S01]  /*d3d0*/  IMAD.MOV.U32 R4, RZ, RZ, 0x20 ;  /* 0x00000020ff047424 */ /* 0x000fe200078e00ff */
[----:B------:R-:W-:Y:S01]  /*d3e0*/  LEA R182, R0, 0x18100, 0x1 ;  /* 0x0001810000b67811 */ /* 0x000fe200078e08ff */
[----:B------:R-:W-:Y:S01]  /*d3f0*/  IMAD.SHL.U32 R181, R3, 0x2, RZ ;  /* 0x0000000203b57824 */ /* 0x000fe200078e00ff */
[----:B------:R-:W-:Y:S01]  /*d400*/  @P3 SHF.R.S32.HI R8, RZ, 0x1f, R9 ;  /* 0x0000001fff083819 */ /* 0x000fe20000011409 */
[----:B------:R-:W-:Y:S01]  /*d410*/  @P3 IMAD R16, R16, R9, RZ ;  /* 0x0000000910103224 */ /* 0x000fe200078e02ff */
[----:B------:R-:W-:Y:S01]  /*d420*/  SEL R0, R4, 0xffffffe0, !P1 ;  /* 0xffffffe004007807 */ /* 0x000fe20004800000 */
[----:B------:R-:W-:Y:S01]  /*d430*/  @P3 IMAD.WIDE.U32 R10, R9, R17, R198 ;  /* 0x00000011090a3225 */ /* 0x000fe200078e00c6 */
[----:B------:R-:W-:-:S02]  /*d440*/  P2R R135, PR, RZ, 0x2 ;  /* 0x00000002ff877803 */ /* 0x000fc40000000000 */
[----:B------:R-:W-:Y:S01]  /*d450*/  LOP3.LUT P1, RZ, R186, 0x1, RZ, 0xc0, !PT ;  /* 0x00000001baff7812 */ /* 0x000fe2000782c0ff */
[----:B------:R-:W-:Y:S01]  /*d460*/  @P3 IMAD R8, R8, R17, R16 ;  /* 0x0000001108083224 */ /* 0x000fe200078e0210 */
[----:B------:R-:W-:Y:S01]  /*d470*/  @P3 LEA R20, P0, R10, c[0x0][0x1f8], 0x1 ;  /* 0x00007e000a143a11 */ /* 0x000fe200078008ff */
[----:B------:R-:W-:Y:S01]  /*d480*/  IMAD.IADD R3, R182, 0x1, R181 ;  /* 0x00000001b6037824 */ /* 0x000fe200078e02b5 */
[----:B------:R-:W-:Y:S01]  /*d490*/  LOP3.LUT P4, RZ, R7, 0x4, RZ, 0xc0, !PT ;  /* 0x0000000407ff7812 */ /* 0x000fe2000788c0ff */
[----:B------:R-:W-:Y:S01]  /*d4a0*/  @P3 IMAD.IADD R8, R11, 0x1, R8 ;  /* 0x000000010b083824 */ /* 0x000fe200078e0208 */
[----:B------:R-:W-:Y:S01]  /*d4b0*/  LOP3.LUT R80, R80, 0xffffffe0, RZ, 0xc0, !PT ;  /* 0xffffffe050507812 */ /* 0x000fe200078ec0ff */
[----:B------:R-:W-:Y:S02]  /*d4c0*/  IMAD.IADD R85, R183, 0x1, R0 ;  /* 0x00000001b7557824 */ /* 0x000fe400078e0200 */
[----:B------:R-:W-:Y:S01]  /*d4d0*/  IMAD.MOV.U32 R4, RZ, RZ, 0x40 ;  /* 0x00000040ff047424 */ /* 0x000fe200078e00ff */
[----:B------:R-:W-:Y:S01]  /*d4e0*/  @P3 LEA.HI.X R21, R10, c[0x0][0x1fc], R8, 0x1, P0 ;  /* 0x00007f000a153a11 */ /* 0x000fe200000f0c08 */
[----:B------:R-:W-:Y:S01]  /*d4f0*/  IMAD.IADD R89, R89, 0x1, -R80 ;  /* 0x0000000159597824 */ /* 0x000fe200078e0a50 */
[----:B------:R-:W-:Y:S01]  /*d500*/  LDSM.16.M88.4 R44, [R44+0x18100] ;  /* 0x018100002c2c783b */ /* 0x000fe20000000200 */
[----:B------:R-:W-:Y:S01]  /*d510*/  @P3 IADD3 R68, P0, R6, R20, RZ ;  /* 0x0000001406443210 */ /* 0x000fe20007f1e0ff */
[----:B------:R-:W-:Y:S01]  /*d520*/  IMAD.SHL.U32 R177, R2, 0x2, RZ ;  /* 0x0000000202b17824 */ /* 0x000fe200078e00ff */
[C---:B------:R-:W-:Y:S01]  /*d530*/  SEL R0, R4.reuse, 0xffffffc0, !P4 ;  /* 0xffffffc004007807 */ /* 0x040fe20006000000 */
[----:B------:R-:W1:Y:S01]  /*d540*/  LDSM.16.M88.4 R32, [R183+0xc100] ;  /* 0x00c10000b720783b */ /* 0x000e620000000200 */
[----:B------:R-:W-:Y:S01]  /*d550*/  SEL R180, R4, 0xffffffc0, !P2 ;  /* 0xffffffc004b47807 */ /* 0x000fe20005000000 */
[----:B------:R-:W-:-:S02]  /*d560*/  @P3 IMAD.X R69, R5, 0x1, R21, P0 ;  /* 0x0000000105453824 */ /* 0x000fc400000e0615 */
[----:B------:R-:W2:Y:S01]  /*d570*/  LDSM.16.M88.4 R24, [R183+0xc900] ;  /* 0x00c90000b718783b */ /* 0x000ea20000000200 */
[----:B------:R-:W-:Y:S02]  /*d580*/  IMAD.IADD R179, R182, 0x1, R0 ;  /* 0x00000001b6b37824 */ /* 0x000fe400078e0200 */
[----:B------:R-:W-:Y:S01]  /*d590*/  IMAD.IADD R83, R183, 0x1, R180 ;  /* 0x00000001b7537824 */ /* 0x000fe200078e02b4 */
[----:B------:R-:W3:Y:S01]  /*d5a0*/  LDSM.16.M88.4 R16, [R183+0xd100] ;  /* 0x00d10000b710783b */ /* 0x000ee20000000200 */
[----:B------:R-:W-:Y:S02]  /*d5b0*/  IMAD.IADD R178, R3, 0x1, R0 ;  /* 0x0000000103b27824 */ /* 0x000fe400078e0200 */
[----:B------:R-:W-:Y:S01]  /*d5c0*/  IMAD.IADD R82, R180, 0x1, R85 ;  /* 0x00000001b4527824 */ /* 0x000fe200078e0255 */
[----:B------:R-:W4:Y:S01]  /*d5d0*/  LDSM.16.M88.4 R40, [R183+0xd900] ;  /* 0x00d90000b728783b */ /* 0x000f220000000200 */
[--C-:B------:R-:W-:Y:S02]  /*d5e0*/  IMAD.IADD R173, R181, 0x1, R177.reuse ;  /* 0x00000001b5ad7824 */ /* 0x100fe400078e02b1 */
[C---:B------:R-:W-:Y:S01]  /*d5f0*/  IMAD.IADD R176, R0.reuse, 0x1, R177 ;  /* 0x0000000100b07824 */ /* 0x040fe200078e02b1 */
[----:B------:R-:W-:Y:S01]  /*d600*/  LDSM.16.M88.4 R60, [R3] ;  /* 0x00000000033c783b */ /* 0x000fe20000000200 */
[----:B------:R-:W-:-:S02]  /*d610*/  IMAD.IADD R0, R0, 0x1, R173 ;  /* 0x0000000100007824 */ /* 0x000fc400078e02ad */
[----:B------:R-:W-:Y:S01]  /*d620*/  IMAD.IADD R164, R181, 0x1, R176 ;  /* 0x00000001b5a47824 */ /* 0x000fe200078e02b0 */
[----:B------:R-:W5:Y:S04]  /*d630*/  LDSM.16.M88.4 R8, [R85+0xc100] ;  /* 0x00c100005508783b */ /* 0x000f680000000200 */
[----:B------:R-:W3:Y:S04]  /*d640*/  LDSM.16.M88.4 R56, [R85+0xc900] ;  /* 0x00c900005538783b */ /* 0x000ee80000000200 */
[----:B------:R-:W3:Y:S04]  /*d650*/  LDSM.16.M88.4 R52, [R85+0xd100] ;  /* 0x00d100005534783b */ /* 0x000ee80000000200 */
[----:B------:R-:W3:Y:S04]  /*d660*/  LDSM.16.M88.4 R48, [R85+0xd900] ;  /* 0x00d900005530783b */ /* 0x000ee80000000200 */
[----:B------:R-:W-:Y:S01]  /*d670*/  @!PT LDS RZ, [RZ] ;  /* 0x00000000fffff984 */ /* 0x000fe20000000800 */
[----:B------:R-:W-:Y:S01]  /*d680*/  @!PT LDS RZ, [RZ] ;  /* 0x00000000fffff984 */ /* 0x000fe20000000800 */
[----:B------:R-:W-:Y:S01]  /*d690*/  @!PT LDS RZ, [RZ] ;  /* 0x00000000fffff984 */ /* 0x000fe20000000800 */
[----:B------:R3:W-:Y:S01]  /*d6a0*/  @P3 LDGSTS.E.BYPASS.LTC128B.128 [R134+0x6100], [R20.64], !P6 ;  /* 0x0610000014863fae */ /* 0x0007e2000f101d46 */
[C---:B-1----:R-:W-:Y:S03]  /*d6b0*/  HMMA.16816.F32.BF16 R36, R44.reuse, R32, RZ ;  /* 0x000000202c24723c */ /* 0x042fe600000418ff */
[----:B------:R3:W-:Y:S04]  /*d6c0*/  @P3 LDGSTS.E.BYPASS.LTC128B.128 [R134+0x8100], [R20.64+0x80], !P5 ;  /* 0x0810008014863fae */ /* 0x0007e8000e901d46 */
[----:B------:R3:W-:Y:S01]  /*d6d0*/  @P3 LDGSTS.E.BYPASS.LTC128B.128 [R134+0xa100], [R20.64+0x100], !P1 ;  /* 0x0a10010014863fae */ /* 0x0007e2000c901d46 */
[C---:B------:R-:W-:Y:S03]  /*d6e0*/  HMMA.16816.F32.BF16 R32, R44.reuse, R34, RZ ;  /* 0x000000222c20723c */ /* 0x040fe600000418ff */
[----:B------:R1:W-:Y:S04]  /*d6f0*/  @P3 LDGSTS.E.BYPASS.LTC128B.128 [R134+0x7100], [R68.64], !P6 ;  /* 0x0710000044863fae */ /* 0x0003e8000f101d46 */
[----:B------:R1:W-:Y:S01]  /*d700*/  @P3 LDGSTS.E.BYPASS.LTC128B.128 [R134+0x9100], [R68.64+0x80], !P5 ;  /* 0x0910008044863fae */ /* 0x0003e2000e901d46 */
[C---:B--2---:R-:W-:Y:S03]  /*d710*/  HMMA.16816.F32.BF16 R28, R44.reuse, R24, RZ ;  /* 0x000000182c1c723c */ /* 0x044fe600000418ff */
[----:B------:R1:W-:Y:S04]  /*d720*/  @P3 LDGSTS.E.BYPASS.LTC128B.128 [R134+0xb100], [R68.64+0x100], !P1 ;  /* 0x0b10010044863fae */ /* 0x0003e8000c901d46 */
[----:B------:R-:W-:Y:S01]  /*d730*/  LDSM.16.M88.4 R4, [R179] ;  /* 0x00000000b304783b */ /* 0x000fe20000000200 */
[C---:B------:R-:W-:Y:S03]  /*d740*/  HMMA.16816.F32.BF16 R24, R44.reuse, R26, RZ ;  /* 0x0000001a2c18723c */ /* 0x040fe600000418ff */
[----:B------:R-:W2:Y:S04]  /*d750*/  LDSM.16.M88.4 R12, [R83+0xc100] ;  /* 0x00c10000530c783b */ /* 0x000ea80000000200 */
[----:B------:R-:W-:Y:S01]  /*d760*/  LDSM.16.M88.4 R72, [R182+0x4000] ;  /* 0x00400000b648783b */ /* 0x000fe20000000200 */
[C---:B---3--:R-:W-:Y:S03]  /*d770*/  HMMA.16816.F32.BF16 R20, R44.reuse, R16, RZ ;  /* 0x000000102c14723c */ /* 0x048fe600000418ff */
[----:B------:R-:W-:Y:S04]  /*d780*/  LDSM.16.M88.4 R76, [R183+0xf100] ;  /* 0x00f10000b74c783b */ /* 0x000fe80000000200 */
[----:B------:R-:W0:Y:S01]  /*d790*/  LDGDEPBAR ;  /* 0x00000000000079af */ /* 0x000e220000000000 */
[C---:B------:R-:W-:Y:S03]  /*d7a0*/  HMMA.16816.F32.BF16 R16, R44.reuse, R18, RZ ;  /* 0x000000122c10723c */ /* 0x040fe600000418ff */
[----:B-1----:R-:W-:Y:S05]  /*d7b0*/  LDSM.16.M88.4 R68, [R183+0xf900] ;  /* 0x00f90000b744783b */ /* 0x002fea0000000200 */
[C---:B----4-:R-:W-:Y:S08]  /*d7c0*/  HMMA.16816.F32.BF16 R64, R44.reuse, R40, RZ ;  /* 0x000000282c40723c */ /* 0x050ff000000418ff */
[----:B------:R-:W-:Y:S01]  /*d7d0*/  HMMA.16816.F32.BF16 R44, R44, R42, RZ ;  /* 0x0000002a2c2c723c */ /* 0x000fe200000418ff */
[----:B------:R-:W1:Y:S07]  /*d7e0*/  LDSM.16.M88.4 R40, [R83+0xc900] ;  /* 0x00c900005328783b */ /* 0x000e6e0000000200 */
[C---:B-----5:R-:W-:Y:S08]  /*d7f0*/  HMMA.16816.F32.BF16 R36, R60.reuse, R8, R36 ;  /* 0x000000083c24723c */ /* 0x060ff00000041824 */
[C---:B------:R-:W-:Y:S01]  /*d800*/  HMMA.16816.F32.BF16 R32, R60.reuse, R10, R32 ;  /* 0x0000000a3c20723c */ /* 0x040fe20000041820 */
[----:B------:R-:W3:Y:S07]  /*d810*/  LDSM.16.M88.4 R8, [R83+0xd100] ;  /* 0x00d100005308783b */ /* 0x000eee0000000200 */
        /* <DEDUP_REMOVED lines=8> */
[----:B------:R-:W-:Y:S04]  /*d8a0*/  LDSM.16.M88.4 R48, [R82+0xc900] ;  /* 0x00c900005230783b */ /* 0x000fe80000000200 */
[----:B------:R-:W-:Y:S03]  /*d8b0*/  LDSM.16.M88.4 R44, [R82+0xd100] ;  /* 0x00d10000522c783b */ /* 0x000fe60000000200 */
[C---:B--2---:R-:W-:Y:S08]  /*d8c0*/  HMMA.16816.F32.BF16 R36, R4.reuse, R12, R36 ;  /* 0x0000000c0424723c */ /* 0x044ff00000041824 */
[C---:B------:R-:W-:Y:S01]  /*d8d0*/  HMMA.16816.F32.BF16 R32, R4.reuse, R14, R32 ;  /* 0x0000000e0420723c */ /* 0x040fe20000041820 */
[----:B------:R-:W2:Y:S07]  /*d8e0*/  LDSM.16.M88.4 R12, [R178] ;  /* 0x00000000b20c783b */ /* 0x000eae0000000200 */
[C---:B-1----:R-:W-:Y:S08]  /*d8f0*/  HMMA.16816.F32.BF16 R28, R4.reuse, R40, R28 ;  /* 0x00000028041c723c */ /* 0x042ff0000004181c */
[C---:B------:R-:W-:Y:S01]  /*d900*/  HMMA.16816.F32.BF16 R24, R4.reuse, R42, R24 ;  /* 0x0000002a0418723c */ /* 0x040fe20000041818 */
[----:B------:R-:W1:Y:S07]  /*d910*/  LDSM.16.M88.4 R40, [R82+0xd900] ;  /* 0x00d900005228783b */ /* 0x000e6e0000000200 */
[C---:B---3--:R-:W-:Y:S08]  /*d920*/  HMMA.16816.F32.BF16 R20, R4.reuse, R8, R20 ;  /* 0x000000080414723c */ /* 0x048ff00000041814 */
[C---:B------:R-:W-:Y:S01]  /*d930*/  HMMA.16816.F32.BF16 R16, R4.reuse, R10, R16 ;  /* 0x0000000a0410723c */ /* 0x040fe20000041810 */
[----:B------:R-:W3:Y:S07]  /*d940*/  LDSM.16.M88.4 R8, [R183+0xe100] ;  /* 0x00e10000b708783b */ /* 0x000eee0000000200 */
[C---:B----4-:R-:W-:Y:S08]  /*d950*/  HMMA.16816.F32.BF16 R64, R4.reuse, R56, R64 ;  /* 0x000000380440723c */ /* 0x050ff00000041840 */
        /* <DEDUP_REMOVED lines=8> */
[----:B------:R-:W5:Y:S07]  /*d9e0*/  LDSM.16.M88.4 R48, [R85+0xe900] ;  /* 0x00e900005530783b */ /* 0x000f6e0000000200 */
[C---:B------:R-:W-:Y:S08]  /*d9f0*/  HMMA.16816.F32.BF16 R20, R12.reuse, R44, R20 ;  /* 0x0000002c0c14723c */ /* 0x040ff00000041814 */
[C---:B------:R-:W-:Y:S01]  /*da00*/  HMMA.16816.F32.BF16 R16, R12.reuse, R46, R16 ;  /* 0x0000002e0c10723c */ /* 0x040fe20000041810 */
[----:B------:R-:W2:Y:S07]  /*da10*/  LDSM.16.M88.4 R44, [R85+0xf100] ;  /* 0x00f10000552c783b */ /* 0x000eae0000000200 */
[C---:B-1----:R-:W-:Y:S08]  /*da20*/  HMMA.16816.F32.BF16 R64, R12.reuse, R40, R64 ;  /* 0x000000280c40723c */ /* 0x042ff00000041840 */
[----:B------:R-:W-:Y:S01]  /*da30*/  HMMA.16816.F32.BF16 R60, R12, R42, R60 ;  /* 0x0000002a0c3c723c */ /* 0x000fe2000004183c */
[----:B------:R-:W1:Y:S04]  /*da40*/  LDSM.16.M88.4 R40, [R85+0xf900] ;  /* 0x00f900005528783b */ /* 0x000e680000000200 */
[----:B------:R-:W-:Y:S03]  /*da50*/  LDSM.16.M88.4 R12, [R179+0x4000] ;  /* 0x00400000b30c783b */ /* 0x000fe60000000200 */
        /* <DEDUP_REMOVED lines=8> */
[C---:B------:R-:W-:Y:S08]  /*dae0*/  HMMA.16816.F32.BF16 R64, R72.reuse, R68, R64 ;  /* 0x000000444840723c */ /* 0x040ff00000041840 */
[----:B------:R-:W-:Y:S01]  /*daf0*/  HMMA.16816.F32.BF16 R60, R72, R70, R60 ;  /* 0x00000046483c723c */ /* 0x000fe2000004183c */
[----:B------:R-:W-:Y:S04]  /*db00*/  LDSM.16.M88.4 R68, [R82+0xf900] ;  /* 0x00f900005244783b */ /* 0x000fe80000000200 */
[----:B------:R-:W-:Y:S03]  /*db10*/  LDSM.16.M88.4 R72, [R3+0x8000] ;  /* 0x008000000348783b */ /* 0x000fe60000000200 */
[C---:B--2---:R-:W-:Y:S08]  /*db20*/  HMMA.16816.F32.BF16 R36, R56.reuse, R52, R36 ;  /* 0x000000343824723c */ /* 0x044ff00000041824 */
[C---:B------:R-:W-:Y:S01]  /*db30*/  HMMA.16816.F32.BF16 R32, R56.reuse, R54, R32 ;  /* 0x000000363820723c */ /* 0x040fe20000041820 */
[----:B------:R-:W-:Y:S07]  /*db40*/  LDSM.16.M88.4 R52, [R183+0x10100] ;  /* 0x01010000b734783b */ /* 0x000fee0000000200 */
[C---:B-----5:R-:W-:Y:S08]  /*db50*/  HMMA.16816.F32.BF16 R28, R56.reuse, R48, R28 ;  /* 0x00000030381c723c */ /* 0x060ff0000004181c */
[C---:B------:R-:W-:Y:S01]  /*db60*/  HMMA.16816.F32.BF16 R24, R56.reuse, R50, R24 ;  /* 0x000000323818723c */ /* 0x040fe20000041818 */
[----:B------:R-:W2:Y:S07]  /*db70*/  LDSM.16.M88.4 R48, [R83+0xf100] ;  /* 0x00f100005330783b */ /* 0x000eae0000000200 */
[C---:B------:R-:W-:Y:S08]  /*db80*/  HMMA.16816.F32.BF16 R20, R56.reuse, R44, R20 ;  /* 0x0000002c3814723c */ /* 0x040ff00000041814 */
[C---:B------:R-:W-:Y:S01]  /*db90*/  HMMA.16816.F32.BF16 R16, R56.reuse, R46, R16 ;  /* 0x0000002e3810723c */ /* 0x040fe20000041810 */
[----:B------:R-:W5:Y:S07]  /*dba0*/  LDSM.16.M88.4 R44, [R83+0xf900] ;  /* 0x00f90000532c783b */ /* 0x000f6e0000000200 */
[C---:B-1----:R-:W-:Y:S08]  /*dbb0*/  HMMA.16816.F32.BF16 R64, R56.reuse, R40, R64 ;  /* 0x000000283840723c */ /* 0x042ff00000041840 */
[----:B------:R-:W-:Y:S01]  /*dbc0*/  HMMA.16816.F32.BF16 R60, R56, R42, R60 ;  /* 0x0000002a383c723c */ /* 0x000fe2000004183c */
[----:B------:R-:W-:Y:S04]  /*dbd0*/  LDSM.16.M88.4 R40, [R178+0x4000] ;  /* 0x00400000b228783b */ /* 0x000fe80000000200 */
[----:B------:R-:W-:Y:S03]  /*dbe0*/  LDSM.16.M88.4 R56, [R182+0x8000] ;  /* 0x00800000b638783b */ /* 0x000fe60000000200 */
[C---:B---3--:R-:W-:Y:S08]  /*dbf0*/  HMMA.16816.F32.BF16 R36, R12.reuse, R8, R36 ;  /* 0x000000080c24723c */ /* 0x048ff00000041824 */
[C---:B------:R-:W-:Y:S01]  /*dc00*/  HMMA.16816.F32.BF16 R32, R12.reuse, R10, R32 ;  /* 0x0000000a0c20723c */ /* 0x040fe20000041820 */
[----:B------:R-:W1:Y:S07]  /*dc10*/  LDSM.16.M88.4 R8, [R82+0xe100] ;  /* 0x00e100005208783b */ /* 0x000e6e0000000200 */
[C---:B----4-:R-:W-:Y:S08]  /*dc20*/  HMMA.16816.F32.BF16 R28, R12.reuse, R4, R28 ;  /* 0x000000040c1c723c */ /* 0x050ff0000004181c */
[C---:B------:R-:W-:Y:S01]  /*dc30*/  HMMA.16816.F32.BF16 R24, R12.reuse, R6, R24 ;  /* 0x000000060c18723c */ /* 0x040fe20000041818 */
[----:B------:R-:W3:Y:S07]  /*dc40*/  LDSM.16.M88.4 R4, [R82+0xe900] ;  /* 0x00e900005204783b */ /* 0x000eee0000000200 */
[C---:B--2---:R-:W-:Y:S08]  /*dc50*/  HMMA.16816.F32.BF16 R20, R12.reuse, R48, R20 ;  /* 0x000000300c14723c */ /* 0x044ff00000041814 */
[C---:B------:R-:W-:Y:S01]  /*dc60*/  HMMA.16816.F32.BF16 R16, R12.reuse, R50, R16 ;  /* 0x000000320c10723c */ /* 0x040fe20000041810 */
[----:B------:R-:W2:Y:S07]  /*dc70*/  LDSM.16.M88.4 R48, [R82+0xf100] ;  /* 0x00f100005230783b */ /* 0x000eae0000000200 */
[C---:B-----5:R-:W-:Y:S08]  /*dc80*/  HMMA.16816.F32.BF16 R64, R12.reuse, R44, R64 ;  /* 0x0000002c0c40723c */ /* 0x060ff00000041840 */
        /* <DEDUP_REMOVED lines=14> */
[----:B------:R-:W2:Y:S04]  /*dd70*/  LDSM.16.M88.4 R40, [R85+0x10900] ;  /* 0x010900005528783b */ /* 0x000ea80000000200 */
[----:B------:R-:W-:Y:S03]  /*dd80*/  LDSM.16.M88.4 R68, [R85+0x11900] ;  /* 0x011900005544783b */ /* 0x000fe60000000200 */
[C---:B------:R-:W-:Y:S08]  /*dd90*/  HMMA.16816.F32.BF16 R36, R56.reuse, R52, R36 ;  /* 0x000000343824723c */ /* 0x040ff00000041824 */
[C---:B------:R-:W-:Y:S08]  /*dda0*/  HMMA.16816.F32.BF16 R32, R56.reuse, R54, R32 ;  /* 0x000000363820723c */ /* 0x040ff00000041820 */
[C---:B----4-:R-:W-:Y:S08]  /*ddb0*/  HMMA.16816.F32.BF16 R28, R56.reuse, R12, R28 ;  /* 0x0000000c381c723c */ /* 0x050ff0000004181c */
[C---:B------:R-:W-:Y:S01]  /*ddc0*/  HMMA.16816.F32.BF16 R24, R56.reuse, R14, R24 ;  /* 0x0000000e3818723c */ /* 0x040fe20000041818 */
[----:B------:R-:W-:Y:S07]  /*ddd0*/  LDSM.16.M88.4 R12, [R83+0x10100] ;  /* 0x01010000530c783b */ /* 0x000fee0000000200 */
[C---:B-1----:R-:W-:Y:S01]  /*dde0*/  HMMA.16816.F32.BF16 R52, R56.reuse, R8, R20 ;  /* 0x000000083834723c */ /* 0x042fe20000041814 */
[----:B------:R-:W1:Y:S07]  /*ddf0*/  LDSM.16.M88.4 R20, [R179+0x8000] ;  /* 0x00800000b314783b */ /* 0x000e6e0000000200 */
[C---:B------:R-:W-:Y:S01]  /*de00*/  HMMA.16816.F32.BF16 R16, R56.reuse, R10, R16 ;  /* 0x0000000a3810723c */ /* 0x040fe20000041810 */
[----:B------:R-:W-:Y:S07]  /*de10*/  LDSM.16.M88.4 R8, [R83+0x11100] ;  /* 0x011100005308783b */ /* 0x000fee0000000200 */
[C---:B---3--:R-:W-:Y:S08]  /*de20*/  HMMA.16816.F32.BF16 R64, R56.reuse, R4, R64 ;  /* 0x000000043840723c */ /* 0x048ff00000041840 */
[----:B------:R-:W-:Y:S01]  /*de30*/  HMMA.16816.F32.BF16 R60, R56, R6, R60 ;  /* 0x00000006383c723c */ /* 0x000fe2000004183c */
[----:B------:R-:W3:Y:S04]  /*de40*/  LDSM.16.M88.4 R4, [R83+0x10900] ;  /* 0x010900005304783b */ /* 0x000ee80000000200 */
[----:B------:R-:W-:Y:S03]  /*de50*/  LDSM.16.M88.4 R56, [R82+0x11100] ;  /* 0x011100005238783b */ /* 0x000fe60000000200 */
        /* <DEDUP_REMOVED lines=8> */
[----:B------:R-:W4:Y:S07]  /*dee0*/  LDSM.16.M88.4 R48, [R83+0x11900] ;  /* 0x011900005330783b */ /* 0x000f2e0000000200 */
[C---:B-1----:R-:W-:Y:S08]  /*def0*/  HMMA.16816.F32.BF16 R36, R20.reuse, R12, R36 ;  /* 0x0000000c1424723c */ /* 0x042ff00000041824 */
[----:B------:R-:W-:Y:S01]  /*df00*/  HMMA.16816.F32.BF16 R32, R20, R14, R32 ;  /* 0x0000000e1420723c */ /* 0x000fe20000041820 */
[----:B------:R-:W1:Y:S07]  /*df10*/  LDSM.16.M88.4 R12, [R82+0x10900] ;  /* 0x01090000520c783b */ /* 0x000e6e0000000200 */
[----:B------:R-:W-:Y:S08]  /*df20*/  HMMA.16816.F32.BF16 R64, R72, R68, R64 ;  /* 0x000000444840723c */ /* 0x000ff00000041840 */
[C---:B---3--:R-:W-:Y:S08]  /*df30*/  HMMA.16816.F32.BF16 R28, R20.reuse, R4, R28 ;  /* 0x00000004141c723c */ /* 0x048ff0000004181c */
[----:B------:R-:W-:Y:S01]  /*df40*/  HMMA.16816.F32.BF16 R24, R20, R6, R24 ;  /* 0x000000061418723c */ /* 0x000fe20000041818 */
[----:B------:R-:W3:Y:S01]  /*df50*/  LDSM.16.M88.4 R4, [R82+0x11900] ;  /* 0x011900005204783b */ /* 0x000ee20000000200 */
[----:B------:R-:W-:-:S04]  /*df60*/  DEPBAR.LE SB0, 0x2 ;  /* 0x000080800000791a */ /* 0x000fc80000000000 */
[----:B------:R-:W-:Y:S02]  /*df70*/  BAR.SYNC.DEFER_BLOCKING 0x0 ;  /* 0x0000000000007b1d */ /* 0x000fe40000010000 */
[----:B------:R-:W-:Y:S08]  /*df80*/  HMMA.16816.F32.BF16 R60, R72, R70, R60 ;  /* 0x00000046483c723c */ /* 0x000ff0000004183c */
[----:B------:R-:W-:Y:S07]  /*df90*/  HMMA.16816.F32.BF16 R52, R20, R8, R52 ;  /* 0x000000081434723c */ /* 0x000fee0000041834 */
[----:B------:R-:W-:Y:S01]  /*dfa0*/  SHF.R.S32.HI R8, RZ, 0x1f, R89 ;  /* 0x0000001fff087819 */ /* 0x000fe20000011459 */
[----:B--2---:R-:W-:Y:S03]  /*dfb0*/  HMMA.16816.F32.BF16 R36, R44, R40, R36 ;  /* 0x000000282c24723c */ /* 0x004fe60000041824 */
[----:B------:R-:W-:Y:S01]  /*dfc0*/  LEA.HI R3, R8, R89, RZ, 0x2 ;  /* 0x0000005908037211 */ /* 0x000fe200078f10ff */
[----:B------:R-:W-:Y:S03]  /*dfd0*/  LDSM.16.MT88.4 R124, [R177+0x100] ;  /* 0x00010000b17c783b */ /* 0x000fe60000004200 */
[----:B------:R-:W-:Y:S01]  /*dfe0*/  LOP3.LUT R8, R3, 0x7ffffffc, RZ, 0xc0, !PT ;  /* 0x7ffffffc03087812 */ /* 0x000fe200078ec0ff */
[----:B----4-:R-:W-:Y:S01]  /*dff0*/  HMMA.16816.F32.BF16 R64, R20, R48, R64 ;  /* 0x000000301440723c */ /* 0x010fe20000041840 */
[----:B------:R-:W-:Y:S03]  /*e000*/  LDSM.16.MT88.4 R72, [R173+0x2100] ;  /* 0x00210000ad48783b */ /* 0x000fe60000004200 */
[----:B------:R-:W-:-:S02]  /*e010*/  IMAD.IADD R3, R89, 0x1, -R8 ;  /* 0x0000000159037824 */ /* 0x000fc400078e0a08 */
[----:B------:R-:W-:Y:S01]  /*e020*/  IMAD R8, R81, -0x40, R92 ;  /* 0xffffffc051087824 */ /* 0x000fe200078e025c */
[----:B------:R-:W-:Y:S01]  /*e030*/  LDSM.16.MT88.4 R88, [R164+0x2100] ;  /* 0x00210000a458783b */ /* 0x000fe20000004200 */
[----:B------:R-:W-:Y:S02]  /*e040*/  HMMA.16816.F32.BF16 R32, R44, R42, R32 ;  /* 0x0000002a2c20723c */ /* 0x000fe40000041820 */
[----:B------:R-:W-:Y:S01]  /*e050*/  IMAD R3, R3, -0x2, R8 ;  /* 0xfffffffe03037824 */ /* 0x000fe200078e0208 */
[----:B------:R-:W-:Y:S04]  /*e060*/  LDSM.16.MT88.4 R40, [R173+0x100] ;  /* 0x00010000ad28783b */ /* 0x000fe80000004200 */
[C---:B------:R-:W-:Y:S01]  /*e070*/  ISETP.GT.AND P0, PT, R3.reuse, RZ, PT ;  /* 0x000000ff0300720c */ /* 0x040fe20003f04270 */
[----:B------:R-:W-:Y:S01]  /*e080*/  HMMA.16816.F32.BF16 R60, R20, R50, R60 ;  /* 0x00000032143c723c */ /* 0x000fe2000004183c */
[----:B------:R-:W-:Y:S01]  /*e090*/  ISETP.GT.AND P2, PT, R3, 0x1, PT ;  /* 0x000000010300780c */ /* 0x000fe20003f44270 */
[----:B------:R-:W-:Y:S01]  /*e0a0*/  LDSM.16.MT88.4 R48, [R176+0x100] ;  /* 0x00010000b030783b */ /* 0x000fe20000004200 */
[----:B------:R-:W-:-:S02]  /*e0b0*/  FSEL R38, R38, -INF , P0 ;  /* 0xff80000026267808 */ /* 0x000fc40000000000 */
[----:B------:R-:W-:Y:S01]  /*e0c0*/  FSEL R37, R37, -INF , P2 ;  /* 0xff80000025257808 */ /* 0x000fe20001000000 */
[----:B------:R-:W-:Y:S01]  /*e0d0*/  LDSM.16.MT88.4 R80, [R176+0x2100] ;  /* 0x00210000b050783b */ /* 0x000fe20000004200 */
[----:B------:R-:W-:Y:S01]  /*e0e0*/  FSEL R39, R39, -INF , P2 ;  /* 0xff80000027277808 */ /* 0x000fe20001000000 */
[----:B------:R-:W-:Y:S01]  /*e0f0*/  HMMA.16816.F32.BF16 R16, R20, R10, R16 ;  /* 0x0000000a1410723c */ /* 0x000fe20000041810 */
[C---:B------:R-:W-:Y:S01]  /*e100*/  ISETP.GT.AND P2, PT, R3.reuse, 0x9, PT ;  /* 0x000000090300780c */ /* 0x040fe20003f44270 */
[----:B------:R-:W-:Y:S01]  /*e110*/  LDSM.16.MT88.4 R96, [R177+0x4100] ;  /* 0x00410000b160783b */ /* 0x000fe20000004200 */
[----:B------:R-:W-:-:S03]  /*e120*/  ISETP.GT.AND P4, PT, R3, 0x21, PT ;  /* 0x000000210300780c */ /* 0x000fc60003f84270 */
[----:B------:R-:W-:Y:S01]  /*e130*/  LDSM.16.MT88.4 R104, [R173+0x4100] ;  /* 0x00410000ad68783b */ /* 0x000fe20000004200 */
[----:B------:R-:W-:Y:S01]  /*e140*/  FSEL R21, R36, -INF , P0 ;  /* 0xff80000024157808 */ /* 0x000fe20000000000 */
[C---:B-1----:R-:W-:Y:S01]  /*e150*/  HMMA.16816.F32.BF16 R28, R44.reuse, R12, R28 ;  /* 0x0000000c2c1c723c */ /* 0x042fe2000004181c */
[----:B------:R-:W-:Y:S01]  /*e160*/  ISETP.GT.AND P0, PT, R3, 0x8, PT ;  /* 0x000000080300780c */ /* 0x000fe20003f04270 */
[----:B------:R-:W-:Y:S01]  /*e170*/  LDSM.16.MT88.4 R108, [R176+0x4100] ;  /* 0x00410000b06c783b */ /* 0x000fe20000004200 */
[----:B------:R-:W-:Y:S02]  /*e180*/  FSEL R33, R33, -INF , P2 ;  /* 0xff80000021217808 */ /* 0x000fe40001000000 */
[----:B------:R-:W-:Y:S01]  /*e190*/  FSEL R23, R32, -INF , P0 ;  /* 0xff80000020177808 */ /* 0x000fe20000000000 */
[----:B------:R-:W-:Y:S01]  /*e1a0*/  LDSM.16.MT88.4 R140, [R173+0x900] ;  /* 0x00090000ad8c783b */ /* 0x000fe20000004200 */
[----:B------:R-:W-:Y:S01]  /*e1b0*/  FSEL R35, R35, -INF , P2 ;  /* 0xff80000023237808 */ /* 0x000fe20001000000 */
[C---:B------:R-:W-:Y:S01]  /*e1c0*/  HMMA.16816.F32.BF16 R24, R44.reuse, R14, R24 ;  /* 0x0000000e2c18723c */ /* 0x040fe20000041818 */
[C---:B------:R-:W-:Y:S01]  /*e1d0*/  ISETP.GT.AND P2, PT, R3.reuse, 0x11, PT ;  /* 0x000000110300780c */ /* 0x040fe20003f44270 */
[----:B------:R-:W-:Y:S05]  /*e1e0*/  LDSM.16.MT88.4 R136, [R176+0x900] ;  /* 0x00090000b088783b */ /* 0x000fea0000004200 */
[----:B------:R-:W-:Y:S01]  /*e1f0*/  FSEL R15, R34, -INF , P0 ;  /* 0xff800000220f7808 */ /* 0x000fe20000000000 */
[----:B---3--:R-:W-:Y:S01]  /*e200*/  HMMA.16816.F32.BF16 R64, R44, R4, R64 ;  /* 0x000000042c40723c */ /* 0x008fe20000041840 */
[----:B------:R-:W-:-:S06]  /*e210*/  ISETP.GT.AND P0, PT, R3, 0x10, PT ;  /* 0x000000100300780c */ /* 0x000fcc0003f04270 */
[----:B------:R-:W-:Y:S01]  /*e220*/  FMNMX.FTZ R4, R21, R37, !PT ;  /* 0x0000002515047209 */ /* 0x000fe20007810000 */
[C---:B------:R-:W-:Y:S01]  /*e230*/  HMMA.16816.F32.BF16 R52, R44.reuse, R56, R52 ;  /* 0x000000382c34723c */ /* 0x040fe20000041834 */
[----:B------:R-:W-:Y:S02]  /*e240*/  FSEL R13, R30, -INF , P0 ;  /* 0xff8000001e0d7808 */ /* 0x000fe40000000000 */
[----:B------:R-:W-:Y:S02]  /*e250*/  FMNMX.FTZ R4, R23, R4, !PT ;  /* 0x0000000417047209 */ /* 0x000fe40007810000 */
[----:B------:R-:W-:Y:S02]  /*e260*/  FSEL R29, R29, -INF , P2 ;  /* 0xff8000001d1d7808 */ /* 0x000fe40001000000 */
[----:B------:R-:W-:Y:S01]  /*e270*/  FMNMX.FTZ R4, R33, R4, !PT ;  /* 0x0000000421047209 */ /* 0x000fe20007810000 */
[----:B------:R-:W-:Y:S01]  /*e280*/  HMMA.16816.F32.BF16 R60, R44, R6, R60 ;  /* 0x000000062c3c723c */ /* 0x000fe2000004183c */
[----:B------:R-:W-:-:S02]  /*e290*/  FSEL R31, R31, -INF , P2 ;  /* 0xff8000001f1f7808 */ /* 0x000fc40001000000 */
[----:B------:R-:W-:-:S04]  /*e2a0*/  ISETP.GT.AND P2, PT, R3, 0x19, PT ;  /* 0x000000190300780c */ /* 0x000fc80003f44270 */
[----:B------:R-:W-:Y:S01]  /*e2b0*/  FSEL R7, R28, -INF , P0 ;  /* 0xff8000001c077808 */ /* 0x000fe20000000000 */
[----:B------:R-:W-:Y:S01]  /*e2c0*/  HMMA.16816.F32.BF16 R16, R44, R58, R16 ;  /* 0x0000003a2c10723c */ /* 0x000fe20000041810 */
[----:B------:R-:W-:Y:S01]  /*e2d0*/  ISETP.GT.AND P0, PT, R3, 0x18, PT ;  /* 0x000000180300780c */ /* 0x000fe20003f04270 */
[----:B------:R-:W-:Y:S01]  /*e2e0*/  LDSM.16.MT88.4 R56, [R0+0x100] ;  /* 0x000100000038783b */ /* 0x000fe20000004200 */
[----:B------:R-:W-:Y:S02]  /*e2f0*/  FMNMX.FTZ R4, R7, R4, !PT ;  /* 0x0000000407047209 */ /* 0x000fe40007810000 */
[----:B------:R-:W-:Y:S02]  /*e300*/  FSEL R5, R24, -INF , P0 ;  /* 0xff80000018057808 */ /* 0x000fe40000000000 */
[----:B------:R-:W-:Y:S02]  /*e310*/  FMNMX.FTZ R4, R29, R4, !PT ;  /* 0x000000041d047209 */ /* 0x000fe40007810000 */
[----:B------:R-:W-:-:S02]  /*e320*/  FSEL R11, R26, -INF , P0 ;  /* 0xff8000001a0b7808 */ /* 0x000fc40000000000 */
[----:B------:R-:W-:Y:S02]  /*e330*/  ISETP.GT.AND P0, PT, R3, 0x20, PT ;  /* 0x000000200300780c */ /* 0x000fe40003f04270 */
[----:B------:R-:W-:Y:S02]  /*e340*/  FSEL R25, R25, -INF , P2 ;  /* 0xff80000019197808 */ /* 0x000fe40001000000 */
[----:B------:R-:W-:Y:S02]  /*e350*/  FMNMX.FTZ R4, R5, R4, !PT ;  /* 0x0000000405047209 */ /* 0x000fe40007810000 */
        /* <DEDUP_REMOVED lines=35> */
[----:B------:R-:W-:Y:S02]  /*e590*/  FMNMX.FTZ R4, R203, R4, !PT ;  /* 0x00000004cb047209 */ /* 0x000fe40007810000 */
[----:B------:R-:W-:Y:S02]  /*e5a0*/  FSEL R175, R55, -INF , P4 ;  /* 0xff80000037af7808 */ /* 0x000fe40002000000 */
[----:B------:R-:W-:Y:S02]  /*e5b0*/  FMNMX.FTZ R6, R211, R6, !PT ;  /* 0x00000006d3067209 */ /* 0x000fe40007810000 */
[----:B------:R-:W-:Y:S02]  /*e5c0*/  FMNMX.FTZ R4, R151, R4, !PT ;  /* 0x0000000497047209 */ /* 0x000fe40007810000 */
[----:B------:R-:W-:-:S02]  /*e5d0*/  FMNMX.FTZ R6, R175, R6, !PT ;  /* 0x00000006af067209 */ /* 0x000fc40007810000 */
[----:B------:R-:W-:Y:S01]  /*e5e0*/  FSEL R145, R62, -INF , P2 ;  /* 0xff8000003e917808 */ /* 0x000fe20001000000 */
[----:B------:R-:W1:Y:S01]  /*e5f0*/  SHFL.BFLY PT, R3, R4, 0x2, 0x1f ;  /* 0x0c401f0004037f89 */ /* 0x000e6200000e0000 */
[----:B------:R-:W-:Y:S02]  /*e600*/  FMNMX.FTZ R6, R209, R6, !PT ;  /* 0x00000006d1067209 */ /* 0x000fe40007810000 */
[----:B------:R-:W-:Y:S02]  /*e610*/  FSEL R171, R63, -INF , P0 ;  /* 0xff8000003fab7808 */ /* 0x000fe40000000000 */
[----:B------:R-:W-:-:S04]  /*e620*/  FMNMX.FTZ R6, R193, R6, !PT ;  /* 0x00000006c1067209 */ /* 0x000fc80007810000 */
        /* <DEDUP_REMOVED lines=13> */
[--C-:B------:R-:W-:Y:S02]  /*e700*/  FFMA.FTZ R94, R21, c[0x0][0x2d0], -R144.reuse ;  /* 0x0000b400155e7a23 */ /* 0x100fe40000010890 */
[--C-:B------:R-:W-:Y:S02]  /*e710*/  FFMA.FTZ R93, R37, c[0x0][0x2d0], -R144.reuse ;  /* 0x0000b400255d7a23 */ /* 0x100fe40000010890 */
[--C-:B------:R-:W-:Y:S02]  /*e720*/  FFMA.FTZ R163, R23, c[0x0][0x2d0], -R144.reuse ;  /* 0x0000b40017a37a23 */ /* 0x100fe40000010890 */
[--C-:B------:R-:W-:Y:S01]  /*e730*/  FFMA.FTZ R158, R33, c[0x0][0x2d0], -R144.reuse ;  /* 0x0000b400219e7a23 */ /* 0x100fe20000010890 */
[----:B------:R-:W-:Y:S01]  /*e740*/  MUFU.EX2 R94, R94 ;  /* 0x0000005e005e7308 */ /* 0x000fe20000000800 */
[--C-:B------:R-:W-:Y:S01]  /*e750*/  FFMA.FTZ R161, R7, c[0x0][0x2d0], -R144.reuse ;  /* 0x0000b40007a17a23 */ /* 0x100fe20000010890 */
[----:B------:R-:W-:Y:S01]  /*e760*/  LDSM.16.MT88.4 R20, [R164+0x2900] ;  /* 0x00290000a414783b */ /* 0x000fe20000004200 */
[----:B-1----:R-:W-:Y:S01]  /*e770*/  FMNMX.FTZ R3, R4, R3, !PT ;  /* 0x0000000304037209 */ /* 0x002fe20007810000 */
[----:B------:R-:W-:-:S02]  /*e780*/  FFMA.FTZ R157, R5, c[0x0][0x2d0], -R144 ;  /* 0x0000b400059d7a23 */ /* 0x000fc40000010890 */
[----:B------:R1:W2:Y:S01]  /*e790*/  LDSM.16.MT88.4 R4, [R0+0x4100] ;  /* 0x004100000004783b */ /* 0x0002a20000004200 */
[C---:B------:R-:W-:Y:S01]  /*e7a0*/  FSETP.NEU.FTZ.AND P0, PT, R3.reuse, -INF , PT ;  /* 0xff8000000300780b */ /* 0x040fe20003f1d000 */
[----:B------:R-:W-:Y:S01]  /*e7b0*/  FMUL.FTZ R170, R3, c[0x0][0x2d0] ;  /* 0x0000b40003aa7a20 */ /* 0x000fe20000410000 */
[----:B------:R-:W3:Y:S01]  /*e7c0*/  MUFU.EX2 R93, R93 ;  /* 0x0000005d005d7308 */ /* 0x000ee20000000800 */
[--C-:B------:R-:W-:Y:S02]  /*e7d0*/  FFMA.FTZ R156, R29, c[0x0][0x2d0], -R144.reuse ;  /* 0x0000b4001d9c7a23 */ /* 0x100fe40000010890 */
[--C-:B------:R-:W-:Y:S01]  /*e7e0*/  FFMA.FTZ R154, R25, c[0x0][0x2d0], -R144.reuse ;  /* 0x0000b400199a7a23 */ /* 0x100fe20000010890 */
[----:B------:R-:W-:Y:S01]  /*e7f0*/  FSEL R170, R170, RZ, P0 ;  /* 0x000000ffaaaa7208 */ /* 0x000fe20000000000 */
[----:B------:R-:W-:Y:S01]  /*e800*/  LDSM.16.MT88.4 R24, [R177+0x900] ;  /* 0x00090000b118783b */ /* 0x000fe20000004200 */
[----:B------:R-:W-:Y:S01]  /*e810*/  FFMA.FTZ R168, R215, c[0x0][0x2d0], -R144 ;  /* 0x0000b400d7a87a23 */ /* 0x000fe20000010890 */
[----:B------:R-:W-:Y:S01]  /*e820*/  ISETP.GE.AND P0, PT, R92, 0x81, PT ;  /* 0x000000815c00780c */ /* 0x000fe20003f06270 */
[----:B------:R-:W-:Y:S01]  /*e830*/  MUFU.EX2 R163, R163 ;  /* 0x000000a300a37308 */ /* 0x000fe20000000800 */
[----:B------:R-:W-:-:S02]  /*e840*/  FFMA.FTZ R162, R38, c[0x0][0x2d0], -R170 ;  /* 0x0000b40026a27a23 */ /* 0x000fc400000108aa */
[--C-:B------:R-:W-:Y:S02]  /*e850*/  FFMA.FTZ R95, R39, c[0x0][0x2d0], -R170.reuse ;  /* 0x0000b400275f7a23 */ /* 0x100fe400000108aa */
[--C-:B------:R-:W-:Y:S02]  /*e860*/  FFMA.FTZ R165, R15, c[0x0][0x2d0], -R170.reuse ;  /* 0x0000b4000fa57a23 */ /* 0x100fe400000108aa */
[--C-:B------:R-:W-:Y:S01]  /*e870*/  FFMA.FTZ R160, R35, c[0x0][0x2d0], -R170.reuse ;  /* 0x0000b40023a07a23 */ /* 0x100fe200000108aa */
[----:B------:R-:W4:Y:S01]  /*e880*/  MUFU.EX2 R158, R158 ;  /* 0x0000009e009e7308 */ /* 0x000f220000000800 */
[--C-:B------:R-:W-:Y:S01]  /*e890*/  FFMA.FTZ R155, R11, c[0x0][0x2d0], -R170.reuse ;  /* 0x0000b4000b9b7a23 */ /* 0x100fe200000108aa */
[----:B---3--:R-:W-:Y:S01]  /*e8a0*/  F2FP.BF16.PACK_AB R112, R93, R94 ;  /* 0x0000005e5d70723e */ /* 0x008fe200000010ff */
[--C-:B------:R-:W-:Y:S01]  /*e8b0*/  FFMA.FTZ R159, R13, c[0x0][0x2d0], -R170.reuse ;  /* 0x0000b4000d9f7a23 */ /* 0x100fe200000108aa */
[----:B------:R-:W-:Y:S01]  /*e8c0*/  LDSM.16.MT88.4 R32, [R164+0x900] ;  /* 0x00090000a420783b */ /* 0x000fe20000004200 */
[----:B-1----:R-:W-:-:S02]  /*e8d0*/  FFMA.FTZ R0, R9, c[0x0][0x2d0], -R170 ;  /* 0x0000b40009007a23 */ /* 0x002fc400000108aa */
[----:B------:R-:W-:Y:S01]  /*e8e0*/  FFMA.FTZ R2, R31, c[0x0][0x2d0], -R170 ;  /* 0x0000b4001f027a23 */ /* 0x000fe200000108aa */
[----:B------:R-:W-:Y:S01]  /*e8f0*/  MUFU.EX2 R162, R162 ;  /* 0x000000a200a27308 */ /* 0x000fe20000000800 */
[----:B------:R-:W1:Y:S01]  /*e900*/  LDSM.16.MT88.4 R8, [R177+0x2900] ;  /* 0x00290000b108783b */ /* 0x000e620000004200 */
[--C-:B------:R-:W-:Y:S02]  /*e910*/  FFMA.FTZ R169, R169, c[0x0][0x2d0], -R144.reuse ;  /* 0x0000b400a9a97a23 */ /* 0x100fe40000010890 */
[--C-:B------:R-:W-:Y:S01]  /*e920*/  FFMA.FTZ R166, R213, c[0x0][0x2d0], -R144.reuse ;  /* 0x0000b400d5a67a23 */ /* 0x100fe20000010890 */
[----:B------:R-:W3:Y:S01]  /*e930*/  LDSM.16.MT88.4 R12, [R176+0x2900] ;  /* 0x00290000b00c783b */ /* 0x000ee20000004200 */
[----:B------:R-:W-:Y:S02]  /*e940*/  FFMA.FTZ R167, R167, c[0x0][0x2d0], -R144 ;  /* 0x0000b400a7a77a23 */ /* 0x000fe40000010890 */
[----:B------:R-:W5:Y:S01]  /*e950*/  MUFU.EX2 R95, R95 ;  /* 0x0000005f005f7308 */ /* 0x000f620000000800 */
[----:B----4-:R-:W-:Y:S01]  /*e960*/  F2FP.BF16.PACK_AB R114, R158, R163 ;  /* 0x000000a39e72723e */ /* 0x010fe200000010ff */
[----:B------:R-:W-:Y:S01]  /*e970*/  LDSM.16.MT88.4 R28, [R173+0x2900] ;  /* 0x00290000ad1c783b */ /* 0x000fe20000004200 */
[----:B------:R-:W-:-:S02]  /*e980*/  FFMA.FTZ R172, R211, c[0x0][0x2d0], -R170 ;  /* 0x0000b400d3ac7a23 */ /* 0x000fc400000108aa */
[--C-:B------:R-:W-:Y:S02]  /*e990*/  FFMA.FTZ R175, R175, c[0x0][0x2d0], -R170.reuse ;  /* 0x0000b400afaf7a23 */ /* 0x100fe400000108aa */
[--C-:B------:R-:W-:Y:S01]  /*e9a0*/  FFMA.FTZ R174, R209, c[0x0][0x2d0], -R170.reuse ;  /* 0x0000b400d1ae7a23 */ /* 0x100fe200000108aa */
[----:B------:R-:W-:Y:S01]  /*e9b0*/  MUFU.EX2 R165, R165 ;  /* 0x000000a500a57308 */ /* 0x000fe20000000800 */
[----:B------:R-:W-:Y:S02]  /*e9c0*/  FFMA.FTZ R193, R193, c[0x0][0x2d0], -R170 ;  /* 0x0000b400c1c17a23 */ /* 0x000fe400000108aa */
[--C-:B------:R-:W-:Y:S02]  /*e9d0*/  FFMA.FTZ R202, R207, c[0x0][0x2d0], -R144.reuse ;  /* 0x0000b400cfca7a23 */ /* 0x100fe40000010890 */
[--C-:B------:R-:W-:Y:S02]  /*e9e0*/  FFMA.FTZ R205, R205, c[0x0][0x2d0], -R144.reuse ;  /* 0x0000b400cdcd7a23 */ /* 0x100fe40000010890 */
[--C-:B------:R-:W-:Y:S01]  /*e9f0*/  FFMA.FTZ R203, R203, c[0x0][0x2d0], -R144.reuse ;  /* 0x0000b400cbcb7a23 */ /* 0x100fe20000010890 */
[----:B------:R-:W4:Y:S01]  /*ea00*/  MUFU.EX2 R160, R160 ;  /* 0x000000a000a07308 */ /* 0x000f220000000800 */
[----:B-----5:R-:W-:Y:S01]  /*ea10*/  F2FP.BF16.PACK_AB R113, R95, R162 ;  /* 0x000000a25f71723e */ /* 0x020fe200000010ff */
[----:B------:R-:W-:-:S02]  /*ea20*/  FFMA.FTZ R204, R151, c[0x0][0x2d0], -R144 ;  /* 0x0000b40097cc7a23 */ /* 0x000fc40000010890 */
[--C-:B------:R-:W-:Y:S02]  /*ea30*/  FFMA.FTZ R206, R149, c[0x0][0x2d0], -R170.reuse ;  /* 0x0000b40095ce7a23 */ /* 0x100fe400000108aa */
[--C-:B------:R-:W-:Y:S01]  /*ea40*/  FFMA.FTZ R207, R147, c[0x0][0x2d0], -R170.reuse ;  /* 0x0000b40093cf7a23 */ /* 0x100fe200000108aa */
[----:B------:R-:W-:Y:S01]  /*ea50*/  LDSM.16.MT88.4 R148, [R173+0x1900] ;  /* 0x00190000ad94783b */ /* 0x000fe20000004200 */
[----:B------:R-:W-:Y:S01]  /*ea60*/  MUFU.EX2 R161, R161 ;  /* 0x000000a100a17308 */ /* 0x000fe20000000800 */
[--C-:B------:R-:W-:Y:S02]  /*ea70*/  FFMA.FTZ R208, R145, c[0x0][0x2d0], -R170.reuse ;  /* 0x0000b40091d07a23 */ /* 0x100fe400000108aa */
[----:B------:R-:W-:Y:S01]  /*ea80*/  FFMA.FTZ R211, R171, c[0x0][0x2d0], -R170 ;  /* 0x0000b400abd37a23 */ /* 0x000fe200000108aa */
[----:B------:R-:W-:Y:S01]  /*ea90*/  LDSM.16.MT88.4 R144, [R173+0x3900] ;  /* 0x00390000ad90783b */ /* 0x000fe20000004200 */
[----:B------:R-:W-:Y:S01]  /*eaa0*/  FADD.FTZ R162, R162, R95 ;  /* 0x0000005fa2a27221 */ /* 0x000fe20000010000 */
[----:B----4-:R-:W-:-:S02]  /*eab0*/  F2FP.BF16.PACK_AB R115, R160, R165 ;  /* 0x000000a5a073723e */ /* 0x010fc400000010ff */
[----:B------:R-:W4:Y:S01]  /*eac0*/  MUFU.EX2 R156, R156 ;  /* 0x0000009c009c7308 */ /* 0x000f220000000800 */
[----:B------:R-:W-:-:S04]  /*ead0*/  FADD.FTZ R165, R165, R162 ;  /* 0x000000a2a5a57221 */ /* 0x000fc80000010000 */
        /* <DEDUP_REMOVED lines=8> */
[----:B------:R-:W5:Y:S06]  /*eb60*/  MUFU.EX2 R2, R2 ;  /* 0x0000000200027308 */ /* 0x000f6c0000000800 */
        /* <DEDUP_REMOVED lines=36> */
[C---:B--2---:R-:W-:Y:S07]  /*edb0*/  HMMA.16816.F32.BF16 R116, R112.reuse, R4, RZ ;  /* 0x000000047074723c */ /* 0x044fee00000418ff */
[----:B----4-:R-:W-:Y:S01]  /*edc0*/  F2FP.BF16.PACK_AB R4, R156, R161 ;  /* 0x000000a19c04723e */ /* 0x010fe200000010ff */
        /* <DEDUP_REMOVED lines=11> */
[C---:B---3--:R-:W-:Y:S08]  /*ee80*/  HMMA.16816.F32.BF16 R76, R4.reuse, R12, R76 ;  /* 0x0000000c044c723c */ /* 0x048ff0000004184c */
        /* <DEDUP_REMOVED lines=32> */
[----:B------:R-:W-:-:S02]  /*f090*/  F2FP.BF16.PACK_AB R4, R169, R168 ;  /* 0x000000a8a904723e */ /* 0x000fc400000010ff */
[----:B------:R-:W-:Y:S02]  /*f0a0*/  F2FP.BF16.PACK_AB R6, R167, R166 ;  /* 0x000000a6a706723e */ /* 0x000fe400000010ff */
[----:B------:R-:W-:Y:S01]  /*f0b0*/  F2FP.BF16.PACK_AB R5, R175, R172 ;  /* 0x000000acaf05723e */ /* 0x000fe200000010ff */
[----:B------:R-:W-:Y:S01]  /*f0c0*/  FADD.FTZ R172, R172, R155 ;  /* 0x0000009bacac7221 */ /* 0x000fe20000010000 */
[----:B------:R-:W-:-:S03]  /*f0d0*/  F2FP.BF16.PACK_AB R7, R193, R174 ;  /* 0x000000aec107723e */ /* 0x000fc600000010ff */
[----:B------:R-:W-:-:S04]  /*f0e0*/  FADD.FTZ R175, R175, R172 ;  /* 0x000000acafaf7221 */ /* 0x000fc80000010000 */
[----:B-1----:R-:W-:Y:S01]  /*f0f0*/  HMMA.16816.F32.BF16 R128, R4, R8, R128 ;  /* 0x000000080480723c */ /* 0x002fe20000041880 */
[----:B------:R-:W-:-:S04]  /*f100*/  FADD.FTZ R174, R174, R175 ;  /* 0x000000afaeae7221 */ /* 0x000fc80000010000 */
        /* <DEDUP_REMOVED lines=16> */
[C---:B------:R-:W-:Y:S01]  /*f210*/  HMMA.16816.F32.BF16 R96, R4.reuse, R26, R96 ;  /* 0x0000001a0460723c */ /* 0x040fe20000041860 */
[----:B------:R-:W-:Y:S07]  /*f220*/  LDSM.16.MT88.4 R24, [R176+0x3900] ;  /* 0x00390000b018783b */ /* 0x000fee0000004200 */
[C---:B---3--:R-:W-:Y:S08]  /*f230*/  HMMA.16816.F32.BF16 R100, R4.reuse, R20, R100 ;  /* 0x000000140464723c */ /* 0x048ff00000041864 */
        /* <DEDUP_REMOVED lines=15> */
[----:B------:R-:W-:Y:S01]  /*f330*/  HMMA.16816.F32.BF16 R72, R4, R30, R72 ;  /* 0x0000001e0448723c */ /* 0x000fe20000041848 */
[----:B------:R-:W-:Y:S06]  /*f340*/  LDSM.16.MT88.4 R28, [R177+0x3900] ;  /* 0x00390000b11c783b */ /* 0x000fec0000004200 */
        /* <DEDUP_REMOVED lines=11> */
[C---:B------:R-:W-:Y:S07]  /*f400*/  HMMA.16816.F32.BF16 R76, R4.reuse, R24, R76 ;  /* 0x00000018044c723c */ /* 0x040fee000004184c */
[----:B------:R-:W-:Y:S01]  /*f410*/  FADD.FTZ R24, R94, R93 ;  /* 0x0000005d5e187221 */ /* 0x000fe20000010000 */
[----:B------:R-:W-:Y:S03]  /*f420*/  HMMA.16816.F32.BF16 R84, R4, R20, R84 ;  /* 0x000000140454723c */ /* 0x000fe60000041854 */
[----:B------:R-:W-:-:S04]  /*f430*/  FADD.FTZ R163, R163, R24 ;  /* 0x00000018a3a37221 */ /* 0x000fc80000010000 */
[----:B------:R-:W-:Y:S01]  /*f440*/  FADD.FTZ R158, R158, R163 ;  /* 0x000000a39e9e7221 */ /* 0x000fe20000010000 */
[----:B------:R-:W-:Y:S01]  /*f450*/  HMMA.16816.F32.BF16 R88, R4, R22, R88 ;  /* 0x000000160458723c */ /* 0x000fe20000041858 */
[----:B------:R-:W3:Y:S02]  /*f460*/  LDSM.16.MT88.4 R20, [R164+0x5900] ;  /* 0x00590000a414783b */ /* 0x000ee40000004200 */
[----:B------:R-:W-:-:S04]  /*f470*/  FADD.FTZ R161, R161, R158 ;  /* 0x0000009ea1a17221 */ /* 0x000fc80000010000 */
[----:B------:R-:W-:Y:S01]  /*f480*/  FADD.FTZ R156, R156, R161 ;  /* 0x000000a19c9c7221 */ /* 0x000fe20000010000 */
[----:B--2---:R-:W-:Y:S03]  /*f490*/  HMMA.16816.F32.BF16 R92, R4, R12, R16 ;  /* 0x0000000c045c723c */ /* 0x004fe60000041810 */
[----:B------:R-:W-:-:S04]  /*f4a0*/  FADD.FTZ R157, R157, R156 ;  /* 0x0000009c9d9d7221 */ /* 0x000fc80000010000 */
[----:B------:R-:W-:Y:S01]  /*f4b0*/  @P0 LEA.HI.SX32 R13, R133, 0xfffffffd, 0x1a ;  /* 0xfffffffd850d0811 */ /* 0x000fe200078fd2ff */
[----:B------:R-:W-:Y:S01]  /*f4c0*/  FADD.FTZ R157, R154, R157 ;  /* 0x0000009d9a9d7221 */ /* 0x000fe20000010000 */
[C---:B------:R-:W-:Y:S02]  /*f4d0*/  HMMA.16816.F32.BF16 R96, R4.reuse, R14, R96 ;  /* 0x0000000e0460723c */ /* 0x040fe40000041860 */
[----:B------:R-:W-:Y:S01]  /*f4e0*/  @P0 SHF.R.S32.HI R12, RZ, 0x1f, R13 ;  /* 0x0000001fff0c0819 */ /* 0x000fe2000001140d */
[----:B------:R-:W-:Y:S02]  /*f4f0*/  @P0 IMAD R152, R152, R13, RZ ;  /* 0x0000000d98980224 */ /* 0x000fe400078e02ff */
[----:B------:R-:W-:Y:S02]  /*f500*/  FADD.FTZ R168, R168, R157 ;  /* 0x0000009da8a87221 */ /* 0x000fe40000010000 */
[-C--:B------:R-:W-:Y:S01]  /*f510*/  @P0 IMAD.WIDE.U32 R14, R13, R153.reuse, R200 ;  /* 0x000000990d0e0225 */ /* 0x080fe200078e00c8 */
[----:B-1----:R-:W-:Y:S03]  /*f520*/  HMMA.16816.F32.BF16 R120, R4, R8, R120 ;  /* 0x000000080478723c */ /* 0x002fe60000041878 */
[----:B------:R-:W-:-:S02]  /*f530*/  @P0 IMAD R153, R12, R153, R152 ;  /* 0x000000990c990224 */ /* 0x000fc400078e0298 */
[----:B------:R-:W-:Y:S02]  /*f540*/  FADD.FTZ R169, R169, R168 ;  /* 0x000000a8a9a97221 */ /* 0x000fe40000010000 */
[----:B------:R-:W-:Y:S01]  /*f550*/  @P0 IMAD.IADD R153, R15, 0x1, R153 ;  /* 0x000000010f990824 */ /* 0x000fe200078e0299 */
[----:B------:R-:W-:Y:S01]  /*f560*/  @P0 LEA R8, P2, R14, c[0x0][0x1c8], 0x1 ;  /* 0x000072000e080a11 */ /* 0x000fe200078408ff */
[----:B------:R-:W-:Y:S01]  /*f570*/  FADD.FTZ R166, R166, R169 ;  /* 0x000000a9a6a67221 */ /* 0x000fe20000010000 */
[----:B------:R-:W-:Y:S02]  /*f580*/  HMMA.16816.F32.BF16 R108, R4, R10, R108 ;  /* 0x0000000a046c723c */ /* 0x000fe4000004186c */
[----:B------:R-:W-:Y:S01]  /*f590*/  @P0 LEA.HI.X R9, R14, c[0x0][0x1cc], R153, 0x1, P2 ;  /* 0x000073000e090a11 */ /* 0x000fe200010f0c99 */
[----:B------:R-:W-:-:S04]  /*f5a0*/  FADD.FTZ R167, R167, R166 ;  /* 0x000000a6a7a77221 */ /* 0x000fc80000010000 */
[----:B------:R-:W-:Y:S01]  /*f5b0*/  @P0 LEA R10, P2, R188, R8, 0x1 ;  /* 0x00000008bc0a0211 */ /* 0x000fe200078408ff */
[----:B------:R-:W-:Y:S01]  /*f5c0*/  FADD.FTZ R202, R202, R167 ;  /* 0x000000a7caca7221 */ /* 0x000fe20000010000 */
[----:B------:R-:W-:Y:S01]  /*f5d0*/  @!PT LDS RZ, [RZ] ;  /* 0x00000000fffff984 */ /* 0x000fe20000000800 */
[----:B------:R-:W-:Y:S01]  /*f5e0*/  @!PT LDS RZ, [RZ] ;  /* 0x00000000fffff984 */ /* 0x000fe20000000800 */
[----:B------:R-:W-:Y:S01]  /*f5f0*/  @!PT LDS RZ, [RZ] ;  /* 0x00000000fffff984 */ /* 0x000fe20000000800 */
[----:B------:R1:W-:Y:S01]  /*f600*/  @P0 LDGSTS.E.BYPASS.LTC128B.128 [R134+0xc100], [R8.64], !P6 ;  /* 0x0c10000008860fae */ /* 0x0003e2000f101d46 */
[C---:B------:R-:W-:Y:S01]  /*f610*/  HMMA.16816.F32.BF16 R36, R4.reuse, R148, R36 ;  /* 0x000000940424723c */ /* 0x040fe20000041824 */
[----:B------:R-:W-:Y:S01]  /*f620*/  @P0 LEA.HI.X R11, R188, R9, R187, 0x1, P2 ;  /* 0x00000009bc0b0211 */ /* 0x000fe200010f0cbb */
[----:B------:R-:W-:Y:S01]  /*f630*/  FADD.FTZ R202, R205, R202 ;  /* 0x000000cacdca7221 */ /* 0x000fe20000010000 */
[----:B------:R1:W-:Y:S03]  /*f640*/  @P0 LDGSTS.E.BYPASS.LTC128B.128 [R134+0xe100], [R8.64+0x80], !P5 ;  /* 0x0e10008008860fae */ /* 0x0003e6000e901d46 */
[----:B------:R-:W-:Y:S01]  /*f650*/  FADD.FTZ R203, R203, R202 ;  /* 0x000000cacbcb7221 */ /* 0x000fe20000010000 */
[----:B------:R1:W-:Y:S01]  /*f660*/  @P0 LDGSTS.E.BYPASS.LTC128B.128 [R134+0x10100], [R8.64+0x100], !P1 ;  /* 0x1010010008860fae */ /* 0x0003e2000c901d46 */
[C---:B------:R-:W-:Y:S02]  /*f670*/  HMMA.16816.F32.BF16 R40, R4.reuse, R150, R40 ;  /* 0x000000960428723c */ /* 0x040fe40000041828 */
[----:B------:R-:W-:Y:S01]  /*f680*/  FADD.FTZ R213, R204, R203 ;  /* 0x000000cbccd57221 */ /* 0x000fe20000010000 */
[----:B------:R1:W-:Y:S04]  /*f690*/  @P0 LDGSTS.E.BYPASS.LTC128B.128 [R134+0xd100], [R10.64], !P6 ;  /* 0x0d1000000a860fae */ /* 0x0003e8000f101d46 */
[----:B------:R1:W-:Y:S01]  /*f6a0*/  @P0 LDGSTS.E.BYPASS.LTC128B.128 [R134+0xf100], [R10.64+0x80], !P5 ;  /* 0x0f1000800a860fae */ /* 0x0003e2000e901d46 */
[----:B------:R-:W-:Y:S03]  /*f6b0*/  HMMA.16816.F32.BF16 R68, R4, R144, R68 ;  /* 0x000000900444723c */ /* 0x000fe60000041844 */
[----:B------:R1:W-:Y:S01]  /*f6c0*/  @P0 LDGSTS.E.BYPASS.LTC128B.128 [R134+0x11100], [R10.64+0x100], !P1 ;  /* 0x111001000a860fae */ /* 0x0003e2000c901d46 */
[----:B------:R-:W-:-:S03]  /*f6d0*/  ISETP.NE.AND P1, PT, R135, RZ, PT ;  /* 0x000000ff8700720c */ /* 0x000fc60003f25270 */
[----:B------:R-:W0:Y:S01]  /*f6e0*/  LDGDEPBAR ;  /* 0x00000000000079af */ /* 0x000e220000000000 */
        /* <DEDUP_REMOVED lines=11> */
[----:B------:R-:W-:Y:S01]  /*f7a0*/  HMMA.16816.F32.BF16 R112, R4, R22, R112 ;  /* 0x000000160470723c */ /* 0x000fe20000041870 */
[----:B------:R-:W-:Y:S07]  /*f7b0*/  @!P3 BRA `(.L_x_767) ;  /* 0x00002b400000b947 */ /* 0x000fee0003800000 */
[C---:B-1----:R-:W-:Y:S01]  /*f7c0*/  IADD3 R208, P0, R194.reuse, 0x40, RZ ;  /* 0x00000040c2d07810 */ /* 0x042fe20007f1e0ff */
[----:B------:R-:W-:Y:S01]  /*f7d0*/  IMAD.MOV.U32 R135, RZ, RZ, 0x20 ;  /* 0x00000020ff877424 */ /* 0x000fe200078e00ff */
[----:B------:R-:W-:Y:S01]  /*f7e0*/  IADD3 R206, P3, R194, 0x80, RZ ;  /* 0x00000080c2ce7810 */ /* 0x000fe20007f7e0ff */
[----:B------:R-:W-:Y:S01]  /*f7f0*/  IMAD.MOV.U32 R0, RZ, RZ, R3 ;  /* 0x000000ffff007224 */ /* 0x000fe200078e0003 */
[C---:B------:R-:W-:Y:S01]  /*f800*/  IADD3 R204, P2, R196.reuse, 0x40, RZ ;  /* 0x00000040c4cc7810 */ /* 0x040fe20007f5e0ff */
[--C-:B------:R-:W-:Y:S01]  /*f810*/  IMAD.X R207, RZ, RZ, R199.reuse, P0 ;  /* 0x000000ffffcf7224 */ /* 0x100fe200000e06c7 */
[----:B------:R-:W-:Y:S01]  /*f820*/  IADD3 R202, P0, R196, 0x80, RZ ;  /* 0x00000080c4ca7810 */ /* 0x000fe20007f1e0ff */
[----:B------:R-:W-:Y:S01]  /*f830*/  IMAD.X R205, RZ, RZ, R199, P3 ;  /* 0x000000ffffcd7224 */ /* 0x000fe200018e06c7 */
[----:B------:R-:W-:Y:S01]  /*f840*/  LEA.HI.SX32 R210, R133, 0xfffffffe, 0x1a ;  /* 0xfffffffe85d27811 */ /* 0x000fe200078fd2ff */
[----:B------:R-:W-:Y:S01]  /*f850*/  IMAD.MOV.U32 R133, RZ, RZ, R132 ;  /* 0x000000ffff857224 */ /* 0x000fe200078e0084 */
[----:B------:R-:W-:Y:S01]  /*f860*/  MOV R209, RZ ;  /* 0x000000ff00d17202 */ /* 0x000fe20000000f00 */
[----:B------:R-:W-:Y:S01]  /*f870*/  IMAD.X R203, RZ, RZ, R201, P2 ;  /* 0x000000ffffcb7224 */ /* 0x000fe200010e06c9 */
[----:B------:R-:W-:Y:S01]  /*f880*/  IADD3.X R193, RZ, R201, RZ, P0, !PT ;  /* 0x000000c9ffc17210 */ /* 0x000fe200007fe4ff */
[----:B------:R-:W-:Y:S01]  /*f890*/  UMOV UR5, 0x1 ;  /* 0x0000000100057882 */ /* 0x000fe20000000000 */
[----:B------:R-:W-:-:S02]  /*f8a0*/  IADD3 R134, R182, R181, RZ ;  /* 0x000000b5b6867210 */ /* 0x000fc40007ffe0ff */
[----:B------:R-:W-:Y:S02]  /*f8b0*/  SEL R135, R135, 0xffffffe0, !P1 ;  /* 0xffffffe087877807 */ /* 0x000fe40004800000 */
.L_x_768:
[----:B------:R-:W-:Y:S04]  /*f8c0*/  DEPBAR.LE SB0, 0x2 ;  /* 0x000080800000791a */ /* 0x000fe80000000000 */
[----:B------:R-:W-:Y:S01]  /*f8d0*/  BAR.SYNC.DEFER_BLOCKING 0x0 ;  /* 0x0000000000007b1d */ /* 0x000fe20000010000 */
[----:B------:R-:W-:Y:S01]  /*f8e0*/  UIMAD UR4, UR5, 0x6000, URZ ;  /* 0x00006000050478a4 */ /* 0x000fe2000f8e023f */
[C---:B------:R-:W-:Y:S01]  /*f8f0*/  ISETP.NE.AND P0, PT, R210.reuse, RZ, PT ;  /* 0x000000ffd200720c */ /* 0x040fe20003f05270 */
[----:B------:R-:W-:Y:S01]  /*f900*/  UIADD3 UR8, UR5, 0x1, URZ ;  /* 0x0000000105087890 */ /* 0x000fe2000fffe03f */
[----:B------:R-:W-:Y:S01]  /*f910*/  IADD3 R212, R210, -0x1, RZ ;  /* 0xffffffffd2d47810 */ /* 0x000fe20007ffe0ff */
[----:B------:R-:W-:Y:S02]  /*f920*/  UISETP.GE.AND UP0, UPT, UR5, 0x1, UPT ;  /* 0x000000010500788c */ /* 0x000fe4000bf06270 */
[----:B------:R-:W-:Y:S02]  /*f930*/  IADD3 R132, R183, UR4, RZ ;  /* 0x00000004b7847c10 */ /* 0x000fe4000fffe0ff */
[----:B------:R-:W-:Y:S02]  /*f940*/  USEL UR5, UR8, URZ, !UP0 ;  /* 0x0000003f08057287 */ /* 0x000fe4000c000000 */
[----:B------:R-:W-:Y:S04]  /*f950*/  IADD3 R3, R135, R132, RZ ;  /* 0x0000008487037210 */ /* 0x000fe80007ffe0ff */
[----:B------:R-:W-:Y:S01]  /*f960*/  @P0 SHF.R.S32.HI R2, RZ, 0x1f, R212 ;  /* 0x0000001fff020819 */ /* 0x000fe200000114d4 */
[----:B------:R-:W-:Y:S04]  /*f970*/  @P0 IMAD.WIDE.U32 R24, R212, c[0x0][0x208], RZ ;  /* 0x00008200d4180a25 */ /* 0x000fe800078e00ff */
[----:B------:R-:W-:Y:S01]  /*f980*/  @P0 IMAD R2, R2, c[0x0][0x208], RZ ;  /* 0x0000820002020a24 */ /* 0x000fe200078e02ff */
[----:B------:R-:W-:Y:S01]  /*f990*/  @P0 SHF.L.U32 R157, R24, 0x6, RZ ;  /* 0x00000006189d0819 */ /* 0x000fe200000006ff */
[----:B------:R-:W-:Y:S01]  /*f9a0*/  @P0 IMAD R168, R209, 0x6000, R191 ;  /* 0x00006000d1a80824 */ /* 0x000fe200078e02bf */
[----:B------:R-:W-:Y:S01]  /*f9b0*/  LDSM.16.M88.4 R136, [R182] ;  /* 0x00000000b688783b */ /* 0x000fe20000000200 */
[----:B------:R-:W-:Y:S01]  /*f9c0*/  @P0 IMAD R2, R212, c[0x0][0x20c], R2 ;  /* 0x00008300d4020a24 */ /* 0x000fe200078e0202 */
[C---:B-1----:R-:W-:Y:S02]  /*f9d0*/  @P0 IADD3 R34, P2, R157.reuse, R194, RZ ;  /* 0x000000c29d220210 */ /* 0x042fe40007f5e0ff */
[----:B------:R-:W-:Y:S02]  /*f9e0*/  @P0 IADD3 R156, P1, R157, R208, RZ ;  /* 0x000000d09d9c0210 */ /* 0x000fe40007f3e0ff */
[----:B------:R-:W-:Y:S02]  /*f9f0*/  @P0 IADD3 R2, R25, R2, RZ ;  /* 0x0000000219020210 */ /* 0x000fe40007ffe0ff */
[----:B------:R-:W1:Y:S01]  /*fa00*/  LDSM.16.M88.4 R140, [R183+UR4+0xc100] ;  /* 0x00c10004b78c783b */ /* 0x000e620008000200 */
[----:B------:R-:W-:Y:S02]  /*fa10*/  @P0 LEA R160, P4, R34, c[0x0][0x1f8], 0x1 ;  /* 0x00007e0022a00a11 */ /* 0x000fe400078808ff */
[----:B------:R-:W-:Y:S02]  /*fa20*/  @P0 SHF.L.U64.HI R2, R24, 0x6, R2 ;  /* 0x0000000618020819 */ /* 0x000fe40000010202 */
[----:B------:R-:W-:Y:S02]  /*fa30*/  @P0 IADD3 R32, P3, R157, R206, RZ ;  /* 0x000000ce9d200210 */ /* 0x000fe40007f7e0ff */
[----:B------:R-:W-:Y:S01]  /*fa40*/  @P0 IADD3.X R33, R2, R199, RZ, P2, !PT ;  /* 0x000000c702210210 */ /* 0x000fe200017fe4ff */
[----:B------:R-:W2:Y:S01]  /*fa50*/  LDSM.16.M88.4 R144, [R183+UR4+0xc900] ;  /* 0x00c90004b790783b */ /* 0x000ea20008000200 */
[----:B------:R-:W-:Y:S02]  /*fa60*/  @P0 LEA R164, P2, R32, c[0x0][0x1f8], 0x1 ;  /* 0x00007e0020a40a11 */ /* 0x000fe400078408ff */
[----:B------:R-:W-:Y:S02]  /*fa70*/  @P0 LEA.HI.X R161, R34, c[0x0][0x1fc], R33, 0x1, P4 ;  /* 0x00007f0022a10a11 */ /* 0x000fe400020f0c21 */
[----:B------:R-:W-:Y:S02]  /*fa80*/  LOP3.LUT P4, RZ, R186, 0x1, RZ, 0xc0, !PT ;  /* 0x00000001baff7812 */ /* 0x000fe4000788c0ff */
[----:B------:R-:W-:Y:S01]  /*fa90*/  @P0 IADD3.X R35, R2, R207, RZ, P1, !PT ;  /* 0x000000cf02230210 */ /* 0x000fe20000ffe4ff */
[----:B------:R-:W3:Y:S01]  /*faa0*/  LDSM.16.M88.4 R148, [R183+UR4+0xd100] ;  /* 0x00d10004b794783b */ /* 0x000ee20008000200 */
[----:B------:R-:W-:Y:S02]  /*fab0*/  @P0 LEA R166, P1, R156, c[0x0][0x1f8], 0x1 ;  /* 0x00007e009ca60a11 */ /* 0x000fe400078208ff */
[----:B------:R-:W-:Y:S02]  /*fac0*/  @P0 IADD3.X R159, R2, R205, RZ, P3, !PT ;  /* 0x000000cd029f0210 */ /* 0x000fe40001ffe4ff */
[----:B------:R-:W-:Y:S02]  /*fad0*/  @P0 LEA.HI.X R167, R156, c[0x0][0x1fc], R35, 0x1, P1 ;  /* 0x00007f009ca70a11 */ /* 0x000fe400008f0c23 */
[----:B------:R-:W-:Y:S01]  /*fae0*/  @P0 LEA.HI.X R165, R32, c[0x0][0x1fc], R159, 0x1, P2 ;  /* 0x00007f0020a50a11 */ /* 0x000fe200010f0c9f */
[----:B------:R-:W4:Y:S01]  /*faf0*/  LDSM.16.M88.4 R152, [R183+UR4+0xd900] ;  /* 0x00d90004b798783b */ /* 0x000f220008000200 */
[----:B------:R-:W-:Y:S04]  /*fb00*/  @P0 IADD3 R157, P1, R190, R157, RZ ;  /* 0x0000009dbe9d0210 */ /* 0x000fe80007f3e0ff */
[C---:B------:R-:W-:Y:S02]  /*fb10*/  @P0 IADD3 R159, P3, R157.reuse, R194, RZ ;  /* 0x000000c29d9f0210 */ /* 0x040fe40007f7e0ff */
[----:B------:R-:W-:Y:S02]  /*fb20*/  @P0 IADD3 R163, P2, R157, R208, RZ ;  /* 0x000000d09da30210 */ /* 0x000fe40007f5e0ff */
[----:B------:R-:W-:Y:S02]  /*fb30*/  @P0 IADD3.X R2, R189, R2, RZ, P1, !PT ;  /* 0x00000002bd020210 */ /* 0x000fe40000ffe4ff */
[----:B------:R-:W-:Y:S02]  /*fb40*/  @P0 IADD3 R157, P1, R157, R206, RZ ;  /* 0x000000ce9d9d0210 */ /* 0x000fe40007f3e0ff */
[C---:B------:R-:W-:Y:S02]  /*fb50*/  @P0 IADD3.X R156, R2.reuse, R199, RZ, P3, !PT ;  /* 0x000000c7029c0210 */ /* 0x040fe40001ffe4ff */
[C---:B------:R-:W-:Y:S01]  /*fb60*/  @P0 LEA R172, P3, R159.reuse, c[0x0][0x1f8], 0x1 ;  /* 0x00007e009fac0a11 */ /* 0x040fe200078608ff */
[C---:B-1----:R-:W-:Y:S03]  /*fb70*/  HMMA.16816.F32.BF16 R4, R136.reuse, R140, RZ ;  /* 0x0000008c8804723c */ /* 0x042fe600000418ff */
[C---:B------:R-:W-:Y:S02]  /*fb80*/  @P0 IADD3.X R158, R2.reuse, R207, RZ, P2, !PT ;  /* 0x000000cf029e0210 */ /* 0x040fe400017fe4ff */
[----:B------:R-:W-:Y:S02]  /*fb90*/  @P0 LEA.HI.X R173, R159, c[0x0][0x1fc], R156, 0x1, P3 ;  /* 0x00007f009fad0a11 */ /* 0x000fe400018f0c9c */
[C---:B------:R-:W-:Y:S01]  /*fba0*/  @P0 LEA R174, P2, R163.reuse, c[0x0][0x1f8], 0x1 ;  /* 0x00007e00a3ae0a11 */ /* 0x040fe200078408ff */
[C---:B------:R-:W-:Y:S01]  /*fbb0*/  HMMA.16816.F32.BF16 R8, R136.reuse, R142, RZ ;  /* 0x0000008e8808723c */ /* 0x040fe200000418ff */
[----:B------:R-:W-:Y:S03]  /*fbc0*/  LDSM.16.M88.4 R140, [R134] ;  /* 0x00000000868c783b */ /* 0x000fe60000000200 */
[----:B------:R-:W-:Y:S02]  /*fbd0*/  @P0 LEA.HI.X R175, R163, c[0x0][0x1fc], R158, 0x1, P2 ;  /* 0x00007f00a3af0a11 */ /* 0x000fe400010f0c9e */
[----:B------:R-:W-:Y:S02]  /*fbe0*/  @P0 IADD3.X R2, R2, R205, RZ, P1, !PT ;  /* 0x000000cd02020210 */ /* 0x000fe40000ffe4ff */
[C---:B--2---:R-:W-:Y:S01]  /*fbf0*/  HMMA.16816.F32.BF16 R12, R136.reuse, R144, RZ ;  /* 0x00000090880c723c */ /* 0x044fe200000418ff */
[C---:B------:R-:W-:Y:S04]  /*fc00*/  @P0 LEA R170, P1, R157.reuse, c[0x0][0x1f8], 0x1 ;  /* 0x00007e009daa0a11 */ /* 0x040fe800078208ff */
[----:B------:R-:W-:Y:S02]  /*fc10*/  @P0 LEA.HI.X R171, R157, c[0x0][0x1fc], R2, 0x1, P1 ;  /* 0x00007f009dab0a11 */ /* 0x000fe400008f0c02 */
[-C--:B------:R-:W-:Y:S01]  /*fc20*/  IADD3 R2, R180, R132.reuse, RZ ;  /* 0x00000084b4027210 */ /* 0x080fe20007ffe0ff */
[C---:B------:R-:W-:Y:S01]  /*fc30*/  HMMA.16816.F32.BF16 R16, R136.reuse, R146, RZ ;  /* 0x000000928810723c */ /* 0x040fe200000418ff */
[----:B------:R-:W1:Y:S03]  /*fc40*/  LDSM.16.M88.4 R144, [R3+0xc100] ;  /* 0x00c100000390783b */ /* 0x000e660000000200 */
[----:B------:R-:W-:Y:S04]  /*fc50*/  IADD3 R132, R135, R132, R180 ;  /* 0x0000008487847210 */ /* 0x000fe80007ffe0b4 */
[C---:B---3--:R-:W-:Y:S08]  /*fc60*/  HMMA.16816.F32.BF16 R20, R136.reuse, R148, RZ ;  /* 0x000000948814723c */ /* 0x048ff000000418ff */
[C---:B------:R-:W-:Y:S01]  /*fc70*/  HMMA.16816.F32.BF16 R24, R136.reuse, R150, RZ ;  /* 0x000000968818723c */ /* 0x040fe200000418ff */
[----:B------:R-:W-:Y:S07]  /*fc80*/  LDSM.16.M88.4 R148, [R3+0xd100] ;  /* 0x00d100000394783b */ /* 0x000fee0000000200 */
[C---:B----4-:R-:W-:Y:S08]  /*fc90*/  HMMA.16816.F32.BF16 R28, R136.reuse, R152, RZ ;  /* 0x00000098881c723c */ /* 0x050ff000000418ff */
[----:B------:R-:W-:Y:S01]  /*fca0*/  HMMA.16816.F32.BF16 R32, R136, R154, RZ ;  /* 0x0000009a8820723c */ /* 0x000fe200000418ff */
[----:B------:R-:W2:Y:S07]  /*fcb0*/  LDSM.16.M88.4 R136, [R3+0xc900] ;  /* 0x00c900000388783b */ /* 0x000eae0000000200 */
[C---:B-1----:R-:W-:Y:S01]  /*fcc0*/  HMMA.16816.F32.BF16 R4, R140.reuse, R144, R4 ;  /* 0x000000908c04723c */ /* 0x042fe20000041804 */
[----:B------:R-:W1:Y:S07]  /*fcd0*/  LDSM.16.M88.4 R152, [R3+0xd900] ;  /* 0x00d900000398783b */ /* 0x000e6e0000000200 */
[C---:B------:R-:W-:Y:S01]  /*fce0*/  HMMA.16816.F32.BF16 R8, R140.reuse, R146, R8 ;  /* 0x000000928c08723c */ /* 0x040fe20000041808 */
[----:B------:R-:W-:Y:S01]  /*fcf0*/  @!PT LDS RZ, [RZ] ;  /* 0x00000000fffff984 */ /* 0x000fe20000000800 */
[----:B------:R-:W-:Y:S01]  /*fd00*/  @!PT LDS RZ, [RZ] ;  /* 0x00000000fffff984 */ /* 0x000fe20000000800 */
[----:B------:R-:W-:Y:S01]  /*fd10*/  @!PT LDS RZ, [RZ] ;  /* 0x00000000fffff984 */ /* 0x000fe20000000800 */
[----:B------:R3:W-:Y:S08]  /*fd20*/  @P0 LDGSTS.E.BYPASS.LTC128B.128 [R168], [R160.64], !P6 ;  /* 0x00000000a0a80fae */ /* 0x0007f0000f101d46 */
[----:B------:R4:W-:Y:S08]  /*fd30*/  @P0 LDGSTS.E.BYPASS.LTC128B.128 [R168+0x2000], [R166.64], !P5 ;  /* 0x02000000a6a80fae */ /* 0x0009f0000e901d46 */
[----:B------:R4:W-:Y:S01]  /*fd40*/  @P0 LDGSTS.E.BYPASS.LTC128B.128 [R168+0x4000], [R164.64], !P4 ;  /* 0x04000000a4a80fae */ /* 0x0009e2000e101d46 */
[C---:B--2---:R-:W-:Y:S07]  /*fd50*/  HMMA.16816.F32.BF16 R12, R140.reuse, R136, R12 ;  /* 0x000000888c0c723c */ /* 0x044fee000004180c */
[----:B------:R2:W-:Y:S01]  /*fd60*/  @P0 LDGSTS.E.BYPASS.LTC128B.128 [R168+0x1000], [R172.64], !P6 ;  /* 0x01000000aca80fae */ /* 0x0005e2000f101d46 */
[C---:B------:R-:W-:Y:S07]  /*fd70*/  HMMA.16816.F32.BF16 R16, R140.reuse, R138, R16 ;  /* 0x0000008a8c10723c */ /* 0x040fee0000041810 */
[----:B------:R5:W-:Y:S01]  /*fd80*/  @P0 LDGSTS.E.BYPASS.LTC128B.128 [R168+0x3000], [R174.64], !P5 ;  /* 0x03000000aea80fae */ /* 0x000be2000e901d46 */
[C---:B------:R-:W-:Y:S07]  /*fd90*/  HMMA.16816.F32.BF16 R20, R140.reuse, R148, R20 ;  /* 0x000000948c14723c */ /* 0x040fee0000041814 */
[----:B------:R5:W-:Y:S01]  /*fda0*/  @P0 LDGSTS.E.BYPASS.LTC128B.128 [R168+0x5000], [R170.64], !P4 ;  /* 0x05000000aaa80fae */ /* 0x000be2000e101d46 */
[----:B------:R-:W-:Y:S01]  /*fdb0*/  ISETP.GE.AND P0, PT, R210, 0x2, PT ;  /* 0x00000002d200780c */ /* 0x000fe20003f06270 */
[C---:B------:R-:W-:Y:S06]  /*fdc0*/  HMMA.16816.F32.BF16 R24, R140.reuse, R150, R24 ;  /* 0x000000968c18723c */ /* 0x040fec0000041818 */
[----:B------:R-:W-:Y:S01]  /*fdd0*/  LDSM.16.M88.4 R144, [R179] ;  /* 0x00000000b390783b */ /* 0x000fe20000000200 */
[----:B--2---:R-:W-:Y:S01]  /*fde0*/  IADD3 R172, R180, R3, RZ ;  /* 0x00000003b4ac7210 */ /* 0x004fe20007ffe0ff */
[C---:B-1----:R-:W-:Y:S06]  /*fdf0*/  HMMA.16816.F32.BF16 R28, R140.reuse, R152, R28 ;  /* 0x000000988c1c723c */ /* 0x042fec000004181c */
[----:B------:R-:W1:Y:S02]  /*fe00*/  LDSM.16.M88.4 R156, [R2+0xc100] ;  /* 0x00c10000029c783b */ /* 0x000e640000000200 */
[----:B------:R-:W-:Y:S06]  /*fe10*/  HMMA.16816.F32.BF16 R32, R140, R154, R32 ;  /* 0x0000009a8c20723c */ /* 0x000fec0000041820 */
[----:B---3--:R-:W2:Y:S08]  /*fe20*/  LDSM.16.M88.4 R160, [R2+0xc900] ;  /* 0x00c9000002a0783b */ /* 0x008eb00000000200 */
[----:B------:R-:W3:Y:S08]  /*fe30*/  LDSM.16.M88.4 R136, [R2+0xd100] ;  /* 0x00d100000288783b */ /* 0x000ef00000000200 */
[----:B------:R-:W0:Y:S08]  /*fe40*/  LDGDEPBAR ;  /* 0x00000000000079af */ /* 0x000e300000000000 */
[----:B----4-:R-:W4:Y:S01]  /*fe50*/  LDSM.16.M88.4 R164, [R2+0xd900] ;  /* 0x00d9000002a4783b */ /* 0x010f220000000200 */
[C---:B-1----:R-:W-:Y:S07]  /*fe60*/  HMMA.16816.F32.BF16 R4, R144.reuse, R156, R4 ;  /* 0x0000009c9004723c */ /* 0x042fee0000041804 */
[----:B------:R-:W-:Y:S01]  /*fe70*/  LDSM.16.M88.4 R148, [R178] ;  /* 0x00000000b294783b */ /* 0x000fe20000000200 */
[C---:B------:R-:W-:Y:S07]  /*fe80*/  HMMA.16816.F32.BF16 R8, R144.reuse, R158, R8 ;  /* 0x0000009e9008723c */ /* 0x040fee0000041808 */
[----:B-----5:R-:W1:Y:S01]  /*fe90*/  LDSM.16.M88.4 R168, [R172+0xc100] ;  /* 0x00c10000aca8783b */ /* 0x020e620000000200 */
[C---:B--2---:R-:W-:Y:S07]  /*fea0*/  HMMA.16816.F32.BF16 R12, R144.reuse, R160, R12 ;  /* 0x000000a0900c723c */ /* 0x044fee000004180c */
[----:B------:R-:W2:Y:S01]  /*feb0*/  LDSM.16.M88.4 R140, [R172+0xc900] ;  /* 0x00c90000ac8c783b */ /* 0x000ea20000000200 */
[C---:B------:R-:W-:Y:S07]  /*fec0*/  HMMA.16816.F32.BF16 R16, R144.reuse, R162, R16 ;  /* 0x000000a29010723c */ /* 0x040fee0000041810 */
[----:B------:R-:W5:Y:S01]  /*fed0*/  LDSM.16.M88.4 R152, [R172+0xd100] ;  /* 0x00d10000ac98783b */ /* 0x000f620000000200 */
[C---:B---3--:R-:W-:Y:S07]  /*fee0*/  HMMA.16816.F32.BF16 R20, R144.reuse, R136, R20 ;  /* 0x000000889014723c */ /* 0x048fee0000041814 */
[----:B------:R-:W3:Y:S01]  /*fef0*/  LDSM.16.M88.4 R156, [R172+0xd900] ;  /* 0x00d90000ac9c783b */ /* 0x000ee20000000200 */
[C---:B------:R-:W-:Y:S07]  /*ff00*/  HMMA.16816.F32.BF16 R24, R144.reuse, R138, R24 ;  /* 0x0000008a9018723c */ /* 0x040fee0000041818 */
[----:B------:R-:W-:Y:S01]  /*ff10*/  LDSM.16.M88.4 R136, [R182+0x4000] ;  /* 0x00400000b688783b */ /* 0x000fe20000000200 */
[C---:B----4-:R-:W-:Y:S07]  /*ff20*/  HMMA.16816.F32.BF16 R28, R144.reuse, R164, R28 ;  /* 0x000000a4901c723c */ /* 0x050fee000004181c */
[----:B------:R-:W-:Y:S01]  /*ff30*/  LDSM.16.M88.4 R160, [R183+UR4+0xe900] ;  /* 0x00e90004b7a0783b */ /* 0x000fe20008000200 */
[----:B------:R-:W-:Y:S07]  /*ff40*/  HMMA.16816.F32.BF16 R32, R144, R166, R32 ;  /* 0x000000a69020723c */ /* 0x000fee0000041820 */
[----:B------:R-:W4:Y:S01]  /*ff50*/  LDSM.16.M88.4 R144, [R183+UR4+0xe100] ;  /* 0x00e10004b790783b */ /* 0x000f220008000200 */
[C---:B-1----:R-:W-:Y:S07]  /*ff60*/  HMMA.16816.F32.BF16 R4, R148.reuse, R168, R4 ;  /* 0x000000a89404723c */ /* 0x042fee0000041804 */
[----:B------:R-:W-:Y:S01]  /*ff70*/  LDSM.16.M88.4 R164, [R134+0x4000] ;  /* 0x0040000086a4783b */ /* 0x000fe20000000200 */
[C---:B------:R-:W-:Y:S07]  /*ff80*/  HMMA.16816.F32.BF16 R8, R148.reuse, R170, R8 ;  /* 0x000000aa9408723c */ /* 0x040fee0000041808 */
[----:B------:R-:W-:Y:S01]  /*ff90*/  LDSM.16.M88.4 R168, [R3+0xe100] ;  /* 0x00e1000003a8783b */ /* 0x000fe20000000200 */
[C---:B--2---:R-:W-:Y:S08]  /*ffa0*/  HMMA.16816.F32.BF16 R12, R148.reuse, R140, R12 ;  /* 0x0000008c940c723c */ /* 0x044ff0000004180c */
[C---:B------:R-:W-:Y:S01]  /*ffb0*/  HMMA.16816.F32.BF16 R16, R148.reuse, R142, R16 ;  /* 0x0000008e9410723c */ /* 0x040fe20000041810 */
[----:B------:R-:W1:Y:S07]  /*ffc0*/  LDSM.16.M88.4 R140, [R183+UR4+0xf100] ;  /* 0x00f10004b78c783b */ /* 0x000e6e0008000200 */
[C---:B-----5:R-:W-:Y:S08]  /*ffd0*/  HMMA.16816.F32.BF16 R20, R148.reuse, R152, R20 ;  /* 0x000000989414723c */ /* 0x060ff00000041814 */
[C---:B------:R-:W-:Y:S01]  /*ffe0*/  HMMA.16816.F32.BF16 R24, R148.reuse, R154, R24 ;  /* 0x0000009a9418723c */ /* 0x040fe20000041818 */
[----:B------:R-:W2:Y:S07]  /*fff0*/  LDSM.16.M88.4 R152, [R183+UR4+0xf900] ;  /* 0x00f90004b798783b */ /* 0x000eae0008000200 */
[C---:B---3--:R-:W-:Y:S08]  /*10000*/  HMMA.16816.F32.BF16 R28, R148.reuse, R156, R28 ;  /* 0x0000009c941c723c */ /* 0x048ff0000004181c */
[----:B------:R-:W-:Y:S01]  /*10010*/  HMMA.16816.F32.BF16 R32, R148, R158, R32 ;  /* 0x0000009e9420723c */ /* 0x000fe20000041820 */
[----:B------:R-:W3:Y:S07]  /*10020*/  LDSM.16.M88.4 R148, [R3+0xe900] ;  /* 0x00e900000394783b */ /* 0x000eee0000000200 */
[C---:B----4-:R-:W-:Y:S01]  /*10030*/  HMMA.16816.F32.BF16 R4, R136.reuse, R144, R4 ;  /* 0x000000908804723c */ /* 0x050fe20000041804 */
[----:B------:R-:W-:Y:S07]  /*10040*/  LDSM.16.M88.4 R156, [R3+0xf900] ;  /* 0x00f90000039c783b */ /* 0x000fee0000000200 */
[C---:B------:R-:W-:Y:S01]  /*10050*/  HMMA.16816.F32.BF16 R8, R136.reuse, R146, R8 ;  /* 0x000000928808723c */ /* 0x040fe20000041808 */
        /* <DEDUP_REMOVED lines=8> */
[----:B------:R-:W-:Y:S01]  /*100e0*/  HMMA.16816.F32.BF16 R32, R136, R154, R32 ;  /* 0x0000009a8820723c */ /* 0x000fe20000041820 */
[----:B------:R-:W2:Y:S07]  /*100f0*/  LDSM.16.M88.4 R136, [R2+0xe900] ;  /* 0x00e900000288783b */ /* 0x000eae0000000200 */
[C---:B------:R-:W-:Y:S01]  /*10100*/  HMMA.16816.F32.BF16 R4, R164.reuse, R168, R4 ;  /* 0x000000a8a404723c */ /* 0x040fe20000041804 */
[----:B------:R-:W-:Y:S07]  /*10110*/  LDSM.16.M88.4 R152, [R178+0x4000] ;  /* 0x00400000b298783b */ /* 0x000fee0000000200 */
[C---:B------:R-:W-:Y:S01]  /*10120*/  HMMA.16816.F32.BF16 R8, R164.reuse, R170, R8 ;  /* 0x000000aaa408723c */ /* 0x040fe20000041808 */
[----:B------:R-:W-:Y:S07]  /*10130*/  LDSM.16.M88.4 R168, [R172+0xe100] ;  /* 0x00e10000aca8783b */ /* 0x000fee0000000200 */
[C---:B---3--:R-:W-:Y:S01]  /*10140*/  HMMA.16816.F32.BF16 R12, R164.reuse, R148, R12 ;  /* 0x00000094a40c723c */ /* 0x048fe2000004180c */
[----:B------:R-:W-:Y:S07]  /*10150*/  LDSM.16.M88.4 R172, [R172+0x10100] ;  /* 0x01010000acac783b */ /* 0x000fee0000000200 */
[C---:B------:R-:W-:Y:S01]  /*10160*/  HMMA.16816.F32.BF16 R16, R164.reuse, R150, R16 ;  /* 0x00000096a410723c */ /* 0x040fe20000041810 */
[----:B------:R-:W3:Y:S07]  /*10170*/  LDSM.16.M88.4 R148, [R2+0xf100] ;  /* 0x00f100000294783b */ /* 0x000eee0000000200 */
[C---:B----4-:R-:W-:Y:S08]  /*10180*/  HMMA.16816.F32.BF16 R20, R164.reuse, R144, R20 ;  /* 0x00000090a414723c */ /* 0x050ff00000041814 */
[C---:B------:R-:W-:Y:S01]  /*10190*/  HMMA.16816.F32.BF16 R24, R164.reuse, R146, R24 ;  /* 0x00000092a418723c */ /* 0x040fe20000041818 */
[----:B------:R-:W4:Y:S07]  /*101a0*/  LDSM.16.M88.4 R144, [R2+0xf900] ;  /* 0x00f900000290783b */ /* 0x000f2e0000000200 */
[C---:B------:R-:W-:Y:S08]  /*101b0*/  HMMA.16816.F32.BF16 R28, R164.reuse, R156, R28 ;  /* 0x0000009ca41c723c */ /* 0x040ff0000004181c */
[----:B------:R-:W-:Y:S01]  /*101c0*/  HMMA.16816.F32.BF16 R32, R164, R158, R32 ;  /* 0x0000009ea420723c */ /* 0x000fe20000041820 */
[----:B------:R-:W5:Y:S07]  /*101d0*/  LDSM.16.M88.4 R156, [R132+0xe900] ;  /* 0x00e90000849c783b */ /* 0x000f6e0000000200 */
[C---:B-1----:R-:W-:Y:S01]  /*101e0*/  HMMA.16816.F32.BF16 R4, R140.reuse, R160, R4 ;  /* 0x000000a08c04723c */ /* 0x042fe20000041804 */
[----:B------:R-:W-:Y:S07]  /*101f0*/  LDSM.16.M88.4 R164, [R183+UR4+0x11100] ;  /* 0x01110004b7a4783b */ /* 0x000fee0008000200 */
[C---:B------:R-:W-:Y:S01]  /*10200*/  HMMA.16816.F32.BF16 R8, R140.reuse, R162, R8 ;  /* 0x000000a28c08723c */ /* 0x040fe20000041808 */
[----:B------:R-:W-:Y:S07]  /*10210*/  LDSM.16.M88.4 R160, [R183+UR4+0x10900] ;  /* 0x01090004b7a0783b */ /* 0x000fee0008000200 */
[C---:B--2---:R-:W-:Y:S08]  /*10220*/  HMMA.16816.F32.BF16 R12, R140.reuse, R136, R12 ;  /* 0x000000888c0c723c */ /* 0x044ff0000004180c */
[C---:B------:R-:W-:Y:S01]  /*10230*/  HMMA.16816.F32.BF16 R16, R140.reuse, R138, R16 ;  /* 0x0000008a8c10723c */ /* 0x040fe20000041810 */
[----:B------:R-:W1:Y:S07]  /*10240*/  LDSM.16.M88.4 R136, [R132+0xf100] ;  /* 0x00f100008488783b */ /* 0x000e6e0000000200 */
[C---:B---3--:R-:W-:Y:S08]  /*10250*/  HMMA.16816.F32.BF16 R20, R140.reuse, R148, R20 ;  /* 0x000000948c14723c */ /* 0x048ff00000041814 */
[C---:B------:R-:W-:Y:S01]  /*10260*/  HMMA.16816.F32.BF16 R24, R140.reuse, R150, R24 ;  /* 0x000000968c18723c */ /* 0x040fe20000041818 */
[----:B------:R-:W2:Y:S07]  /*10270*/  LDSM.16.M88.4 R148, [R132+0xf900] ;  /* 0x00f900008494783b */ /* 0x000eae0000000200 */
[C---:B----4-:R-:W-:Y:S08]  /*10280*/  HMMA.16816.F32.BF16 R28, R140.reuse, R144, R28 ;  /* 0x000000908c1c723c */ /* 0x050ff0000004181c */
[----:B------:R-:W-:Y:S01]  /*10290*/  HMMA.16816.F32.BF16 R32, R140, R146, R32 ;  /* 0x000000928c20723c */ /* 0x000fe20000041820 */
[----:B------:R-:W-:Y:S07]  /*102a0*/  LDSM.16.M88.4 R140, [R182+0x8000] ;  /* 0x00800000b68c783b */ /* 0x000fee0000000200 */
[C---:B------:R-:W-:Y:S01]  /*102b0*/  HMMA.16816.F32.BF16 R4, R152.reuse, R168, R4 ;  /* 0x000000a89804723c */ /* 0x040fe20000041804 */
[----:B------:R-:W3:Y:S07]  /*102c0*/  LDSM.16.M88.4 R144, [R183+UR4+0x10100] ;  /* 0x01010004b790783b */ /* 0x000eee0008000200 */
[C---:B------:R-:W-:Y:S01]  /*102d0*/  HMMA.16816.F32.BF16 R8, R152.reuse, R170, R8 ;  /* 0x000000aa9808723c */ /* 0x040fe20000041808 */
[----:B------:R-:W-:Y:S07]  /*102e0*/  LDSM.16.M88.4 R168, [R3+0x10100] ;  /* 0x0101000003a8783b */ /* 0x000fee0000000200 */
[C---:B-----5:R-:W-:Y:S08]  /*102f0*/  HMMA.16816.F32.BF16 R12, R152.reuse, R156, R12 ;  /* 0x0000009c980c723c */ /* 0x060ff0000004180c */
[C---:B------:R-:W-:Y:S01]  /*10300*/  HMMA.16816.F32.BF16 R16, R152.reuse, R158, R16 ;  /* 0x0000009e9810723c */ /* 0x040fe20000041810 */
[----:B------:R-:W4:Y:S07]  /*10310*/  LDSM.16.M88.4 R156, [R183+UR4+0x11900] ;  /* 0x01190004b79c783b */ /* 0x000f2e0008000200 */
[C---:B-1----:R-:W-:Y:S08]  /*10320*/  HMMA.16816.F32.BF16 R20, R152.reuse, R136, R20 ;  /* 0x000000889814723c */ /* 0x042ff00000041814 */
[C---:B------:R-:W-:Y:S01]  /*10330*/  HMMA.16816.F32.BF16 R24, R152.reuse, R138, R24 ;  /* 0x0000008a9818723c */ /* 0x040fe20000041818 */
[----:B------:R-:W1:Y:S07]  /*10340*/  LDSM.16.M88.4 R136, [R134+0x8000] ;  /* 0x008000008688783b */ /* 0x000e6e0000000200 */
[C---:B--2---:R-:W-:Y:S08]  /*10350*/  HMMA.16816.F32.BF16 R28, R152.reuse, R148, R28 ;  /* 0x00000094981c723c */ /* 0x044ff0000004181c */
[----:B------:R-:W-:Y:S01]  /*10360*/  HMMA.16816.F32.BF16 R32, R152, R150, R32 ;  /* 0x000000969820723c */ /* 0x000fe20000041820 */
[----:B------:R-:W2:Y:S07]  /*10370*/  LDSM.16.M88.4 R148, [R3+0x10900] ;  /* 0x010900000394783b */ /* 0x000eae0000000200 */
[C---:B---3--:R-:W-:Y:S01]  /*10380*/  HMMA.16816.F32.BF16 R4, R140.reuse, R144, R4 ;  /* 0x000000908c04723c */ /* 0x048fe20000041804 */
[----:B------:R-:W-:Y:S07]  /*10390*/  LDSM.16.M88.4 R152, [R3+0x11900] ;  /* 0x011900000398783b */ /* 0x000fee0000000200 */
[C---:B------:R-:W-:Y:S01]  /*103a0*/  HMMA.16816.F32.BF16 R8, R140.reuse, R146, R8 ;  /* 0x000000928c08723c */ /* 0x040fe20000041808 */
[----:B------:R-:W3:Y:S07]  /*103b0*/  LDSM.16.M88.4 R144, [R3+0x11100] ;  /* 0x011100000390783b */ /* 0x000eee0000000200 */
        /* <DEDUP_REMOVED lines=9> */
[C---:B-1----:R-:W-:Y:S01]  /*10450*/  HMMA.16816.F32.BF16 R4, R136.reuse, R168, R4 ;  /* 0x000000a88804723c */ /* 0x042fe20000041804 */
[----:B------:R-:W1:Y:S07]  /*10460*/  LDSM.16.M88.4 R156, [R2+0x11100] ;  /* 0x01110000029c783b */ /* 0x000e6e0000000200 */
[C---:B------:R-:W-:Y:S01]  /*10470*/  HMMA.16816.F32.BF16 R8, R136.reuse, R170, R8 ;  /* 0x000000aa8808723c */ /* 0x040fe20000041808 */
[----:B------:R-:W-:Y:S07]  /*10480*/  LDSM.16.M88.4 R168, [R178+0x8000] ;  /* 0x00800000b2a8783b */ /* 0x000fee0000000200 */
[C---:B--2---:R-:W-:Y:S08]  /*10490*/  HMMA.16816.F32.BF16 R12, R136.reuse, R148, R12 ;  /* 0x00000094880c723c */ /* 0x044ff0000004180c */
[C---:B------:R-:W-:Y:S01]  /*104a0*/  HMMA.16816.F32.BF16 R16, R136.reuse, R150, R16 ;  /* 0x000000968810723c */ /* 0x040fe20000041810 */
[----:B------:R-:W2:Y:S07]  /*104b0*/  LDSM.16.M88.4 R148, [R2+0x11900] ;  /* 0x011900000294783b */ /* 0x000eae0000000200 */
[C---:B---3--:R-:W-:Y:S08]  /*104c0*/  HMMA.16816.F32.BF16 R20, R136.reuse, R144, R20 ;  /* 0x000000908814723c */ /* 0x048ff00000041814 */
[C---:B------:R-:W-:Y:S01]  /*104d0*/  HMMA.16816.F32.BF16 R24, R136.reuse, R146, R24 ;  /* 0x000000928818723c */ /* 0x040fe20000041818 */
[----:B------:R-:W-:Y:S07]  /*104e0*/  LDSM.16.M88.4 R144, [R132+0x11900] ;  /* 0x011900008490783b */ /* 0x000fee0000000200 */
[C---:B------:R-:W-:Y:S08]  /*104f0*/  HMMA.16816.F32.BF16 R28, R136.reuse, R152, R28 ;  /* 0x00000098881c723c */ /* 0x040ff0000004181c */
[----:B------:R-:W-:Y:S01]  /*10500*/  HMMA.16816.F32.BF16 R32, R136, R154, R32 ;  /* 0x0000009a8820723c */ /* 0x000fe20000041820 */
[----:B------:R-:W3:Y:S07]  /*10510*/  LDSM.16.M88.4 R136, [R132+0x10900] ;  /* 0x010900008488783b */ /* 0x000eee0000000200 */
[C---:B-----5:R-:W-:Y:S08]  /*10520*/  HMMA.16816.F32.BF16 R4, R160.reuse, R164, R4 ;  /* 0x000000a4a004723c */ /* 0x060ff00000041804 */
[C---:B------:R-:W-:Y:S08]  /*10530*/  HMMA.16816.F32.BF16 R8, R160.reuse, R166, R8 ;  /* 0x000000a6a008723c */ /* 0x040ff00000041808 */
[C---:B----4-:R-:W-:Y:S08]  /*10540*/  HMMA.16816.F32.BF16 R12, R160.reuse, R140, R12 ;  /* 0x0000008ca00c723c */ /* 0x050ff0000004180c */
[C---:B------:R-:W-:Y:S01]  /*10550*/  HMMA.16816.F32.BF16 R16, R160.reuse, R142, R16 ;  /* 0x0000008ea010723c */ /* 0x040fe20000041810 */
[----:B------:R-:W4:Y:S01]  /*10560*/  LDSM.16.M88.4 R140, [R132+0x11100] ;  /* 0x01110000848c783b */ /* 0x000f220000000200 */
[----:B------:R-:W-:Y:S06]  /*10570*/  DEPBAR.LE SB0, 0x2 ;  /* 0x000080800000791a */ /* 0x000fec0000000000 */
[C---:B-1----:R-:W-:Y:S01]  /*10580*/  HMMA.16816.F32.BF16 R20, R160.reuse, R156, R20 ;  /* 0x0000009ca014723c */ /* 0x042fe20000041814 */
[----:B------:R-:W-:Y:S07]  /*10590*/  BAR.SYNC.DEFER_BLOCKING 0x0 ;  /* 0x0000000000007b1d */ /* 0x000fee0000010000 */
[C---:B------:R-:W-:Y:S08]  /*105a0*/  HMMA.16816.F32.BF16 R24, R160.reuse, R158, R24 ;  /* 0x0000009ea018723c */ /* 0x040ff00000041818 */
[C---:B--2---:R-:W-:Y:S08]  /*105b0*/  HMMA.16816.F32.BF16 R28, R160.reuse, R148, R28 ;  /* 0x00000094a01c723c */ /* 0x044ff0000004181c */
[----:B------:R-:W-:Y:S01]  /*105c0*/  HMMA.16816.F32.BF16 R32, R160, R150, R32 ;  /* 0x00000096a020723c */ /* 0x000fe20000041820 */
[----:B------:R-:W-:Y:S07]  /*105d0*/  LDSM.16.MT88.4 R148, [R177+UR4+0x2900] ;  /* 0x00290004b194783b */ /* 0x000fee0008004200 */
[C---:B------:R-:W-:Y:S08]  /*105e0*/  HMMA.16816.F32.BF16 R4, R168.reuse, R172, R4 ;  /* 0x000000aca804723c */ /* 0x040ff00000041804 */
[C---:B------:R-:W-:Y:S08]  /*105f0*/  HMMA.16816.F32.BF16 R8, R168.reuse, R174, R8 ;  /* 0x000000aea808723c */ /* 0x040ff00000041808 */
[C---:B---3--:R-:W-:Y:S08]  /*10600*/  HMMA.16816.F32.BF16 R12, R168.reuse, R136, R12 ;  /* 0x00000088a80c723c */ /* 0x048ff0000004180c */
[C---:B------:R-:W-:Y:S01]  /*10610*/  HMMA.16816.F32.BF16 R16, R168.reuse, R138, R16 ;  /* 0x0000008aa810723c */ /* 0x040fe20000041810 */
[----:B------:R-:W-:Y:S03]  /*10620*/  LDSM.16.MT88.4 R136, [R177+UR4+0x100] ;  /* 0x00010004b188783b */ /* 0x000fe60008004200 */
        /* <DEDUP_REMOVED lines=8> */
[C---:B------:R-:W-:Y:S04]  /*106b0*/  HMMA.16816.F32.BF16 R28, R168.reuse, R144, R28 ;  /* 0x00000090a81c723c */ /* 0x040fe8000004181c */
        /* <DEDUP_REMOVED lines=21> */
[----:B------:R-:W-:Y:S04]  /*10810*/  FMNMX.FTZ R3, R29, R2, !PT ;  /* 0x000000021d037209 */ /* 0x000fe80007810000 */
        /* <DEDUP_REMOVED lines=12> */
[C---:B------:R-:W-:Y:S02]  /*108e0*/  FADD.FTZ R133, -R132.reuse, R133 ;  /* 0x0000008584857221 */ /* 0x040fe40000010100 */
[----:B------:R-:W-:Y:S01]  /*108f0*/  FMUL.FTZ R172, R132, c[0x0][0x2d0] ;  /* 0x0000b40084ac7a20 */ /* 0x000fe20000410000 */
[----:B--2---:R-:W-:Y:S01]  /*10900*/  FMNMX.FTZ R3, R156, R3, !PT ;  /* 0x000000039c037209 */ /* 0x004fe20007810000 */
[----:B------:R-:W-:Y:S01]  /*10910*/  FMUL.FTZ R2, R133, c[0x0][0x2d0] ;  /* 0x0000b40085027a20 */ /* 0x000fe20000410000 */
[----:B------:R-:W-:Y:S01]  /*10920*/  LDSM.16.MT88.4 R156, [R176+UR4+0x2900] ;  /* 0x00290004b09c783b */ /* 0x000fe20008004200 */
[----:B------:R-:W-:Y:S02]  /*10930*/  FFMA.FTZ R162, R4, c[0x0][0x2d0], -R172 ;  /* 0x0000b40004a27a23 */ /* 0x000fe400000108ac */
[C---:B------:R-:W-:Y:S02]  /*10940*/  FADD.FTZ R133, -R3.reuse, R0 ;  /* 0x0000000003857221 */ /* 0x040fe40000010100 */
[----:B------:R-:W-:Y:S01]  /*10950*/  FMUL.FTZ R169, R3, c[0x0][0x2d0] ;  /* 0x0000b40003a97a20 */ /* 0x000fe20000410000 */
[----:B------:R-:W1:Y:S01]  /*10960*/  MUFU.EX2 R2, R2 ;  /* 0x0000000200027308 */ /* 0x000e620000000800 */
[----:B------:R-:W-:Y:S02]  /*10970*/  FMUL.FTZ R0, R133, c[0x0][0x2d0] ;  /* 0x0000b40085007a20 */ /* 0x000fe40000410000 */
[--C-:B------:R-:W-:Y:S02]  /*10980*/  FFMA.FTZ R163, R5, c[0x0][0x2d0], -R172.reuse ;  /* 0x0000b40005a37a23 */ /* 0x100fe400000108ac */
[--C-:B------:R-:W-:Y:S01]  /*10990*/  FFMA.FTZ R166, R8, c[0x0][0x2d0], -R172.reuse ;  /* 0x0000b40008a67a23 */ /* 0x100fe200000108ac */
[----:B------:R-:W-:Y:S01]  /*109a0*/  IADD3 R8, R177, UR4, RZ ;  /* 0x00000004b1087c10 */ /* 0x000fe2000fffe0ff */
[--C-:B------:R-:W-:Y:S02]  /*109b0*/  FFMA.FTZ R161, R9, c[0x0][0x2d0], -R172.reuse ;  /* 0x0000b40009a17a23 */ /* 0x100fe400000108ac */
[--C-:B------:R-:W-:Y:S01]  /*109c0*/  FFMA.FTZ R167, R6, c[0x0][0x2d0], -R169.reuse ;  /* 0x0000b40006a77a23 */ /* 0x100fe200000108a9 */
[----:B------:R-:W2:Y:S01]  /*109d0*/  MUFU.EX2 R0, R0 ;  /* 0x0000000000007308 */ /* 0x000ea20000000800 */
[--C-:B------:R-:W-:Y:S01]  /*109e0*/  FFMA.FTZ R168, R7, c[0x0][0x2d0], -R169.reuse ;  /* 0x0000b40007a87a23 */ /* 0x100fe200000108a9 */
[----:B------:R-:W-:Y:S01]  /*109f0*/  IADD3 R133, R181, R8, RZ ;  /* 0x00000008b5857210 */ /* 0x000fe20007ffe0ff */
[--C-:B------:R-:W-:Y:S02]  /*10a00*/  FFMA.FTZ R164, R10, c[0x0][0x2d0], -R169.reuse ;  /* 0x0000b4000aa47a23 */ /* 0x100fe400000108a9 */
[--C-:B------:R-:W-:Y:S02]  /*10a10*/  FFMA.FTZ R165, R11, c[0x0][0x2d0], -R169.reuse ;  /* 0x0000b4000ba57a23 */ /* 0x100fe400000108a9 */
[----:B------:R-:W3:Y:S01]  /*10a20*/  LDSM.16.MT88.4 R140, [R133+0x100] ;  /* 0x00010000858c783b */ /* 0x000ee20000004200 */
[--C-:B------:R-:W-:Y:S02]  /*10a30*/  FFMA.FTZ R219, R26, c[0x0][0x2d0], -R169.reuse ;  /* 0x0000b4001adb7a23 */ /* 0x100fe400000108a9 */
[----:B------:R-:W-:Y:S01]  /*10a40*/  MUFU.EX2 R162, R162 ;  /* 0x000000a200a27308 */ /* 0x000fe20000000800 */
[--C-:B------:R-:W-:Y:S02]  /*10a50*/  FFMA.FTZ R220, R27, c[0x0][0x2d0], -R169.reuse ;  /* 0x0000b4001bdc7a23 */ /* 0x100fe400000108a9 */
[--C-:B------:R-:W-:Y:S02]  /*10a60*/  FFMA.FTZ R221, R28, c[0x0][0x2d0], -R172.reuse ;  /* 0x0000b4001cdd7a23 */ /* 0x100fe400000108ac */
[C---:B-1----:R-:W-:Y:S01]  /*10a70*/  FMUL.FTZ R4, R2.reuse, R128 ;  /* 0x0000008002047220 */ /* 0x042fe20000410000 */
[----:B------:R-:W-:Y:S01]  /*10a80*/  LDSM.16.MT88.4 R152, [R133+0x2900] ;  /* 0x002900008598783b */ /* 0x000fe20000004200 */
[C---:B------:R-:W-:Y:S02]  /*10a90*/  FMUL.FTZ R5, R2.reuse, R129 ;  /* 0x0000008102057220 */ /* 0x040fe40000410000 */
[C---:B------:R-:W-:Y:S01]  /*10aa0*/  FMUL.FTZ R8, R2.reuse, R124 ;  /* 0x0000007c02087220 */ /* 0x040fe20000410000 */
[----:B------:R-:W1:Y:S01]  /*10ab0*/  MUFU.EX2 R163, R163 ;  /* 0x000000a300a37308 */ /* 0x000e620000000800 */
[C---:B------:R-:W-:Y:S02]  /*10ac0*/  FMUL.FTZ R9, R2.reuse, R125 ;  /* 0x0000007d02097220 */ /* 0x040fe40000410000 */
[----:B------:R-:W-:Y:S02]  /*10ad0*/  FMUL.FTZ R36, R2, R36 ;  /* 0x0000002402247220 */ /* 0x000fe40000410000 */
[C---:B--2---:R-:W-:Y:S02]  /*10ae0*/  FMUL.FTZ R6, R0.reuse, R130 ;  /* 0x0000008200067220 */ /* 0x044fe40000410000 */
[C---:B------:R-:W-:Y:S02]  /*10af0*/  FMUL.FTZ R7, R0.reuse, R131 ;  /* 0x0000008300077220 */ /* 0x040fe40000410000 */
[C---:B------:R-:W-:Y:S01]  /*10b00*/  FMUL.FTZ R10, R0.reuse, R126 ;  /* 0x0000007e000a7220 */ /* 0x040fe20000410000 */
[----:B------:R-:W-:Y:S01]  /*10b10*/  MUFU.EX2 R166, R166 ;  /* 0x000000a600a67308 */ /* 0x000fe20000000800 */
[----:B------:R-:W-:Y:S02]  /*10b20*/  FMUL.FTZ R11, R0, R127 ;  /* 0x0000007f000b7220 */ /* 0x000fe40000410000 */
[----:B------:R-:W2:Y:S01]  /*10b30*/  LDSM.16.MT88.4 R124, [R176+UR4+0x100] ;  /* 0x00010004b07c783b */ /* 0x000ea20008004200 */
[----:B------:R-:W-:Y:S02]  /*10b40*/  FMUL.FTZ R37, R2, R37 ;  /* 0x0000002502257220 */ /* 0x000fe40000410000 */
[C---:B------:R-:W-:Y:S02]  /*10b50*/  FMUL.FTZ R38, R0.reuse, R38 ;  /* 0x0000002600267220 */ /* 0x040fe40000410000 */
[----:B------:R-:W-:Y:S02]  /*10b60*/  FMUL.FTZ R39, R0, R39 ;  /* 0x0000002700277220 */ /* 0x000fe40000410000 */
[----:B------:R-:W4:Y:S01]  /*10b70*/  MUFU.EX2 R161, R161 ;  /* 0x000000a100a17308 */ /* 0x000f220000000800 */
[C---:B------:R-:W-:Y:S02]  /*10b80*/  FMUL.FTZ R40, R2.reuse, R40 ;  /* 0x0000002802287220 */ /* 0x040fe40000410000 */
[----:B------:R-:W-:Y:S01]  /*10b90*/  FMUL.FTZ R41, R2, R41 ;  /* 0x0000002902297220 */ /* 0x000fe20000410000 */
[----:B-1----:R-:W-:Y:S01]  /*10ba0*/  F2FP.BF16.PACK_AB R128, R163, R162 ;  /* 0x000000a2a380723e */ /* 0x002fe200000010ff */
[C---:B------:R-:W-:Y:S02]  /*10bb0*/  FMUL.FTZ R42, R0.reuse, R42 ;  /* 0x0000002a002a7220 */ /* 0x040fe40000410000 */
[----:B------:R-:W-:Y:S02]  /*10bc0*/  FMUL.FTZ R43, R0, R43 ;  /* 0x0000002b002b7220 */ /* 0x000fe40000410000 */
[C---:B------:R-:W-:Y:S01]  /*10bd0*/  FMUL.FTZ R44, R2.reuse, R44 ;  /* 0x0000002c022c7220 */ /* 0x040fe20000410000 */
[----:B------:R-:W-:Y:S01]  /*10be0*/  MUFU.EX2 R167, R167 ;  /* 0x000000a700a77308 */ /* 0x000fe20000000800 */
[----:B------:R-:W-:Y:S02]  /*10bf0*/  FMUL.FTZ R45, R2, R45 ;  /* 0x0000002d022d7220 */ /* 0x000fe40000410000 */
[C---:B------:R-:W-:Y:S02]  /*10c00*/  FMUL.FTZ R46, R0.reuse, R46 ;  /* 0x0000002e002e7220 */ /* 0x040fe40000410000 */
[----:B------:R-:W-:Y:S02]  /*10c10*/  FMUL.FTZ R47, R0, R47 ;  /* 0x0000002f002f7220 */ /* 0x000fe40000410000 */
[C---:B------:R-:W-:Y:S02]  /*10c20*/  FMUL.FTZ R48, R2.reuse, R48 ;  /* 0x0000003002307220 */ /* 0x040fe40000410000 */
[----:B------:R-:W-:Y:S01]  /*10c30*/  FMUL.FTZ R49, R2, R49 ;  /* 0x0000003102317220 */ /* 0x000fe20000410000 */
[----:B------:R-:W1:Y:S01]  /*10c40*/  MUFU.EX2 R168, R168 ;  /* 0x000000a800a87308 */ /* 0x000e620000000800 */
[C---:B------:R-:W-:Y:S02]  /*10c50*/  FMUL.FTZ R50, R0.reuse, R50 ;  /* 0x0000003200327220 */ /* 0x040fe40000410000 */
[----:B------:R-:W-:Y:S01]  /*10c60*/  FMUL.FTZ R51, R0, R51 ;  /* 0x0000003300337220 */ /* 0x000fe20000410000 */
[----:B----4-:R-:W-:Y:S01]  /*10c70*/  F2FP.BF16.PACK_AB R130, R161, R166 ;  /* 0x000000a6a182723e */ /* 0x010fe200000010ff */
        /* <DEDUP_REMOVED lines=9> */
[----:B------:R-:W4:Y:S01]  /*10d10*/  MUFU.EX2 R165, R165 ;  /* 0x000000a500a57308 */ /* 0x000f220000000800 */
[--C-:B------:R-:W-:Y:S02]  /*10d20*/  FFMA.FTZ R222, R29, c[0x0][0x2d0], -R172.reuse ;  /* 0x0000b4001dde7a23 */ /* 0x100fe400000108ac */
[----:B------:R-:W-:Y:S01]  /*10d30*/  FFMA.FTZ R223, R32, c[0x0][0x2d0], -R172 ;  /* 0x0000b40020df7a23 */ /* 0x000fe200000108ac */
[----:B-1----:R-:W-:Y:S01]  /*10d40*/  F2FP.BF16.PACK_AB R129, R168, R167 ;  /* 0x000000a7a881723e */ /* 0x002fe200000010ff */
[--C-:B------:R-:W-:Y:S02]  /*10d50*/  FFMA.FTZ R224, R30, c[0x0][0x2d0], -R169.reuse ;  /* 0x0000b4001ee07a23 */ /* 0x100fe400000108a9 */
[--C-:B------:R-:W-:Y:S02]  /*10d60*/  FFMA.FTZ R225, R31, c[0x0][0x2d0], -R169.reuse ;  /* 0x0000b4001fe17a23 */ /* 0x100fe400000108a9 */
[----:B------:R-:W-:Y:S01]  /*10d70*/  LDSM.16.MT88.4 R28, [R133+0x1900] ;  /* 0x00190000851c783b */ /* 0x000fe20000004200 */
[--C-:B------:R-:W-:Y:S01]  /*10d80*/  FFMA.FTZ R226, R34, c[0x0][0x2d0], -R169.reuse ;  /* 0x0000b40022e27a23 */ /* 0x100fe200000108a9 */
[----:B------:R-:W-:Y:S01]  /*10d90*/  MUFU.EX2 R219, R219 ;  /* 0x000000db00db7308 */ /* 0x000fe20000000800 */
[C---:B------:R-:W-:Y:S02]  /*10da0*/  FFMA.FTZ R162, R2.reuse, R213, R162 ;  /* 0x000000d502a27223 */ /* 0x040fe400000100a2 */
[C---:B------:R-:W-:Y:S02]  /*10db0*/  FMUL.FTZ R60, R2.reuse, R60 ;  /* 0x0000003c023c7220 */ /* 0x040fe40000410000 */
[----:B------:R-:W-:Y:S02]  /*10dc0*/  FMUL.FTZ R61, R2, R61 ;  /* 0x0000003d023d7220 */ /* 0x000fe40000410000 */
[C---:B------:R-:W-:Y:S02]  /*10dd0*/  FMUL.FTZ R62, R0.reuse, R62 ;  /* 0x0000003e003e7220 */ /* 0x040fe40000410000 */
[----:B------:R-:W-:Y:S01]  /*10de0*/  FMUL.FTZ R63, R0, R63 ;  /* 0x0000003f003f7220 */ /* 0x000fe20000410000 */
[----:B------:R-:W-:Y:S01]  /*10df0*/  MUFU.EX2 R220, R220 ;  /* 0x000000dc00dc7308 */ /* 0x000fe20000000800 */
[C---:B------:R-:W-:Y:S01]  /*10e00*/  FMUL.FTZ R64, R2.reuse, R64 ;  /* 0x0000004002407220 */ /* 0x040fe20000410000 */
[----:B----4-:R-:W-:Y:S01]  /*10e10*/  F2FP.BF16.PACK_AB R131, R165, R164 ;  /* 0x000000a4a583723e */ /* 0x010fe200000010ff */
[----:B------:R-:W-:Y:S02]  /*10e20*/  FMUL.FTZ R65, R2, R65 ;  /* 0x0000004102417220 */ /* 0x000fe40000410000 */
[C---:B------:R-:W-:Y:S02]  /*10e30*/  FMUL.FTZ R66, R0.reuse, R66 ;  /* 0x0000004200427220 */ /* 0x040fe40000410000 */
[----:B------:R-:W-:Y:S02]  /*10e40*/  FMUL.FTZ R67, R0, R67 ;  /* 0x0000004300437220 */ /* 0x000fe40000410000 */
[C---:B------:R-:W-:Y:S01]  /*10e50*/  HMMA.16816.F32.BF16 R4, R128.reuse, R136, R4 ;  /* 0x000000888004723c */ /* 0x040fe20000041804 */
[----:B------:R-:W-:Y:S04]  /*10e60*/  MUFU.EX2 R221, R221 ;  /* 0x000000dd00dd7308 */ /* 0x000fe80000000800 */
[----:B------:R-:W-:Y:S02]  /*10e70*/  FMUL.FTZ R68, R2, R68 ;  /* 0x0000004402447220 */ /* 0x000fe40000410000 */
[----:B------:R-:W-:Y:S01]  /*10e80*/  IADD3 R136, R176, UR4, RZ ;  /* 0x00000004b0887c10 */ /* 0x000fe2000fffe0ff */
[C---:B------:R-:W-:Y:S03]  /*10e90*/  HMMA.16816.F32.BF16 R8, R128.reuse, R138, R8 ;  /* 0x0000008a8008723c */ /* 0x040fe60000041808 */
[----:B------:R-:W-:Y:S01]  /*10ea0*/  MUFU.EX2 R222, R222 ;  /* 0x000000de00de7308 */ /* 0x000fe20000000800 */
[----:B------:R-:W-:Y:S01]  /*10eb0*/  IADD3 R160, R181, R136, RZ ;  /* 0x00000088b5a07210 */ /* 0x000fe20007ffe0ff */
[----:B------:R-:W-:Y:S02]  /*10ec0*/  FMUL.FTZ R69, R2, R69 ;  /* 0x0000004502457220 */ /* 0x000fe40000410000 */
[C---:B------:R-:W-:Y:S01]  /*10ed0*/  FMUL.FTZ R70, R0.reuse, R70 ;  /* 0x0000004600467220 */ /* 0x040fe20000410000 */
[C---:B---3--:R-:W-:Y:S01]  /*10ee0*/  HMMA.16816.F32.BF16 R36, R128.reuse, R140, R36 ;  /* 0x0000008c8024723c */ /* 0x048fe20000041824 */
[----:B------:R-:W1:Y:S03]  /*10ef0*/  LDSM.16.MT88.4 R136, [R160+0x100] ;  /* 0x00010000a088783b */ /* 0x000e660000004200 */
[----:B------:R-:W-:Y:S01]  /*10f00*/  FMUL.FTZ R71, R0, R71 ;  /* 0x0000004700477220 */ /* 0x000fe20000410000 */
[----:B------:R-:W-:Y:S01]  /*10f10*/  MUFU.EX2 R223, R223 ;  /* 0x000000df00df7308 */ /* 0x000fe20000000800 */
[C---:B------:R-:W-:Y:S02]  /*10f20*/  FMUL.FTZ R72, R2.reuse, R72 ;  /* 0x0000004802487220 */ /* 0x040fe40000410000 */
[C---:B------:R-:W-:Y:S01]  /*10f30*/  HMMA.16816.F32.BF16 R40, R128.reuse, R142, R40 ;  /* 0x0000008e8028723c */ /* 0x040fe20000041828 */
[----:B------:R-:W3:Y:S03]  /*10f40*/  LDSM.16.MT88.4 R140, [R177+UR4+0x2100] ;  /* 0x00210004b18c783b */ /* 0x000ee60008004200 */
[----:B------:R-:W-:Y:S02]  /*10f50*/  FMUL.FTZ R73, R2, R73 ;  /* 0x0000004902497220 */ /* 0x000fe40000410000 */
[C---:B------:R-:W-:Y:S01]  /*10f60*/  FMUL.FTZ R74, R0.reuse, R74 ;  /* 0x0000004a004a7220 */ /* 0x040fe20000410000 */
[----:B------:R-:W-:Y:S01]  /*10f70*/  MUFU.EX2 R224, R224 ;  /* 0x000000e000e07308 */ /* 0x000fe20000000800 */
[C---:B--2---:R-:W-:Y:S01]  /*10f80*/  HMMA.16816.F32.BF16 R44, R128.reuse, R124, R44 ;  /* 0x0000007c802c723c */ /* 0x044fe2000004182c */
[----:B------:R-:W-:Y:S03]  /*10f90*/  LDSM.16.MT88.4 R144, [R160+0x900] ;  /* 0x00090000a090783b */ /* 0x000fe60000004200 */
[----:B------:R-:W-:Y:S02]  /*10fa0*/  FMUL.FTZ R75, R0, R75 ;  /* 0x0000004b004b7220 */ /* 0x000fe40000410000 */
[C---:B------:R-:W-:Y:S02]  /*10fb0*/  FMUL.FTZ R76, R2.reuse, R76 ;  /* 0x0000004c024c7220 */ /* 0x040fe40000410000 */
[C---:B------:R-:W-:Y:S01]  /*10fc0*/  HMMA.16816.F32.BF16 R48, R128.reuse, R126, R48 ;  /* 0x0000007e8030723c */ /* 0x040fe20000041830 */
[----:B------:R-:W2:Y:S01]  /*10fd0*/  LDSM.16.MT88.4 R124, [R133+0x2100] ;  /* 0x00210000857c783b */ /* 0x000ea20000004200 */
[----:B------:R-:W-:Y:S02]  /*10fe0*/  MUFU.EX2 R225, R225 ;  /* 0x000000e100e17308 */ /* 0x000fe40000000800 */
[----:B------:R-:W-:Y:S02]  /*10ff0*/  FMUL.FTZ R77, R2, R77 ;  /* 0x0000004d024d7220 */ /* 0x000fe40000410000 */
[C---:B------:R-:W-:Y:S02]  /*11000*/  FMUL.FTZ R78, R0.reuse, R78 ;  /* 0x0000004e004e7220 */ /* 0x040fe40000410000 */
[----:B------:R-:W-:Y:S04]  /*11010*/  FMUL.FTZ R79, R0, R79 ;  /* 0x0000004f004f7220 */ /* 0x000fe80000410000 */
[C---:B------:R-:W-:Y:S01]  /*11020*/  FMUL.FTZ R80, R2.reuse, R80 ;  /* 0x0000005002507220 */ /* 0x040fe20000410000 */
[----:B------:R-:W-:Y:S01]  /*11030*/  MUFU.EX2 R226, R226 ;  /* 0x000000e200e27308 */ /* 0x000fe20000000800 */
[----:B------:R-:W-:Y:S02]  /*11040*/  FMUL.FTZ R81, R2, R81 ;  /* 0x0000005102517220 */ /* 0x000fe40000410000 */
[C---:B------:R-:W-:Y:S01]  /*11050*/  FMUL.FTZ R82, R0.reuse, R82 ;  /* 0x0000005200527220 */ /* 0x040fe20000410000 */
[C---:B-1----:R-:W-:Y:S03]  /*11060*/  HMMA.16816.F32.BF16 R52, R128.reuse, R136, R52 ;  /* 0x000000888034723c */ /* 0x042fe60000041834 */
[----:B------:R-:W-:Y:S02]  /*11070*/  FMUL.FTZ R83, R0, R83 ;  /* 0x0000005300537220 */ /* 0x000fe40000410000 */
[C---:B------:R-:W-:Y:S02]  /*11080*/  FMUL.FTZ R84, R2.reuse, R84 ;  /* 0x0000005402547220 */ /* 0x040fe40000410000 */
[----:B------:R-:W-:Y:S01]  /*11090*/  FMUL.FTZ R85, R2, R85 ;  /* 0x0000005502557220 */ /* 0x000fe20000410000 */
[C---:B------:R-:W-:Y:S01]  /*110a0*/  HMMA.16816.F32.BF16 R56, R128.reuse, R138, R56 ;  /* 0x0000008a8038723c */ /* 0x040fe20000041838 */
[----:B------:R-:W1:Y:S03]  /*110b0*/  LDSM.16.MT88.4 R136, [R176+UR4+0x2100] ;  /* 0x00210004b088783b */ /* 0x000e660008004200 */
        /* <DEDUP_REMOVED lines=9> */
[C---:B--2---:R-:W-:Y:S04]  /*11150*/  HMMA.16816.F32.BF16 R68, R128.reuse, R124, R68 ;  /* 0x0000007c8044723c */ /* 0x044fe80000041844 */
[C---:B------:R-:W-:Y:S02]  /*11160*/  FMUL.FTZ R92, R2.reuse, R92 ;  /* 0x0000005c025c7220 */ /* 0x040fe40000410000 */
[----:B------:R-:W-:Y:S02]  /*11170*/  FMUL.FTZ R93, R2, R93 ;  /* 0x0000005d025d7220 */ /* 0x000fe40000410000 */
[C---:B------:R-:W-:Y:S01]  /*11180*/  HMMA.16816.F32.BF16 R72, R128.reuse, R126, R72 ;  /* 0x0000007e8048723c */ /* 0x040fe20000041848 */
[----:B------:R-:W2:Y:S03]  /*11190*/  LDSM.16.MT88.4 R124, [R177+UR4+0x4100] ;  /* 0x00410004b17c783b */ /* 0x000ea60008004200 */
[C---:B------:R-:W-:Y:S02]  /*111a0*/  FMUL.FTZ R94, R0.reuse, R94 ;  /* 0x0000005e005e7220 */ /* 0x040fe40000410000 */
[----:B------:R-:W-:Y:S02]  /*111b0*/  FMUL.FTZ R95, R0, R95 ;  /* 0x0000005f005f7220 */ /* 0x000fe40000410000 */
[C---:B------:R-:W-:Y:S01]  /*111c0*/  FMUL.FTZ R96, R2.reuse, R96 ;  /* 0x0000006002607220 */ /* 0x040fe20000410000 */
[C---:B-1----:R-:W-:Y:S03]  /*111d0*/  HMMA.16816.F32.BF16 R76, R128.reuse, R136, R76 ;  /* 0x00000088804c723c */ /* 0x042fe6000004184c */
[----:B------:R-:W-:Y:S02]  /*111e0*/  FMUL.FTZ R97, R2, R97 ;  /* 0x0000006102617220 */ /* 0x000fe40000410000 */
        /* <DEDUP_REMOVED lines=10> */
[----:B------:R-:W3:Y:S03]  /*11290*/  LDSM.16.MT88.4 R140, [R176+UR4+0x4100] ;  /* 0x00410004b08c783b */ /* 0x000ee60008004200 */
[C---:B------:R-:W-:Y:S02]  /*112a0*/  FMUL.FTZ R104, R2.reuse, R104 ;  /* 0x0000006802687220 */ /* 0x040fe40000410000 */
[----:B------:R-:W-:Y:S02]  /*112b0*/  FMUL.FTZ R105, R2, R105 ;  /* 0x0000006902697220 */ /* 0x000fe40000410000 */
[C---:B--2---:R-:W-:Y:S04]  /*112c0*/  HMMA.16816.F32.BF16 R92, R128.reuse, R124, R92 ;  /* 0x0000007c805c723c */ /* 0x044fe8000004185c */
[C---:B------:R-:W-:Y:S02]  /*112d0*/  FMUL.FTZ R106, R0.reuse, R106 ;  /* 0x0000006a006a7220 */ /* 0x040fe40000410000 */
[----:B------:R-:W-:Y:S02]  /*112e0*/  FMUL.FTZ R107, R0, R107 ;  /* 0x0000006b006b7220 */ /* 0x000fe40000410000 */
[C---:B------:R-:W-:Y:S01]  /*112f0*/  HMMA.16816.F32.BF16 R96, R128.reuse, R126, R96 ;  /* 0x0000007e8060723c */ /* 0x040fe20000041860 */
[----:B------:R-:W2:Y:S03]  /*11300*/  LDSM.16.MT88.4 R124, [R160+0x4100] ;  /* 0x00410000a07c783b */ /* 0x000ea60000004200 */
[--C-:B------:R-:W-:Y:S02]  /*11310*/  FFMA.FTZ R170, R12, c[0x0][0x2d0], -R172.reuse ;  /* 0x0000b4000caa7a23 */ /* 0x100fe400000108ac */
[C---:B------:R-:W-:Y:S02]  /*11320*/  FMUL.FTZ R12, R2.reuse, R120 ;  /* 0x00000078020c7220 */ /* 0x040fe40000410000 */
[--C-:B------:R-:W-:Y:S01]  /*11330*/  FFMA.FTZ R171, R13, c[0x0][0x2d0], -R172.reuse ;  /* 0x0000b4000dab7a23 */ /* 0x100fe200000108ac */
[C---:B-1----:R-:W-:Y:S01]  /*11340*/  HMMA.16816.F32.BF16 R100, R128.reuse, R136, R100 ;  /* 0x000000888064723c */ /* 0x042fe20000041864 */
[----:B------:R-:W-:Y:S02]  /*11350*/  MUFU.EX2 R170, R170 ;  /* 0x000000aa00aa7308 */ /* 0x000fe40000000800 */
[----:B------:R-:W-:Y:S02]  /*11360*/  FMUL.FTZ R13, R2, R121 ;  /* 0x00000079020d7220 */ /* 0x000fe40000410000 */
[--C-:B------:R-:W-:Y:S02]  /*11370*/  FFMA.FTZ R175, R14, c[0x0][0x2d0], -R169.reuse ;  /* 0x0000b4000eaf7a23 */ /* 0x100fe400000108a9 */
[C---:B------:R-:W-:Y:S01]  /*11380*/  FMUL.FTZ R14, R0.reuse, R122 ;  /* 0x0000007a000e7220 */ /* 0x040fe20000410000 */
[C---:B------:R-:W-:Y:S01]  /*11390*/  HMMA.16816.F32.BF16 R104, R128.reuse, R138, R104 ;  /* 0x0000008a8068723c */ /* 0x040fe20000041868 */
[----:B------:R-:W-:Y:S02]  /*113a0*/  LDSM.16.MT88.4 R136, [R133+0x900] ;  /* 0x000900008588783b */ /* 0x000fe40000004200 */
[----:B------:R-:W1:Y:S01]  /*113b0*/  MUFU.EX2 R171, R171 ;  /* 0x000000ab00ab7308 */ /* 0x000e620000000800 */
[--C-:B------:R-:W-:Y:S02]  /*113c0*/  FFMA.FTZ R214, R15, c[0x0][0x2d0], -R169.reuse ;  /* 0x0000b4000fd67a23 */ /* 0x100fe400000108a9 */
[----:B------:R-:W-:Y:S02]  /*113d0*/  FMUL.FTZ R15, R0, R123 ;  /* 0x0000007b000f7220 */ /* 0x000fe40000410000 */
[--C-:B------:R-:W-:Y:S01]  /*113e0*/  FFMA.FTZ R173, R16, c[0x0][0x2d0], -R172.reuse ;  /* 0x0000b40010ad7a23 */ /* 0x100fe200000108ac */
[----:B------:R-:W4:Y:S03]  /*113f0*/  LDSM.16.MT88.4 R120, [R177+UR4+0x900] ;  /* 0x00090004b178783b */ /* 0x000f260008004200 */
[--C-:B------:R-:W-:Y:S01]  /*11400*/  FFMA.FTZ R174, R17, c[0x0][0x2d0], -R172.reuse ;  /* 0x0000b40011ae7a23 */ /* 0x100fe200000108ac */
[C---:B---3--:R-:W-:Y:S01]  /*11410*/  HMMA.16816.F32.BF16 R12, R128.reuse, R140, R12 ;  /* 0x0000008c800c723c */ /* 0x048fe2000004180c */
[----:B------:R-:W-:Y:S02]  /*11420*/  MUFU.EX2 R173, R173 ;  /* 0x000000ad00ad7308 */ /* 0x000fe40000000800 */
[--C-:B------:R-:W-:Y:S02]  /*11430*/  FFMA.FTZ R215, R18, c[0x0][0x2d0], -R169.reuse ;  /* 0x0000b40012d77a23 */ /* 0x100fe400000108a9 */
[--C-:B------:R-:W-:Y:S02]  /*11440*/  FFMA.FTZ R216, R19, c[0x0][0x2d0], -R169.reuse ;  /* 0x0000b40013d87a23 */ /* 0x100fe400000108a9 */
[C---:B------:R-:W-:Y:S02]  /*11450*/  FMUL.FTZ R108, R2.reuse, R108 ;  /* 0x0000006c026c7220 */ /* 0x040fe40000410000 */
[----:B------:R-:W-:Y:S02]  /*11460*/  FMUL.FTZ R109, R2, R109 ;  /* 0x0000006d026d7220 */ /* 0x000fe40000410000 */
[----:B------:R-:W3:Y:S01]  /*11470*/  MUFU.EX2 R174, R174 ;  /* 0x000000ae00ae7308 */ /* 0x000ee20000000800 */
[C---:B------:R-:W-:Y:S02]  /*11480*/  FMUL.FTZ R110, R0.reuse, R110 ;  /* 0x0000006e006e7220 */ /* 0x040fe40000410000 */
[----:B------:R-:W-:Y:S02]  /*11490*/  FMUL.FTZ R111, R0, R111 ;  /* 0x0000006f006f7220 */ /* 0x000fe40000410000 */
[C---:B------:R-:W-:Y:S01]  /*114a0*/  FMUL.FTZ R16, R2.reuse, R116 ;  /* 0x0000007402107220 */ /* 0x040fe20000410000 */
[----:B-1----:R-:W-:Y:S01]  /*114b0*/  F2FP.BF16.PACK_AB R116, R171, R170 ;  /* 0x000000aaab74723e */ /* 0x002fe200000010ff */
[----:B------:R-:W-:Y:S02]  /*114c0*/  FMUL.FTZ R17, R2, R117 ;  /* 0x0000007502117220 */ /* 0x000fe40000410000 */
[C---:B------:R-:W-:Y:S01]  /*114d0*/  FMUL.FTZ R18, R0.reuse, R118 ;  /* 0x0000007600127220 */ /* 0x040fe20000410000 */
[C---:B------:R-:W-:Y:S01]  /*114e0*/  HMMA.16816.F32.BF16 R108, R128.reuse, R142, R108 ;  /* 0x0000008e806c723c */ /* 0x040fe2000004186c */
[----:B------:R-:W-:Y:S01]  /*114f0*/  MUFU.EX2 R175, R175 ;  /* 0x000000af00af7308 */ /* 0x000fe20000000800 */
[----:B------:R-:W1:Y:S01]  /*11500*/  LDSM.16.MT88.4 R140, [R176+UR4+0x900] ;  /* 0x00090004b08c783b */ /* 0x000e620008004200 */
[----:B------:R-:W-:Y:S02]  /*11510*/  FMUL.FTZ R19, R0, R119 ;  /* 0x0000007700137220 */ /* 0x000fe40000410000 */
[C---:B------:R-:W-:Y:S02]  /*11520*/  FMUL.FTZ R112, R2.reuse, R112 ;  /* 0x0000007002707220 */ /* 0x040fe40000410000 */
[----:B------:R-:W-:Y:S02]  /*11530*/  FMUL.FTZ R113, R2, R113 ;  /* 0x0000007102717220 */ /* 0x000fe40000410000 */
[C---:B------:R-:W-:Y:S01]  /*11540*/  FMUL.FTZ R114, R0.reuse, R114 ;  /* 0x0000007200727220 */ /* 0x040fe20000410000 */
[C---:B--2---:R-:W-:Y:S01]  /*11550*/  HMMA.16816.F32.BF16 R16, R128.reuse, R124, R16 ;  /* 0x0000007c8010723c */ /* 0x044fe20000041810 */
[----:B------:R-:W2:Y:S02]  /*11560*/  MUFU.EX2 R214, R214 ;  /* 0x000000d600d67308 */ /* 0x000ea40000000800 */
[----:B------:R-:W-:Y:S01]  /*11570*/  FMUL.FTZ R115, R0, R115 ;  /* 0x0000007300737220 */ /* 0x000fe20000410000 */
[----:B---3--:R-:W-:Y:S01]  /*11580*/  F2FP.BF16.PACK_AB R118, R174, R173 ;  /* 0x000000adae76723e */ /* 0x008fe200000010ff */
[----:B------:R-:W-:Y:S02]  /*11590*/  FFMA.FTZ R217, R20, c[0x0][0x2d0], -R172 ;  /* 0x0000b40014d97a23 */ /* 0x000fe400000108ac */
[----:B------:R-:W-:Y:S01]  /*115a0*/  FFMA.FTZ R218, R23, c[0x0][0x2d0], -R169 ;  /* 0x0000b40017da7a23 */ /* 0x000fe200000108a9 */
[----:B------:R-:W-:Y:S01]  /*115b0*/  F2FP.BF16.PACK_AB R23, R220, R219 ;  /* 0x000000dbdc17723e */ /* 0x000fe200000010ff */
[----:B------:R-:W-:Y:S01]  /*115c0*/  FADD.FTZ R163, R163, R162 ;  /* 0x000000a2a3a37221 */ /* 0x000fe20000010000 */
[----:B------:R-:W-:Y:S01]  /*115d0*/  HMMA.16816.F32.BF16 R112, R128, R126, R112 ;  /* 0x0000007e8070723c */ /* 0x000fe20000041870 */
[----:B------:R-:W-:Y:S01]  /*115e0*/  MUFU.EX2 R215, R215 ;  /* 0x000000d700d77308 */ /* 0x000fe20000000800 */
[----:B------:R-:W-:Y:S01]  /*115f0*/  LDSM.16.MT88.4 R124, [R177+UR4+0x4900] ;  /* 0x00490004b17c783b */ /* 0x000fe20008004200 */
[----:B------:R-:W-:Y:S02]  /*11600*/  FADD.FTZ R166, R166, R163 ;  /* 0x000000a3a6a67221 */ /* 0x000fe40000010000 */
[----:B------:R-:W-:Y:S02]  /*11610*/  FFMA.FTZ R167, R0, R211, R167 ;  /* 0x000000d300a77223 */ /* 0x000fe400000100a7 */
[----:B------:R-:W-:Y:S02]  /*11620*/  FADD.FTZ R161, R161, R166 ;  /* 0x000000a6a1a17221 */ /* 0x000fe40000010000 */
[----:B------:R-:W-:Y:S01]  /*11630*/  FADD.FTZ R167, R168, R167 ;  /* 0x000000a7a8a77221 */ /* 0x000fe20000010000 */
[----:B------:R-:W-:Y:S01]  /*11640*/  LDSM.16.MT88.4 R128, [R133+0x4900] ;  /* 0x004900008580783b */ /* 0x000fe20000004200 */
[----:B------:R-:W3:Y:S01]  /*11650*/  MUFU.EX2 R216, R216 ;  /* 0x000000d800d87308 */ /* 0x000ee20000000800 */
[----:B------:R-:W-:Y:S01]  /*11660*/  FADD.FTZ R170, R170, R161 ;  /* 0x000000a1aaaa7221 */ /* 0x000fe20000010000 */
[----:B--2---:R-:W-:Y:S03]  /*11670*/  F2FP.BF16.PACK_AB R117, R214, R175 ;  /* 0x000000afd675723e */ /* 0x004fe600000010ff */
[----:B------:R-:W-:Y:S04]  /*11680*/  FADD.FTZ R170, R171, R170 ;  /* 0x000000aaabaa7221 */ /* 0x000fe80000010000 */
[----:B------:R-:W-:Y:S01]  /*11690*/  FADD.FTZ R173, R173, R170 ;  /* 0x000000aaadad7221 */ /* 0x000fe20000010000 */
[----:B------:R-:W-:Y:S03]  /*116a0*/  MUFU.EX2 R217, R217 ;  /* 0x000000d900d97308 */ /* 0x000fe60000000800 */
[----:B------:R-:W-:Y:S07]  /*116b0*/  FADD.FTZ R174, R174, R173 ;  /* 0x000000adaeae7221 */ /* 0x000fee0000010000 */
[----:B------:R-:W-:Y:S01]  /*116c0*/  MUFU.EX2 R218, R218 ;  /* 0x000000da00da7308 */ /* 0x000fe20000000800 */
[----:B---3--:R-:W-:Y:S07]  /*116d0*/  F2FP.BF16.PACK_AB R119, R216, R215 ;  /* 0x000000d7d877723e */ /* 0x008fee00000010ff */
[C---:B----4-:R-:W-:Y:S08]  /*116e0*/  HMMA.16816.F32.BF16 R4, R116.reuse, R120, R4 ;  /* 0x000000787404723c */ /* 0x050ff00000041804 */
[C---:B------:R-:W-:Y:S01]  /*116f0*/  HMMA.16816.F32.BF16 R8, R116.reuse, R122, R8 ;  /* 0x0000007a7408723c */ /* 0x040fe20000041808 */
[----:B------:R-:W2:Y:S07]  /*11700*/  LDSM.16.MT88.4 R120, [R160+0x2900] ;  /* 0x00290000a078783b */ /* 0x000eae0000004200 */
[C---:B------:R-:W-:Y:S08]  /*11710*/  HMMA.16816.F32.BF16 R36, R116.reuse, R136, R36 ;  /* 0x000000887424723c */ /* 0x040ff00000041824 */
[C---:B------:R-:W-:Y:S01]  /*11720*/  HMMA.16816.F32.BF16 R40, R116.reuse, R138, R40 ;  /* 0x0000008a7428723c */ /* 0x040fe20000041828 */
[----:B------:R-:W3:Y:S07]  /*11730*/  LDSM.16.MT88.4 R136, [R176+UR4+0x4900] ;  /* 0x00490004b088783b */ /* 0x000eee0008004200 */
[C---:B-1----:R-:W-:Y:S08]  /*11740*/  HMMA.16816.F32.BF16 R44, R116.reuse, R140, R44 ;  /* 0x0000008c742c723c */ /* 0x042ff0000004182c */
[C---:B------:R-:W-:Y:S01]  /*11750*/  HMMA.16816.F32.BF16 R48, R116.reuse, R142, R48 ;  /* 0x0000008e7430723c */ /* 0x040fe20000041830 */
[----:B------:R-:W-:Y:S07]  /*11760*/  LDSM.16.MT88.4 R140, [R177+UR4+0x3100] ;  /* 0x00310004b18c783b */ /* 0x000fee0008004200 */
[C---:B------:R-:W-:Y:S08]  /*11770*/  HMMA.16816.F32.BF16 R52, R116.reuse, R144, R52 ;  /* 0x000000907434723c */ /* 0x040ff00000041834 */
[C---:B------:R-:W-:Y:S08]  /*11780*/  HMMA.16816.F32.BF16 R56, R116.reuse, R146, R56 ;  /* 0x000000927438723c */ /* 0x040ff00000041838 */
[C---:B------:R-:W-:Y:S08]  /*11790*/  HMMA.16816.F32.BF16 R60, R116.reuse, R148, R60 ;  /* 0x00000094743c723c */ /* 0x040ff0000004183c */
[C---:B------:R-:W-:Y:S08]  /*117a0*/  HMMA.16816.F32.BF16 R64, R116.reuse, R150, R64 ;  /* 0x000000967440723c */ /* 0x040ff00000041840 */
[C---:B------:R-:W-:Y:S08]  /*117b0*/  HMMA.16816.F32.BF16 R68, R116.reuse, R152, R68 ;  /* 0x000000987444723c */ /* 0x040ff00000041844 */
[C---:B------:R-:W-:Y:S08]  /*117c0*/  HMMA.16816.F32.BF16 R72, R116.reuse, R154, R72 ;  /* 0x0000009a7448723c */ /* 0x040ff00000041848 */
[C---:B------:R-:W-:Y:S07]  /*117d0*/  HMMA.16816.F32.BF16 R76, R116.reuse, R156, R76 ;  /* 0x0000009c744c723c */ /* 0x040fee000004184c */
[--C-:B------:R-:W-:Y:S01]  /*117e0*/  FFMA.FTZ R157, R24, c[0x0][0x2d0], -R172.reuse ;  /* 0x0000b400189d7a23 */ /* 0x100fe200000108ac */
[C---:B------:R-:W-:Y:S04]  /*117f0*/  HMMA.16816.F32.BF16 R80, R116.reuse, R158, R80 ;  /* 0x0000009e7450723c */ /* 0x040fe80000041850 */
[--C-:B------:R-:W-:Y:S01]  /*11800*/  FFMA.FTZ R156, R21, c[0x0][0x2d0], -R172.reuse ;  /* 0x0000b400159c7a23 */ /* 0x100fe200000108ac */
[----:B------:R-:W-:Y:S02]  /*11810*/  MUFU.EX2 R157, R157 ;  /* 0x0000009d009d7308 */ /* 0x000fe40000000800 */
[--C-:B------:R-:W-:Y:S01]  /*11820*/  FFMA.FTZ R158, R25, c[0x0][0x2d0], -R172.reuse ;  /* 0x0000b400199e7a23 */ /* 0x100fe200000108ac */
[C---:B--2---:R-:W-:Y:S01]  /*11830*/  HMMA.16816.F32.BF16 R84, R116.reuse, R120, R84 ;  /* 0x000000787454723c */ /* 0x044fe20000041854 */
[----:B------:R-:W-:Y:S03]  /*11840*/  LDSM.16.MT88.4 R24, [R133+0x1100] ;  /* 0x001100008518783b */ /* 0x000fe60000004200 */
[----:B------:R-:W-:Y:S02]  /*11850*/  FFMA.FTZ R172, R33, c[0x0][0x2d0], -R172 ;  /* 0x0000b40021ac7a23 */ /* 0x000fe400000108ac */
[--C-:B------:R-:W-:Y:S01]  /*11860*/  FFMA.FTZ R159, R22, c[0x0][0x2d0], -R169.reuse ;  /* 0x0000b400169f7a23 */ /* 0x100fe200000108a9 */
[----:B------:R-:W1:Y:S01]  /*11870*/  MUFU.EX2 R156, R156 ;  /* 0x0000009c009c7308 */ /* 0x000e620000000800 */
[C---:B------:R-:W-:Y:S01]  /*11880*/  HMMA.16816.F32.BF16 R88, R116.reuse, R122, R88 ;  /* 0x0000007a7458723c */ /* 0x040fe20000041858 */
[----:B------:R-:W2:Y:S03]  /*11890*/  LDSM.16.MT88.4 R120, [R160+0x4900] ;  /* 0x00490000a078783b */ /* 0x000ea60000004200 */
[----:B------:R-:W-:Y:S04]  /*118a0*/  FFMA.FTZ R169, R35, c[0x0][0x2d0], -R169 ;  /* 0x0000b40023a97a23 */ /* 0x000fe800000108a9 */
[C---:B------:R-:W-:Y:S01]  /*118b0*/  HMMA.16816.F32.BF16 R92, R116.reuse, R124, R92 ;  /* 0x0000007c745c723c */ /* 0x040fe2000004185c */
[----:B------:R-:W-:Y:S01]  /*118c0*/  LDSM.16.MT88.4 R32, [R176+UR4+0x1900] ;  /* 0x00190004b020783b */ /* 0x000fe20008004200 */
[----:B------:R-:W4:Y:S06]  /*118d0*/  MUFU.EX2 R158, R158 ;  /* 0x0000009e009e7308 */ /* 0x000f2c0000000800 */
[C---:B------:R-:W-:Y:S01]  /*118e0*/  HMMA.16816.F32.BF16 R96, R116.reuse, R126, R96 ;  /* 0x0000007e7460723c */ /* 0x040fe20000041860 */
[----:B------:R-:W5:Y:S03]  /*118f0*/  LDSM.16.MT88.4 R124, [R177+UR4+0x1100] ;  /* 0x00110004b17c783b */ /* 0x000f660008004200 */
[----:B------:R-:W2:Y:S01]  /*11900*/  MUFU.EX2 R159, R159 ;  /* 0x0000009f009f7308 */ /* 0x000ea20000000800 */
[----:B-1----:R-:W-:Y:S03]  /*11910*/  F2FP.BF16.PACK_AB R20, R156, R217 ;  /* 0x000000d99c14723e */ /* 0x002fe600000010ff */
[C---:B------:R-:W-:Y:S04]  /*11920*/  HMMA.16816.F32.BF16 R100, R116.reuse, R128, R100 ;  /* 0x000000807464723c */ /* 0x040fe80000041864 */
[----:B------:R-:W-:Y:S02]  /*11930*/  FADD.FTZ R217, R217, R174 ;  /* 0x000000aed9d97221 */ /* 0x000fe40000010000 */
[----:B------:R-:W1:Y:S02]  /*11940*/  MUFU.EX2 R172, R172 ;  /* 0x000000ac00ac7308 */ /* 0x000e640000000800 */
[C---:B------:R-:W-:Y:S01]  /*11950*/  HMMA.16816.F32.BF16 R104, R116.reuse, R130, R104 ;  /* 0x000000827468723c */ /* 0x040fe20000041868 */
[----:B------:R-:W1:Y:S03]  /*11960*/  LDSM.16.MT88.4 R128, [R176+UR4+0x1100] ;  /* 0x00110004b080783b */ /* 0x000e660008004200 */
[----:B----4-:R-:W-:Y:S01]  /*11970*/  F2FP.BF16.PACK_AB R22, R158, R157 ;  /* 0x0000009d9e16723e */ /* 0x010fe200000010ff */
[----:B------:R-:W-:Y:S03]  /*11980*/  FADD.FTZ R156, R156, R217 ;  /* 0x000000d99c9c7221 */ /* 0x000fe60000010000 */
[C---:B---3--:R-:W-:Y:S01]  /*11990*/  HMMA.16816.F32.BF16 R12, R116.reuse, R136, R12 ;  /* 0x00000088740c723c */ /* 0x048fe2000004180c */
[----:B------:R-:W3:Y:S03]  /*119a0*/  MUFU.EX2 R169, R169 ;  /* 0x000000a900a97308 */ /* 0x000ee60000000800 */
[----:B--2---:R-:W-:Y:S01]  /*119b0*/  F2FP.BF16.PACK_AB R21, R218, R159 ;  /* 0x0000009fda15723e */ /* 0x004fe200000010ff */
[----:B------:R-:W-:Y:S03]  /*119c0*/  FADD.FTZ R157, R157, R156 ;  /* 0x0000009c9d9d7221 */ /* 0x000fe60000010000 */
[C---:B------:R-:W-:Y:S01]  /*119d0*/  HMMA.16816.F32.BF16 R108, R116.reuse, R138, R108 ;  /* 0x0000008a746c723c */ /* 0x040fe2000004186c */
[----:B------:R-:W2:Y:S03]  /*119e0*/  LDSM.16.MT88.4 R136, [R160+0x1100] ;  /* 0x00110000a088783b */ /* 0x000ea60000004200 */
[----:B------:R-:W-:Y:S04]  /*119f0*/  FADD.FTZ R158, R158, R157 ;  /* 0x0000009d9e9e7221 */ /* 0x000fe80000010000 */
[C---:B------:R-:W-:Y:S08]  /*11a00*/  HMMA.16816.F32.BF16 R16, R116.reuse, R120, R16 ;  /* 0x000000787410723c */ /* 0x040ff00000041810 */
[----:B------:R-:W-:Y:S01]  /*11a10*/  HMMA.16816.F32.BF16 R112, R116, R122, R112 ;  /* 0x0000007a7470723c */ /* 0x000fe20000041870 */
[----:B------:R-:W4:Y:S07]  /*11a20*/  LDSM.16.MT88.4 R116, [R133+0x3100] ;  /* 0x003100008574783b */ /* 0x000f2e0000004200 */
[C---:B-----5:R-:W-:Y:S01]  /*11a30*/  HMMA.16816.F32.BF16 R4, R20.reuse, R124, R4 ;  /* 0x0000007c1404723c */ /* 0x060fe20000041804 */
[----:B------:R-:W5:Y:S07]  /*11a40*/  LDSM.16.MT88.4 R120, [R176+UR4+0x3100] ;  /* 0x00310004b078783b */ /* 0x000f6e0008004200 */
[C---:B------:R-:W-:Y:S01]  /*11a50*/  HMMA.16816.F32.BF16 R8, R20.reuse, R126, R8 ;  /* 0x0000007e1408723c */ /* 0x040fe20000041808 */
[----:B------:R-:W-:Y:S07]  /*11a60*/  LDSM.16.MT88.4 R124, [R177+UR4+0x5100] ;  /* 0x00510004b17c783b */ /* 0x000fee0008004200 */
[C---:B------:R-:W-:Y:S08]  /*11a70*/  HMMA.16816.F32.BF16 R36, R20.reuse, R24, R36 ;  /* 0x000000181424723c */ /* 0x040ff00000041824 */
[C---:B------:R-:W-:Y:S01]  /*11a80*/  HMMA.16816.F32.BF16 R40, R20.reuse, R26, R40 ;  /* 0x0000001a1428723c */ /* 0x040fe20000041828 */
[----:B------:R-:W3:Y:S07]  /*11a90*/  LDSM.16.MT88.4 R24, [R160+0x3100] ;  /* 0x00310000a018783b */ /* 0x000eee0000004200 */
[C---:B-1----:R-:W-:Y:S08]  /*11aa0*/  HMMA.16816.F32.BF16 R44, R20.reuse, R128, R44 ;  /* 0x00000080142c723c */ /* 0x042ff0000004182c */
[C---:B------:R-:W-:Y:S01]  /*11ab0*/  HMMA.16816.F32.BF16 R48, R20.reuse, R130, R48 ;  /* 0x000000821430723c */ /* 0x040fe20000041830 */
[----:B------:R-:W-:Y:S07]  /*11ac0*/  LDSM.16.MT88.4 R128, [R160+0x5100] ;  /* 0x00510000a080783b */ /* 0x000fee0000004200 */
[C---:B--2---:R-:W-:Y:S08]  /*11ad0*/  HMMA.16816.F32.BF16 R52, R20.reuse, R136, R52 ;  /* 0x000000881434723c */ /* 0x044ff00000041834 */
[C---:B------:R-:W-:Y:S01]  /*11ae0*/  HMMA.16816.F32.BF16 R56, R20.reuse, R138, R56 ;  /* 0x0000008a1438723c */ /* 0x040fe20000041838 */
[----:B------:R-:W-:Y:S07]  /*11af0*/  LDSM.16.MT88.4 R136, [R160+0x1900] ;  /* 0x00190000a088783b */ /* 0x000fee0000004200 */
[C---:B------:R-:W-:Y:S08]  /*11b00*/  HMMA.16816.F32.BF16 R60, R20.reuse, R140, R60 ;  /* 0x0000008c143c723c */ /* 0x040ff0000004183c */
[C---:B------:R-:W-:Y:S01]  /*11b10*/  HMMA.16816.F32.BF16 R64, R20.reuse, R142, R64 ;  /* 0x0000008e1440723c */ /* 0x040fe20000041840 */
[----:B------:R-:W-:Y:S07]  /*11b20*/  LDSM.16.MT88.4 R140, [R177+UR4+0x3900] ;  /* 0x00390004b18c783b */ /* 0x000fee0008004200 */
[C---:B----4-:R-:W-:Y:S08]  /*11b30*/  HMMA.16816.F32.BF16 R68, R20.reuse, R116, R68 ;  /* 0x000000741444723c */ /* 0x050ff00000041844 */
[C---:B------:R-:W-:Y:S01]  /*11b40*/  HMMA.16816.F32.BF16 R72, R20.reuse, R118, R72 ;  /* 0x000000761448723c */ /* 0x040fe20000041848 */
[----:B------:R-:W1:Y:S07]  /*11b50*/  LDSM.16.MT88.4 R116, [R133+0x5100] ;  /* 0x005100008574783b */ /* 0x000e6e0000004200 */
[C---:B-----5:R-:W-:Y:S08]  /*11b60*/  HMMA.16816.F32.BF16 R76, R20.reuse, R120, R76 ;  /* 0x00000078144c723c */ /* 0x060ff0000004184c */
[C---:B------:R-:W-:Y:S01]  /*11b70*/  HMMA.16816.F32.BF16 R80, R20.reuse, R122, R80 ;  /* 0x0000007a1450723c */ /* 0x040fe20000041850 */
[----:B------:R-:W2:Y:S07]  /*11b80*/  LDSM.16.MT88.4 R120, [R176+UR4+0x5100] ;  /* 0x00510004b078783b */ /* 0x000eae0008004200 */
[C---:B---3--:R-:W-:Y:S08]  /*11b90*/  HMMA.16816.F32.BF16 R84, R20.reuse, R24, R84 ;  /* 0x000000181454723c */ /* 0x048ff00000041854 */
[C---:B------:R-:W-:Y:S01]  /*11ba0*/  HMMA.16816.F32.BF16 R88, R20.reuse, R26, R88 ;  /* 0x0000001a1458723c */ /* 0x040fe20000041858 */
[----:B------:R-:W3:Y:S07]  /*11bb0*/  LDSM.16.MT88.4 R24, [R177+UR4+0x1900] ;  /* 0x00190004b118783b */ /* 0x000eee0008004200 */
[C---:B------:R-:W-:Y:S08]  /*11bc0*/  HMMA.16816.F32.BF16 R92, R20.reuse, R124, R92 ;  /* 0x0000007c145c723c */ /* 0x040ff0000004185c */
[C---:B------:R-:W-:Y:S08]  /*11bd0*/  HMMA.16816.F32.BF16 R96, R20.reuse, R126, R96 ;  /* 0x0000007e1460723c */ /* 0x040ff00000041860 */
[C---:B-1----:R-:W-:Y:S08]  /*11be0*/  HMMA.16816.F32.BF16 R100, R20.reuse, R116, R100 ;  /* 0x000000741464723c */ /* 0x042ff00000041864 */
[C---:B------:R-:W-:Y:S01]  /*11bf0*/  HMMA.16816.F32.BF16 R104, R20.reuse, R118, R104 ;  /* 0x000000761468723c */ /* 0x040fe20000041868 */
[----:B------:R-:W1:Y:S07]  /*11c00*/  LDSM.16.MT88.4 R116, [R133+0x3900] ;  /* 0x003900008574783b */ /* 0x000e6e0000004200 */
[C---:B--2---:R-:W-:Y:S08]  /*11c10*/  HMMA.16816.F32.BF16 R12, R20.reuse, R120, R12 ;  /* 0x00000078140c723c */ /* 0x044ff0000004180c */
[C---:B------:R-:W-:Y:S01]  /*11c20*/  HMMA.16816.F32.BF16 R108, R20.reuse, R122, R108 ;  /* 0x0000007a146c723c */ /* 0x040fe2000004186c */
[----:B------:R-:W2:Y:S07]  /*11c30*/  LDSM.16.MT88.4 R120, [R176+UR4+0x3900] ;  /* 0x00390004b078783b */ /* 0x000eae0008004200 */
[C---:B------:R-:W-:Y:S08]  /*11c40*/  HMMA.16816.F32.BF16 R16, R20.reuse, R128, R16 ;  /* 0x000000801410723c */ /* 0x040ff00000041810 */
[----:B------:R-:W-:Y:S07]  /*11c50*/  HMMA.16816.F32.BF16 R112, R20, R130, R112 ;  /* 0x000000821470723c */ /* 0x000fee0000041870 */
[----:B------:R-:W-:Y:S01]  /*11c60*/  F2FP.BF16.PACK_AB R20, R222, R221 ;  /* 0x000000ddde14723e */ /* 0x000fe200000010ff */
[----:B------:R-:W-:Y:S01]  /*11c70*/  FADD.FTZ R221, R221, R158 ;  /* 0x0000009edddd7221 */ /* 0x000fe20000010000 */
[----:B------:R-:W-:Y:S03]  /*11c80*/  F2FP.BF16.PACK_AB R22, R172, R223 ;  /* 0x000000dfac16723e */ /* 0x000fe600000010ff */
[----:B------:R-:W-:Y:S01]  /*11c90*/  F2FP.BF16.PACK_AB R21, R225, R224 ;  /* 0x000000e0e115723e */ /* 0x000fe200000010ff */
[----:B------:R-:W-:Y:S01]  /*11ca0*/  FADD.FTZ R222, R222, R221 ;  /* 0x000000dddede7221 */ /* 0x000fe20000010000 */
[----:B------:R-:W-:Y:S03]  /*11cb0*/  F2FP.BF16.PACK_AB R23, R169, R226 ;  /* 0x000000e2a917723e */ /* 0x000fe600000010ff */
[----:B------:R-:W-:Y:S04]  /*11cc0*/  FADD.FTZ R213, R223, R222 ;  /* 0x000000dedfd57221 */ /* 0x000fe80000010000 */
[C---:B---3--:R-:W-:Y:S03]  /*11cd0*/  HMMA.16816.F32.BF16 R128, R20.reuse, R24, R4 ;  /* 0x000000181480723c */ /* 0x048fe60000041804 */
[----:B------:R-:W-:Y:S05]  /*11ce0*/  FADD.FTZ R213, R172, R213 ;  /* 0x000000d5acd57221 */ /* 0x000fea0000010000 */
[C---:B------:R-:W-:Y:S01]  /*11cf0*/  HMMA.16816.F32.BF16 R124, R20.reuse, R26, R8 ;  /* 0x0000001a147c723c */ /* 0x040fe20000041808 */
[----:B------:R-:W3:Y:S07]  /*11d00*/  LDSM.16.MT88.4 R8, [R160+0x3900] ;  /* 0x00390000a008783b */ /* 0x000eee0000004200 */
[C---:B------:R-:W-:Y:S01]  /*11d10*/  HMMA.16816.F32.BF16 R36, R20.reuse, R28, R36 ;  /* 0x0000001c1424723c */ /* 0x040fe20000041824 */
[----:B------:R-:W4:Y:S07]  /*11d20*/  LDSM.16.MT88.4 R24, [R177+UR4+0x5900] ;  /* 0x00590004b118783b */ /* 0x000f2e0008004200 */
[C---:B------:R-:W-:Y:S01]  /*11d30*/  HMMA.16816.F32.BF16 R40, R20.reuse, R30, R40 ;  /* 0x0000001e1428723c */ /* 0x040fe20000041828 */
[----:B------:R5:W1:Y:S07]  /*11d40*/  LDSM.16.MT88.4 R28, [R133+0x5900] ;  /* 0x00590000851c783b */ /* 0x000a6e0000004200 */
[C---:B------:R-:W-:Y:S07]  /*11d50*/  HMMA.16816.F32.BF16 R44, R20.reuse, R32, R44 ;  /* 0x00000020142c723c */ /* 0x040fee000004182c */
[----:B------:R-:W-:Y:S01]  /*11d60*/  @P0 IADD3 R32, R210, -0x2, RZ ;  /* 0xfffffffed2200810 */ /* 0x000fe20007ffe0ff */
[C---:B------:R-:W-:Y:S04]  /*11d70*/  HMMA.16816.F32.BF16 R48, R20.reuse, R34, R48 ;  /* 0x000000221430723c */ /* 0x040fe80000041830 */
[----:B------:R-:W-:Y:S04]  /*11d80*/  @P0 SHF.R.S32.HI R33, RZ, 0x1f, R32 ;  /* 0x0000001fff210819 */ /* 0x000fe80000011420 */
[C---:B------:R-:W-:Y:S04]  /*11d90*/  HMMA.16816.F32.BF16 R52, R20.reuse, R136, R52 ;  /* 0x000000881434723c */ /* 0x040fe80000041834 */
[----:B------:R-:W-:Y:S01]  /*11da0*/  @P0 IMAD R33, R33, c[0x0][0x1e0], RZ ;  /* 0x0000780021210a24 */ /* 0x000fe200078e02ff */
[----:B-----5:R-:W-:Y:S03]  /*11db0*/  MOV R133, R132 ;  /* 0x0000008400857202 */ /* 0x020fe60000000f00 */
[C---:B------:R-:W-:Y:S04]  /*11dc0*/  HMMA.16816.F32.BF16 R56, R20.reuse, R138, R56 ;  /* 0x0000008a1438723c */ /* 0x040fe80000041838 */
[C---:B------:R-:W-:Y:S04]  /*11dd0*/  @P0 IMAD R33, R32.reuse, c[0x0][0x1e4], R33 ;  /* 0x0000790020210a24 */ /* 0x040fe800078e0221 */
[C---:B------:R-:W-:Y:S08]  /*11de0*/  HMMA.16816.F32.BF16 R60, R20.reuse, R140, R60 ;  /* 0x0000008c143c723c */ /* 0x040ff0000004183c */
[C---:B------:R-:W-:Y:S08]  /*11df0*/  HMMA.16816.F32.BF16 R64, R20.reuse, R142, R64 ;  /* 0x0000008e1440723c */ /* 0x040ff00000041840 */
[C---:B-1----:R-:W-:Y:S07]  /*11e00*/  HMMA.16816.F32.BF16 R68, R20.reuse, R116, R68 ;  /* 0x000000741444723c */ /* 0x042fee0000041844 */
[----:B------:R-:W-:Y:S01]  /*11e10*/  @P0 IMAD.WIDE.U32 R116, R32, c[0x0][0x1e0], RZ ;  /* 0x0000780020740a25 */ /* 0x000fe200078e00ff */
[C---:B------:R-:W-:Y:S04]  /*11e20*/  HMMA.16816.F32.BF16 R72, R20.reuse, R118, R72 ;  /* 0x000000761448723c */ /* 0x040fe80000041848 */
[----:B------:R-:W-:Y:S03]  /*11e30*/  @P0 IADD3 R33, R117, R33, RZ ;  /* 0x0000002175210210 */ /* 0x000fe60007ffe0ff */
[C---:B------:R-:W-:Y:S01]  /*11e40*/  @P0 SHF.L.U32 R119, R116.reuse, 0x6, RZ ;  /* 0x0000000674770819 */ /* 0x040fe200000006ff */
[C---:B--2---:R-:W-:Y:S04]  /*11e50*/  HMMA.16816.F32.BF16 R76, R20.reuse, R120, R76 ;  /* 0x00000078144c723c */ /* 0x044fe8000004184c */
[----:B------:R-:W-:Y:S04]  /*11e60*/  @P0 SHF.L.U64.HI R116, R116, 0x6, R33 ;  /* 0x0000000674740819 */ /* 0x000fe80000010221 */
[C---:B------:R-:W-:Y:S08]  /*11e70*/  HMMA.16816.F32.BF16 R80, R20.reuse, R122, R80 ;  /* 0x0000007a1450723c */ /* 0x040ff00000041850 */
[C---:B---3--:R-:W-:Y:S07]  /*11e80*/  HMMA.16816.F32.BF16 R84, R20.reuse, R8, R84 ;  /* 0x000000081454723c */ /* 0x048fee0000041854 */
[C---:B------:R-:W-:Y:S01]  /*11e90*/  @P0 IADD3 R8, P1, R119.reuse, R196, RZ ;  /* 0x000000c477080210 */ /* 0x040fe20007f3e0ff */
[C---:B------:R-:W-:Y:S04]  /*11ea0*/  HMMA.16816.F32.BF16 R88, R20.reuse, R10, R88 ;  /* 0x0000000a1458723c */ /* 0x040fe80000041858 */
[----:B------:R-:W-:Y:S02]  /*11eb0*/  @P0 IADD3.X R9, R116, R201, RZ, P1, !PT ;  /* 0x000000c974090210 */ /* 0x000fe40000ffe4ff */
[----:B------:R-:W-:Y:S02]  /*11ec0*/  @P0 LEA R34, P3, R8, c[0x0][0x1c8], 0x1 ;  /* 0x0000720008220a11 */ /* 0x000fe400078608ff */
[----:B------:R-:W-:Y:S01]  /*11ed0*/  @P0 IADD3 R11, P2, R119, R204, RZ ;  /* 0x000000cc770b0210 */ /* 0x000fe20007f5e0ff */
[C---:B----4-:R-:W-:Y:S03]  /*11ee0*/  HMMA.16816.F32.BF16 R92, R20.reuse, R24, R92 ;  /* 0x00000018145c723c */ /* 0x050fe6000004185c */
[C---:B------:R-:W-:Y:S02]  /*11ef0*/  @P0 LEA R32, P1, R11.reuse, c[0x0][0x1c8], 0x1 ;  /* 0x000072000b200a11 */ /* 0x040fe400078208ff */
[----:B------:R-:W-:Y:S02]  /*11f00*/  @P0 IADD3.X R10, R116, R203, RZ, P2, !PT ;  /* 0x000000cb740a0210 */ /* 0x000fe400017fe4ff */
[----:B------:R-:W-:Y:S01]  /*11f10*/  @P0 LEA.HI.X R35, R8, c[0x0][0x1cc], R9, 0x1, P3 ;  /* 0x0000730008230a11 */ /* 0x000fe200018f0c09 */
[C---:B------:R-:W-:Y:S04]  /*11f20*/  HMMA.16816.F32.BF16 R96, R20.reuse, R26, R96 ;  /* 0x0000001a1460723c */ /* 0x040fe80000041860 */
[----:B------:R-:W-:Y:S02]  /*11f30*/  @P0 LEA.HI.X R33, R11, c[0x0][0x1cc], R10, 0x1, P1 ;  /* 0x000073000b210a11 */ /* 0x000fe400008f0c0a */
[----:B------:R-:W1:Y:S01]  /*11f40*/  LDSM.16.MT88.4 R8, [R176+UR4+0x5900] ;  /* 0x00590004b008783b */ /* 0x000e620008004200 */
[----:B------:R-:W-:Y:S01]  /*11f50*/  @P0 IADD3 R117, P1, R188, R119, RZ ;  /* 0x00000077bc750210 */ /* 0x000fe20007f3e0ff */
[C---:B------:R-:W-:Y:S04]  /*11f60*/  HMMA.16816.F32.BF16 R100, R20.reuse, R28, R100 ;  /* 0x0000001c1464723c */ /* 0x040fe80000041864 */
[----:B------:R-:W-:Y:S02]  /*11f70*/  @P0 IADD3 R24, P4, R117, R196, RZ ;  /* 0x000000c475180210 */ /* 0x000fe40007f9e0ff */
[----:B------:R-:W-:Y:S01]  /*11f80*/  @P0 IADD3.X R2, R187, R116, RZ, P1, !PT ;  /* 0x00000074bb020210 */ /* 0x000fe20000ffe4ff */
[----:B------:R-:W-:Y:S01]  /*11f90*/  FADD.FTZ R28, R164, R167 ;  /* 0x000000a7a41c7221 */ /* 0x000fe20000010000 */
[----:B------:R-:W-:Y:S01]  /*11fa0*/  @P0 LEA R230, P1, R24, c[0x0][0x1c8], 0x1 ;  /* 0x0000720018e60a11 */ /* 0x000fe200078208ff */
[C---:B------:R-:W-:Y:S03]  /*11fb0*/  HMMA.16816.F32.BF16 R104, R20.reuse, R30, R104 ;  /* 0x0000001e1468723c */ /* 0x040fe60000041868 */
[----:B------:R-:W-:Y:S01]  /*11fc0*/  @P0 IADD3.X R25, R2, R201, RZ, P4, !PT ;  /* 0x000000c902190210 */ /* 0x000fe200027fe4ff */
[----:B------:R-:W-:Y:S01]  /*11fd0*/  FADD.FTZ R28, R165, R28 ;  /* 0x0000001ca51c7221 */ /* 0x000fe20000010000 */
[----:B------:R-:W-:Y:S02]  /*11fe0*/  @P0 IADD3 R119, P3, R119, R202, RZ ;  /* 0x000000ca77770210 */ /* 0x000fe40007f7e0ff */
[----:B------:R-:W-:Y:S01]  /*11ff0*/  @P0 LEA.HI.X R231, R24, c[0x0][0x1cc], R25, 0x1, P1 ;  /* 0x0000730018e70a11 */ /* 0x000fe200008f0c19 */
[----:B------:R-:W-:Y:S01]  /*12000*/  FADD.FTZ R175, R175, R28 ;  /* 0x0000001cafaf7221 */ /* 0x000fe20000010000 */
[----:B------:R-:W2:Y:S01]  /*12010*/  LDSM.16.MT88.4 R24, [R160+0x5900] ;  /* 0x00590000a018783b */ /* 0x000ea20000004200 */
[C---:B------:R-:W-:Y:S02]  /*12020*/  ISETP.GE.AND P1, PT, R209.reuse, 0x1, PT ;  /* 0x00000001d100780c */ /* 0x040fe40003f26270 */
[----:B------:R-:W-:Y:S01]  /*12030*/  IADD3 R209, R209, 0x1, RZ ;  /* 0x00000001d1d17810 */ /* 0x000fe20007ffe0ff */
[----:B------:R-:W-:Y:S01]  /*12040*/  FADD.FTZ R214, R214, R175 ;  /* 0x000000afd6d67221 */ /* 0x000fe20000010000 */
[----:B------:R-:W-:Y:S02]  /*12050*/  @P0 LEA R228, P2, R119, c[0x0][0x1c8], 0x1 ;  /* 0x0000720077e40a11 */ /* 0x000fe400078408ff */
[----:B------:R-:W-:Y:S01]  /*12060*/  SEL R209, R209, RZ, !P1 ;  /* 0x000000ffd1d17207 */ /* 0x000fe20004800000 */
[----:B------:R-:W-:Y:S01]  /*12070*/  FADD.FTZ R215, R215, R214 ;  /* 0x000000d6d7d77221 */ /* 0x000fe20000010000 */
[----:B------:R-:W-:Y:S02]  /*12080*/  @P0 IADD3.X R116, R116, R193, RZ, P3, !PT ;  /* 0x000000c174740210 */ /* 0x000fe40001ffe4ff */
[----:B------:R-:W-:Y:S01]  /*12090*/  @P0 IADD3 R0, P4, R117, R204, RZ ;  /* 0x000000cc75000210 */ /* 0x000fe20007f9e0ff */
[----:B------:R-:W-:Y:S01]  /*120a0*/  FADD.FTZ R216, R216, R215 ;  /* 0x000000d7d8d87221 */ /* 0x000fe20000010000 */
[----:B------:R-:W-:Y:S01]  /*120b0*/  @P0 LEA.HI.X R229, R119, c[0x0][0x1cc], R116, 0x1, P2 ;  /* 0x0000730077e50a11 */ /* 0x000fe200010f0c74 */
[----:B------:R-:W-:Y:S01]  /*120c0*/  @P0 IMAD R116, R209, 0x3000, R192 ;  /* 0x00003000d1740824 */ /* 0x000fe200078e02c0 */
[----:B------:R-:W-:Y:S01]  /*120d0*/  @P0 LEA R162, P3, R0, c[0x0][0x1c8], 0x1 ;  /* 0x0000720000a20a11 */ /* 0x000fe200078608ff */
[----:B------:R-:W-:Y:S01]  /*120e0*/  FADD.FTZ R159, R159, R216 ;  /* 0x000000d89f9f7221 */ /* 0x000fe20000010000 */
[----:B------:R-:W-:Y:S02]  /*120f0*/  @P0 IADD3.X R29, R2, R203, RZ, P4, !PT ;  /* 0x000000cb021d0210 */ /* 0x000fe400027fe4ff */
[----:B------:R-:W-:Y:S01]  /*12100*/  LOP3.LUT P4, RZ, R186, 0x1, RZ, 0xc0, !PT ;  /* 0x00000001baff7812 */ /* 0x000fe2000788c0ff */
[C---:B-1----:R-:W-:Y:S03]  /*12110*/  HMMA.16816.F32.BF16 R120, R20.reuse, R8, R12 ;  /* 0x000000081478723c */ /* 0x042fe6000004180c */
[----:B------:R-:W-:Y:S01]  /*12120*/  @P0 LEA.HI.X R163, R0, c[0x0][0x1cc], R29, 0x1, P3 ;  /* 0x0000730000a30a11 */ /* 0x000fe200018f0c1d */
[----:B------:R-:W-:Y:S01]  /*12130*/  FADD.FTZ R218, R218, R159 ;  /* 0x0000009fdada7221 */ /* 0x000fe20000010000 */
[----:B------:R-:W-:Y:S02]  /*12140*/  @P0 SHF.L.U32 R29, R116, 0x1, RZ ;  /* 0x00000001741d0819 */ /* 0x000fe400000006ff */
[----:B------:R-:W-:Y:S01]  /*12150*/  @P0 IADD3 R117, P2, R117, R202, RZ ;  /* 0x000000ca75750210 */ /* 0x000fe20007f5e0ff */
[C---:B------:R-:W-:Y:S02]  /*12160*/  HMMA.16816.F32.BF16 R108, R20.reuse, R10, R108 ;  /* 0x0000000a146c723c */ /* 0x040fe4000004186c */
[----:B------:R-:W-:Y:S01]  /*12170*/  @!PT LDS RZ, [RZ] ;  /* 0x00000000fffff984 */ /* 0x000fe20000000800 */
[----:B------:R-:W-:Y:S01]  /*12180*/  @!PT LDS RZ, [RZ] ;  /* 0x00000000fffff984 */ /* 0x000fe20000000800 */
[----:B------:R-:W-:Y:S01]  /*12190*/  @!PT LDS RZ, [RZ] ;  /* 0x00000000fffff984 */ /* 0x000fe20000000800 */
[----:B------:R1:W-:Y:S02]  /*121a0*/  @P0 LDGSTS.E.BYPASS.LTC128B.128 [R29+0xc100], [R34.64], !P6 ;  /* 0x0c100000221d0fae */ /* 0x0003e4000f101d46 */
[----:B------:R-:W-:Y:S01]  /*121b0*/  @P0 LEA R30, P1, R117, c[0x0][0x1c8], 0x1 ;  /* 0x00007200751e0a11 */ /* 0x000fe200078208ff */
[----:B------:R-:W-:Y:S01]  /*121c0*/  FADD.FTZ R219, R219, R218 ;  /* 0x000000dadbdb7221 */ /* 0x000fe20000010000 */
[----:B------:R-:W-:Y:S02]  /*121d0*/  @P0 IADD3.X R2, R2, R193, RZ, P2, !PT ;  /* 0x000000c102020210 */ /* 0x000fe400017fe4ff */
[----:B------:R-:W-:Y:S01]  /*121e0*/  MOV R0, R3 ;  /* 0x0000000300007202 */ /* 0x000fe20000000f00 */
[----:B------:R-:W-:Y:S01]  /*121f0*/  FADD.FTZ R219, R220, R219 ;  /* 0x000000dbdcdb7221 */ /* 0x000fe20000010000 */
[----:B------:R1:W-:Y:S02]  /*12200*/  @P0 LDGSTS.E.BYPASS.LTC128B.128 [R29+0xe100], [R32.64], !P5 ;  /* 0x0e100000201d0fae */ /* 0x0003e4000e901d46 */
[----:B------:R-:W-:Y:S01]  /*12210*/  @P0 LEA.HI.X R31, R117, c[0x0][0x1cc], R2, 0x1, P1 ;  /* 0x00007300751f0a11 */ /* 0x000fe200008f0c02 */
[----:B------:R-:W-:Y:S01]  /*12220*/  FADD.FTZ R224, R224, R219 ;  /* 0x000000dbe0e07221 */ /* 0x000fe20000010000 */
[C---:B--2---:R-:W-:Y:S03]  /*12230*/  HMMA.16816.F32.BF16 R116, R20.reuse, R24, R16 ;  /* 0x000000181474723c */ /* 0x044fe60000041810 */
[----:B------:R-:W-:Y:S01]  /*12240*/  FADD.FTZ R225, R225, R224 ;  /* 0x000000e0e1e17221 */ /* 0x000fe20000010000 */
[----:B------:R1:W-:Y:S03]  /*12250*/  @P0 LDGSTS.E.BYPASS.LTC128B.128 [R29+0x10100], [R228.64], !P4 ;  /* 0x10100000e41d0fae */ /* 0x0003e6000e101d46 */
[----:B------:R-:W-:Y:S01]  /*12260*/  FADD.FTZ R226, R226, R225 ;  /* 0x000000e1e2e27221 */ /* 0x000fe20000010000 */
[----:B------:R-:W-:Y:S04]  /*12270*/  HMMA.16816.F32.BF16 R112, R20, R26, R112 ;  /* 0x0000001a1470723c */ /* 0x000fe80000041870 */
[----:B------:R1:W-:Y:S01]  /*12280*/  @P0 LDGSTS.E.BYPASS.LTC128B.128 [R29+0xd100], [R230.64], !P6 ;  /* 0x0d100000e61d0fae */ /* 0x0003e2000f101d46 */
[----:B------:R-:W-:Y:S07]  /*12290*/  FADD.FTZ R211, R169, R226 ;  /* 0x000000e2a9d37221 */ /* 0x000fee0000010000 */
[----:B------:R1:W-:Y:S08]  /*122a0*/  @P0 LDGSTS.E.BYPASS.LTC128B.128 [R29+0xf100], [R162.64], !P5 ;  /* 0x0f100000a21d0fae */ /* 0x0003f0000e901d46 */
[----:B------:R1:W-:Y:S01]  /*122b0*/  @P0 LDGSTS.E.BYPASS.LTC128B.128 [R29+0x11100], [R30.64], !P4 ;  /* 0x111000001e1d0fae */ /* 0x0003e2000e101d46 */
[----:B------:R-:W-:Y:S02]  /*122c0*/  ISETP.GT.AND P0, PT, R210, RZ, PT ;  /* 0x000000ffd200720c */ /* 0x000fe40003f04270 */
[----:B------:R-:W-:Y:S05]  /*122d0*/  MOV R210, R212 ;  /* 0x000000d400d27202 */ /* 0x000fea0000000f00 */
[----:B------:R-:W0:Y:S06]  /*122e0*/  LDGDEPBAR ;  /* 0x00000000000079af */ /* 0x000e2c0000000000 */
[----:B------:R-:W-:-:S05]  /*122f0*/  @P0 BRA `(.L_x_768) ;  /* 0xffffd5c000000947 */ /* 0x000fca000383ffff */
.L_x_767:
[----:B-1----:R-:W1:Y:S01]  /*12300*/  SHFL.BFLY PT, R6, R213, 0x2, 0x1f ;  /* 0x0c401f00d5067f89 */ /* 0x002e6200000e0000 */
[----:B------:R-:W-:-:S02]  /*12310*/  MOV R4, RZ ;  /* 0x000000ff00047202 */ /* 0x000fc40000000f00 */
[----:B------:R-:W-:Y:S01]  /*12320*/  MOV R2, RZ ;  /* 0x000000ff00027202 */ /* 0x000fe20000000f00 */
[----:B------:R-:W2:Y:S01]  /*12330*/  SHFL.BFLY PT, R0, R211, 0x2, 0x1f ;  /* 0x0c401f00d3007f89 */ /* 0x000ea200000e0000 */
        /* <DEDUP_REMOVED lines=19> */
[----:B------:R-:W-:Y:S01]  /*12470*/  FMUL.FTZ R125, R4, R125 ;  /* 0x0000007d047d7220 */ /* 0x000fe20000410000 */
        /* <DEDUP_REMOVED lines=99> */
.L_x_720:
        /* <DEDUP_REMOVED lines=22> */
[----:B------:R-:W-:Y:S02]  /*12c10*/  LOP3.LUT R16, R5, 0xfffffffc, RZ, 0xc0, !PT ;  /* 0xfffffffc05107812 */ /* 0x000fe400078ec0ff */
[----:B------:R-:W-:Y:S02]  /*12c20*/  LEA.HI R14, R14, R15, RZ, 0x3 ;  /* 0x0000000f0e0e7211 */ /* 0x000fe400078f18ff */
[----:B------:R-:W-:Y:S01]  /*12c30*/  SHF.R.S32.HI R5, RZ, 0x5, R9 ;  /* 0x00000005ff057819 */ /* 0x000fe20000011409 */
[----:B------:R-:W-:Y:S01]  /*12c40*/  IMAD.IADD R16, R3, 0x1, -R16 ;  /* 0x0000000103107824 */ /* 0x000fe200078e0a10 */
[----:B------:R-:W-:-:S02]  /*12c50*/  LOP3.LUT R14, R14, 0xfffffff8, RZ, 0xc0, !PT ;  /* 0xfffffff80e0e7812 */ /* 0x000fc400078ec0ff */
[----:B------:R-:W-:Y:S02]  /*12c60*/  F2FP.BF16.PACK_AB R50, R51, R50 ;  /* 0x000000323332723e */ /* 0x000fe400000010ff */
[----:B------:R-:W-:Y:S01]  /*12c70*/  F2FP.BF16.PACK_AB R52, R53, R52 ;  /* 0x000000343534723e */ /* 0x000fe200000010ff */
[----:B------:R-:W-:Y:S01]  /*12c80*/  IMAD.IADD R14, R15, 0x1, -R14 ;  /* 0x000000010f0e7824 */ /* 0x000fe200078e0a0e */
[----:B------:R-:W-:Y:S01]  /*12c90*/  F2FP.BF16.PACK_AB R54, R55, R54 ;  /* 0x000000363736723e */ /* 0x000fe200000010ff */
[----:B------:R-:W-:Y:S01]  /*12ca0*/  IMAD R15, R5, 0x200, R16 ;  /* 0x00000200050f7824 */ /* 0x000fe200078e0210 */
[----:B------:R-:W-:Y:S01]  /*12cb0*/  F2FP.BF16.PACK_AB R56, R57, R56 ;  /* 0x000000383938723e */ /* 0x000fe200000010ff */
[C---:B------:R-:W-:Y:S01]  /*12cc0*/  IMAD.SHL.U32 R13, R14.reuse, 0x40, RZ ;  /* 0x000000400e0d7824 */ /* 0x040fe200078e00ff */
[----:B------:R-:W-:Y:S02]  /*12cd0*/  LOP3.LUT R17, R14, 0x1, RZ, 0xc0, !PT ;  /* 0x000000010e117812 */ /* 0x000fe400078ec0ff */
[----:B------:R-:W-:-:S02]  /*12ce0*/  F2FP.BF16.PACK_AB R58, R59, R58 ;  /* 0x0000003a3b3a723e */ /* 0x000fc400000010ff */
[----:B------:R-:W-:Y:S02]  /*12cf0*/  LOP3.LUT R13, R13, 0x1c0, RZ, 0xc0, !PT ;  /* 0x000001c00d0d7812 */ /* 0x000fe400078ec0ff */
        /* <DEDUP_REMOVED lines=10> */
[----:B------:R-:W-:Y:S01]  /*12da0*/  F2FP.BF16.PACK_AB R66, R67, R66 ;  /* 0x000000424342723e */ /* 0x000fe200000010ff */
[C---:B------:R-:W-:Y:S01]  /*12db0*/  IMAD.IADD R19, R15.reuse, 0x1, R14 ;  /* 0x000000010f137824 */ /* 0x040fe200078e020e */
[C---:B------:R-:W-:Y:S01]  /*12dc0*/  IADD3 R17, R15.reuse, 0x80, RZ ;  /* 0x000000800f117810 */ /* 0x040fe20007ffe0ff */
[----:B------:R-:W-:Y:S01]  /*12dd0*/  STS [R15+0x80], R128 ;  /* 0x000080800f007388 */ /* 0x000fe20000000800 */
[----:B------:R-:W-:Y:S02]  /*12de0*/  IADD3 R13, R15, 0x70, RZ ;  /* 0x000000700f0d7810 */ /* 0x000fe40007ffe0ff */
[----:B------:R-:W-:Y:S01]  /*12df0*/  @P0 IADD3 R13, R17, 0x10, RZ ;  /* 0x00000010110d0810 */ /* 0x000fe20007ffe0ff */
[----:B------:R-:W-:Y:S01]  /*12e00*/  IMAD.MOV.U32 R17, RZ, RZ, 0x40 ;  /* 0x00000040ff117424 */ /* 0x000fe200078e00ff */
[----:B------:R-:W-:Y:S01]  /*12e10*/  STS [R15+0x480], R130 ;  /* 0x000480820f007388 */ /* 0x000fe20000000800 */
[----:B------:R-:W-:-:S02]  /*12e20*/  F2FP.BF16.PACK_AB R68, R69, R68 ;  /* 0x000000444544723e */ /* 0x000fc400000010ff */
[----:B------:R-:W-:Y:S01]  /*12e30*/  F2FP.BF16.PACK_AB R70, R71, R70 ;  /* 0x000000464746723e */ /* 0x000fe200000010ff */
[----:B------:R-:W-:Y:S01]  /*12e40*/  STS [R13], R124 ;  /* 0x0000007c0d007388 */ /* 0x000fe20000000800 */
[----:B------:R-:W-:Y:S01]  /*12e50*/  SEL R18, R17, 0xffffffc0, !P2 ;  /* 0xffffffc011127807 */ /* 0x000fe20005000000 */
[--C-:B------:R-:W-:Y:S01]  /*12e60*/  IMAD.IADD R17, R14, 0x1, R13.reuse ;  /* 0x000000010e117824 */ /* 0x100fe200078e020d */
[----:B------:R-:W-:Y:S01]  /*12e70*/  F2FP.BF16.PACK_AB R72, R73, R72 ;  /* 0x000000484948723e */ /* 0x000fe200000010ff */
[----:B------:R-:W-:Y:S01]  /*12e80*/  STS [R13+0x400], R126 ;  /* 0x0004007e0d007388 */ /* 0x000fe20000000800 */
[----:B------:R-:W-:Y:S01]  /*12e90*/  F2FP.BF16.PACK_AB R74, R75, R74 ;  /* 0x0000004a4b4a723e */ /* 0x000fe200000010ff */
[--C-:B------:R-:W-:Y:S01]  /*12ea0*/  IMAD.IADD R21, R15, 0x1, R18.reuse ;  /* 0x000000010f157824 */ /* 0x100fe200078e0212 */
[----:B------:R-:W-:Y:S01]  /*12eb0*/  F2FP.BF16.PACK_AB R76, R77, R76 ;  /* 0x0000004c4d4c723e */ /* 0x000fe200000010ff */
[C---:B------:R-:W-:Y:S01]  /*12ec0*/  IMAD.IADD R23, R18.reuse, 0x1, R13 ;  /* 0x0000000112177824 */ /* 0x040fe200078e020d */
[----:B------:R-:W-:Y:S01]  /*12ed0*/  STS [R19+0x80], R36 ;  /* 0x0000802413007388 */ /* 0x000fe20000000800 */
[----:B------:R-:W-:Y:S01]  /*12ee0*/  IMAD.IADD R25, R18, 0x1, R19 ;  /* 0x0000000112197824 */ /* 0x000fe200078e0213 */
[----:B------:R-:W-:Y:S01]  /*12ef0*/  F2FP.BF16.PACK_AB R78, R79, R78 ;  /* 0x0000004e4f4e723e */ /* 0x000fe200000010ff */
[----:B------:R-:W-:Y:S01]  /*12f00*/  IMAD.IADD R27, R17, 0x1, R18 ;  /* 0x00000001111b7824 */ /* 0x000fe200078e0212 */
        /* <DEDUP_REMOVED lines=57> */
[----:B------:R1:W-:Y:S04]  /*132a0*/  STS [R19+0x8480], R102 ;  /* 0x0084806613007388 */ /* 0x0003e80000000800 */
[----:B------:R2:W-:Y:S04]  /*132b0*/  STS [R17+0x8000], R104 ;  /* 0x0080006811007388 */ /* 0x0005e80000000800 */
[----:B------:R2:W-:Y:S04]  /*132c0*/  STS [R17+0x8400], R106 ;  /* 0x0084006a11007388 */ /* 0x0005e80000000800 */
[----:B------:R2:W-:Y:S04]  /*132d0*/  STS [R21+0x8080], R120 ;  /* 0x0080807815007388 */ /* 0x0005e80000000800 */
[----:B------:R2:W-:Y:S04]  /*132e0*/  STS [R21+0x8480], R122 ;  /* 0x0084807a15007388 */ /* 0x0005e80000000800 */
[----:B------:R2:W-:Y:S04]  /*132f0*/  STS [R23+0x8000], R108 ;  /* 0x0080006c17007388 */ /* 0x0005e80000000800 */
[----:B------:R2:W-:Y:S01]  /*13300*/  STS [R23+0x8400], R110 ;  /* 0x0084006e17007388 */ /* 0x0005e20000000800 */
[----:B-1----:R-:W-:-:S03]  /*13310*/  IMAD.WIDE R18, R184, R7, c[0x0][0x500] ;  /* 0x00014000b8127625 */ /* 0x002fc600078e0207 */
[----:B------:R2:W-:Y:S04]  /*13320*/  STS [R25+0x8080], R116 ;  /* 0x0080807419007388 */ /* 0x0005e80000000800 */
[----:B------:R2:W-:Y:S04]  /*13330*/  STS [R25+0x8480], R118 ;  /* 0x0084807619007388 */ /* 0x0005e80000000800 */
[----:B------:R2:W-:Y:S04]  /*13340*/  STS [R27+0x8000], R112 ;  /* 0x008000701b007388 */ /* 0x0005e80000000800 */
[----:B------:R2:W-:Y:S04]  /*13350*/  STS [R27+0x8400], R114 ;  /* 0x008400721b007388 */ /* 0x0005e80000000800 */
[----:B------:R-:W-:Y:S01]  /*13360*/  BAR.SYNC.DEFER_BLOCKING 0x1, 0x100 ;  /* 0x0044000000007b1d */ /* 0x000fe20000010000 */
[----:B------:R-:W-:-:S02]  /*13370*/  IMAD.MOV.U32 R4, RZ, RZ, c[0x0][0x388] ;  /* 0x0000e200ff047624 */ /* 0x000fc400078e00ff */
[----:B------:R-:W-:-:S03]  /*13380*/  @P1 IMAD.WIDE R6, R184, R7, c[0x0][0x508] ;  /* 0x00014200b8061625 */ /* 0x000fc600078e0207 */
        /* <DEDUP_REMOVED lines=10> */
.L_x_770:
[----:B--2---:R-:W-:Y:S01]  /*13430*/  LOP3.LUT R6, R9, 0xffffffe0, RZ, 0xc0, !PT ;  /* 0xffffffe009067812 */ /* 0x004fe200078ec0ff */
        /* <DEDUP_REMOVED lines=13> */
[----:B------:R-:W-:Y:S02]  /*13510*/  IADD3 R5, R5, -R18, RZ ;  /* 0x8000001205057210 */ /* 0x000fe40007ffe0ff */
[----:B------:R-:W-:Y:S02]  /*13520*/  SHF.R.S32.HI R6, RZ, 0x2, R6 ;  /* 0x00000002ff067819 */ /* 0x000fe40000011406 */
[----:B------:R-:W-:Y:S02]  /*13530*/  ISETP.NE.AND P1, PT, R8, 0x1, PT ;  /* 0x000000010800780c */ /* 0x000fe40003f25270 */
[----:B------:R-:W-:Y:S01]  /*13540*/  MOV R18, R14 ;  /* 0x0000000e00127202 */ /* 0x000fe20000000f00 */
[----:B------:R-:W-:Y:S01]  /*13550*/  IMAD R5, R5, 0x10, R6 ;  /* 0x0000001005057824 */ /* 0x000fe200078e0206 */
[----:B------:R-:W-:Y:S01]  /*13560*/  LOP3.LUT P2, RZ, R7, 0x3, RZ, 0xc0, !PT ;  /* 0x0000000307ff7812 */ /* 0x000fe2000784c0ff */
[----:B------:R-:W-:Y:S01]  /*13570*/  IMAD R6, R2, c[0x0][0x490], RZ ;  /* 0x0001240002067a24 */ /* 0x000fe200078e02ff */
[-C--:B------:R-:W-:Y:S01]  /*13580*/  LEA.HI R9, R12, R3.reuse, RZ, 0x3 ;  /* 0x000000030c097211 */ /* 0x080fe200078f18ff */
[----:B------:R-:W-:Y:S01]  /*13590*/  IMAD R13, R16, 0x8, R5 ;  /* 0x00000008100d7824 */ /* 0x000fe200078e0205 */
[----:B------:R-:W-:Y:S01]  /*135a0*/  LEA.HI R12, R12, R3, RZ, 0x6 ;  /* 0x000000030c0c7211 */ /* 0x000fe200078f30ff */
[----:B------:R-:W-:-:S02]  /*135b0*/  IMAD R7, R15, c[0x0][0x3a0], RZ ;  /* 0x0000e8000f077a24 */ /* 0x000fc400078e02ff */
[----:B------:R-:W-:Y:S01]  /*135c0*/  IMAD.WIDE.U32 R18, R185, c[0x0][0x490], R18 ;  /* 0x00012400b9127a25 */ /* 0x000fe200078e0012 */
[----:B-1----:R-:W-:-:S03]  /*135d0*/  LEA R8, R54, R13, 0x7 ;  /* 0x0000000d36087211 */ /* 0x002fc600078e38ff */
[----:B------:R-:W-:Y:S01]  /*135e0*/  IMAD R11, R185, c[0x0][0x494], R6 ;  /* 0x00012500b90b7a24 */ /* 0x000fe200078e0206 */
[----:B------:R-:W-:Y:S01]  /*135f0*/  LOP3.LUT R6, R9, 0xfffffff8, RZ, 0xc0, !PT ;  /* 0xfffffff809067812 */ /* 0x000fe200078ec0ff */
[C---:B------:R-:W-:Y:S01]  /*13600*/  IMAD R7, R14.reuse, c[0x0][0x3a4], R7 ;  /* 0x0000e9000e077a24 */ /* 0x040fe200078e0207 */
[----:B------:R-:W-:Y:S01]  /*13610*/  SHF.R.S32.HI R9, RZ, 0x3, R9 ;  /* 0x00000003ff097819 */ /* 0x000fe20000011409 */
        /* <DEDUP_REMOVED lines=11> */
[----:B------:R-:W-:Y:S02]  /*136d0*/  SEL R3, R3, RZ, !P0 ;  /* 0x000000ff03037207 */ /* 0x000fe40004000000 */
[----:B------:R-:W-:Y:S01]  /*136e0*/  LEA R21, R6, R9, 0x5 ;  /* 0x0000000906157211 */ /* 0x000fe200078e28ff */
[--C-:B------:R-:W-:Y:S01]  /*136f0*/  IMAD.MOV R11, RZ, RZ, -R7.reuse ;  /* 0x000000ffff0b7224 */ /* 0x100fe200078e0a07 */
[----:B------:R-:W-:Y:S01]  /*13700*/  SHF.R.S32.HI R16, RZ, 0x1f, R7 ;  /* 0x0000001fff107819 */ /* 0x000fe20000011407 */
[----:B------:R-:W-:-:S04]  /*13710*/  IMAD.WIDE.U32 R18, R184, c[0x0][0x498], R18 ;  /* 0x00012600b8127a25 */ /* 0x000fc800078e0012 */
[----:B------:R-:W-:Y:S01]  /*13720*/  IMAD R11, R11, c[0x0][0x4e8], R8 ;  /* 0x00013a000b0b7a24 */ /* 0x000fe200078e0208 */
[----:B------:R-:W-:Y:S01]  /*13730*/  IADD3 R20, P0, R7, R18, RZ ;  /* 0x0000001207147210 */ /* 0x000fe20007f1e0ff */
[----:B------:R-:W-:Y:S02]  /*13740*/  IMAD R13, R3, c[0x0][0x498], RZ ;  /* 0x00012600030d7a24 */ /* 0x000fe400078e02ff */
[----:B------:R-:W-:Y:S01]  /*13750*/  IMAD R17, R185, c[0x0][0x3ec], R2 ;  /* 0x0000fb00b9117a24 */ /* 0x000fe200078e0202 */
[----:B------:R-:W-:Y:S01]  /*13760*/  SHF.R.S32.HI R18, RZ, 0x1f, R11 ;  /* 0x0000001fff127819 */ /* 0x000fe2000001140b */
[----:B------:R-:W-:Y:S02]  /*13770*/  IMAD R13, R184, c[0x0][0x49c], R13 ;  /* 0x00012700b80d7a24 */ /* 0x000fe400078e020d */
[----:B------:R-:W-:Y:S01]  /*13780*/  IMAD.SHL.U32 R2, R9, 0x40, RZ ;  /* 0x0000004009027824 */ /* 0x000fe200078e00ff */
[----:B------:R-:W-:Y:S01]  /*13790*/  IADD3 R15, R15, R17, RZ ;  /* 0x000000110f0f7210 */ /* 0x000fe20007ffe0ff */
[----:B------:R-:W-:Y:S01]  /*137a0*/  IMAD R8, R54, 0x80, R21 ;  /* 0x0000008036087824 */ /* 0x000fe200078e0215 */
[----:B------:R-:W-:Y:S01]  /*137b0*/  IADD3.X R21, R16, R19, R13, P0, !PT ;  /* 0x0000001310157210 */ /* 0x000fe200007fe40d */
[----:B------:R-:W-:Y:S01]  /*137c0*/  IMAD R18, R18, c[0x0][0x488], RZ ;  /* 0x0001220012127a24 */ /* 0x000fe200078e02ff */
[----:B------:R-:W-:Y:S01]  /*137d0*/  LOP3.LUT R13, R2, 0x1c0, RZ, 0xc0, !PT ;  /* 0x000001c0020d7812 */ /* 0x000fe200078ec0ff */
[----:B------:R-:W-:-:S04]  /*137e0*/  @P1 IMAD.HI.U32 R17, R8, c[0x0][0x4ec], RZ ;  /* 0x00013b0008111a27 */ /* 0x000fc800078e00ff */
[----:B------:R-:W-:Y:S02]  /*137f0*/  IMAD.SHL.U32 R2, R6, 0x8, RZ ;  /* 0x0000000806027824 */ /* 0x000fe400078e00ff */
[----:B------:R-:W-:-:S03]  /*13800*/  IMAD.WIDE.U32 R20, R11, c[0x0][0x488], R20 ;  /* 0x000122000b147a25 */ /* 0x000fc600078e0014 */
[----:B------:R-:W-:Y:S01]  /*13810*/  LOP3.LUT R6, R13, 0x38, R2, 0xf8, !PT ;  /* 0x000000380d067812 */ /* 0x000fe200078ef802 */
[----:B------:R-:W-:Y:S02]  /*13820*/  IMAD R18, R11, c[0x0][0x48c], R18 ;  /* 0x000123000b127a24 */ /* 0x000fe400078e0212 */
[----:B------:R-:W-:Y:S01]  /*13830*/  IMAD.MOV.U32 R7, RZ, RZ, R8 ;  /* 0x000000ffff077224 */ /* 0x000fe200078e0008 */
[----:B------:R-:W-:Y:S01]  /*13840*/  @P1 SHF.R.U32.HI R7, RZ, c[0x0][0x4f0], R17 ;  /* 0x00013c00ff071a19 */ /* 0x000fe20000011611 */
[----:B------:R-:W-:Y:S01]  /*13850*/  IMAD R11, R3, c[0x0][0x3f0], RZ ;  /* 0x0000fc00030b7a24 */ /* 0x000fe200078e02ff */
[----:B------:R-:W-:Y:S01]  /*13860*/  SHF.R.U32.HI R3, RZ, 0x3, R13 ;  /* 0x00000003ff037819 */ /* 0x000fe2000001160d */
[----:B------:R-:W-:Y:S01]  /*13870*/  IMAD.WIDE.U32 R14, R184, c[0x0][0x3f0], R14 ;  /* 0x0000fc00b80e7a25 */ /* 0x000fe200078e000e */
[----:B------:R-:W-:Y:S02]  /*13880*/  LEA R13, P0, R20, c[0x0][0x450], 0x2 ;  /* 0x00011400140d7a11 */ /* 0x000fe400078010ff */
[----:B------:R-:W-:Y:S01]  /*13890*/  IADD3 R17, R21, R18, RZ ;  /* 0x0000001215117210 */ /* 0x000fe20007ffe0ff */
[----:B------:R-:W-:Y:S01]  /*138a0*/  IMAD R11, R184, c[0x0][0x3f4], R11 ;  /* 0x0000fd00b80b7a24 */ /* 0x000fe200078e020b */
[----:B------:R-:W-:Y:S01]  /*138b0*/  LOP3.LUT R6, R6, R3, RZ, 0x3c, !PT ;  /* 0x0000000306067212 */ /* 0x000fe200078e3cff */
[----:B------:R-:W-:Y:S01]  /*138c0*/  IMAD.MOV R3, RZ, RZ, -R7 ;  /* 0x000000ffff037224 */ /* 0x000fe200078e0a07 */
[----:B------:R-:W-:Y:S01]  /*138d0*/  LEA.HI.X R17, R20, c[0x0][0x454], R17, 0x2, P0 ;  /* 0x0001150014117a11 */ /* 0x000fe200000f1411 */
[----:B------:R-:W-:Y:S01]  /*138e0*/  SHFL.IDX PT, R32, R13, RZ, 0x1c1f ;  /* 0x001c1fff0d207589 */ /* 0x000fe200000e0000 */
[----:B------:R-:W-:Y:S01]  /*138f0*/  SHF.R.S32.HI R16, RZ, 0x1f, R7 ;  /* 0x0000001fff107819 */ /* 0x000fe20000011407 */
[----:B------:R-:W-:Y:S01]  /*13900*/  IMAD R56, R3, c[0x0][0x4e8], R8 ;  /* 0x00013a0003387a24 */ /* 0x000fe200078e0208 */
[----:B------:R-:W-:Y:S01]  /*13910*/  IADD3 R15, R15, R11, RZ ;  /* 0x0000000b0f0f7210 */ /* 0x000fe20007ffe0ff */
[----:B------:R-:W1:Y:S01]  /*13920*/  SHFL.IDX PT, R33, R17, RZ, 0x1c1f ;  /* 0x001c1fff11217589 */ /* 0x000e6200000e0000 */
[C---:B------:R-:W-:Y:S01]  /*13930*/  IMAD R8, R54.reuse, 0x80, R5 ;  /* 0x0000008036087824 */ /* 0x040fe200078e0205 */
[----:B------:R-:W-:Y:S01]  /*13940*/  LEA R54, R54, R9, 0x7 ;  /* 0x0000000936367211 */ /* 0x000fe200078e38ff */
[----:B-----5:R-:W-:Y:S01]  /*13950*/  IMAD R3, R4, c[0x0][0x4e8], RZ ;  /* 0x00013a0004037a24 */ /* 0x020fe200078e02ff */
[----:B------:R-:W-:Y:S01]  /*13960*/  SHFL.IDX PT, R34, R13, 0x1, 0x1c1f ;  /* 0x003c1f000d227f89 */ /* 0x000fe200000e0000 */
[----:B------:R-:W-:Y:S01]  /*13970*/  IMAD R16, R16, c[0x0][0x3e0], RZ ;  /* 0x0000f80010107a24 */ /* 0x000fe200078e02ff */
[C---:B------:R-:W-:Y:S01]  /*13980*/  IADD3 R4, R8.reuse, 0x8, RZ ;  /* 0x0000000808047810 */ /* 0x040fe20007ffe0ff */
[----:B------:R-:W-:Y:S01]  /*13990*/  IMAD.WIDE.U32 R14, R7, c[0x0][0x3e0], R14 ;  /* 0x0000f800070e7a25 */ /* 0x000fe200078e000e */
[----:B------:R-:W2:Y:S01]  /*139a0*/  SHFL.IDX PT, R35, R17, 0x1, 0x1c1f ;  /* 0x003c1f0011237f89 */ /* 0x000ea200000e0000 */
[----:B------:R-:W-:-:S02]  /*139b0*/  ISETP.GE.OR P1, PT, R8, R3, P2 ;  /* 0x000000030800720c */ /* 0x000fc40001726670 */
[----:B------:R-:W-:Y:S01]  /*139c0*/  IMAD R16, R7, c[0x0][0x3e4], R16 ;  /* 0x0000f90007107a24 */ /* 0x000fe200078e0210 */
[----:B------:R-:W-:Y:S02]  /*139d0*/  ISETP.GE.OR P0, PT, R4, R3, P2 ;  /* 0x000000030400720c */ /* 0x000fe40001706670 */
[----:B------:R-:W-:Y:S01]  /*139e0*/  SHF.L.U32 R7, R12, 0x3, RZ ;  /* 0x000000030c077819 */ /* 0x000fe200000006ff */
[----:B------:R-:W-:Y:S01]  /*139f0*/  IMAD.IADD R15, R15, 0x1, R16 ;  /* 0x000000010f0f7824 */ /* 0x000fe200078e0210 */
[----:B------:R-:W-:Y:S02]  /*13a00*/  SHF.R.S32.HI R5, RZ, 0x1f, R56 ;  /* 0x0000001fff057819 */ /* 0x000fe40000011438 */
[----:B------:R-:W-:-:S03]  /*13a10*/  LOP3.LUT R6, R6, 0x7ffffe00, R7, 0xf8, !PT ;  /* 0x7ffffe0006067812 */ /* 0x000fc600078ef807 */
[----:B------:R-:W-:Y:S01]  /*13a20*/  IMAD R5, R5, c[0x0][0x3d8], RZ ;  /* 0x0000f60005057a24 */ /* 0x000fe200078e02ff */
[----:B------:R-:W-:Y:S01]  /*13a30*/  SHF.L.U32 R58, R6, 0x1, RZ ;  /* 0x00000001063a7819 */ /* 0x000fe200000006ff */
[----:B-1----:R1:W-:Y:S02]  /*13a40*/  @!P1 ST.E [R32.64], R0 ;  /* 0x0000000020009985 */ /* 0x0023e4000c101906 */
[C---:B------:R-:W-:Y:S02]  /*13a50*/  IMAD R8, R56.reuse, c[0x0][0x3dc], R5 ;  /* 0x0000f70038087a24 */ /* 0x040fe400078e0205 */
[----:B------:R-:W-:-:S04]  /*13a60*/  IMAD.WIDE.U32 R56, R56, c[0x0][0x3d8], R14 ;  /* 0x0000f60038387a25 */ /* 0x000fc800078e000e */
[----:B------:R-:W-:Y:S01]  /*13a70*/  IMAD.IADD R8, R57, 0x1, R8 ;  /* 0x0000000139087824 */ /* 0x000fe200078e0208 */
[----:B--2---:R1:W-:Y:S01]  /*13a80*/  @!P0 ST.E [R34.64], R10 ;  /* 0x0000000a22008985 */ /* 0x0043e2000c101906 */
[----:B------:R-:W-:-:S03]  /*13a90*/  LEA R57, P0, R56, c[0x0][0x380], 0x1 ;  /* 0x0000e00038397a11 */ /* 0x000fc600078008ff */
[----:B------:R1:W2:Y:S01]  /*13aa0*/  LDS.128 R44, [R58+0x1080] ;  /* 0x001080003a2c7984 */ /* 0x0002a20000000c00 */
[----:B------:R-:W-:Y:S02]  /*13ab0*/  LEA.HI.X R56, R56, c[0x0][0x384], R8, 0x1, P0 ;  /* 0x0000e10038387a11 */ /* 0x000fe400000f0c08 */
[----:B------:R-:W-:Y:S01]  /*13ac0*/  ISETP.GE.AND P0, PT, R54, R3, PT ;  /* 0x000000033600720c */ /* 0x000fe20003f06270 */
        /* <DEDUP_REMOVED lines=28> */
[----:B--2---:R2:W-:Y:S04]  /*13c90*/  @!P2 ST.E.128 [R58.64], R48 ;  /* 0x000000303a00a985 */ /* 0x0045e8000c101d06 */
[----:B-1----:R2:W-:Y:S04]  /*13ca0*/  @!P1 ST.E.128 [R52.64], R32 ;  /* 0x0000002034009985 */ /* 0x0025e8000c101d06 */
[----:B----4-:R2:W-:Y:S02]  /*13cb0*/  @!P0 ST.E.128 [R60.64], R8 ;  /* 0x000000083c008985 */ /* 0x0105e4000c101d06 */
.L_x_772:
[----:B--2---:R-:W-:Y:S05]  /*13cc0*/  BSYNC B0 ;  /* 0x0000000000007941 */ /* 0x004fea0003800000 */
.L_x_771:
        /* <DEDUP_REMOVED lines=23> */
.L_x_774:
[----:B------:R-:W-:Y:S05]  /*13e40*/  BSYNC B0 ;  /* 0x0000000000007941 */ /* 0x000fea0003800000 */
.L_x_773:
        /* <DEDUP_REMOVED lines=23> */
.L_x_776:
[----:B------:R-:W-:Y:S05]  /*13fc0*/  BSYNC B0 ;  /* 0x0000000000007941 */ /* 0x000fea0003800000 */
.L_x_775:
[----:B------:R-:W-:Y:S01]  /*13fd0*/  IADD3 R54, R54, 0x60, RZ ;  /* 0x0000006036367810 */ /* 0x000fe20007ffe0ff */
[----:B-1----:R1:W2:Y:S03]  /*13fe0*/  SHFL.IDX PT, R9, R56, 0x3, 0x181f ;  /* 0x00781f0038097f89 */ /* 0x0022a600000e0000 */
[----:B------:R-:W-:Y:S01]  /*13ff0*/  ISETP.GE.AND P0, PT, R54, R3, PT ;  /* 0x000000033600720c */ /* 0x000fe20003f06270 */
[----:B------:R1:W4:-:S12]  /*14000*/  SHFL.IDX PT, R8, R57, 0x3, 0x181f ;  /* 0x00781f0039087f89 */ /* 0x00031800000e0000 */
[----:B------:R-:W-:Y:S05]  /*14010*/  @P0 EXIT ;  /* 0x000000000000094d */ /* 0x000fea0003800000 */
[C---:B------:R-:W-:Y:S02]  /*14020*/  IADD3 R3, R2.reuse, 0x40, RZ ;  /* 0x0000004002037810 */ /* 0x040fe40007ffe0ff */
[----:B------:R-:W-:Y:S02]  /*14030*/  ISETP.GE.AND P1, PT, R2, c[0x0][0x3c8], PT ;  /* 0x0000f20002007a0c */ /* 0x000fe40003f26270 */
[----:B------:R-:W-:-:S11]  /*14040*/  ISETP.GE.AND P0, PT, R3, c[0x0][0x3c8], PT ;  /* 0x0000f20003007a0c */ /* 0x000fd60003f06270 */
[----:B--2-4-:R-:W-:Y:S02]  /*14050*/  @!P1 IMAD.WIDE R10, R2, 0x2, R8 ;  /* 0x00000002020a9825 */ /* 0x014fe400078e0208 */
[----:B------:R-:W-:-:S03]  /*14060*/  @!P0 SHF.R.S32.HI R0, RZ, 0x1f, R3 ;  /* 0x0000001fff008819 */ /* 0x000fc60000011403 */
[----:B------:R2:W-:Y:S01]  /*14070*/  @!P1 ST.E.128 [R10.64], R36 ;  /* 0x000000240a009985 */ /* 0x0005e2000c101d06 */
[----:B------:R-:W-:Y:S02]  /*14080*/  @!P0 LEA.HI R0, R0, R3, RZ, 0x3 ;  /* 0x0000000300008211 */ /* 0x000fe400078f18ff */
[----:B------:R-:W-:Y:S02]  /*14090*/  IADD3 R3, R2, 0x80, RZ ;  /* 0x0000008002037810 */ /* 0x000fe40007ffe0ff */
[----:B------:R-:W-:-:S05]  /*140a0*/  @!P0 LOP3.LUT R0, R0, 0xfffffff8, RZ, 0xc0, !PT ;  /* 0xfffffff800008812 */ /* 0x000fca00078ec0ff */
[----:B------:R-:W-:-:S05]  /*140b0*/  @!P0 IMAD.WIDE R12, R0, 0x2, R8 ;  /* 0x00000002000c8825 */ /* 0x000fca00078e0208 */
        /* <DEDUP_REMOVED lines=9> */
.L_x_769:
        /* <DEDUP_REMOVED lines=18> */
.L_x_777:
        /* <DEDUP_REMOVED lines=41> */
.L_x_779:
[----:B------:R-:W-:Y:S05]  /*14500*/  BSYNC B0 ;  /* 0x0000000000007941 */ /* 0x000fea0003800000 */
.L_x_778:
        /* <DEDUP_REMOVED lines=64> */
.L_x_781:
[----:B------:R-:W-:Y:S05]  /*14910*/  BSYNC B0 ;  /* 0x0000000000007941 */ /* 0x000fea0003800000 */
.L_x_780:
        /* <DEDUP_REMOVED lines=21> */
.L_x_783:
[----:B------:R-:W-:Y:S05]  /*14a70*/  BSYNC B0 ;  /* 0x0000000000007941 */ /* 0x000fea0003800000 */
.L_x_782:
        /* <DEDUP_REMOVED lines=21> */
.L_x_785:
[----:B------:R-:W-:Y:S05]  /*14bd0*/  BSYNC B0 ;  /* 0x0000000000007941 */ /* 0x000fea0003800000 */
.L_x_784:
        /* <DEDUP_REMOVED lines=22> */
.L_x_786:
        /* <DEDUP_REMOVED lines=12> */
.L_x_1296:


//--------------------- .text._ZN7cutlass13device_kernelIN5flash19enable_sm80_to_sm89INS1_16FlashAttnFwdSm80INS1_25CollectiveMainloopFwdSm80ILi8ELi2ELb0EN4cute5tupleIJNS5_1CILi128EEENS7_ILi64EEENS7_ILi192EEEEEELi192ENS_10bfloat16_tEfNS_4arch4Sm80ELb0ELb1ELb0ELb0ELb0ELb0ELb1ELb0EEENS1_21CollectiveEpilogueFwdINS6_IJS8_SA_S9_EEENS6_IJNS7_ILi1EEESI_SI_EEESC_SE_Li256ELb0ELb1ELb0ELb0EEENS1_19SingleTileSchedulerILb0ELb0ELb1ELi128EEEEEEEEEvNT_6ParamsE --------------------------
	.section	.text._ZN7cutlass13device_kernelIN5flash19enable_sm80_to_sm89INS1_16FlashAttnFwdSm80INS1_25CollectiveMainloopFwdSm80ILi8ELi2ELb0EN4cute5tupleIJNS5_1CILi128EEENS7_ILi64EEENS7_ILi192EEEEEELi192ENS_10bfloat16_tEfNS_4arch4Sm80ELb0ELb1ELb0ELb0ELb0ELb0ELb1ELb0EEENS1_21CollectiveEpilogueFwdINS6_IJS8_SA_S9_EEENS6_IJNS7_ILi1EEESI_SI_EEESC_SE_Li256ELb0ELb1ELb0ELb0EEENS1_19SingleTileSchedulerILb0ELb0ELb1ELi128EEEEEEEEEvNT_6ParamsE,"ax",@progbits
	.sectioninfo	@"SHI_REGISTERS=233"
	.align	128
.text._ZN7cutlass13device_kernelIN5flash19enable_sm80_to_sm89INS1_16FlashAttnFwdSm80INS1_25CollectiveMainloopFwdSm80ILi8ELi2ELb0EN4cute5tupleIJNS5_1CILi128EEENS7_ILi64EEENS7_ILi192EEEEEELi192ENS_10bfloat16_tEfNS_4arch4Sm80ELb0ELb1ELb0ELb0ELb0ELb0ELb1ELb0EEENS1_21CollectiveEpilogueFwdINS6_IJS8_SA_S9_EEENS6_IJNS7_ILi1EEESI_SI_EEESC_SE_Li256ELb0ELb1ELb0ELb0EEENS1_19SingleTileSchedulerILb0ELb0ELb1ELi128EEEEEEEEEvNT_6ParamsE:
        .type           _ZN7cutlass13device_kernelIN5flash19enable_sm80_to_sm89INS1_16FlashAttnFwdSm80INS1_25CollectiveMainloopFwdSm80ILi8ELi2ELb0EN4cute5tupleIJNS5_1CILi128EEENS7_ILi64EEENS7_ILi192EEEEEELi192ENS_10bfloat16_tEfNS_4arch4Sm80ELb0ELb1ELb0ELb0ELb0ELb0ELb1ELb0EEENS1_21CollectiveEpilogueFwdINS6_IJS8_SA_S9_EEENS6_IJNS7_ILi1EEESI_SI_EEESC_SE_Li256ELb0ELb1ELb0ELb0EEENS1_19SingleTileSchedulerILb0ELb0ELb1ELi128EEEEEEEEEvNT_6ParamsE,@function
        .size           _ZN7cutlass13device_kernelIN5flash19enable_sm80_to_sm89INS1_16FlashAttnFwdSm80INS1_25CollectiveMainloopFwdSm80ILi8ELi2ELb0EN4cute5tupleIJNS5_1CILi128EEENS7_ILi64EEENS7_ILi192EEEEEELi192ENS_10bfloat16_tEfNS_4arch4Sm80ELb0ELb1ELb0ELb0ELb0ELb0ELb1ELb0EEENS1_21CollectiveEpilogueFwdINS6_IJS8_SA_S9_EEENS6_IJNS7_ILi1EEESI_SI_EEESC_SE_Li256ELb0ELb1ELb0ELb0EEENS1_19SingleTileSchedulerILb0ELb0ELb1ELi128EEEEEEEEEvNT_6ParamsE,(.L_x_1297 - _ZN7cutlass13device_kernelIN5flash19enable_sm80_to_sm89INS1_16FlashAttnFwdSm80INS1_25CollectiveMainloopFwdSm80ILi8ELi2ELb0EN4cute5tupleIJNS5_1CILi128EEENS7_ILi64EEENS7_ILi192EEEEEELi192ENS_10bfloat16_tEfNS_4arch4Sm80ELb0ELb1ELb0ELb0ELb0ELb0ELb1ELb0EEENS1_21CollectiveEpilogueFwdINS6_IJS8_SA_S9_EEENS6_IJNS7_ILi1EEESI_SI_EEESC_SE_Li256ELb0ELb1ELb0ELb0EEENS1_19SingleTileSchedulerILb0ELb0ELb1ELi128EEEEEEEEEvNT_6ParamsE)
        .other          _ZN7cutlass13device_kernelIN5flash19enable_sm80_to_sm89INS1_16FlashAttnFwdSm80INS1_25CollectiveMainloopFwdSm80ILi8ELi2ELb0EN4cute5tupleIJNS5_1CILi128EEENS7_ILi64EEENS7_ILi192EEEEEELi192ENS_10bfloat16_tEfNS_4arch4Sm80ELb0ELb1ELb0ELb0ELb0ELb0ELb1ELb0EEENS1_21CollectiveEpilogueFwdINS6_IJS8_SA_S9_EEENS6_IJNS7_ILi1EEESI_SI_EEESC_SE_Li256ELb0ELb1ELb0ELb0EEENS1_19SingleTileSchedulerILb0ELb0ELb1ELi128EEEEEEEEEvNT_6ParamsE,@"STO_CUDA_ENTRY STV_DEFAULT"
_ZN7cutlass13device_kernelIN5flash19enable_sm80_to_sm89INS1_16FlashAttnFwdSm80INS1_25CollectiveMainloopFwdSm80ILi8ELi2ELb0EN4cute5tupleIJNS5_1CILi128EEENS7_ILi64EEENS7_ILi192EEEEEELi192ENS_10bfloat16_tEfNS_4arch4Sm80ELb0ELb1ELb0ELb0ELb0ELb0ELb1ELb0EEENS1_21CollectiveEpilogueFwdINS6_IJS8_SA_S9_EEENS6_IJNS7_ILi1EEESI_SI_EEESC_SE_Li256ELb0ELb1ELb0ELb0EEENS1_19SingleTileSchedulerILb0ELb0ELb1ELi128EEEEEEEEEvNT_6ParamsE:
        /* <DEDUP_REMOVED lines=10> */
[----:B-1----:R-:W-:-:S05]  /*00a0*/  USHF.L.U32 UR8, UR20, 0x7, URZ ;  /* 0x0000000714087899 */ /* 0x002fca000800063f */
[----:B------:R-:W-:Y:S02]  /*00b0*/  @UP3 UIADD3 UR10, UR8, 0x7f, URZ ;  /* 0x0000007f080a3890 */ /* 0x000fe4000fffe03f */
[----:B------:R-:W-:Y:S02]  /*00c0*/  UIADD3 UR7, UR8, 0x7f, URZ ;  /* 0x0000007f08077890 */ /* 0x000fe4000fffe03f */
[----:B------:R-:W-:-:S04]  /*00d0*/  UIMAD.WIDE.U32 UR10, UR10, UR4, URZ ;  /* 0x000000040a0a72a5 */ /* 0x000fc8000f8e003f */
[----:B------:R-:W-:-:S03]  /*00e0*/  @UP3 USHF.R.U32.HI UR7, URZ, UR5, UR11 ;  /* 0x000000053f073299 */ /* 0x000fc6000801160b */
[----:B------:R-:W-:Y:S02]  /*00f0*/  ULDC.64 UR4, c[0x0][0x328] ;  /* 0x0000ca0000047ab9 */ /* 0x000fe40000000a00 */
[----:B------:R-:W-:Y:S02]  /*0100*/  UISETP.LE.AND UP2, UPT, UR6, UR5, UPT ;  /* 0x000000050600728c */ /* 0x000fe4000bf43270 */
[----:B------:R-:W-:Y:S02]  /*0110*/  ULDC UR10, c[0x0][0x168] ;  /* 0x00005a00000a7ab9 */ /* 0x000fe40000000800 */
[----:B------:R-:W-:Y:S02]  /*0120*/  UIADD3 UR10, UR6, -UR10, URZ ;  /* 0x8000000a060a7290 */ /* 0x000fe4000fffe03f */
[----:B------:R-:W-:Y:S01]  /*0130*/  PLOP3.LUT P0, PT, PT, PT, UP2, 0x40, 0x0 ;  /* 0x000000000000781c */ /* 0x000fe20003f0e828 */
[----:B------:R-:W-:Y:S02]  /*0140*/  ULDC UR5, c[0x0][0x1d0] ;  /* 0x0000740000057ab9 */ /* 0x000fe40000000800 */
[----:B------:R-:W-:-:S04]  /*0150*/  UIADD3 UR5, UR7, UR5, UR10 ;  /* 0x0000000507057290 */ /* 0x000fc8000fffe00a */
[----:B------:R-:W-:-:S06]  /*0160*/  UIADD3 UR7, UR5, UR4, URZ ;  /* 0x0000000405077290 */ /* 0x000fcc000fffe03f */
        /* <DEDUP_REMOVED lines=12> */
.L_x_788:
[----:B------:R-:W-:Y:S02]  /*0230*/  ULDC UR4, c[0x0][0x32c] ;  /* 0x0000cb0000047ab9 */ /* 0x000fe40000000800 */
[----:B------:R-:W-:-:S03]  /*0240*/  UISETP.NE.AND UP0, UPT, UR6, UR4, UPT ;  /* 0x000000040600728c */ /* 0x000fc6000bf05270 */
[----:B------:R-:W-:Y:S02]  /*0250*/  ULDC.64 UR4, c[0x0][0x330] ;  /* 0x0000cc0000047ab9 */ /* 0x000fe40000000a00 */
[----:B------:R-:W-:-:S06]  /*0260*/  UIMAD.WIDE.U32 UR12, UR10, UR4, URZ ;  /* 0x000000040a0c72a5 */ /* 0x000fcc000f8e003f */
[----:B------:R-:W-:Y:S02]  /*0270*/  @UP0 USHF.R.U32.HI UR10, URZ, UR5, UR13 ;  /* 0x000000053f0a0299 */ /* 0x000fe4000801160d */
.L_x_789:
[----:B------:R-:W-:Y:S02]  /*0280*/  ULDC UR4, c[0x0][0x32c] ;  /* 0x0000cb0000047ab9 */ /* 0x000fe40000000800 */
[----:B------:R-:W-:-:S04]  /*0290*/  UIMAD UR4, UR10, UR4, UR4 ;  /* 0x000000040a0472a4 */ /* 0x000fc8000f8e0204 */
[----:B------:R-:W-:-:S04]  /*02a0*/  UISETP.LT.AND UP0, UPT, UR7, UR4, UPT ;  /* 0x000000040700728c */ /* 0x000fc8000bf01270 */
[----:B------:R-:W-:-:S03]  /*02b0*/  USEL UR7, UR7, UR4, UP0 ;  /* 0x0000000407077287 */ /* 0x000fc60008000000 */
.L_x_787:
        /* <DEDUP_REMOVED lines=35> */
.L_x_791:
[----:B------:R-:W-:Y:S02]  /*04f0*/  ULDC UR4, c[0x0][0x32c] ;  /* 0x0000cb0000047ab9 */ /* 0x000fe40000000800 */
[----:B------:R-:W-:-:S03]  /*0500*/  UISETP.NE.AND UP0, UPT, UR4, 0x1, UPT ;  /* 0x000000010400788c */ /* 0x000fc6000bf05270 */
[----:B------:R-:W-:Y:S02]  /*0510*/  ULDC.64 UR4, c[0x0][0x330] ;  /* 0x0000cc0000047ab9 */ /* 0x000fe40000000a00 */
[----:B------:R-:W-:-:S06]  /*0520*/  UIMAD.WIDE.U32 UR12, UR11, UR4, URZ ;  /* 0x000000040b0c72a5 */ /* 0x000fcc000f8e003f */
[----:B------:R-:W-:Y:S02]  /*0530*/  @UP0 USHF.R.U32.HI UR11, URZ, UR5, UR13 ;  /* 0x000000053f0b0299 */ /* 0x000fe4000801160d */
.L_x_792:
[----:B------:R-:W-:Y:S02]  /*0540*/  ULDC UR4, c[0x0][0x32c] ;  /* 0x0000cb0000047ab9 */ /* 0x000fe40000000800 */
[----:B------:R-:W-:-:S04]  /*0550*/  UIMAD UR4, UR11, UR4, URZ ;  /* 0x000000040b0472a4 */ /* 0x000fc8000f8e023f */
[----:B------:R-:W-:-:S04]  /*0560*/  UISETP.LT.AND UP0, UPT, UR10, UR4, UPT ;  /* 0x000000040a00728c */ /* 0x000fc8000bf01270 */
[----:B------:R-:W-:-:S04]  /*0570*/  USEL UR10, UR10, UR4, !UP0 ;  /* 0x000000040a0a7287 */ /* 0x000fc8000c000000 */
.L_x_790:
[----:B------:R-:W-:Y:S01]  /*0580*/  USHF.R.S32.HI UR4, URZ, 0x1f, UR10 ;  /* 0x0000001f3f047899 */ /* 0x000fe2000801140a */
[----:B------:R-:W-:Y:S01]  /*0590*/  PLOP3.LUT P2, PT, PT, PT, PT, 0x80, 0x0 ;  /* 0x000000000000781c */ /* 0x000fe20003f4f070 */
[----:B------:R-:W-:Y:S01]  /*05a0*/  ULDC.64 UR18, c[0x0][0x118] ;  /* 0x0000460000127ab9 */ /* 0x000fe20000000a00 */
[----:B------:R-:W-:Y:S01]  /*05b0*/  CS2R R98, SRZ ;  /* 0x0000000000627805 */ /* 0x000fe2000001ff00 */
[----:B------:R-:W-:Y:S01]  /*05c0*/  ULEA.HI UR10, UR4, UR10, URZ, 0x6 ;  /* 0x0000000a040a7291 */ /* 0x000fe2000f8f303f */
[----:B------:R-:W-:Y:S01]  /*05d0*/  CS2R R96, SRZ ;  /* 0x0000000000607805 */ /* 0x000fe2000001ff00 */
        /* <DEDUP_REMOVED lines=56> */
[----:B------:R-:W-:Y:S02]  /*0960*/  PLOP3.LUT P1, PT, PT, PT, UP3, 0x80, 0x0 ;  /* 0x000000000000781c */ /* 0x000fe40003f2f038 */
[----:B------:R-:W-:Y:S01]  /*0970*/  PLOP3.LUT P0, PT, PT, PT, UP3, 0x80, 0x0 ;  /* 0x000000000000781c */ /* 0x000fe20003f0f038 */
[----:B------:R-:W-:Y:S01]  /*0980*/  ULDC UR4, c[0x0][0x168] ;  /* 0x00005a0000047ab9 */ /* 0x000fe20000000800 */
[----:B------:R-:W-:Y:S01]  /*0990*/  ISETP.NE.AND.EX P6, PT, RZ, c[0x0][0x344], PT, P6 ;  /* 0x0000d100ff007a0c */ /* 0x000fe20003fc5360 */
[----:B------:R-:W-:Y:S02]  /*09a0*/  UIADD3 UR22, UR17, -0x1, URZ ;  /* 0xffffffff11167890 */ /* 0x000fe4000fffe03f */
[----:B------:R-:W-:-:S10]  /*09b0*/  ULDC.64 UR12, c[0x0][0x1e0] ;  /* 0x00007800000c7ab9 */ /* 0x000fd40000000a00 */
[----:B------:R-:W-:-:S04]  /*09c0*/  @P6 IMAD.MOV.U32 R3, RZ, RZ, 0x4 ;  /* 0x00000004ff036424 */ /* 0x000fc800078e00ff */
[----:B------:R-:W-:-:S06]  /*09d0*/  @P6 IMAD.WIDE R18, R0, R3, c[0x0][0x340] ;  /* 0x0000d00000126625 */ /* 0x000fcc00078e0203 */
[----:B------:R2:W3:Y:S01]  /*09e0*/  @P6 LDG.E R18, [R18.64] ;  /* 0x0000001212126981 */ /* 0x0004e2000c1e1900 */
[-C--:B------:R-:W-:Y:S01]  /*09f0*/  LEA.HI R2, R78, R5.reuse, RZ, 0x3 ;  /* 0x000000054e027211 */ /* 0x080fe200078f18ff */
[----:B-1----:R-:W-:Y:S01]  /*0a00*/  IMAD.WIDE.U32 R14, R12, c[0x0][0x1b8], RZ ;  /* 0x00006e000c0e7a25 */ /* 0x002fe200078e00ff */
[----:B------:R-:W-:Y:S01]  /*0a10*/  SHF.R.S32.HI R7, RZ, 0x1f, R12 ;  /* 0x0000001fff077819 */ /* 0x000fe2000001140c */
[----:B------:R-:W-:Y:S01]  /*0a20*/  UIMAD UR4, UR9, UR4, URZ ;  /* 0x00000004090472a4 */ /* 0x000fe2000f8e023f */
[----:B------:R-:W-:Y:S01]  /*0a30*/  LOP3.LUT R4, R2, 0xfffffff8, RZ, 0xc0, !PT ;  /* 0xfffffff802047812 */ /* 0x000fe200078ec0ff */
[----:B------:R-:W-:Y:S01]  /*0a40*/  UISETP.GT.AND UP0, UPT, UR22, UR10, UPT ;  /* 0x0000000a1600728c */ /* 0x000fe2000bf04270 */
[----:B------:R-:W-:Y:S01]  /*0a50*/  SHF.R.S32.HI R8, RZ, 0x3, R2 ;  /* 0x00000003ff087819 */ /* 0x000fe20000011402 */
[----:B------:R-:W-:Y:S01]  /*0a60*/  IMAD R9, R7, c[0x0][0x1b8], RZ ;  /* 0x00006e0007097a24 */ /* 0x000fe200078e02ff */
[----:B------:R-:W-:Y:S01]  /*0a70*/  USHF.L.U32 UR16, UR22, 0x6, URZ ;  /* 0x0000000616107899 */ /* 0x000fe2000800063f */
[----:B------:R-:W-:Y:S01]  /*0a80*/  IMAD.IADD R203, R5, 0x1, -R4 ;  /* 0x0000000105cb7824 */ /* 0x000fe200078e0a04 */
[----:B------:R-:W-:Y:S01]  /*0a90*/  USHF.L.U32 UR15, UR12, 0x6, URZ ;  /* 0x000000060c0f7899 */ /* 0x000fe2000800063f */
[----:B------:R-:W-:Y:S01]  /*0aa0*/  IMAD R9, R12, c[0x0][0x1bc], R9 ;  /* 0x00006f000c097a24 */ /* 0x000fe200078e0209 */
[----:B------:R-:W-:Y:S01]  /*0ab0*/  UMOV UR23, 0x6 ;  /* 0x0000000600177882 */ /* 0x000fe20000000000 */
[----:B------:R-:W-:Y:S01]  /*0ac0*/  IMAD R3, R203, 0x20, R8 ;  /* 0x00000020cb037824 */ /* 0x000fe200078e0208 */
[----:B------:R-:W-:Y:S01]  /*0ad0*/  USHF.L.U64.HI UR9, UR12, UR23, UR13 ;  /* 0x000000170c097299 */ /* 0x000fe2000801020d */
[----:B------:R-:W-:Y:S01]  /*0ae0*/  IMAD.IADD R15, R15, 0x1, R9 ;  /* 0x000000010f0f7824 */ /* 0x000fe200078e0209 */
[----:B------:R-:W-:Y:S01]  /*0af0*/  USHF.L.U32 UR14, UR12, 0x5, URZ ;  /* 0x000000050c0e7899 */ /* 0x000fe2000800063f */
[----:B------:R-:W-:Y:S01]  /*0b00*/  IMAD.SHL.U32 R189, R8, 0x40, RZ ;  /* 0x0000004008bd7824 */ /* 0x000fe200078e00ff */
[----:B------:R-:W-:Y:S01]  /*0b10*/  IADD3 R3, R3, UR8, RZ ;  /* 0x0000000803037c10 */ /* 0x000fe2000fffe0ff */
[----:B------:R-:W-:Y:S01]  /*0b20*/  IMAD.WIDE.U32 R14, R0, c[0x0][0x1c0], R14 ;  /* 0x00007000000e7a25 */ /* 0x000fe200078e000e */
[----:B------:R-:W-:Y:S01]  /*0b30*/  USHF.R.S32.HI UR21, URZ, 0x1f, UR22 ;  /* 0x0000001f3f157899 */ /* 0x000fe20008011416 */
[----:B------:R-:W-:Y:S01]  /*0b40*/  LEA.HI R76, R78, R5, RZ, 0x5 ;  /* 0x000000054e4c7211 */ /* 0x000fe200078f28ff */
[----:B------:R-:W-:Y:S01]  /*0b50*/  UIMAD UR24, UR9, UR22, URZ ;  /* 0x00000016091872a4 */ /* 0x000fe2000f8e023f */
[----:B------:R-:W-:Y:S01]  /*0b60*/  @P1 IMAD.HI.U32 R4, R3, c[0x0][0x2c8], RZ ;  /* 0x0000b20003041a27 */ /* 0x000fe200078e00ff */
[----:B--2---:R-:W-:Y:S01]  /*0b70*/  SHF.R.S32.HI R19, RZ, 0x1f, R0 ;  /* 0x0000001fff137819 */ /* 0x004fe20000011400 */
[----:B------:R-:W-:Y:S01]  /*0b80*/  UMOV UR11, 0x5 ;  /* 0x00000005000b7882 */ /* 0x000fe20000000000 */
[----:B------:R-:W-:Y:S01]  /*0b90*/  LOP3.LUT R189, R189, 0x1c0, RZ, 0xc0, !PT ;  /* 0x000001c0bdbd7812 */ /* 0x000fe200078ec0ff */
[----:B------:R-:W-:Y:S01]  /*0ba0*/  IMAD.MOV.U32 R10, RZ, RZ, R3 ;  /* 0x000000ffff0a7224 */ /* 0x000fe200078e0003 */
[----:B------:R-:W-:Y:S01]  /*0bb0*/  @P0 SHF.R.U32.HI R10, RZ, c[0x0][0x2cc], R4 ;  /* 0x0000b300ff0a0a19 */ /* 0x000fe20000011604 */
[----:B------:R-:W-:Y:S01]  /*0bc0*/  IMAD R9, R19, c[0x0][0x1c0], RZ ;  /* 0x0000700013097a24 */ /* 0x000fe200078e02ff */
[----:B------:R-:W-:-:S02]  /*0bd0*/  UIMAD UR24, UR21, UR15, UR24 ;  /* 0x0000000f151872a4 */ /* 0x000fc4000f8e0218 */
[----:B------:R-:W-:Y:S01]  /*0be0*/  USHF.L.U64.HI UR13, UR12, UR11, UR13 ;  /* 0x0000000b0c0d7299 */ /* 0x000fe2000801020d */
[----:B------:R-:W-:Y:S01]  /*0bf0*/  IMAD R6, R0, c[0x0][0x1c4], R9 ;  /* 0x0000710000067a24 */ /* 0x000fe200078e0209 */
[--C-:B------:R-:W-:Y:S01]  /*0c00*/  SHF.R.S32.HI R9, RZ, 0x1f, R10.reuse ;  /* 0x0000001fff097819 */ /* 0x100fe2000001140a */
[----:B------:R-:W-:Y:S02]  /*0c10*/  IMAD.MOV R4, RZ, RZ, -R10 ;  /* 0x000000ffff047224 */ /* 0x000fe400078e0a0a */
[----:B------:R-:W-:Y:S01]  /*0c20*/  IMAD.IADD R15, R15, 0x1, R6 ;  /* 0x000000010f0f7824 */ /* 0x000fe200078e0206 */
[----:B------:R-:W-:Y:S01]  /*0c30*/  IADD3 R6, R8, UR8, RZ ;  /* 0x0000000808067c10 */ /* 0x000fe2000fffe0ff */
[----:B------:R-:W-:Y:S02]  /*0c40*/  IMAD R4, R4, c[0x0][0x2c4], R3 ;  /* 0x0000b10004047a24 */ /* 0x000fe400078e0203 */
[----:B------:R-:W-:Y:S01]  /*0c50*/  IMAD R9, R9, c[0x0][0x1b0], RZ ;  /* 0x00006c0009097a24 */ /* 0x000fe200078e02ff */
[----:B------:R-:W-:Y:S01]  /*0c60*/  ISETP.GE.AND P1, PT, R6, UR4, PT ;  /* 0x0000000406007c0c */ /* 0x000fe2000bf26270 */
[----:B------:R-:W-:Y:S01]  /*0c70*/  IMAD.WIDE.U32 R14, R10, c[0x0][0x1b0], R14 ;  /* 0x00006c000a0e7a25 */ /* 0x000fe200078e000e */
[----:B------:R-:W-:-:S03]  /*0c80*/  SHF.R.S32.HI R3, RZ, 0x1f, R4 ;  /* 0x0000001fff037819 */ /* 0x000fc60000011404 */
[----:B------:R-:W-:Y:S02]  /*0c90*/  IMAD R9, R10, c[0x0][0x1b4], R9 ;  /* 0x00006d000a097a24 */ /* 0x000fe400078e0209 */
[----:B------:R-:W-:Y:S02]  /*0ca0*/  IMAD R3, R3, c[0x0][0x1a8], RZ ;  /* 0x00006a0003037a24 */ /* 0x000fe400078e02ff */
[----:B------:R-:W-:Y:S01]  /*0cb0*/  IMAD.IADD R15, R15, 0x1, R9 ;  /* 0x000000010f0f7824 */ /* 0x000fe200078e0209 */
[----:B------:R-:W-:Y:S01]  /*0cc0*/  SHF.R.S32.HI R9, RZ, 0x1f, R8 ;  /* 0x0000001fff097819 */ /* 0x000fe20000011408 */
[C---:B------:R-:W-:Y:S02]  /*0cd0*/  IMAD R3, R4.reuse, c[0x0][0x1ac], R3 ;  /* 0x00006b0004037a24 */ /* 0x040fe400078e0203 */
[----:B------:R-:W-:-:S04]  /*0ce0*/  IMAD.WIDE.U32 R14, R4, c[0x0][0x1a8], R14 ;  /* 0x00006a00040e7a25 */ /* 0x000fc800078e000e */
[----:B------:R-:W-:Y:S01]  /*0cf0*/  IMAD.SHL.U32 R10, R203, 0x8, RZ ;  /* 0x00000008cb0a7824 */ /* 0x000fe200078e00ff */
[----:B------:R-:W-:Y:S01]  /*0d00*/  LEA R17, P0, R14, c[0x0][0x160], 0x1 ;  /* 0x000058000e117a11 */ /* 0x000fe200078008ff */
[----:B------:R-:W-:Y:S01]  /*0d10*/  IMAD.IADD R16, R15, 0x1, R3 ;  /* 0x000000010f107824 */ /* 0x000fe200078e0203 */
[----:B------:R-:W-:Y:S01]  /*0d20*/  IADD3 R3, R6, 0x40, RZ ;  /* 0x0000004006037810 */ /* 0x000fe20007ffe0ff */
[----:B------:R-:W-:Y:S01]  /*0d30*/  IMAD R13, R9, c[0x0][0x1e0], RZ ;  /* 0x00007800090d7a24 */ /* 0x000fe200078e02ff */
[----:B------:R-:W-:Y:S01]  /*0d40*/  LOP3.LUT R4, R189, 0x38, R10, 0xf8, !PT ;  /* 0x00000038bd047812 */ /* 0x000fe200078ef80a */
[----:B------:R-:W1:Y:S01]  /*0d50*/  SHFL.IDX PT, R24, R17, RZ, 0x181f ;  /* 0x00181fff11187589 */ /* 0x000e6200000e0000 */
[----:B------:R-:W-:Y:S01]  /*0d60*/  LEA.HI.X R16, R14, c[0x0][0x164], R16, 0x1, P0 ;  /* 0x000059000e107a11 */ /* 0x000fe200000f0c10 */
[----:B------:R-:W-:Y:S01]  /*0d70*/  IMAD R9, R9, c[0x0][0x208], RZ ;  /* 0x0000820009097a24 */ /* 0x000fe200078e02ff */
[----:B------:R-:W-:Y:S02]  /*0d80*/  SHF.R.U32.HI R189, RZ, 0x3, R189 ;  /* 0x00000003ffbd7819 */ /* 0x000fe400000116bd */
[----:B------:R-:W-:Y:S01]  /*0d90*/  LEA.HI R14, R78, R5, RZ, 0x6 ;  /* 0x000000054e0e7211 */ /* 0x000fe200078f30ff */
[----:B------:R-:W2:Y:S01]  /*0da0*/  SHFL.IDX PT, R25, R16, RZ, 0x181f ;  /* 0x00181fff10197589 */ /* 0x000ea200000e0000 */
[----:B------:R-:W-:Y:S01]  /*0db0*/  LOP3.LUT R189, R4, R189, RZ, 0x3c, !PT ;  /* 0x000000bd04bd7212 */ /* 0x000fe200078e3cff */
[----:B------:R-:W-:Y:S01]  /*0dc0*/  IMAD R9, R8, c[0x0][0x20c], R9 ;  /* 0x0000830008097a24 */ /* 0x000fe200078e0209 */
[----:B------:R-:W-:Y:S01]  /*0dd0*/  IADD3 R4, R6, 0x20, RZ ;  /* 0x0000002006047810 */ /* 0x000fe20007ffe0ff */
[----:B------:R-:W-:Y:S01]  /*0de0*/  IMAD.SHL.U32 R14, R14, 0x8, RZ ;  /* 0x000000080e0e7824 */ /* 0x000fe200078e00ff */
[----:B------:R-:W-:Y:S01]  /*0df0*/  ISETP.GE.AND P2, PT, R3, UR4, PT ;  /* 0x0000000403007c0c */ /* 0x000fe2000bf46270 */
[----:B------:R-:W-:Y:S01]  /*0e00*/  SHFL.IDX PT, R23, R16, 0x1, 0x181f ;  /* 0x00381f0010177f89 */ /* 0x000fe200000e0000 */
[----:B------:R-:W-:-:S02]  /*0e10*/  ISETP.GE.AND P0, PT, R4, UR4, PT ;  /* 0x0000000404007c0c */ /* 0x000fc4000bf06270 */
[C---:B------:R-:W-:Y:S02]  /*0e20*/  IADD3 R4, R10.reuse, 0x40, RZ ;  /* 0x000000400a047810 */ /* 0x040fe40007ffe0ff */
[----:B------:R-:W-:Y:S02]  /*0e30*/  IADD3 R3, R10, 0x80, RZ ;  /* 0x000000800a037810 */ /* 0x000fe40007ffe0ff */
[----:B------:R-:W-:Y:S01]  /*0e40*/  LOP3.LUT R189, R189, 0xfffffe00, R14, 0xf8, !PT ;  /* 0xfffffe00bdbd7812 */ /* 0x000fe200078ef80e */
[----:B------:R-:W-:Y:S01]  /*0e50*/  IMAD R14, R8, c[0x0][0x1e4], R13 ;  /* 0x00007900080e7a24 */ /* 0x000fe200078e020d */
[----:B------:R-:W-:Y:S02]  /*0e60*/  @!P1 SHF.R.S32.HI R13, RZ, 0x1f, R4 ;  /* 0x0000001fff0d9819 */ /* 0x000fe40000011404 */
[----:B------:R-:W-:Y:S01]  /*0e70*/  @!P1 SHF.R.S32.HI R22, RZ, 0x1f, R3 ;  /* 0x0000001fff169819 */ /* 0x000fe20000011403 */
[----:B------:R-:W-:Y:S01]  /*0e80*/  IMAD.SHL.U32 R132, R189, 0x2, RZ ;  /* 0x00000002bd847824 */ /* 0x000fe200078e00ff */
[----:B------:R-:W-:-:S02]  /*0e90*/  @!P1 LEA.HI R20, R13, R4, RZ, 0x3 ;  /* 0x000000040d149211 */ /* 0x000fc400078f18ff */
[----:B------:R-:W-:Y:S02]  /*0ea0*/  @!P1 LEA.HI R13, R22, R3, RZ, 0x3 ;  /* 0x00000003160d9211 */ /* 0x000fe400078f18ff */
[----:B------:R-:W4:Y:S01]  /*0eb0*/  SHFL.IDX PT, R22, R17, 0x1, 0x181f ;  /* 0x00381f0011167f89 */ /* 0x000f2200000e0000 */
[----:B------:R-:W-:Y:S02]  /*0ec0*/  ISETP.GE.AND P3, PT, R10, c[0x0][0x198], PT ;  /* 0x000066000a007a0c */ /* 0x000fe40003f66270 */
[--C-:B------:R-:W-:Y:S02]  /*0ed0*/  SHF.R.S32.HI R11, RZ, 0x1f, R10.reuse ;  /* 0x0000001fff0b7819 */ /* 0x100fe4000001140a */
[----:B------:R-:W-:Y:S02]  /*0ee0*/  ISETP.GE.AND P4, PT, R4, c[0x0][0x198], PT ;  /* 0x0000660004007a0c */ /* 0x000fe40003f86270 */
[----:B-1----:R-:W-:Y:S01]  /*0ef0*/  @!P1 LEA R28, P5, R10, R24, 0x1 ;  /* 0x000000180a1c9211 */ /* 0x002fe200078a08ff */
[----:B------:R-:W-:Y:S01]  /*0f00*/  IMAD.WIDE.U32 R26, R8, c[0x0][0x1e0], R10 ;  /* 0x00007800081a7a25 */ /* 0x000fe200078e000a */
[----:B------:R-:W-:-:S02]  /*0f10*/  @!P1 LOP3.LUT R20, R20, 0xfffffff8, RZ, 0xc0, !PT ;  /* 0xfffffff814149812 */ /* 0x000fc400078ec0ff */
[----:B--2---:R-:W-:Y:S01]  /*0f20*/  @!P1 LEA.HI.X R29, R10, R25, R11, 0x1, P5 ;  /* 0x000000190a1d9211 */ /* 0x004fe200028f0c0b */
[----:B------:R-:W-:Y:S01]  /*0f30*/  IMAD.IADD R15, R27, 0x1, R14 ;  /* 0x000000011b0f7824 */ /* 0x000fe200078e020e */
[----:B------:R-:W-:Y:S01]  /*0f40*/  @!P1 LOP3.LUT R13, R13, 0xfffffff8, RZ, 0xc0, !PT ;  /* 0xfffffff80d0d9812 */ /* 0x000fe200078ec0ff */
[--C-:B------:R-:W-:Y:S01]  /*0f50*/  @!P1 IMAD.WIDE R20, R20, 0x2, R24.reuse ;  /* 0x0000000214149825 */ /* 0x100fe200078e0218 */
[----:B------:R-:W-:Y:S01]  /*0f60*/  ISETP.GE.AND P5, PT, R3, c[0x0][0x198], PT ;  /* 0x0000660003007a0c */ /* 0x000fe20003fa6270 */
[----:B------:R1:W-:Y:S01]  /*0f70*/  @!P1 LDGSTS.E.BYPASS.LTC128B.128 [R132+0x18100], [R28.64], !P3 ;  /* 0x181000001c849fae */ /* 0x0003e2000d901d52 */
[----:B------:R-:W-:Y:S01]  /*0f80*/  IADD3 R6, R6, 0x60, RZ ;  /* 0x0000006006067810 */ /* 0x000fe20007ffe0ff */
[----:B------:R-:W-:Y:S01]  /*0f90*/  @!P1 IMAD.WIDE R30, R13, 0x2, R24 ;  /* 0x000000020d1e9825 */ /* 0x000fe200078e0218 */
[----:B------:R-:W-:Y:S01]  /*0fa0*/  IADD3 R200, R132, 0x100, RZ ;  /* 0x0000010084c87810 */ /* 0x000fe20007ffe0ff */
[----:B------:R2:W-:Y:S02]  /*0fb0*/  @!P1 LDGSTS.E.BYPASS.LTC128B.128 [R132+0x1c100], [R20.64], !P4 ;  /* 0x1c10000014849fae */ /* 0x0005e4000e101d52 */
[----:B------:R-:W-:-:S02]  /*0fc0*/  IMAD.MOV.U32 R14, RZ, RZ, R26 ;  /* 0x000000ffff0e7224 */ /* 0x000fc400078e001a */
[----:B------:R-:W-:Y:S02]  /*0fd0*/  IMAD R13, R7, c[0x0][0x1e8], RZ ;  /* 0x00007a00070d7a24 */ /* 0x000fe400078e02ff */
[----:B------:R-:W-:Y:S02]  /*0fe0*/  IMAD.WIDE.U32 R14, R12, c[0x0][0x1e8], R14 ;  /* 0x00007a000c0e7a25 */ /* 0x000fe400078e000e */
[----:B------:R5:W-:Y:S01]  /*0ff0*/  @!P1 LDGSTS.E.BYPASS.LTC128B.128 [R132+0x20100], [R30.64], !P5 ;  /* 0x201000001e849fae */ /* 0x000be2000e901d52 */
[----:B----4-:R-:W-:Y:S01]  /*1000*/  @!P0 LEA R24, P1, R10, R22, 0x1 ;  /* 0x000000160a188211 */ /* 0x010fe200078208ff */
[----:B------:R-:W-:Y:S02]  /*1010*/  IMAD R192, R12, c[0x0][0x1ec], R13 ;  /* 0x00007b000cc07a24 */ /* 0x000fe400078e020d */
[----:B------:R-:W-:Y:S01]  /*1020*/  IMAD.WIDE.U32 R26, R8, c[0x0][0x208], R10 ;  /* 0x00008200081a7a25 */ /* 0x000fe200078e000a */
[----:B------:R-:W-:Y:S02]  /*1030*/  @!P0 LEA.HI.X R25, R10, R23, R11, 0x1, P1 ;  /* 0x000000170a198211 */ /* 0x000fe400008f0c0b */
[----:B------:R-:W-:Y:S01]  /*1040*/  ISETP.GE.AND P1, PT, R6, UR4, PT ;  /* 0x0000000406007c0c */ /* 0x000fe2000bf26270 */
[----:B------:R-:W-:Y:S01]  /*1050*/  IMAD.IADD R193, R15, 0x1, R192 ;  /* 0x000000010fc17824 */ /* 0x000fe200078e02c0 */
[----:B------:R-:W-:Y:S01]  /*1060*/  @!P0 SHF.R.S32.HI R15, RZ, 0x1f, R4 ;  /* 0x0000001fff0f8819 */ /* 0x000fe20000011404 */
[----:B------:R-:W-:Y:S01]  /*1070*/  IMAD.MOV.U32 R192, RZ, RZ, R14 ;  /* 0x000000ffffc07224 */ /* 0x000fe200078e000e */
[----:B------:R-:W-:Y:S01]  /*1080*/  @!P0 SHF.R.S32.HI R14, RZ, 0x1f, R3 ;  /* 0x0000001fff0e8819 */ /* 0x000fe20000011403 */
[----:B------:R-:W-:Y:S01]  /*1090*/  IMAD R7, R7, c[0x0][0x210], RZ ;  /* 0x0000840007077a24 */ /* 0x000fe200078e02ff */
[-C--:B------:R-:W-:Y:S01]  /*10a0*/  @!P0 LEA.HI R15, R15, R4.reuse, RZ, 0x3 ;  /* 0x000000040f0f8211 */ /* 0x080fe200078f18ff */
[----:B------:R-:W-:Y:S01]  /*10b0*/  IMAD.IADD R27, R27, 0x1, R9 ;  /* 0x000000011b1b7824 */ /* 0x000fe200078e0209 */
[-C--:B------:R-:W-:Y:S01]  /*10c0*/  @!P0 LEA.HI R14, R14, R3.reuse, RZ, 0x3 ;  /* 0x000000030e0e8211 */ /* 0x080fe200078f18ff */
[C---:B------:R-:W-:Y:S01]  /*10d0*/  IMAD R7, R12.reuse, c[0x0][0x214], R7 ;  /* 0x000085000c077a24 */ /* 0x040fe200078e0207 */
[----:B------:R-:W-:Y:S01]  /*10e0*/  @!P2 SHF.R.S32.HI R9, RZ, 0x1f, R4 ;  /* 0x0000001fff09a819 */ /* 0x000fe20000011404 */
[----:B------:R-:W-:Y:S01]  /*10f0*/  IMAD.WIDE.U32 R12, R12, c[0x0][0x210], R26 ;  /* 0x000084000c0c7a25 */ /* 0x000fe200078e001a */
[----:B--2---:R-:W-:Y:S01]  /*1100*/  SHFL.IDX PT, R20, R17, 0x2, 0x181f ;  /* 0x00581f0011147f89 */ /* 0x004fe200000e0000 */
[----:B------:R-:W-:Y:S01]  /*1110*/  @!P2 SHF.R.S32.HI R6, RZ, 0x1f, R3 ;  /* 0x0000001fff06a819 */ /* 0x000fe20000011403 */
[----:B------:R-:W-:Y:S01]  /*1120*/  @UP0 UIADD3 UR4, UR17, -0x2, URZ ;  /* 0xfffffffe11040890 */ /* 0x000fe2000fffe03f */
[----:B------:R-:W-:Y:S01]  /*1130*/  @!P0 LOP3.LUT R15, R15, 0xfffffff8, RZ, 0xc0, !PT ;  /* 0xfffffff80f0f8812 */ /* 0x000fe200078ec0ff */
[----:B------:R-:W2:Y:S01]  /*1140*/  SHFL.IDX PT, R21, R16, 0x2, 0x181f ;  /* 0x00581f0010157f89 */ /* 0x000ea200000e0000 */
[----:B------:R-:W-:Y:S01]  /*1150*/  @!P0 LOP3.LUT R27, R14, 0xfffffff8, RZ, 0xc0, !PT ;  /* 0xfffffff80e1b8812 */ /* 0x000fe200078ec0ff */
[----:B------:R-:W-:Y:S01]  /*1160*/  @UP0 USHF.R.S32.HI UR5, URZ, 0x1f, UR4 ;  /* 0x0000001f3f050899 */ /* 0x000fe20008011404 */
[----:B------:R-:W-:Y:S01]  /*1170*/  @!P2 LEA.HI R9, R9, R4, RZ, 0x3 ;  /* 0x000000040909a211 */ /* 0x000fe200078f18ff */
[----:B-----5:R4:W5:Y:S01]  /*1180*/  SHFL.IDX PT, R30, R17, 0x3, 0x181f ;  /* 0x00781f00111e7f89 */ /* 0x02096200000e0000 */
[-C--:B------:R-:W-:Y:S01]  /*1190*/  @!P2 LEA.HI R6, R6, R3.reuse, RZ, 0x3 ;  /* 0x000000030606a211 */ /* 0x080fe200078f18ff */
[--C-:B------:R-:W-:Y:S01]  /*11a0*/  @!P0 IMAD.WIDE R32, R15, 0x2, R22.reuse ;  /* 0x000000020f208825 */ /* 0x100fe200078e0216 */
[----:B------:R-:W-:Y:S01]  /*11b0*/  @!P2 LOP3.LUT R9, R9, 0xfffffff8, RZ, 0xc0, !PT ;  /* 0xfffffff80909a812 */ /* 0x000fe200078ec0ff */
[----:B------:R-:W5:Y:S01]  /*11c0*/  SHFL.IDX PT, R31, R16, 0x3, 0x181f ;  /* 0x00781f00101f7f89 */ /* 0x000f6200000e0000 */
[----:B-1----:R-:W-:Y:S01]  /*11d0*/  @!P2 LOP3.LUT R29, R6, 0xfffffff8, RZ, 0xc0, !PT ;  /* 0xfffffff8061da812 */ /* 0x002fe200078ec0ff */
[----:B------:R-:W-:Y:S01]  /*11e0*/  @!P0 IMAD.WIDE R34, R27, 0x2, R22 ;  /* 0x000000021b228825 */ /* 0x000fe200078e0216 */
[----:B------:R-:W-:Y:S01]  /*11f0*/  @!P1 SHF.R.S32.HI R6, RZ, 0x1f, R3 ;  /* 0x0000001fff069819 */ /* 0x000fe20000011403 */
[----:B------:R1:W-:Y:S03]  /*1200*/  @!P0 LDGSTS.E.BYPASS.LTC128B.128 [R132+0x19100], [R24.64], !P3 ;  /* 0x1910000018848fae */ /* 0x0003e6000d901d52 */
[----:B------:R-:W-:Y:S01]  /*1210*/  @!P1 LEA.HI R6, R6, R3, RZ, 0x3 ;  /* 0x0000000306069211 */ /* 0x000fe200078f18ff */
[----:B------:R3:W-:Y:S04]  /*1220*/  @!P0 LDGSTS.E.BYPASS.LTC128B.128 [R132+0x1d100], [R32.64], !P4 ;  /* 0x1d10000020848fae */ /* 0x0007e8000e101d52 */
[----:B------:R3:W-:Y:S01]  /*1230*/  @!P0 LDGSTS.E.BYPASS.LTC128B.128 [R132+0x21100], [R34.64], !P5 ;  /* 0x2110000022848fae */ /* 0x0007e2000e901d52 */
[----:B--2---:R-:W-:Y:S01]  /*1240*/  @!P2 IMAD.WIDE R14, R9, 0x2, R20 ;  /* 0x00000002090ea825 */ /* 0x004fe200078e0214 */
[----:B------:R-:W-:-:S02]  /*1250*/  @!P1 SHF.R.S32.HI R9, RZ, 0x1f, R4 ;  /* 0x0000001fff099819 */ /* 0x000fc40000011404 */
[----:B----4-:R-:W-:Y:S01]  /*1260*/  @!P1 LOP3.LUT R17, R6, 0xfffffff8, RZ, 0xc0, !PT ;  /* 0xfffffff806119812 */ /* 0x010fe200078ec0ff */
[----:B------:R-:W-:Y:S01]  /*1270*/  @!P2 IMAD.WIDE R22, R29, 0x2, R20 ;  /* 0x000000021d16a825 */ /* 0x000fe200078e0214 */
[C---:B------:R-:W-:Y:S02]  /*1280*/  @!P2 LEA R20, P0, R10.reuse, R20, 0x1 ;  /* 0x000000140a14a211 */ /* 0x040fe400078008ff */
[----:B------:R-:W-:Y:S01]  /*1290*/  @!P1 LEA.HI R9, R9, R4, RZ, 0x3 ;  /* 0x0000000409099211 */ /* 0x000fe200078f18ff */
[----:B------:R-:W-:Y:S01]  /*12a0*/  IMAD.U32 R6, RZ, RZ, UR16 ;  /* 0x00000010ff067e24 */ /* 0x000fe2000f8e00ff */
[C-C-:B------:R-:W-:Y:S02]  /*12b0*/  @!P2 LEA.HI.X R21, R10.reuse, R21, R11.reuse, 0x1, P0 ;  /* 0x000000150a15a211 */ /* 0x140fe400000f0c0b */
[C---:B-----5:R-:W-:Y:S02]  /*12c0*/  @!P1 LEA R26, P0, R10.reuse, R30, 0x1 ;  /* 0x0000001e0a1a9211 */ /* 0x060fe400078008ff */
[----:B------:R-:W-:Y:S01]  /*12d0*/  @!P1 LOP3.LUT R9, R9, 0xfffffff8, RZ, 0xc0, !PT ;  /* 0xfffffff809099812 */ /* 0x000fe200078ec0ff */
[----:B------:R2:W-:Y:S01]  /*12e0*/  @!P2 LDGSTS.E.BYPASS.LTC128B.128 [R132+0x1a100], [R20.64], !P3 ;  /* 0x1a1000001484afae */ /* 0x0005e2000d901d52 */
[----:B------:R-:W-:Y:S01]  /*12f0*/  @!P1 LEA.HI.X R27, R10, R31, R11, 0x1, P0 ;  /* 0x0000001f0a1b9211 */ /* 0x000fe200000f0c0b */
[----:B------:R-:W-:Y:S01]  /*1300*/  IMAD.U32 R11, RZ, RZ, UR14 ;  /* 0x0000000eff0b7e24 */ /* 0x000fe2000f8e00ff */
[----:B------:R-:W-:Y:S01]  /*1310*/  PLOP3.LUT P0, PT, PT, PT, UP0, 0x80, 0x0 ;  /* 0x000000000000781c */ /* 0x000fe20003f0f008 */
[----:B-1----:R-:W-:Y:S01]  /*1320*/  @!P1 IMAD.WIDE R24, R9, 0x2, R30 ;  /* 0x0000000209189825 */ /* 0x002fe200078e021e */
[----:B------:R1:W-:Y:S01]  /*1330*/  @!P2 LDGSTS.E.BYPASS.LTC128B.128 [R132+0x1e100], [R14.64], !P4 ;  /* 0x1e1000000e84afae */ /* 0x0003e2000e101d52 */
[----:B------:R-:W-:-:S02]  /*1340*/  IADD3 R8, -R6, c[0x0][0x1d0], -R8 ;  /* 0x0000740006087a10 */ /* 0x000fc40007ffe908 */
[----:B------:R-:W-:Y:S01]  /*1350*/  @!P1 IMAD.WIDE R30, R17, 0x2, R30 ;  /* 0x00000002111e9825 */ /* 0x000fe200078e021e */
[----:B------:R4:W-:Y:S01]  /*1360*/  @!P2 LDGSTS.E.BYPASS.LTC128B.128 [R132+0x22100], [R22.64], !P5 ;  /* 0x221000001684afae */ /* 0x0009e2000e901d52 */
[----:B------:R-:W-:Y:S02]  /*1370*/  PLOP3.LUT P2, PT, PT, PT, UP0, 0x80, 0x0 ;  /* 0x000000000000781c */ /* 0x000fe40003f4f008 */
[----:B------:R-:W-:Y:S01]  /*1380*/  IMAD.U32 R17, RZ, RZ, UR4 ;  /* 0x00000004ff117e24 */ /* 0x000fe2000f8e00ff */
[----:B------:R5:W-:Y:S01]  /*1390*/  @!P1 LDGSTS.E.BYPASS.LTC128B.128 [R132+0x1b100], [R26.64], !P3 ;  /* 0x1b1000001a849fae */ /* 0x000be2000d901d52 */
[----:B------:R-:W-:Y:S01]  /*13a0*/  @UP0 UIMAD UR4, UR9, UR4, URZ ;  /* 0x00000004090402a4 */ /* 0x000fe2000f8e023f */
[----:B------:R-:W-:Y:S01]  /*13b0*/  PLOP3.LUT P3, PT, PT, PT, UP0, 0x80, 0x0 ;  /* 0x000000000000781c */ /* 0x000fe20003f6f008 */
[----:B------:R-:W-:Y:S01]  /*13c0*/  IMAD.U32 R9, RZ, RZ, UR22 ;  /* 0x00000016ff097e24 */ /* 0x000fe2000f8e00ff */
[----:B------:R5:W-:Y:S01]  /*13d0*/  @!P1 LDGSTS.E.BYPASS.LTC128B.128 [R132+0x1f100], [R24.64], !P4 ;  /* 0x1f10000018849fae */ /* 0x000be2000e101d52 */
[----:B------:R-:W-:Y:S01]  /*13e0*/  ISETP.GE.AND P4, PT, R8, 0x1, PT ;  /* 0x000000010800780c */ /* 0x000fe20003f86270 */
[----:B------:R-:W-:-:S02]  /*13f0*/  @UP0 UIMAD UR4, UR5, UR15, UR4 ;  /* 0x0000000f050402a4 */ /* 0x000fc4000f8e0204 */
[----:B------:R1:W-:Y:S01]  /*1400*/  @!P1 LDGSTS.E.BYPASS.LTC128B.128 [R132+0x23100], [R30.64], !P5 ;  /* 0x231000001e849fae */ /* 0x0003e2000e901d52 */
[----:B------:R-:W-:Y:S02]  /*1410*/  PLOP3.LUT P5, PT, PT, PT, UP0, 0x80, 0x0 ;  /* 0x000000000000781c */ /* 0x000fe40003faf008 */
[----:B------:R-:W-:Y:S01]  /*1420*/  PLOP3.LUT P1, PT, PT, PT, UP0, 0x80, 0x0 ;  /* 0x000000000000781c */ /* 0x000fe20003f2f008 */
[----:B------:R-:W0:Y:S01]  /*1430*/  LDGDEPBAR ;  /* 0x00000000000079af */ /* 0x000e220000000000 */
[----:B--2---:R-:W-:Y:S02]  /*1440*/  IMAD.IADD R21, R13, 0x1, R7 ;  /* 0x000000010d157824 */ /* 0x004fe400078e0207 */
[----:B------:R-:W-:Y:S02]  /*1450*/  IMAD.U32 R7, RZ, RZ, UR14 ;  /* 0x0000000eff077e24 */ /* 0x000fe4000f8e00ff */
[----:B------:R-:W-:Y:S01]  /*1460*/  IMAD.MOV.U32 R20, RZ, RZ, R12 ;  /* 0x000000ffff147224 */ /* 0x000fe200078e000c */
[----:B---3--:R-:W-:Y:S01]  /*1470*/  @P6 SHF.R.S32.HI R191, RZ, 0x1f, R18 ;  /* 0x0000001fffbf6819 */ /* 0x008fe20000011412 */
[----:B------:R-:W-:-:S02]  /*1480*/  @!P6 IMAD.MOV.U32 R191, RZ, RZ, R19 ;  /* 0x000000ffffbfe224 */ /* 0x000fc400078e0013 */
[----:B------:R-:W-:Y:S02]  /*1490*/  @P6 IMAD.MOV.U32 R190, RZ, RZ, R18 ;  /* 0x000000ffffbe6224 */ /* 0x000fe400078e0012 */
[----:B------:R-:W-:Y:S01]  /*14a0*/  @!P6 IMAD.MOV.U32 R190, RZ, RZ, R0 ;  /* 0x000000ffffbee224 */ /* 0x000fe200078e0000 */
[----:B------:R-:W-:Y:S01]  /*14b0*/  BAR.SYNC.DEFER_BLOCKING 0x0 ;  /* 0x0000000000007b1d */ /* 0x000fe20000010000 */
[----:B------:R-:W-:Y:S01]  /*14c0*/  IMAD R199, R191, c[0x0][0x1f0], RZ ;  /* 0x00007c00bfc77a24 */ /* 0x000fe200078e02ff */
[----:B------:R-:W-:Y:S01]  /*14d0*/  PLOP3.LUT P6, PT, PT, PT, UP0, 0x80, 0x0 ;  /* 0x000000000000781c */ /* 0x000fe20003fcf008 */
[----:B------:R-:W-:-:S04]  /*14e0*/  IMAD.WIDE.U32 R192, R190, c[0x0][0x1f0], R192 ;  /* 0x00007c00bec07a25 */ /* 0x000fc800078e00c0 */
[----:B------:R-:W-:Y:S02]  /*14f0*/  IMAD R199, R190, c[0x0][0x1f4], R199 ;  /* 0x00007d00bec77a24 */ /* 0x000fe400078e02c7 */
[----:B------:R-:W-:Y:S02]  /*1500*/  IMAD.MOV.U32 R198, RZ, RZ, R192 ;  /* 0x000000ffffc67224 */ /* 0x000fe400078e00c0 */
[----:B------:R-:W-:Y:S02]  /*1510*/  IMAD.IADD R199, R193, 0x1, R199 ;  /* 0x00000001c1c77824 */ /* 0x000fe400078e02c7 */
[----:B------:R-:W-:Y:S02]  /*1520*/  IMAD.U32 R18, RZ, RZ, UR13 ;  /* 0x0000000dff127e24 */ /* 0x000fe4000f8e00ff */
[----:B------:R-:W-:Y:S01]  /*1530*/  @P0 IMAD.WIDE.U32 R16, R17, UR15, R198 ;  /* 0x0000000f11100c25 */ /* 0x000fe2000f8e00c6 */
[----:B------:R-:W-:-:S03]  /*1540*/  ISETP.GT.AND P0, PT, R8, 0x20, PT ;  /* 0x000000200800780c */ /* 0x000fc60003f04270 */
[----:B----4-:R-:W-:Y:S01]  /*1550*/  IMAD.WIDE.U32 R22, R9, UR15, R198 ;  /* 0x0000000f09167c25 */ /* 0x010fe2000f8e00c6 */
[----:B-1----:R-:W-:Y:S02]  /*1560*/  @P6 LEA R14, P6, R16, c[0x0][0x1c8], 0x1 ;  /* 0x00007200100e6a11 */ /* 0x002fe400078c08ff */
[----:B------:R-:W-:Y:S01]  /*1570*/  @P5 IADD3 R15, R17, UR4, RZ ;  /* 0x00000004110f5c10 */ /* 0x000fe2000fffe0ff */
[----:B------:R-:W-:Y:S01]  /*1580*/  IMAD R195, R191, c[0x0][0x218], RZ ;  /* 0x00008600bfc37a24 */ /* 0x000fe200078e02ff */
[----:B------:R-:W-:Y:S01]  /*1590*/  @P2 LEA R0, P2, R11, R14, 0x1 ;  /* 0x0000000e0b002211 */ /* 0x000fe200078408ff */
[----:B------:R-:W-:Y:S01]  /*15a0*/  ULDC.64 UR4, c[0x0][0x208] ;  /* 0x0000820000047ab9 */ /* 0x000fe20000000a00 */
[----:B------:R-:W-:Y:S01]  /*15b0*/  IADD3 R9, R23, UR24, RZ ;  /* 0x0000001817097c10 */ /* 0x000fe2000fffe0ff */
[----:B------:R-:W-:Y:S01]  /*15c0*/  USHF.L.U32 UR24, UR4, 0x6, URZ ;  /* 0x0000000604187899 */ /* 0x000fe2000800063f */
[----:B------:R-:W-:Y:S01]  /*15d0*/  IMAD R195, R190, c[0x0][0x21c], R195 ;  /* 0x00008700bec37a24 */ /* 0x000fe200078e02c3 */
[----:B------:R-:W-:Y:S01]  /*15e0*/  @P0 IADD3 R12, P5, R22, UR14, RZ ;  /* 0x0000000e160c0c10 */ /* 0x000fe2000ffbe0ff */
[----:B------:R-:W-:Y:S01]  /*15f0*/  USHF.L.U64.HI UR23, UR4, UR23, UR5 ;  /* 0x0000001704177299 */ /* 0x000fe20008010205 */
[----:B------:R-:W-:Y:S01]  /*1600*/  IMAD.WIDE.U32 R190, R190, c[0x0][0x218], R20 ;  /* 0x00008600bebe7a25 */ /* 0x000fe200078e0014 */
[----:B------:R-:W-:Y:S01]  /*1610*/  USHF.L.U64.HI UR11, UR4, UR11, UR5 ;  /* 0x0000000b040b7299 */ /* 0x000fe20008010205 */
[----:B------:R-:W-:Y:S01]  /*1620*/  @P3 LEA.HI.X R15, R16, c[0x0][0x1cc], R15, 0x1, P6 ;  /* 0x00007300100f3a11 */ /* 0x000fe200030f0c0f */
[----:B------:R-:W-:Y:S01]  /*1630*/  UIMAD UR12, UR23, UR22, URZ ;  /* 0x00000016170c72a4 */ /* 0x000fe2000f8e023f */
[C---:B------:R-:W-:Y:S01]  /*1640*/  @P4 LEA R16, P3, R22.reuse, c[0x0][0x1c8], 0x1 ;  /* 0x0000720016104a11 */ /* 0x040fe200078608ff */
[----:B------:R-:W-:Y:S01]  /*1650*/  IMAD.IADD R195, R191, 0x1, R195 ;  /* 0x00000001bfc37824 */ /* 0x000fe200078e02c3 */
[----:B------:R-:W-:Y:S01]  /*1660*/  @P1 LEA.HI.X R7, R7, R15, R18, 0x1, P2 ;  /* 0x0000000f07071211 */ /* 0x000fe200010f0c12 */
[----:B------:R-:W-:Y:S01]  /*1670*/  IMAD.MOV.U32 R194, RZ, RZ, R190 ;  /* 0x000000ffffc27224 */ /* 0x000fe200078e00be */
[----:B------:R-:W-:Y:S01]  /*1680*/  @P4 LEA.HI.X R17, R22, c[0x0][0x1cc], R9, 0x1, P3 ;  /* 0x0000730016114a11 */ /* 0x000fe200018f0c09 */
[----:B------:R-:W-:Y:S01]  /*1690*/  UIMAD UR12, UR21, UR24, UR12 ;  /* 0x00000018150c72a4 */ /* 0x000fe2000f8e020c */
[----:B------:R-:W-:Y:S01]  /*16a0*/  ISETP.GE.AND P3, PT, R10, c[0x0][0x1d4], PT ;  /* 0x000075000a007a0c */ /* 0x000fe20003f66270 */
[----:B------:R-:W-:Y:S01]  /*16b0*/  @UP0 UIADD3 UR5, UR17, -0x2, URZ ;  /* 0xfffffffe11050890 */ /* 0x000fe2000fffe03f */
[----:B------:R-:W-:-:S02]  /*16c0*/  ISETP.GE.AND P2, PT, R4, c[0x0][0x1d4], PT ;  /* 0x0000750004007a0c */ /* 0x000fc40003f46270 */
[----:B------:R-:W-:Y:S02]  /*16d0*/  ISETP.GE.AND P1, PT, R3, c[0x0][0x1d4], PT ;  /* 0x0000750003007a0c */ /* 0x000fe40003f26270 */
[----:B------:R-:W-:Y:S02]  /*16e0*/  @P0 IADD3.X R9, R9, UR13, RZ, P5, !PT ;  /* 0x0000000d09090c10 */ /* 0x000fe4000affe4ff */
[----:B------:R-:W-:Y:S02]  /*16f0*/  @P0 LEA R18, P6, R12, c[0x0][0x1c8], 0x1 ;  /* 0x000072000c120a11 */ /* 0x000fe400078c08ff */
[----:B------:R-:W-:Y:S02]  /*1700*/  ISETP.GE.AND P5, PT, R10, c[0x0][0x1d4], PT ;  /* 0x000075000a007a0c */ /* 0x000fe40003fa6270 */
[----:B------:R-:W-:Y:S01]  /*1710*/  @P0 LEA.HI.X R19, R12, c[0x0][0x1cc], R9, 0x1, P6 ;  /* 0x000073000c130a11 */ /* 0x000fe200030f0c09 */
[----:B------:R-:W-:Y:S01]  /*1720*/  IMAD.U32 R9, RZ, RZ, UR24 ;  /* 0x00000018ff097e24 */ /* 0x000fe2000f8e00ff */
[----:B------:R-:W-:Y:S01]  /*1730*/  @!PT LDS RZ, [RZ] ;  /* 0x00000000fffff984 */ /* 0x000fe20000000800 */
[----:B------:R-:W-:Y:S01]  /*1740*/  @!PT LDS RZ, [RZ] ;  /* 0x00000000fffff984 */ /* 0x000fe20000000800 */
[----:B------:R-:W-:Y:S01]  /*1750*/  @!PT LDS RZ, [RZ] ;  /* 0x00000000fffff984 */ /* 0x000fe20000000800 */
[----:B------:R1:W-:Y:S01]  /*1760*/  @P4 LDGSTS.E.BYPASS.LTC128B.128 [R132+0xc100], [R16.64], !P3 ;  /* 0x0c10000010844fae */ /* 0x0003e2000d901d52 */
[----:B------:R-:W-:-:S02]  /*1770*/  ISETP.LT.OR P6, PT, R8, 0x1, P5 ;  /* 0x000000010800780c */ /* 0x000fc40002fc1670 */
[----:B------:R-:W-:Y:S01]  /*1780*/  IMAD.WIDE.U32 R10, R9, UR22, R194 ;  /* 0x00000016090a7c25 */ /* 0x000fe2000f8e00c2 */
[----:B------:R1:W-:Y:S01]  /*1790*/  @P4 LDGSTS.E.BYPASS.LTC128B.128 [R132+0xe100], [R16.64+0x80], !P2 ;  /* 0x0e10008010844fae */ /* 0x0003e2000d101d52 */
[----:B------:R-:W-:-:S03]  /*17a0*/  ISETP.LT.OR P5, PT, R8, 0x21, P5 ;  /* 0x000000210800780c */ /* 0x000fc60002fa1670 */
[----:B------:R1:W-:Y:S01]  /*17b0*/  @P4 LDGSTS.E.BYPASS.LTC128B.128 [R132+0x10100], [R16.64+0x100], !P1 ;  /* 0x1010010010844fae */ /* 0x0003e2000c901d52 */
[----:B------:R-:W-:Y:S02]  /*17c0*/  ISETP.GE.AND P4, PT, R4, c[0x0][0x1d4], PT ;  /* 0x0000750004007a0c */ /* 0x000fe40003f86270 */
[----:B------:R-:W-:Y:S01]  /*17d0*/  IADD3 R4, R11, UR12, RZ ;  /* 0x0000000c0b047c10 */ /* 0x000fe2000fffe0ff */
[----:B------:R2:W-:Y:S01]  /*17e0*/  @P0 LDGSTS.E.BYPASS.LTC128B.128 [R132+0xd100], [R18.64], !P3 ;  /* 0x0d10000012840fae */ /* 0x0005e2000d901d52 */
[----:B------:R-:W-:Y:S02]  /*17f0*/  USHF.L.U32 UR12, UR4, 0x5, URZ ;  /* 0x00000005040c7899 */ /* 0x000fe4000800063f */
[----:B------:R-:W-:Y:S01]  /*1800*/  @UP0 USHF.R.S32.HI UR4, URZ, 0x1f, UR5 ;  /* 0x0000001f3f040899 */ /* 0x000fe20008011405 */
[----:B------:R2:W-:Y:S01]  /*1810*/  @P0 LDGSTS.E.BYPASS.LTC128B.128 [R132+0xf100], [R18.64+0x80], !P2 ;  /* 0x0f10008012840fae */ /* 0x0005e2000d101d52 */
[----:B------:R-:W-:Y:S02]  /*1820*/  USHF.L.U32 UR22, UR12, 0x1, URZ ;  /* 0x000000010c167899 */ /* 0x000fe4000800063f */
[----:B------:R-:W-:Y:S01]  /*1830*/  USHF.L.U64.HI UR21, UR12, 0x1, UR11 ;  /* 0x000000010c157899 */ /* 0x000fe2000801020b */
[----:B------:R2:W-:Y:S01]  /*1840*/  @P0 LDGSTS.E.BYPASS.LTC128B.128 [R132+0x11100], [R18.64+0x100], !P1 ;  /* 0x1110010012840fae */ /* 0x0005e2000c901d52 */
[----:B------:R-:W-:-:S03]  /*1850*/  LEA R12, P0, R10, c[0x0][0x1f8], 0x1 ;  /* 0x00007e000a0c7a11 */ /* 0x000fc600078008ff */
[----:B------:R-:W0:Y:S01]  /*1860*/  LDGDEPBAR ;  /* 0x00000000000079af */ /* 0x000e220000000000 */
[----:B------:R-:W-:Y:S02]  /*1870*/  LEA.HI.X R13, R10, c[0x0][0x1fc], R4, 0x1, P0 ;  /* 0x00007f000a0d7a11 */ /* 0x000fe400000f0c04 */
[C---:B------:R-:W-:Y:S02]  /*1880*/  ISETP.LT.OR P0, PT, R8.reuse, 0x1, P4 ;  /* 0x000000010800780c */ /* 0x040fe40002701670 */
[----:B------:R-:W-:Y:S01]  /*1890*/  ISETP.LT.OR P4, PT, R8, 0x21, P4 ;  /* 0x000000210800780c */ /* 0x000fe20002781670 */
[----:B------:R3:W-:Y:S01]  /*18a0*/  LDGSTS.E.BYPASS.LTC128B.128 [R132+0x100], [R12.64], !P6 ;  /* 0x001000000c847fae */ /* 0x0007e2000f101d52 */
[----:B------:R-:W-:Y:S02]  /*18b0*/  ISETP.GE.AND P6, PT, R3, c[0x0][0x1d4], PT ;  /* 0x0000750003007a0c */ /* 0x000fe40003fc6270 */
[----:B------:R-:W-:-:S04]  /*18c0*/  LEA.HI R4, R78, R5, RZ, 0x4 ;  /* 0x000000054e047211 */ /* 0x000fc800078f20ff */
[----:B------:R-:W-:-:S03]  /*18d0*/  LOP3.LUT R20, R4, 0xfffffff0, RZ, 0xc0, !PT ;  /* 0xfffffff004147812 */ /* 0x000fc600078ec0ff */
[----:B------:R3:W-:Y:S01]  /*18e0*/  LDGSTS.E.BYPASS.LTC128B.128 [R132+0x2100], [R12.64+0x80], !P0 ;  /* 0x021000800c847fae */ /* 0x0007e2000c101d52 */
[C---:B------:R-:W-:Y:S01]  /*18f0*/  ISETP.LT.OR P0, PT, R8.reuse, 0x1, P6 ;  /* 0x000000010800780c */ /* 0x040fe20003701670 */
[----:B------:R-:W-:Y:S01]  /*1900*/  IMAD.IADD R20, R5, 0x1, -R20 ;  /* 0x0000000105147824 */ /* 0x000fe200078e0a14 */
[----:B------:R-:W-:-:S04]  /*1910*/  ISETP.LT.OR P6, PT, R8, 0x21, P6 ;  /* 0x000000210800780c */ /* 0x000fc800037c1670 */
[----:B------:R-:W-:-:S04]  /*1920*/  SHF.R.S32.HI R3, RZ, 0x1f, R20 ;  /* 0x0000001fff037819 */ /* 0x000fc80000011414 */
[----:B------:R-:W-:-:S03]  /*1930*/  LEA.HI R3, R3, R20, RZ, 0x3 ;  /* 0x0000001403037211 */ /* 0x000fc600078f18ff */
[----:B------:R3:W-:Y:S01]  /*1940*/  LDGSTS.E.BYPASS.LTC128B.128 [R132+0x4100], [R12.64+0x100], !P0 ;  /* 0x041001000c847fae */ /* 0x0007e2000c101d52 */
[----:B------:R-:W-:-:S04]  /*1950*/  IADD3 R10, P0, R12, UR22, RZ ;  /* 0x000000160c0a7c10 */ /* 0x000fc8000ff1e0ff */
[----:B------:R-:W-:Y:S02]  /*1960*/  IADD3.X R11, R13, UR21, RZ, P0, !PT ;  /* 0x000000150d0b7c10 */ /* 0x000fe400087fe4ff */
[----:B------:R-:W-:-:S03]  /*1970*/  PLOP3.LUT P0, PT, PT, PT, UP0, 0x80, 0x0 ;  /* 0x000000000000781c */ /* 0x000fc60003f0f008 */
[----:B------:R4:W-:Y:S01]  /*1980*/  LDGSTS.E.BYPASS.LTC128B.128 [R132+0x1100], [R10.64], !P5 ;  /* 0x011000000a847fae */ /* 0x0009e2000e901d52 */
[----:B------:R-:W-:-:S03]  /*1990*/  PLOP3.LUT P5, PT, PT, PT, UP0, 0x80, 0x0 ;  /* 0x000000000000781c */ /* 0x000fc60003faf008 */
[----:B------:R4:W-:Y:S01]  /*19a0*/  LDGSTS.E.BYPASS.LTC128B.128 [R132+0x3100], [R10.64+0x80], !P4 ;  /* 0x031000800a847fae */ /* 0x0009e2000e101d52 */
[----:B------:R-:W-:-:S03]  /*19b0*/  PLOP3.LUT P4, PT, PT, PT, UP0, 0x80, 0x0 ;  /* 0x000000000000781c */ /* 0x000fc60003f8f008 */
[----:B------:R4:W-:Y:S01]  /*19c0*/  LDGSTS.E.BYPASS.LTC128B.128 [R132+0x5100], [R10.64+0x100], !P6 ;  /* 0x051001000a847fae */ /* 0x0009e2000f101d52 */
[----:B------:R-:W-:Y:S02]  /*19d0*/  PLOP3.LUT P6, PT, PT, PT, UP0, 0x80, 0x0 ;  /* 0x000000000000781c */ /* 0x000fe40003fcf008 */
[----:B------:R-:W-:Y:S01]  /*19e0*/  PLOP3.LUT P6, PT, PT, PT, UP0, 0x80, 0x0 ;  /* 0x000000000000781c */ /* 0x000fe20003fcf008 */
[----:B------:R-:W0:Y:S04]  /*19f0*/  LDGDEPBAR ;  /* 0x00000000000079af */ /* 0x000e280000000000 */
[----:B------:R1:W-:Y:S01]  /*1a00*/  @P5 LDGSTS.E.BYPASS.LTC128B.128 [R132+0x12100], [R14.64], !P3 ;  /* 0x121000000e845fae */ /* 0x0003e2000d901d52 */
[----:B------:R-:W-:Y:S02]  /*1a10*/  PLOP3.LUT P5, PT, PT, PT, UP0, 0x80, 0x0 ;  /* 0x000000000000781c */ /* 0x000fe40003faf008 */
[C---:B---3--:R-:W-:Y:S01]  /*1a20*/  LOP3.LUT R13, R3.reuse, 0xfffffff8, RZ, 0xc0, !PT ;  /* 0xfffffff8030d7812 */ /* 0x048fe200078ec0ff */
[----:B------:R1:W-:Y:S01]  /*1a30*/  @P4 LDGSTS.E.BYPASS.LTC128B.128 [R132+0x14100], [R14.64+0x80], !P2 ;  /* 0x141000800e844fae */ /* 0x0003e2000d101d52 */
[----:B------:R-:W-:Y:S01]  /*1a40*/  PLOP3.LUT P4, PT, PT, PT, UP0, 0x80, 0x0 ;  /* 0x000000000000781c */ /* 0x000fe20003f8f008 */
[----:B------:R-:W-:-:S02]  /*1a50*/  IMAD.SHL.U32 R3, R3, 0x40, RZ ;  /* 0x0000004003037824 */ /* 0x000fc400078e00ff */
[----:B------:R1:W-:Y:S01]  /*1a60*/  @P0 LDGSTS.E.BYPASS.LTC128B.128 [R132+0x16100], [R14.64+0x100], !P1 ;  /* 0x161001000e840fae */ /* 0x0003e2000c901d52 */
[----:B------:R-:W-:Y:S01]  /*1a70*/  PLOP3.LUT P0, PT, PT, PT, UP0, 0x80, 0x0 ;  /* 0x000000000000781c */ /* 0x000fe20003f0f008 */
[----:B------:R-:W-:-:S04]  /*1a80*/  IMAD.IADD R20, R20, 0x1, -R13 ;  /* 0x0000000114147824 */ /* 0x000fc800078e0a0d */
[----:B------:R-:W-:Y:S01]  /*1a90*/  IMAD.SHL.U32 R8, R20, 0x40, RZ ;  /* 0x0000004014087824 */ /* 0x000fe200078e00ff */
[----:B----4-:R-:W-:-:S04]  /*1aa0*/  SHF.R.S32.HI R11, RZ, 0x4, R4 ;  /* 0x00000004ff0b7819 */ /* 0x010fc80000011404 */
[----:B------:R-:W-:Y:S02]  /*1ab0*/  LOP3.LUT R13, R8, 0x1c0, RZ, 0xc0, !PT ;  /* 0x000001c0080d7812 */ /* 0x000fe400078ec0ff */
[----:B------:R-:W-:-:S04]  /*1ac0*/  LEA.HI R4, R4, R11, RZ, 0x1 ;  /* 0x0000000b04047211 */ /* 0x000fc800078f08ff */
[----:B------:R-:W-:-:S05]  /*1ad0*/  LOP3.LUT R4, R4, 0xfffffffe, RZ, 0xc0, !PT ;  /* 0xfffffffe04047812 */ /* 0x000fca00078ec0ff */
[----:B------:R-:W-:Y:S02]  /*1ae0*/  IMAD.IADD R11, R11, 0x1, -R4 ;  /* 0x000000010b0b7824 */ /* 0x000fe400078e0a04 */
[----:B------:R-:W-:Y:S02]  /*1af0*/  IMAD.SHL.U32 R4, R203, 0x40, RZ ;  /* 0x00000040cb047824 */ /* 0x000fe400078e00ff */
[----:B-1----:R-:W-:Y:S02]  /*1b00*/  @P6 IMAD.MOV.U32 R14, RZ, RZ, R0 ;  /* 0x000000ffff0e6224 */ /* 0x002fe400078e0000 */
[----:B------:R-:W-:Y:S01]  /*1b10*/  @P6 IMAD.MOV.U32 R15, RZ, RZ, R7 ;  /* 0x000000ffff0f6224 */ /* 0x000fe200078e0007 */
[----:B------:R-:W-:Y:S01]  /*1b20*/  LOP3.LUT R7, R4, 0x1c0, RZ, 0xc0, !PT ;  /* 0x000001c004077812 */ /* 0x000fe200078ec0ff */
[----:B------:R-:W-:Y:S01]  /*1b30*/  IMAD.SHL.U32 R0, R11, 0x8, RZ ;  /* 0x000000080b007824 */ /* 0x000fe200078e00ff */
[----:B------:R-:W-:Y:S02]  /*1b40*/  PLOP3.LUT P6, PT, PT, PT, UP0, 0x80, 0x0 ;  /* 0x000000000000781c */ /* 0x000fe40003fcf008 */
[----:B------:R1:W-:Y:S01]  /*1b50*/  @P5 LDGSTS.E.BYPASS.LTC128B.128 [R132+0x13100], [R14.64], !P3 ;  /* 0x131000000e845fae */ /* 0x0003e2000d901d52 */
[----:B------:R-:W-:-:S02]  /*1b60*/  LOP3.LUT R2, R7, 0x8, R2, 0xf8, !PT ;  /* 0x0000000807027812 */ /* 0x000fc400078ef802 */
[----:B------:R-:W-:Y:S01]  /*1b70*/  SHF.R.U32.HI R7, RZ, 0x3, R7 ;  /* 0x00000003ff077819 */ /* 0x000fe20000011607 */
[----:B------:R1:W-:Y:S01]  /*1b80*/  @P4 LDGSTS.E.BYPASS.LTC128B.128 [R132+0x15100], [R14.64+0x80], !P2 ;  /* 0x151000800e844fae */ /* 0x0003e2000d101d52 */
[----:B------:R-:W-:Y:S02]  /*1b90*/  LOP3.LUT R0, R13, 0x8, R0, 0xf8, !PT ;  /* 0x000000080d007812 */ /* 0x000fe400078ef800 */
[----:B------:R-:W-:Y:S01]  /*1ba0*/  SHF.R.U32.HI R13, RZ, 0x3, R13 ;  /* 0x00000003ff0d7819 */ /* 0x000fe2000001160d */
[----:B------:R1:W-:Y:S01]  /*1bb0*/  @P0 LDGSTS.E.BYPASS.LTC128B.128 [R132+0x17100], [R14.64+0x100], !P1 ;  /* 0x171001000e840fae */ /* 0x0003e2000c901d52 */
[----:B------:R-:W-:Y:S02]  /*1bc0*/  PLOP3.LUT P0, PT, PT, PT, UP0, 0x80, 0x0 ;  /* 0x000000000000781c */ /* 0x000fe40003f0f008 */
[----:B------:R-:W-:Y:S01]  /*1bd0*/  PLOP3.LUT P5, PT, PT, PT, UP0, 0x80, 0x0 ;  /* 0x000000000000781c */ /* 0x000fe20003faf008 */
[----:B------:R-:W0:Y:S01]  /*1be0*/  LDGDEPBAR ;  /* 0x00000000000079af */ /* 0x000e220000000000 */
[----:B------:R-:W-:-:S02]  /*1bf0*/  LOP3.LUT R2, R2, R7, RZ, 0x3c, !PT ;  /* 0x0000000702027212 */ /* 0x000fc400078e3cff */
[----:B------:R-:W-:Y:S02]  /*1c00*/  LOP3.LUT R0, R0, R13, RZ, 0x3c, !PT ;  /* 0x0000000d00007212 */ /* 0x000fe400078e3cff */
[----:B------:R-:W-:Y:S01]  /*1c10*/  PLOP3.LUT P4, PT, PT, PT, UP0, 0x80, 0x0 ;  /* 0x000000000000781c */ /* 0x000fe20003f8f008 */
[----:B------:R-:W-:Y:S01]  /*1c20*/  IMAD R184, R11, 0x200, R2 ;  /* 0x000002000bb87824 */ /* 0x000fe200078e0202 */
[----:B------:R-:W-:Y:S02]  /*1c30*/  LOP3.LUT R4, R0, 0xfffffe00, R3, 0xf8, !PT ;  /* 0xfffffe0000047812 */ /* 0x000fe400078ef803 */
[----:B------:R-:W-:Y:S01]  /*1c40*/  SHF.R.S32.HI R7, RZ, 0x5, R76 ;  /* 0x00000005ff077819 */ /* 0x000fe2000001144c */
[----:B------:R-:W-:Y:S01]  /*1c50*/  @P0 IMAD.WIDE.U32 R2, R9, UR5, R194 ;  /* 0x0000000509020c25 */ /* 0x000fe2000f8e00c2 */
[----:B------:R-:W-:Y:S01]  /*1c60*/  @UP0 UIMAD UR5, UR23, UR5, URZ ;  /* 0x00000005170502a4 */ /* 0x000fe2000f8e023f */
[----:B------:R-:W-:Y:S02]  /*1c70*/  PLOP3.LUT P0, PT, PT, PT, UP0, 0x80, 0x0 ;  /* 0x000000000000781c */ /* 0x000fe40003f0f008 */
[----:B------:R-:W-:Y:S01]  /*1c80*/  IMAD R0, R7, 0x400, R4 ;  /* 0x0000040007007824 */ /* 0x000fe200078e0204 */
[----:B------:R-:W-:Y:S01]  /*1c90*/  @P5 LEA R22, P5, R2, c[0x0][0x1f8], 0x1 ;  /* 0x00007e0002165a11 */ /* 0x000fe200078a08ff */
[----:B------:R-:W-:Y:S01]  /*1ca0*/  @UP0 UIMAD UR4, UR4, UR24, UR5 ;  /* 0x00000018040402a4 */ /* 0x000fe2000f8e0205 */
[----:B------:R-:W-:-:S02]  /*1cb0*/  IMAD.SHL.U32 R184, R184, 0x2, RZ ;  /* 0x00000002b8b87824 */ /* 0x000fc400078e00ff */
[----:B------:R-:W-:Y:S01]  /*1cc0*/  IMAD.SHL.U32 R16, R0, 0x2, RZ ;  /* 0x0000000200107824 */ /* 0x000fe200078e00ff */
[----:B------:R-:W-:Y:S02]  /*1cd0*/  @P6 IADD3 R80, P6, R22, UR22, RZ ;  /* 0x0000001616506c10 */ /* 0x000fe4000ffde0ff */
[----:B------:R-:W-:Y:S01]  /*1ce0*/  @P4 IADD3 R23, R3, UR4, RZ ;  /* 0x0000000403174c10 */ /* 0x000fe2000fffe0ff */
[----:B------:R-:W-:Y:S01]  /*1cf0*/  IMAD.MOV.U32 R3, RZ, RZ, 0x20 ;  /* 0x00000020ff037424 */ /* 0x000fe200078e00ff */
[----:B------:R-:W-:-:S04]  /*1d00*/  DEPBAR.LE SB0, 0x3 ;  /* 0x000080c00000791a */ /* 0x000fc80000000000 */
[----:B------:R-:W-:-:S04]  /*1d10*/  DEPBAR.LE SB0, 0x2 ;  /* 0x000080800000791a */ /* 0x000fc80000000000 */
[----:B------:R-:W-:Y:S01]  /*1d20*/  BAR.SYNC.DEFER_BLOCKING 0x0 ;  /* 0x0000000000007b1d */ /* 0x000fe20000010000 */
[----:B------:R-:W-:Y:S01]  /*1d30*/  @P0 LEA.HI.X R23, R2, c[0x0][0x1fc], R23, 0x1, P5 ;  /* 0x00007f0002170a11 */ /* 0x000fe200028f0c17 */
[----:B------:R-:W-:Y:S01]  /*1d40*/  IMAD.MOV.U32 R2, RZ, RZ, 0x10 ;  /* 0x00000010ff027424 */ /* 0x000fe200078e00ff */
[----:B------:R-:W-:Y:S02]  /*1d50*/  PLOP3.LUT P5, PT, PT, PT, UP0, 0x80, 0x0 ;  /* 0x000000000000781c */ /* 0x000fe40003faf008 */
[----:B------:R-:W-:Y:S01]  /*1d60*/  LOP3.LUT P4, RZ, R20, 0x2, RZ, 0xc0, !PT ;  /* 0x0000000214ff7812 */ /* 0x000fe2000788c0ff */
[----:B------:R-:W-:Y:S01]  /*1d70*/  ULDC UR4, c[0x0][0x1d0] ;  /* 0x0000740000047ab9 */ /* 0x000fe20000000800 */
[----:B------:R-:W-:Y:S01]  /*1d80*/  PLOP3.LUT P0, PT, PT, PT, UP0, 0x80, 0x0 ;  /* 0x000000000000781c */ /* 0x000fe20003f0f008 */
[----:B------:R-:W-:Y:S01]  /*1d90*/  UIADD3 UR4, -UR16, UR4, UR6 ;  /* 0x0000000410047290 */ /* 0x000fe2000fffe106 */
[----:B------:R-:W-:Y:S02]  /*1da0*/  SEL R2, R2, 0xfffffff0, !P4 ;  /* 0xfffffff002027807 */ /* 0x000fe40006000000 */
[----:B------:R-:W-:Y:S01]  /*1db0*/  LOP3.LUT P4, RZ, R203, 0x2, RZ, 0xc0, !PT ;  /* 0x00000002cbff7812 */ /* 0x000fe2000788c0ff */
[----:B------:R-:W-:Y:S01]  /*1dc0*/  ULDC UR16, c[0x0][0x324] ;  /* 0x0000c90000107ab9 */ /* 0x000fe20000000800 */
[----:B------:R-:W-:Y:S01]  /*1dd0*/  LEA R186, R0, 0x18100, 0x1 ;  /* 0x0001810000ba7811 */ /* 0x000fe200078e08ff */
[----:B------:R-:W-:Y:S01]  /*1de0*/  IMAD.SHL.U32 R183, R2, 0x2, RZ ;  /* 0x0000000202b77824 */ /* 0x000fe200078e00ff */
[----:B------:R-:W-:Y:S01]  /*1df0*/  SEL R185, R3, 0xffffffe0, !P4 ;  /* 0xffffffe003b97807 */ /* 0x000fe20006000000 */
[----:B------:R-:W-:Y:S01]  /*1e00*/  IMAD.MOV.U32 R0, RZ, RZ, 0x40 ;  /* 0x00000040ff007424 */ /* 0x000fe200078e00ff */
[----:B------:R-:W-:Y:S01]  /*1e10*/  @P5 IADD3.X R81, R23, UR21, RZ, P6, !PT ;  /* 0x0000001517515c10 */ /* 0x000fe2000b7fe4ff */
[----:B------:R-:W-:Y:S01]  /*1e20*/  IMAD.IADD R182, R186, 0x1, R183 ;  /* 0x00000001bab67824 */ /* 0x000fe200078e02b7 */
[----:B------:R-:W-:Y:S01]  /*1e30*/  PLOP3.LUT P5, PT, PT, PT, UP0, 0x80, 0x0 ;  /* 0x000000000000781c */ /* 0x000fe20003faf008 */
[----:B------:R-:W-:Y:S01]  /*1e40*/  IMAD.IADD R77, R184, 0x1, R185 ;  /* 0x00000001b84d7824 */ /* 0x000fe200078e02b9 */
[----:B------:R-:W-:Y:S01]  /*1e50*/  PLOP3.LUT P6, PT, PT, PT, UP0, 0x80, 0x0 ;  /* 0x000000000000781c */ /* 0x000fe20003fcf008 */
[----:B------:R-:W-:Y:S01]  /*1e60*/  ULOP3.LUT UR16, URZ, UR16, URZ, 0x33, !UPT ;  /* 0x000000103f107292 */ /* 0x000fe2000f8e333f */
[----:B------:R-:W-:Y:S01]  /*1e70*/  PLOP3.LUT P0, PT, PT, PT, UP0, 0x80, 0x0 ;  /* 0x000000000000781c */ /* 0x000fe20003f0f008 */
[----:B--2---:R-:W-:Y:S04]  /*1e80*/  LDSM.16.M88.4 R16, [R16+0x18100] ;  /* 0x018100001010783b */ /* 0x004fe80000000200 */
[----:B------:R-:W1:Y:S04]  /*1e90*/  LDSM.16.M88.4 R8, [R184+0xc100] ;  /* 0x00c10000b808783b */ /* 0x000e680000000200 */
[----:B------:R-:W2:Y:S04]  /*1ea0*/  LDSM.16.M88.4 R52, [R184+0xc900] ;  /* 0x00c90000b834783b */ /* 0x000ea80000000200 */
[----:B------:R-:W3:Y:S04]  /*1eb0*/  LDSM.16.M88.4 R44, [R184+0xd100] ;  /* 0x00d10000b82c783b */ /* 0x000ee80000000200 */
[----:B-----5:R-:W4:Y:S04]  /*1ec0*/  LDSM.16.M88.4 R24, [R184+0xd900] ;  /* 0x00d90000b818783b */ /* 0x020f280000000200 */
[----:B------:R-:W-:Y:S04]  /*1ed0*/  LDSM.16.M88.4 R36, [R182] ;  /* 0x00000000b624783b */ /* 0x000fe80000000200 */
[----:B------:R-:W5:Y:S04]  /*1ee0*/  LDSM.16.M88.4 R72, [R77+0xc100] ;  /* 0x00c100004d48783b */ /* 0x000f680000000200 */
[----:B------:R-:W3:Y:S04]  /*1ef0*/  LDSM.16.M88.4 R68, [R77+0xc900] ;  /* 0x00c900004d44783b */ /* 0x000ee80000000200 */
[----:B------:R-:W4:Y:S04]  /*1f00*/  LDSM.16.M88.4 R64, [R77+0xd100] ;  /* 0x00d100004d40783b */ /* 0x000f280000000200 */
[----:B------:R-:W4:Y:S04]  /*1f10*/  LDSM.16.M88.4 R28, [R77+0xd900] ;  /* 0x00d900004d1c783b */ /* 0x000f280000000200 */
[----:B------:R-:W-:Y:S01]  /*1f20*/  @!PT LDS RZ, [RZ] ;  /* 0x00000000fffff984 */ /* 0x000fe20000000800 */
[----:B------:R-:W-:Y:S01]  /*1f30*/  @!PT LDS RZ, [RZ] ;  /* 0x00000000fffff984 */ /* 0x000fe20000000800 */
[----:B------:R-:W-:Y:S01]  /*1f40*/  @!PT LDS RZ, [RZ] ;  /* 0x00000000fffff984 */ /* 0x000fe20000000800 */
[----:B------:R3:W-:Y:S01]  /*1f50*/  @P5 LDGSTS.E.BYPASS.LTC128B.128 [R132+0x6100], [R22.64], !P3 ;  /* 0x0610000016845fae */ /* 0x0007e2000d901d52 */
[----:B------:R-:W-:-:S02]  /*1f60*/  PLOP3.LUT P5, PT, PT, PT, UP0, 0x80, 0x0 ;  /* 0x000000000000781c */ /* 0x000fc40003faf008 */
[----:B------:R-:W-:Y:S01]  /*1f70*/  PLOP3.LUT P5, PT, PT, PT, UP0, 0x80, 0x0 ;  /* 0x000000000000781c */ /* 0x000fe20003faf008 */
[----:B------:R4:W-:Y:S01]  /*1f80*/  @P6 LDGSTS.E.BYPASS.LTC128B.128 [R132+0x8100], [R22.64+0x80], !P2 ;  /* 0x0810008016846fae */ /* 0x0009e2000d101d52 */
[----:B------:R-:W-:Y:S01]  /*1f90*/  LOP3.LUT P6, RZ, R20, 0x4, RZ, 0xc0, !PT ;  /* 0x0000000414ff7812 */ /* 0x000fe200078cc0ff */
[C---:B-1----:R-:W-:Y:S02]  /*1fa0*/  HMMA.16816.F32.BF16 R12, R16.reuse, R8, RZ ;  /* 0x00000008100c723c */ /* 0x042fe400000418ff */
[----:B------:R4:W-:Y:S01]  /*1fb0*/  @P0 LDGSTS.E.BYPASS.LTC128B.128 [R132+0xa100], [R22.64+0x100], !P1 ;  /* 0x0a10010016840fae */ /* 0x0009e2000c901d52 */
[----:B------:R-:W-:Y:S02]  /*1fc0*/  LOP3.LUT P0, RZ, R203, 0x4, RZ, 0xc0, !PT ;  /* 0x00000004cbff7812 */ /* 0x000fe4000780c0ff */
[----:B------:R-:W-:Y:S02]  /*1fd0*/  SEL R3, R3, 0xffffffe0, !P6 ;  /* 0xffffffe003037807 */ /* 0x000fe40007000000 */
[----:B------:R-:W-:Y:S01]  /*1fe0*/  PLOP3.LUT P6, PT, PT, PT, UP0, 0x80, 0x0 ;  /* 0x000000000000781c */ /* 0x000fe20003fcf008 */
[----:B------:R-:W-:Y:S01]  /*1ff0*/  HMMA.16816.F32.BF16 R8, R16, R10, RZ ;  /* 0x0000000a1008723c */ /* 0x000fe200000418ff */
[----:B------:R-:W-:Y:S01]  /*2000*/  SEL R188, R0, 0xffffffc0, !P0 ;  /* 0xffffffc000bc7807 */ /* 0x000fe20004000000 */
[C---:B------:R-:W-:Y:S01]  /*2010*/  IMAD R181, R3.reuse, 0x2, R186 ;  /* 0x0000000203b57824 */ /* 0x040fe200078e02ba */
[----:B------:R-:W-:Y:S01]  /*2020*/  PLOP3.LUT P0, PT, PT, PT, UP0, 0x80, 0x0 ;  /* 0x000000000000781c */ /* 0x000fe20003f0f008 */
[----:B------:R-:W-:-:S02]  /*2030*/  IMAD R180, R3, 0x2, R182 ;  /* 0x0000000203b47824 */ /* 0x000fc400078e02b6 */
[----:B------:R-:W-:Y:S02]  /*2040*/  IMAD.IADD R0, R184, 0x1, R188 ;  /* 0x00000001b8007824 */ /* 0x000fe400078e02bc */
[----:B--2---:R-:W-:Y:S01]  /*2050*/  HMMA.16816.F32.BF16 R56, R16, R52, RZ ;  /* 0x000000341038723c */ /* 0x004fe200000418ff */
[----:B------:R-:W-:-:S03]  /*2060*/  IMAD.IADD R2, R188, 0x1, R77 ;  /* 0x00000001bc027824 */ /* 0x000fc600078e024d */
[----:B------:R1:W-:Y:S04]  /*2070*/  @P6 LDGSTS.E.BYPASS.LTC128B.128 [R132+0x7100], [R80.64], !P3 ;  /* 0x0710000050846fae */ /* 0x0003e8000d901d52 */
[----:B---3--:R-:W-:Y:S01]  /*2080*/  HMMA.16816.F32.BF16 R48, R16, R44, RZ ;  /* 0x0000002c1030723c */ /* 0x008fe200000418ff */
[----:B------:R1:W-:Y:S01]  /*2090*/  @P5 LDGSTS.E.BYPASS.LTC128B.128 [R132+0x9100], [R80.64+0x80], !P2 ;  /* 0x0910008050845fae */ /* 0x0003e2000d101d52 */
[----:B------:R-:W-:-:S03]  /*20a0*/  PLOP3.LUT P5, PT, PT, PT, UP3, 0x80, 0x0 ;  /* 0x000000000000781c */ /* 0x000fc60003faf038 */
[----:B------:R1:W-:Y:S01]  /*20b0*/  @P0 LDGSTS.E.BYPASS.LTC128B.128 [R132+0xb100], [R80.64+0x100], !P1 ;  /* 0x0b10010050840fae */ /* 0x0003e2000c901d52 */
[----:B------:R-:W-:Y:S02]  /*20c0*/  PLOP3.LUT P0, PT, PT, PT, UP3, 0x80, 0x0 ;  /* 0x000000000000781c */ /* 0x000fe40003f0f038 */
[C---:B------:R-:W-:Y:S01]  /*20d0*/  HMMA.16816.F32.BF16 R52, R16.reuse, R54, RZ ;  /* 0x000000361034723c */ /* 0x040fe200000418ff */
[----:B----4-:R-:W-:Y:S04]  /*20e0*/  LDSM.16.M88.4 R20, [R181] ;  /* 0x00000000b514783b */ /* 0x010fe80000000200 */
[----:B------:R-:W2:Y:S03]  /*20f0*/  LDSM.16.M88.4 R60, [R0+0xc100] ;  /* 0x00c10000003c783b */ /* 0x000ea60000000200 */
[C---:B------:R-:W-:Y:S01]  /*2100*/  HMMA.16816.F32.BF16 R44, R16.reuse, R46, RZ ;  /* 0x0000002e102c723c */ /* 0x040fe200000418ff */
[----:B------:R-:W3:Y:S04]  /*2110*/  LDSM.16.M88.4 R32, [R0+0xc900] ;  /* 0x00c900000020783b */ /* 0x000ee80000000200 */
[----:B------:R-:W0:Y:S03]  /*2120*/  LDGDEPBAR ;  /* 0x00000000000079af */ /* 0x000e260000000000 */
[C---:B------:R-:W-:Y:S08]  /*2130*/  HMMA.16816.F32.BF16 R40, R16.reuse, R24, RZ ;  /* 0x000000181028723c */ /* 0x040ff000000418ff */
[----:B------:R-:W-:Y:S01]  /*2140*/  HMMA.16816.F32.BF16 R16, R16, R26, RZ ;  /* 0x0000001a1010723c */ /* 0x000fe200000418ff */
[----:B------:R-:W4:Y:S07]  /*2150*/  LDSM.16.M88.4 R24, [R0+0xd100] ;  /* 0x00d100000018783b */ /* 0x000f2e0000000200 */
[C---:B-----5:R-:W-:Y:S08]  /*2160*/  HMMA.16816.F32.BF16 R12, R36.reuse, R72, R12 ;  /* 0x00000048240c723c */ /* 0x060ff0000004180c */
[C---:B------:R-:W-:Y:S01]  /*2170*/  HMMA.16816.F32.BF16 R8, R36.reuse, R74, R8 ;  /* 0x0000004a2408723c */ /* 0x040fe20000041808 */
[----:B------:R-:W5:Y:S07]  /*2180*/  LDSM.16.M88.4 R72, [R0+0xd900] ;  /* 0x00d900000048783b */ /* 0x000f6e0000000200 */
        /* <DEDUP_REMOVED lines=8> */
[----:B------:R-:W-:Y:S04]  /*2210*/  LDSM.16.M88.4 R28, [R180] ;  /* 0x00000000b41c783b */ /* 0x000fe80000000200 */
[----:B------:R-:W1:Y:S03]  /*2220*/  LDSM.16.M88.4 R16, [R2+0xc100] ;  /* 0x00c100000210783b */ /* 0x000e660000000200 */
[C---:B--2---:R-:W-:Y:S08]  /*2230*/  HMMA.16816.F32.BF16 R12, R20.reuse, R60, R12 ;  /* 0x0000003c140c723c */ /* 0x044ff0000004180c */
[C---:B------:R-:W-:Y:S01]  /*2240*/  HMMA.16816.F32.BF16 R8, R20.reuse, R62, R8 ;  /* 0x0000003e1408723c */ /* 0x040fe20000041808 */
[----:B------:R-:W2:Y:S07]  /*2250*/  LDSM.16.M88.4 R60, [R2+0xd100] ;  /* 0x00d10000023c783b */ /* 0x000eae0000000200 */
[C---:B---3--:R-:W-:Y:S08]  /*2260*/  HMMA.16816.F32.BF16 R56, R20.reuse, R32, R56 ;  /* 0x000000201438723c */ /* 0x048ff00000041838 */
[C---:B------:R-:W-:Y:S01]  /*2270*/  HMMA.16816.F32.BF16 R52, R20.reuse, R34, R52 ;  /* 0x000000221434723c */ /* 0x040fe20000041834 */
[----:B------:R-:W-:Y:S07]  /*2280*/  LDSM.16.M88.4 R32, [R186+0x4000] ;  /* 0x00400000ba20783b */ /* 0x000fee0000000200 */
[C---:B----4-:R-:W-:Y:S08]  /*2290*/  HMMA.16816.F32.BF16 R48, R20.reuse, R24, R48 ;  /* 0x000000181430723c */ /* 0x050ff00000041830 */
[C---:B------:R-:W-:Y:S01]  /*22a0*/  HMMA.16816.F32.BF16 R44, R20.reuse, R26, R44 ;  /* 0x0000001a142c723c */ /* 0x040fe2000004182c */
[----:B------:R-:W3:Y:S07]  /*22b0*/  LDSM.16.M88.4 R24, [R184+0xe100] ;  /* 0x00e10000b818783b */ /* 0x000eee0000000200 */
[C---:B-----5:R-:W-:Y:S08]  /*22c0*/  HMMA.16816.F32.BF16 R40, R20.reuse, R72, R40 ;  /* 0x000000481428723c */ /* 0x060ff00000041828 */
[----:B------:R-:W-:Y:S01]  /*22d0*/  HMMA.16816.F32.BF16 R36, R20, R74, R36 ;  /* 0x0000004a1424723c */ /* 0x000fe20000041824 */
[----:B------:R-:W4:Y:S04]  /*22e0*/  LDSM.16.M88.4 R20, [R184+0xe900] ;  /* 0x00e90000b814783b */ /* 0x000f280000000200 */
[----:B------:R-:W-:Y:S03]  /*22f0*/  LDSM.16.M88.4 R72, [R184+0xf900] ;  /* 0x00f90000b848783b */ /* 0x000fe60000000200 */
        /* <DEDUP_REMOVED lines=11> */
[----:B------:R-:W5:Y:S04]  /*23b0*/  LDSM.16.M88.4 R28, [R77+0xe900] ;  /* 0x00e900004d1c783b */ /* 0x000f680000000200 */
[----:B------:R-:W-:Y:S03]  /*23c0*/  LDSM.16.M88.4 R64, [R77+0xf900] ;  /* 0x00f900004d40783b */ /* 0x000fe60000000200 */
[C---:B---3--:R-:W-:Y:S08]  /*23d0*/  HMMA.16816.F32.BF16 R12, R32.reuse, R24, R12 ;  /* 0x00000018200c723c */ /* 0x048ff0000004180c */
[C---:B------:R-:W-:Y:S01]  /*23e0*/  HMMA.16816.F32.BF16 R8, R32.reuse, R26, R8 ;  /* 0x0000001a2008723c */ /* 0x040fe20000041808 */
[----:B------:R-:W3:Y:S07]  /*23f0*/  LDSM.16.M88.4 R24, [R77+0xf100] ;  /* 0x00f100004d18783b */ /* 0x000eee0000000200 */
[C---:B----4-:R-:W-:Y:S08]  /*2400*/  HMMA.16816.F32.BF16 R56, R32.reuse, R20, R56 ;  /* 0x000000142038723c */ /* 0x050ff00000041838 */
[C---:B------:R-:W-:Y:S01]  /*2410*/  HMMA.16816.F32.BF16 R52, R32.reuse, R22, R52 ;  /* 0x000000162034723c */ /* 0x040fe20000041834 */
[----:B------:R-:W-:Y:S07]  /*2420*/  LDSM.16.M88.4 R20, [R181+0x4000] ;  /* 0x00400000b514783b */ /* 0x000fee0000000200 */
[C---:B-1----:R-:W-:Y:S08]  /*2430*/  HMMA.16816.F32.BF16 R48, R32.reuse, R16, R48 ;  /* 0x000000102030723c */ /* 0x042ff00000041830 */
[----:B------:R-:W-:Y:S01]  /*2440*/  HMMA.16816.F32.BF16 R44, R32, R18, R44 ;  /* 0x00000012202c723c */ /* 0x000fe2000004182c */
[----:B------:R-:W1:Y:S07]  /*2450*/  LDSM.16.M88.4 R16, [R0+0xe100] ;  /* 0x00e100000010783b */ /* 0x000e6e0000000200 */
[C---:B--2---:R-:W-:Y:S08]  /*2460*/  HMMA.16816.F32.BF16 R12, R60.reuse, R68, R12 ;  /* 0x000000443c0c723c */ /* 0x044ff0000004180c */
[----:B------:R-:W-:Y:S01]  /*2470*/  HMMA.16816.F32.BF16 R8, R60, R70, R8 ;  /* 0x000000463c08723c */ /* 0x000fe20000041808 */
[----:B------:R-:W-:Y:S07]  /*2480*/  LDSM.16.M88.4 R68, [R2+0xe900] ;  /* 0x00e900000244783b */ /* 0x000fee0000000200 */
[C---:B------:R-:W-:Y:S08]  /*2490*/  HMMA.16816.F32.BF16 R40, R32.reuse, R72, R40 ;  /* 0x000000482028723c */ /* 0x040ff00000041828 */
[----:B------:R-:W-:Y:S01]  /*24a0*/  HMMA.16816.F32.BF16 R36, R32, R74, R36 ;  /* 0x0000004a2024723c */ /* 0x000fe20000041824 */
[----:B------:R-:W2:Y:S04]  /*24b0*/  LDSM.16.M88.4 R32, [R0+0xe900] ;  /* 0x00e900000020783b */ /* 0x000ea80000000200 */
[----:B------:R-:W-:Y:S03]  /*24c0*/  LDSM.16.M88.4 R72, [R180+0x4000] ;  /* 0x00400000b448783b */ /* 0x000fe60000000200 */
[C---:B-----5:R-:W-:Y:S08]  /*24d0*/  HMMA.16816.F32.BF16 R56, R60.reuse, R28, R56 ;  /* 0x0000001c3c38723c */ /* 0x060ff00000041838 */
[C---:B------:R-:W-:Y:S01]  /*24e0*/  HMMA.16816.F32.BF16 R52, R60.reuse, R30, R52 ;  /* 0x0000001e3c34723c */ /* 0x040fe20000041834 */
[----:B------:R-:W4:Y:S07]  /*24f0*/  LDSM.16.M88.4 R28, [R0+0xf100] ;  /* 0x00f10000001c783b */ /* 0x000f2e0000000200 */
[C---:B---3--:R-:W-:Y:S08]  /*2500*/  HMMA.16816.F32.BF16 R48, R60.reuse, R24, R48 ;  /* 0x000000183c30723c */ /* 0x048ff00000041830 */
[----:B------:R-:W-:Y:S01]  /*2510*/  HMMA.16816.F32.BF16 R44, R60, R26, R44 ;  /* 0x0000001a3c2c723c */ /* 0x000fe2000004182c */
[----:B------:R-:W3:Y:S07]  /*2520*/  LDSM.16.M88.4 R24, [R0+0xf900] ;  /* 0x00f900000018783b */ /* 0x000eee0000000200 */
[C---:B-1----:R-:W-:Y:S08]  /*2530*/  HMMA.16816.F32.BF16 R12, R20.reuse, R16, R12 ;  /* 0x00000010140c723c */ /* 0x042ff0000004180c */
[----:B------:R-:W-:Y:S01]  /*2540*/  HMMA.16816.F32.BF16 R8, R20, R18, R8 ;  /* 0x000000121408723c */ /* 0x000fe20000041808 */
[----:B------:R-:W1:Y:S07]  /*2550*/  LDSM.16.M88.4 R16, [R2+0xe100] ;  /* 0x00e100000210783b */ /* 0x000e6e0000000200 */
[C---:B------:R-:W-:Y:S08]  /*2560*/  HMMA.16816.F32.BF16 R40, R60.reuse, R64, R40 ;  /* 0x000000403c28723c */ /* 0x040ff00000041828 */
[----:B------:R-:W-:Y:S01]  /*2570*/  HMMA.16816.F32.BF16 R36, R60, R66, R36 ;  /* 0x000000423c24723c */ /* 0x000fe20000041824 */
[----:B------:R-:W5:Y:S04]  /*2580*/  LDSM.16.M88.4 R64, [R2+0xf100] ;  /* 0x00f100000240783b */ /* 0x000f680000000200 */
[----:B------:R-:W1:Y:S03]  /*2590*/  LDSM.16.M88.4 R60, [R2+0xf900] ;  /* 0x00f90000023c783b */ /* 0x000e660000000200 */
[C---:B--2---:R-:W-:Y:S08]  /*25a0*/  HMMA.16816.F32.BF16 R56, R20.reuse, R32, R56 ;  /* 0x000000201438723c */ /* 0x044ff00000041838 */
[C---:B------:R-:W-:Y:S01]  /*25b0*/  HMMA.16816.F32.BF16 R52, R20.reuse, R34, R52 ;  /* 0x000000221434723c */ /* 0x040fe20000041834 */
[----:B------:R-:W-:Y:S07]  /*25c0*/  LDSM.16.M88.4 R32, [R186+0x8000] ;  /* 0x00800000ba20783b */ /* 0x000fee0000000200 */
[C---:B----4-:R-:W-:Y:S08]  /*25d0*/  HMMA.16816.F32.BF16 R48, R20.reuse, R28, R48 ;  /* 0x0000001c1430723c */ /* 0x050ff00000041830 */
[C---:B------:R-:W-:Y:S01]  /*25e0*/  HMMA.16816.F32.BF16 R44, R20.reuse, R30, R44 ;  /* 0x0000001e142c723c */ /* 0x040fe2000004182c */
[----:B------:R-:W2:Y:S07]  /*25f0*/  LDSM.16.M88.4 R28, [R184+0x10100] ;  /* 0x01010000b81c783b */ /* 0x000eae0000000200 */
[C---:B---3--:R-:W-:Y:S08]  /*2600*/  HMMA.16816.F32.BF16 R40, R20.reuse, R24, R40 ;  /* 0x000000181428723c */ /* 0x048ff00000041828 */
[----:B------:R-:W-:Y:S01]  /*2610*/  HMMA.16816.F32.BF16 R36, R20, R26, R36 ;  /* 0x0000001a1424723c */ /* 0x000fe20000041824 */
[----:B------:R-:W3:Y:S04]  /*2620*/  LDSM.16.M88.4 R20, [R184+0x11100] ;  /* 0x01110000b814783b */ /* 0x000ee80000000200 */
[----:B------:R-:W4:Y:S03]  /*2630*/  LDSM.16.M88.4 R24, [R184+0x10900] ;  /* 0x01090000b818783b */ /* 0x000f260000000200 */
[C---:B-1----:R-:W-:Y:S08]  /*2640*/  HMMA.16816.F32.BF16 R12, R72.reuse, R16, R12 ;  /* 0x00000010480c723c */ /* 0x042ff0000004180c */
[C---:B------:R-:W-:Y:S01]  /*2650*/  HMMA.16816.F32.BF16 R8, R72.reuse, R18, R8 ;  /* 0x000000124808723c */ /* 0x040fe20000041808 */
[----:B------:R-:W1:Y:S07]  /*2660*/  LDSM.16.M88.4 R16, [R184+0x11900] ;  /* 0x01190000b810783b */ /* 0x000e6e0000000200 */
[C---:B-----5:R-:W-:Y:S08]  /*2670*/  HMMA.16816.F32.BF16 R48, R72.reuse, R64, R48 ;  /* 0x000000404830723c */ /* 0x060ff00000041830 */
[C---:B------:R-:W-:Y:S01]  /*2680*/  HMMA.16816.F32.BF16 R44, R72.reuse, R66, R44 ;  /* 0x00000042482c723c */ /* 0x040fe2000004182c */
[----:B------:R-:W-:Y:S07]  /*2690*/  LDSM.16.M88.4 R64, [R182+0x8000] ;  /* 0x00800000b640783b */ /* 0x000fee0000000200 */
[C---:B------:R-:W-:Y:S08]  /*26a0*/  HMMA.16816.F32.BF16 R56, R72.reuse, R68, R56 ;  /* 0x000000444838723c */ /* 0x040ff00000041838 */
[C---:B------:R-:W-:Y:S08]  /*26b0*/  HMMA.16816.F32.BF16 R52, R72.reuse, R70, R52 ;  /* 0x000000464834723c */ /* 0x040ff00000041834 */
[----:B------:R-:W-:Y:S01]  /*26c0*/  HMMA.16816.F32.BF16 R68, R72, R60, R40 ;  /* 0x0000003c4844723c */ /* 0x000fe20000041828 */
[----:B------:R-:W5:Y:S07]  /*26d0*/  LDSM.16.M88.4 R40, [R77+0x10100] ;  /* 0x010100004d28783b */ /* 0x000f6e0000000200 */
[C---:B--2---:R-:W-:Y:S08]  /*26e0*/  HMMA.16816.F32.BF16 R12, R32.reuse, R28, R12 ;  /* 0x0000001c200c723c */ /* 0x044ff0000004180c */
[----:B------:R-:W-:Y:S01]  /*26f0*/  HMMA.16816.F32.BF16 R8, R32, R30, R8 ;  /* 0x0000001e2008723c */ /* 0x000fe20000041808 */
[----:B------:R-:W2:Y:S07]  /*2700*/  LDSM.16.M88.4 R28, [R77+0x11100] ;  /* 0x011100004d1c783b */ /* 0x000eae0000000200 */
[----:B------:R-:W-:Y:S01]  /*2710*/  HMMA.16816.F32.BF16 R60, R72, R62, R36 ;  /* 0x0000003e483c723c */ /* 0x000fe20000041824 */
[----:B------:R-:W2:Y:S04]  /*2720*/  LDSM.16.M88.4 R36, [R77+0x10900] ;  /* 0x010900004d24783b */ /* 0x000ea80000000200 */
[----:B------:R-:W2:Y:S03]  /*2730*/  LDSM.16.M88.4 R72, [R77+0x11900] ;  /* 0x011900004d48783b */ /* 0x000ea60000000200 */
[C---:B---3--:R-:W-:Y:S08]  /*2740*/  HMMA.16816.F32.BF16 R48, R32.reuse, R20, R48 ;  /* 0x000000142030723c */ /* 0x048ff00000041830 */
[C---:B------:R-:W-:Y:S01]  /*2750*/  HMMA.16816.F32.BF16 R44, R32.reuse, R22, R44 ;  /* 0x00000016202c723c */ /* 0x040fe2000004182c */
[----:B------:R-:W-:Y:S07]  /*2760*/  LDSM.16.M88.4 R20, [R0+0x10100] ;  /* 0x010100000014783b */ /* 0x000fee0000000200 */
[C---:B----4-:R-:W-:Y:S08]  /*2770*/  HMMA.16816.F32.BF16 R56, R32.reuse, R24, R56 ;  /* 0x000000182038723c */ /* 0x050ff00000041838 */
[C---:B------:R-:W-:Y:S01]  /*2780*/  HMMA.16816.F32.BF16 R52, R32.reuse, R26, R52 ;  /* 0x0000001a2034723c */ /* 0x040fe20000041834 */
[----:B------:R-:W3:Y:S07]  /*2790*/  LDSM.16.M88.4 R24, [R181+0x8000] ;  /* 0x00800000b518783b */ /* 0x000eee0000000200 */
[C---:B-1----:R-:W-:Y:S08]  /*27a0*/  HMMA.16816.F32.BF16 R68, R32.reuse, R16, R68 ;  /* 0x000000102044723c */ /* 0x042ff00000041844 */
[----:B------:R-:W-:Y:S01]  /*27b0*/  HMMA.16816.F32.BF16 R60, R32, R18, R60 ;  /* 0x00000012203c723c */ /* 0x000fe2000004183c */
[----:B------:R-:W1:Y:S04]  /*27c0*/  LDSM.16.M88.4 R16, [R0+0x10900] ;  /* 0x010900000010783b */ /* 0x000e680000000200 */
[----:B------:R-:W-:Y:S03]  /*27d0*/  LDSM.16.M88.4 R32, [R180+0x8000] ;  /* 0x00800000b420783b */ /* 0x000fe60000000200 */
[C---:B-----5:R-:W-:Y:S08]  /*27e0*/  HMMA.16816.F32.BF16 R12, R64.reuse, R40, R12 ;  /* 0x00000028400c723c */ /* 0x060ff0000004180c */
[C---:B------:R-:W-:Y:S01]  /*27f0*/  HMMA.16816.F32.BF16 R8, R64.reuse, R42, R8 ;  /* 0x0000002a4008723c */ /* 0x040fe20000041808 */
[----:B------:R-:W-:Y:S07]  /*2800*/  LDSM.16.M88.4 R40, [R0+0x11900] ;  /* 0x011900000028783b */ /* 0x000fee0000000200 */
[C---:B--2---:R-:W-:Y:S08]  /*2810*/  HMMA.16816.F32.BF16 R48, R64.reuse, R28, R48 ;  /* 0x0000001c4030723c */ /* 0x044ff00000041830 */
[C---:B------:R-:W-:Y:S01]  /*2820*/  HMMA.16816.F32.BF16 R44, R64.reuse, R30, R44 ;  /* 0x0000001e402c723c */ /* 0x040fe2000004182c */
[----:B------:R2:W4:Y:S07]  /*2830*/  LDSM.16.M88.4 R28, [R0+0x11100] ;  /* 0x01110000001c783b */ /* 0x00052e0000000200 */
[C---:B------:R-:W-:Y:S08]  /*2840*/  HMMA.16816.F32.BF16 R56, R64.reuse, R36, R56 ;  /* 0x000000244038723c */ /* 0x040ff00000041838 */
[C---:B------:R-:W-:Y:S01]  /*2850*/  HMMA.16816.F32.BF16 R52, R64.reuse, R38, R52 ;  /* 0x000000264034723c */ /* 0x040fe20000041834 */
[----:B------:R-:W-:Y:S07]  /*2860*/  LDSM.16.M88.4 R36, [R2+0x10100] ;  /* 0x010100000224783b */ /* 0x000fee0000000200 */
[----:B------:R-:W-:Y:S01]  /*2870*/  HMMA.16816.F32.BF16 R68, R64, R72, R68 ;  /* 0x000000484044723c */ /* 0x000fe20000041844 */
[----:B--2---:R-:W-:-:S05]  /*2880*/  LOP3.LUT R0, R76, 0xffffffe0, RZ, 0xc0, !PT ;  /* 0xffffffe04c007812 */ /* 0x004fca00078ec0ff */
[----:B------:R-:W-:Y:S02]  /*2890*/  IMAD.IADD R0, R5, 0x1, -R0 ;  /* 0x0000000105007824 */ /* 0x000fe400078e0a00 */
[----:B------:R-:W-:Y:S01]  /*28a0*/  HMMA.16816.F32.BF16 R60, R64, R74, R60 ;  /* 0x0000004a403c723c */ /* 0x000fe2000004183c */
[----:B------:R-:W-:Y:S07]  /*28b0*/  LDSM.16.M88.4 R64, [R2+0x10900] ;  /* 0x010900000240783b */ /* 0x000fee0000000200 */
[C---:B---3--:R-:W-:Y:S08]  /*28c0*/  HMMA.16816.F32.BF16 R12, R24.reuse, R20, R12 ;  /* 0x00000014180c723c */ /* 0x048ff0000004180c */
[C---:B------:R-:W-:Y:S01]  /*28d0*/  HMMA.16816.F32.BF16 R8, R24.reuse, R22, R8 ;  /* 0x000000161808723c */ /* 0x040fe20000041808 */
[----:B------:R-:W2:Y:S07]  /*28e0*/  LDSM.16.M88.4 R20, [R2+0x11100] ;  /* 0x011100000214783b */ /* 0x000eae0000000200 */
[C---:B-1----:R-:W-:Y:S08]  /*28f0*/  HMMA.16816.F32.BF16 R56, R24.reuse, R16, R56 ;  /* 0x000000101838723c */ /* 0x042ff00000041838 */
[C---:B------:R-:W-:Y:S01]  /*2900*/  HMMA.16816.F32.BF16 R52, R24.reuse, R18, R52 ;  /* 0x000000121834723c */ /* 0x040fe20000041834 */
[----:B------:R-:W1:Y:S07]  /*2910*/  LDSM.16.M88.4 R16, [R2+0x11900] ;  /* 0x011900000210783b */ /* 0x000e6e0000000200 */
[C---:B----4-:R-:W-:Y:S08]  /*2920*/  HMMA.16816.F32.BF16 R48, R24.reuse, R28, R48 ;  /* 0x0000001c1830723c */ /* 0x050ff00000041830 */
[C---:B------:R-:W-:Y:S08]  /*2930*/  HMMA.16816.F32.BF16 R44, R24.reuse, R30, R44 ;  /* 0x0000001e182c723c */ /* 0x040ff0000004182c */
[C---:B------:R-:W-:Y:S08]  /*2940*/  HMMA.16816.F32.BF16 R68, R24.reuse, R40, R68 ;  /* 0x000000281844723c */ /* 0x040ff00000041844 */
[----:B------:R-:W-:Y:S07]  /*2950*/  HMMA.16816.F32.BF16 R60, R24, R42, R60 ;  /* 0x0000002a183c723c */ /* 0x000fee000004183c */
[----:B------:R-:W-:Y:S01]  /*2960*/  LEA.HI R24, R78, R5, RZ, 0x2 ;  /* 0x000000054e187211 */ /* 0x000fe200078f10ff */
[----:B--2---:R-:W-:Y:S01]  /*2970*/  HMMA.16816.F32.BF16 R48, R32, R20, R48 ;  /* 0x000000142030723c */ /* 0x004fe20000041830 */
[----:B------:R-:W-:-:S02]  /*2980*/  SHF.R.S32.HI R26, RZ, 0x1f, R7 ;  /* 0x0000001fff1a7819 */ /* 0x000fc40000011407 */
[----:B------:R-:W-:Y:S02]  /*2990*/  LOP3.LUT R24, R24, 0xfffffffc, RZ, 0xc0, !PT ;  /* 0xfffffffc18187812 */ /* 0x000fe400078ec0ff */
[----:B------:R-:W-:Y:S02]  /*29a0*/  LEA.HI R26, R26, R7, RZ, 0x3 ;  /* 0x000000071a1a7211 */ /* 0x000fe400078f18ff */
[----:B------:R-:W-:Y:S01]  /*29b0*/  SHF.R.S32.HI R25, RZ, 0x1f, R0 ;  /* 0x0000001fff197819 */ /* 0x000fe20000011400 */
[----:B------:R-:W-:Y:S01]  /*29c0*/  IMAD.IADD R24, R5, 0x1, -R24 ;  /* 0x0000000105187824 */ /* 0x000fe200078e0a18 */
[----:B------:R-:W-:Y:S01]  /*29d0*/  LOP3.LUT R26, R26, 0xffffff8, RZ, 0xc0, !PT ;  /* 0x0ffffff81a1a7812 */ /* 0x000fe200078ec0ff */
[----:B-1----:R-:W-:Y:S01]  /*29e0*/  HMMA.16816.F32.BF16 R68, R32, R16, R68 ;  /* 0x000000102044723c */ /* 0x002fe20000041844 */
[----:B------:R-:W-:Y:S02]  /*29f0*/  LEA.HI R2, R25, R0, RZ, 0x2 ;  /* 0x0000000019027211 */ /* 0x000fe400078f10ff */
[----:B------:R-:W-:Y:S01]  /*2a00*/  LEA.HI R5, R24, R24, RZ, 0x1 ;  /* 0x0000001818057211 */ /* 0x000fe200078f08ff */
[----:B------:R-:W-:Y:S01]  /*2a10*/  IMAD.IADD R26, R7, 0x1, -R26 ;  /* 0x00000001071a7824 */ /* 0x000fe200078e0a1a */
[----:B------:R-:W-:-:S02]  /*2a20*/  LEA.HI.SX32 R7, R2, UR8, 0x1e ;  /* 0x0000000802077c11 */ /* 0x000fc4000f8ff2ff */
[----:B------:R-:W-:Y:S01]  /*2a30*/  LOP3.LUT R5, R5, 0x1ffffffe, RZ, 0xc0, !PT ;  /* 0x1ffffffe05057812 */ /* 0x000fe200078ec0ff */
[----:B------:R-:W-:Y:S01]  /*2a40*/  IMAD.U32 R16, RZ, RZ, UR4 ;  /* 0x00000004ff107e24 */ /* 0x000fe2000f8e00ff */
[----:B------:R-:W-:Y:S01]  /*2a50*/  LOP3.LUT R197, R2, 0x7ffffffc, RZ, 0xc0, !PT ;  /* 0x7ffffffc02c57812 */ /* 0x000fe200078ec0ff */
[----:B------:R-:W-:Y:S01]  /*2a60*/  IMAD R196, R26, 0x10, R7 ;  /* 0x000000101ac47824 */ /* 0x000fe200078e0207 */
[C---:B------:R-:W-:Y:S01]  /*2a70*/  HMMA.16816.F32.BF16 R60, R32.reuse, R18, R60 ;  /* 0x00000012203c723c */ /* 0x040fe2000004183c */
[----:B------:R-:W-:Y:S02]  /*2a80*/  IMAD.IADD R5, R24, 0x1, -R5 ;  /* 0x0000000118057824 */ /* 0x000fe400078e0a05 */
[----:B------:R-:W-:Y:S02]  /*2a90*/  IMAD.IADD R197, R0, 0x1, -R197 ;  /* 0x0000000100c57824 */ /* 0x000fe400078e0ac5 */
[----:B------:R-:W-:Y:S02]  /*2aa0*/  IMAD R196, R5, 0x8, R196 ;  /* 0x0000000805c47824 */ /* 0x000fe400078e02c4 */
[----:B------:R-:W-:Y:S01]  /*2ab0*/  IMAD.SHL.U32 R197, R197, 0x2, RZ ;  /* 0x00000002c5c57824 */ /* 0x000fe200078e00ff */
[----:B------:R-:W-:Y:S01]  /*2ac0*/  HMMA.16816.F32.BF16 R44, R32, R22, R44 ;  /* 0x00000016202c723c */ /* 0x000fe2000004182c */
[----:B------:R-:W-:-:S03]  /*2ad0*/  @P5 IMAD.HI.U32 R5, R196, c[0x0][0x2c8], RZ ;  /* 0x0000b200c4055a27 */ /* 0x000fc600078e00ff */
[----:B------:R-:W-:Y:S01]  /*2ae0*/  IADD3 R16, R16, -c[0x0][0x168], -R197 ;  /* 0x80005a0010107a10 */ /* 0x000fe20007ffe8c5 */
[----:B------:R-:W-:Y:S01]  /*2af0*/  IMAD.MOV.U32 R20, RZ, RZ, R196 ;  /* 0x000000ffff147224 */ /* 0x000fe200078e00c4 */
[----:B------:R-:W-:Y:S02]  /*2b00*/  @P0 SHF.R.U32.HI R20, RZ, c[0x0][0x2cc], R5 ;  /* 0x0000b300ff140a19 */ /* 0x000fe40000011605 */
[----:B------:R-:W-:Y:S01]  /*2b10*/  PLOP3.LUT P0, PT, PT, PT, UP2, 0x40, 0x0 ;  /* 0x000000000000781c */ /* 0x000fe20003f0e828 */
[----:B------:R-:W-:Y:S01]  /*2b20*/  HMMA.16816.F32.BF16 R12, R32, R36, R12 ;  /* 0x00000024200c723c */ /* 0x000fe2000004180c */
[C---:B------:R-:W-:Y:S01]  /*2b30*/  IADD3 R18, R16.reuse, c[0x0][0x328], RZ ;  /* 0x0000ca0010127a10 */ /* 0x040fe20007ffe0ff */
[----:B------:R-:W1:Y:S01]  /*2b40*/  SHFL.IDX PT, R5, R20, RZ, 0x1c1f ;  /* 0x001c1fff14057589 */ /* 0x000e6200000e0000 */
[----:B------:R-:W-:Y:S02]  /*2b50*/  IADD3 R16, R16, UR16, RZ ;  /* 0x0000001010107c10 */ /* 0x000fe4000fffe0ff */
[----:B------:R-:W-:-:S03]  /*2b60*/  IADD3 R2, -R197, c[0x0][0x1d0], -R6 ;  /* 0x00007400c5027a10 */ /* 0x000fc60007ffe906 */
[C---:B------:R-:W-:Y:S08]  /*2b70*/  HMMA.16816.F32.BF16 R8, R32.reuse, R38, R8 ;  /* 0x000000262008723c */ /* 0x040ff00000041808 */
[C---:B------:R-:W-:Y:S08]  /*2b80*/  HMMA.16816.F32.BF16 R56, R32.reuse, R64, R56 ;  /* 0x000000402038723c */ /* 0x040ff00000041838 */
[----:B------:R-:W-:Y:S01]  /*2b90*/  HMMA.16816.F32.BF16 R52, R32, R66, R52 ;  /* 0x000000422034723c */ /* 0x000fe20000041834 */
[----:B-1----:R-:W-:-:S02]  /*2ba0*/  IMAD.IADD R23, R18, 0x1, R5 ;  /* 0x0000000112177824 */ /* 0x002fc400078e0205 */
[----:B------:R-:W-:-:S03]  /*2bb0*/  IMAD.IADD R22, R16, 0x1, R5 ;  /* 0x0000000110167824 */ /* 0x000fc600078e0205 */
[----:B------:R-:W-:Y:S01]  /*2bc0*/  IMNMX R23, R23, R2, PT ;  /* 0x0000000217177217 */ /* 0x000fe20003800200 */
        /* <DEDUP_REMOVED lines=14> */
.L_x_796:
[----:B------:R-:W-:Y:S02]  /*2cb0*/  ULDC UR4, c[0x0][0x32c] ;  /* 0x0000cb0000047ab9 */ /* 0x000fe40000000800 */
[----:B------:R-:W-:-:S06]  /*2cc0*/  UISETP.NE.AND UP0, UPT, UR6, UR4, UPT ;  /* 0x000000040600728c */ /* 0x000fcc000bf05270 */
[----:B------:R-:W-:-:S13]  /*2cd0*/  PLOP3.LUT P0, PT, PT, PT, UP0, 0x80, 0x0 ;  /* 0x000000000000781c */ /* 0x000fda0003f0f008 */
[----:B------:R-:W-:-:S05]  /*2ce0*/  @P0 IMAD.HI.U32 R0, R5, c[0x0][0x330], RZ ;  /* 0x0000cc0005000a27 */ /* 0x000fca00078e00ff */
[----:B------:R-:W-:Y:S02]  /*2cf0*/  @P0 SHF.R.U32.HI R5, RZ, c[0x0][0x334], R0 ;  /* 0x0000cd00ff050a19 */ /* 0x000fe40000011600 */
.L_x_797:
[----:B------:R-:W-:Y:S05]  /*2d00*/  BSYNC B0 ;  /* 0x0000000000007941 */ /* 0x000fea0003800000 */
.L_x_795:
[----:B------:R-:W-:-:S04]  /*2d10*/  IMAD R0, R5, c[0x0][0x32c], -R6 ;  /* 0x0000cb0005007a24 */ /* 0x000fc800078e0a06 */
[----:B------:R-:W-:-:S05]  /*2d20*/  IMAD.IADD R5, R0, 0x1, -R197 ;  /* 0x0000000100057824 */ /* 0x000fca00078e0ac5 */
[----:B------:R-:W-:Y:S02]  /*2d30*/  IADD3 R0, R5, c[0x0][0x32c], RZ ;  /* 0x0000cb0005007a10 */ /* 0x000fe40007ffe0ff */
[----:B------:R-:W-:Y:S02]  /*2d40*/  IMNMX R22, R22, R5, !PT ;  /* 0x0000000516167217 */ /* 0x000fe40007800200 */
[----:B------:R-:W-:Y:S02]  /*2d50*/  IMNMX R23, R23, R0, PT ;  /* 0x0000000017177217 */ /* 0x000fe40003800200 */
.L_x_794:
[----:B------:R-:W-:Y:S01]  /*2d60*/  ISETP.LT.AND P6, PT, RZ, UR17, PT ;  /* 0x00000011ff007c0c */ /* 0x000fe2000bfc1270 */
[----:B------:R-:W1:Y:S03]  /*2d70*/  SHFL.IDX PT, R25, R20, 0x1, 0x1c1f ;  /* 0x003c1f0014197f89 */ /* 0x000e6600000e0000 */
[C---:B------:R-:W-:Y:S02]  /*2d80*/  ISETP.GT.AND P0, PT, R22.reuse, RZ, P6 ;  /* 0x000000ff1600720c */ /* 0x040fe40003704270 */
[----:B------:R-:W-:-:S02]  /*2d90*/  ISETP.GT.AND P5, PT, R22, 0x1, P6 ;  /* 0x000000011600780c */ /* 0x000fc400037a4270 */
[C---:B------:R-:W-:Y:S02]  /*2da0*/  ISETP.LT.OR P0, PT, R23.reuse, 0x1, P0 ;  /* 0x000000011700780c */ /* 0x040fe40000701670 */
[----:B------:R-:W-:Y:S02]  /*2db0*/  ISETP.LT.OR P5, PT, R23, 0x2, P5 ;  /* 0x000000021700780c */ /* 0x000fe40002fa1670 */
[----:B------:R-:W-:Y:S02]  /*2dc0*/  FSEL R0, R12, -INF , !P0 ;  /* 0xff8000000c007808 */ /* 0x000fe40004000000 */
[----:B------:R-:W-:Y:S02]  /*2dd0*/  ISETP.GT.AND P0, PT, R22, 0x8, P6 ;  /* 0x000000081600780c */ /* 0x000fe40003704270 */
[----:B------:R-:W-:Y:S02]  /*2de0*/  FSEL R21, R13, -INF , !P5 ;  /* 0xff8000000d157808 */ /* 0x000fe40006800000 */
[----:B------:R-:W-:-:S02]  /*2df0*/  ISETP.LT.OR P0, PT, R23, 0x9, P0 ;  /* 0x000000091700780c */ /* 0x000fc40000701670 */
[----:B------:R-:W-:Y:S02]  /*2e00*/  ISETP.GT.AND P5, PT, R22, 0x9, P6 ;  /* 0x000000091600780c */ /* 0x000fe400037a4270 */
[----:B------:R-:W-:Y:S02]  /*2e10*/  FSEL R19, R8, -INF , !P0 ;  /* 0xff80000008137808 */ /* 0x000fe40004000000 */
[----:B------:R-:W-:Y:S02]  /*2e20*/  ISETP.GT.AND P0, PT, R22, 0x10, P6 ;  /* 0x000000101600780c */ /* 0x000fe40003704270 */
[C---:B------:R-:W-:Y:S02]  /*2e30*/  ISETP.LT.OR P5, PT, R23.reuse, 0xa, P5 ;  /* 0x0000000a1700780c */ /* 0x040fe40002fa1670 */
[----:B------:R-:W-:Y:S02]  /*2e40*/  ISETP.LT.OR P0, PT, R23, 0x11, P0 ;  /* 0x000000111700780c */ /* 0x000fe40000701670 */
[----:B------:R-:W-:-:S02]  /*2e50*/  FSEL R17, R9, -INF , !P5 ;  /* 0xff80000009117808 */ /* 0x000fc40006800000 */
[----:B------:R-:W-:Y:S02]  /*2e60*/  FSEL R7, R56, -INF , !P0 ;  /* 0xff80000038077808 */ /* 0x000fe40004000000 */
[C---:B------:R-:W-:Y:S02]  /*2e70*/  ISETP.GT.AND P0, PT, R22.reuse, 0x18, P6 ;  /* 0x000000181600780c */ /* 0x040fe40003704270 */
[----:B------:R-:W-:Y:S02]  /*2e80*/  ISETP.GT.AND P5, PT, R22, 0x11, P6 ;  /* 0x000000111600780c */ /* 0x000fe400037a4270 */
[C---:B------:R-:W-:Y:S02]  /*2e90*/  ISETP.LT.OR P0, PT, R23.reuse, 0x19, P0 ;  /* 0x000000191700780c */ /* 0x040fe40000701670 */
[----:B------:R-:W-:Y:S02]  /*2ea0*/  ISETP.LT.OR P5, PT, R23, 0x12, P5 ;  /* 0x000000121700780c */ /* 0x000fe40002fa1670 */
[----:B------:R-:W-:-:S02]  /*2eb0*/  FSEL R13, R52, -INF , !P0 ;  /* 0xff800000340d7808 */ /* 0x000fc40004000000 */
[C---:B------:R-:W-:Y:S02]  /*2ec0*/  ISETP.GT.AND P0, PT, R22.reuse, 0x20, P6 ;  /* 0x000000201600780c */ /* 0x040fe40003704270 */
[----:B------:R-:W-:Y:S02]  /*2ed0*/  FSEL R5, R57, -INF , !P5 ;  /* 0xff80000039057808 */ /* 0x000fe40006800000 */
[C---:B------:R-:W-:Y:S02]  /*2ee0*/  ISETP.LT.OR P0, PT, R23.reuse, 0x21, P0 ;  /* 0x000000211700780c */ /* 0x040fe40000701670 */
[----:B------:R-:W-:Y:S02]  /*2ef0*/  ISETP.GT.AND P5, PT, R22, 0x19, P6 ;  /* 0x000000191600780c */ /* 0x000fe400037a4270 */
[----:B------:R-:W-:Y:S02]  /*2f00*/  FSEL R175, R48, -INF , !P0 ;  /* 0xff80000030af7808 */ /* 0x000fe40004000000 */
[----:B------:R-:W-:-:S02]  /*2f10*/  ISETP.LT.OR P5, PT, R23, 0x1a, P5 ;  /* 0x0000001a1700780c */ /* 0x000fc40002fa1670 */
        /* <DEDUP_REMOVED lines=18> */
[----:B------:R-:W-:Y:S02]  /*3040*/  PLOP3.LUT P0, PT, PT, PT, UP2, 0x40, 0x0 ;  /* 0x000000000000781c */ /* 0x000fe40003f0e828 */
[----:B------:R-:W-:Y:S02]  /*3050*/  FSEL R169, R69, -INF , !P5 ;  /* 0xff80000045a97808 */ /* 0x000fe40006800000 */
[----:B------:R-:W-:Y:S01]  /*3060*/  ISETP.GT.AND P5, PT, R22, 0x39, P6 ;  /* 0x000000391600780c */ /* 0x000fe200037a4270 */
[----:B-1----:R-:W-:-:S03]  /*3070*/  IMAD.IADD R22, R16, 0x1, R25 ;  /* 0x0000000110167824 */ /* 0x002fc600078e0219 */
[----:B------:R-:W-:Y:S01]  /*3080*/  ISETP.LT.OR P5, PT, R23, 0x3a, P5 ;  /* 0x0000003a1700780c */ /* 0x000fe20002fa1670 */
[----:B------:R-:W-:-:S03]  /*3090*/  IMAD.IADD R23, R18, 0x1, R25 ;  /* 0x0000000112177824 */ /* 0x000fc600078e0219 */
[----:B------:R-:W-:Y:S02]  /*30a0*/  FSEL R165, R61, -INF , !P5 ;  /* 0xff8000003da57808 */ /* 0x000fe40006800000 */
        /* <DEDUP_REMOVED lines=10> */
[----:B------:R-:W-:Y:S02]  /*3150*/  PLOP3.LUT P5, PT, PT, PT, UP0, 0x80, 0x0 ;  /* 0x000000000000781c */ /* 0x000fe40003faf008 */
[----:B------:R-:W-:-:S11]  /*3160*/  PLOP3.LUT P0, PT, PT, PT, UP0, 0x80, 0x0 ;  /* 0x000000000000781c */ /* 0x000fd60003f0f008 */
[----:B------:R-:W-:-:S05]  /*3170*/  @P5 IMAD.HI.U32 R8, R12, c[0x0][0x330], RZ ;  /* 0x0000cc000c085a27 */ /* 0x000fca00078e00ff */
[----:B------:R-:W-:-:S04]  /*3180*/  @P0 SHF.R.U32.HI R12, RZ, c[0x0][0x334], R8 ;  /* 0x0000cd00ff0c0a19 */ /* 0x000fc80000011608 */
[----:B------:R-:W-:Y:S01]  /*3190*/  LOP3.LUT R23, RZ, R12, RZ, 0x33, !PT ;  /* 0x0000000cff177212 */ /* 0x000fe200078e33ff */
[----:B------:R-:W-:Y:S05]  /*31a0*/  BRA `(.L_x_801) ;  /* 0x0000006000007947 */ /* 0x000fea0003800000 */
.L_x_800:
[----:B------:R-:W-:Y:S02]  /*31b0*/  ULDC UR4, c[0x0][0x32c] ;  /* 0x0000cb0000047ab9 */ /* 0x000fe40000000800 */
[----:B------:R-:W-:-:S06]  /*31c0*/  UISETP.NE.AND UP0, UPT, UR6, UR4, UPT ;  /* 0x000000040600728c */ /* 0x000fcc000bf05270 */
[----:B------:R-:W-:Y:S02]  /*31d0*/  PLOP3.LUT P5, PT, PT, PT, UP0, 0x80, 0x0 ;  /* 0x000000000000781c */ /* 0x000fe40003faf008 */
[----:B------:R-:W-:-:S11]  /*31e0*/  PLOP3.LUT P0, PT, PT, PT, UP0, 0x80, 0x0 ;  /* 0x000000000000781c */ /* 0x000fd60003f0f008 */
[----:B------:R-:W-:-:S05]  /*31f0*/  @P5 IMAD.HI.U32 R8, R23, c[0x0][0x330], RZ ;  /* 0x0000cc0017085a27 */ /* 0x000fca00078e00ff */
[----:B------:R-:W-:Y:S02]  /*3200*/  @P0 SHF.R.U32.HI R23, RZ, c[0x0][0x334], R8 ;  /* 0x0000cd00ff170a19 */ /* 0x000fe40000011608 */
.L_x_801:
[----:B------:R-:W-:Y:S05]  /*3210*/  BSYNC B0 ;  /* 0x0000000000007941 */ /* 0x000fea0003800000 */
.L_x_799:
[----:B------:R-:W-:-:S04]  /*3220*/  IMAD R6, R23, c[0x0][0x32c], -R6 ;  /* 0x0000cb0017067a24 */ /* 0x000fc800078e0a06 */
[----:B------:R-:W-:-:S05]  /*3230*/  IMAD.IADD R25, R6, 0x1, -R197 ;  /* 0x0000000106197824 */ /* 0x000fca00078e0ac5 */
[----:B------:R-:W-:Y:S02]  /*3240*/  IADD3 R23, R25, c[0x0][0x32c], RZ ;  /* 0x0000cb0019177a10 */ /* 0x000fe40007ffe0ff */
[----:B------:R-:W-:Y:S02]  /*3250*/  IMNMX R22, R22, R25, !PT ;  /* 0x0000001916167217 */ /* 0x000fe40007800200 */
[----:B------:R-:W-:Y:S02]  /*3260*/  IMNMX R2, R2, R23, PT ;  /* 0x0000001702027217 */ /* 0x000fe40003800200 */
.L_x_798:
[----:B------:R-:W-:Y:S01]  /*3270*/  ISETP.GT.AND P5, PT, R22, 0x8, P6 ;  /* 0x000000081600780c */ /* 0x000fe200037a4270 */
[----:B------:R-:W-:-:S04]  /*3280*/  DEPBAR.LE SB0, 0x2 ;  /* 0x000080800000791a */ /* 0x000fc80000000000 */
[----:B------:R-:W-:Y:S01]  /*3290*/  BAR.SYNC.DEFER_BLOCKING 0x0 ;  /* 0x0000000000007b1d */ /* 0x000fe20000010000 */
[----:B------:R-:W-:Y:S01]  /*32a0*/  ISETP.LT.OR P5, PT, R2, 0x9, P5 ;  /* 0x000000090200780c */ /* 0x000fe20002fa1670 */
[----:B------:R-:W-:Y:S01]  /*32b0*/  IMAD.SHL.U32 R135, R4, 0x2, RZ ;  /* 0x0000000204877824 */ /* 0x000fe200078e00ff */
[----:B------:R-:W-:Y:S01]  /*32c0*/  ISETP.GT.AND P0, PT, R22, 0x1, P6 ;  /* 0x000000011600780c */ /* 0x000fe20003704270 */
[----:B------:R-:W-:Y:S01]  /*32d0*/  UIADD3 UR4, UR17, -0x3, URZ ;  /* 0xfffffffd11047890 */ /* 0x000fe2000fffe03f */
[----:B------:R-:W-:Y:S01]  /*32e0*/  FSEL R18, R10, -INF , !P5 ;  /* 0xff8000000a127808 */ /* 0x000fe20006800000 */
[--C-:B------:R-:W-:Y:S01]  /*32f0*/  IMAD R134, R3, 0x2, R135.reuse ;  /* 0x0000000203867824 */ /* 0x100fe200078e0287 */
[----:B------:R-:W-:Y:S01]  /*3300*/  ISETP.GT.AND P5, PT, R22, 0x10, P6 ;  /* 0x000000101600780c */ /* 0x000fe200037a4270 */
[C---:B------:R-:W-:Y:S01]  /*3310*/  IMAD.IADD R166, R183.reuse, 0x1, R135 ;  /* 0x00000001b7a67824 */ /* 0x040fe200078e0287 */
[C---:B------:R-:W-:Y:S01]  /*3320*/  ISETP.LT.OR P0, PT, R2.reuse, 0x2, P0 ;  /* 0x000000020200780c */ /* 0x040fe20000701670 */
[----:B------:R-:W-:Y:S01]  /*3330*/  IMAD.IADD R155, R183, 0x1, R134 ;  /* 0x00000001b79b7824 */ /* 0x000fe200078e0286 */
[----:B------:R-:W-:Y:S01]  /*3340*/  ISETP.LT.OR P5, PT, R2, 0x11, P5 ;  /* 0x000000110200780c */ /* 0x000fe20002fa1670 */
[----:B------:R-:W-:Y:S01]  /*3350*/  IMAD R3, R3, 0x2, R166 ;  /* 0x0000000203037824 */ /* 0x000fe200078e02a6 */
[----:B------:R-:W-:Y:S01]  /*3360*/  FMNMX.FTZ R8, R0, R21, !PT ;  /* 0x0000001500087209 */ /* 0x000fe20007810000 */
[----:B------:R-:W-:Y:S01]  /*3370*/  UISETP.GE.AND UP0, UPT, UR4, UR10, UPT ;  /* 0x0000000a0400728c */ /* 0x000fe2000bf06270 */
[----:B------:R-:W-:Y:S01]  /*3380*/  FSEL R20, R15, -INF , !P0 ;  /* 0xff8000000f147808 */ /* 0x000fe20004000000 */
[----:B------:R-:W-:Y:S01]  /*3390*/  UIADD3 UR17, UR17, -0x2, URZ ;  /* 0xfffffffe11117890 */ /* 0x000fe2000fffe03f */
[----:B------:R-:W-:-:S02]  /*33a0*/  ISETP.GT.AND P0, PT, R22, 0x9, P6 ;  /* 0x000000091600780c */ /* 0x000fc40003704270 */
[----:B------:R-:W-:Y:S02]  /*33b0*/  FSEL R16, R58, -INF , !P5 ;  /* 0xff8000003a107808 */ /* 0x000fe40006800000 */
[----:B------:R-:W-:Y:S02]  /*33c0*/  FMNMX.FTZ R8, R19, R8, !PT ;  /* 0x0000000813087209 */ /* 0x000fe40007810000 */
[----:B------:R-:W-:Y:S01]  /*33d0*/  ISETP.GT.AND P5, PT, R22, RZ, P6 ;  /* 0x000000ff1600720c */ /* 0x000fe200037a4270 */
[----:B------:R-:W-:Y:S01]  /*33e0*/  LDSM.16.MT88.4 R40, [R135+0x2100] ;  /* 0x002100008728783b */ /* 0x000fe20000004200 */
[C---:B------:R-:W-:Y:S01]  /*33f0*/  ISETP.LT.OR P0, PT, R2.reuse, 0xa, P0 ;  /* 0x0000000a0200780c */ /* 0x040fe20000701670 */
[----:B------:R-:W-:Y:S01]  /*3400*/  @UP0 USHF.R.S32.HI UR5, URZ, 0x1f, UR4 ;  /* 0x0000001f3f050899 */ /* 0x000fe20008011404 */
[----:B------:R-:W-:Y:S01]  /*3410*/  FMNMX.FTZ R8, R17, R8, !PT ;  /* 0x0000000811087209 */ /* 0x000fe20007810000 */
[----:B------:R-:W-:Y:S01]  /*3420*/  LDSM.16.MT88.4 R64, [R155+0x2100] ;  /* 0x002100009b40783b */ /* 0x000fe20000004200 */
[----:B------:R-:W-:-:S02]  /*3430*/  ISETP.LT.OR P5, PT, R2, 0x1, P5 ;  /* 0x000000010200780c */ /* 0x000fc40002fa1670 */
[----:B------:R-:W-:Y:S01]  /*3440*/  FSEL R6, R11, -INF , !P0 ;  /* 0xff8000000b067808 */ /* 0x000fe20004000000 */
[----:B------:R-:W-:Y:S01]  /*3450*/  LDSM.16.MT88.4 R72, [R135+0x4100] ;  /* 0x004100008748783b */ /* 0x000fe20000004200 */
[----:B------:R-:W-:Y:S02]  /*3460*/  ISETP.GT.AND P0, PT, R22, 0x11, P6 ;  /* 0x000000111600780c */ /* 0x000fe40003704270 */
[----:B------:R-:W-:Y:S01]  /*3470*/  FMNMX.FTZ R8, R7, R8, !PT ;  /* 0x0000000807087209 */ /* 0x000fe20007810000 */
[----:B------:R-:W-:Y:S01]  /*3480*/  LDSM.16.MT88.4 R124, [R135+0x100] ;  /* 0x00010000877c783b */ /* 0x000fe20000004200 */
[----:B------:R-:W-:Y:S02]  /*3490*/  FSEL R14, R14, -INF , !P5 ;  /* 0xff8000000e0e7808 */ /* 0x000fe40006800000 */
[----:B------:R-:W-:Y:S01]  /*34a0*/  ISETP.LT.OR P0, PT, R2, 0x12, P0 ;  /* 0x000000120200780c */ /* 0x000fe20000701670 */
[----:B------:R-:W-:Y:S01]  /*34b0*/  LDSM.16.MT88.4 R104, [R166+0x100] ;  /* 0x00010000a668783b */ /* 0x000fe20000004200 */
[----:B------:R-:W-:-:S02]  /*34c0*/  FMNMX.FTZ R8, R5, R8, !PT ;  /* 0x0000000805087209 */ /* 0x000fc40007810000 */
[----:B------:R-:W-:Y:S01]  /*34d0*/  FMNMX.FTZ R11, R14, R20, !PT ;  /* 0x000000140e0b7209 */ /* 0x000fe20007810000 */
[----:B------:R-:W-:Y:S01]  /*34e0*/  LDSM.16.MT88.4 R112, [R134+0x100] ;  /* 0x000100008670783b */ /* 0x000fe20000004200 */
[----:B------:R-:W-:Y:S02]  /*34f0*/  FSEL R12, R59, -INF , !P0 ;  /* 0xff8000003b0c7808 */ /* 0x000fe40004000000 */
[----:B------:R-:W-:Y:S01]  /*3500*/  FMNMX.FTZ R8, R13, R8, !PT ;  /* 0x000000080d087209 */ /* 0x000fe20007810000 */
[----:B------:R-:W-:Y:S01]  /*3510*/  LDSM.16.MT88.4 R120, [R3+0x100] ;  /* 0x000100000378783b */ /* 0x000fe20000004200 */
[----:B------:R-:W-:Y:S02]  /*3520*/  ISETP.GT.AND P0, PT, R22, 0x19, P6 ;  /* 0x000000191600780c */ /* 0x000fe40003704270 */
[----:B------:R-:W-:Y:S01]  /*3530*/  FMNMX.FTZ R11, R18, R11, !PT ;  /* 0x0000000b120b7209 */ /* 0x000fe20007810000 */
[----:B------:R-:W-:Y:S01]  /*3540*/  LDSM.16.MT88.4 R56, [R134+0x2100] ;  /* 0x002100008638783b */ /* 0x000fe20000004200 */
[----:B------:R-:W-:-:S02]  /*3550*/  ISETP.GT.AND P5, PT, R22, 0x18, P6 ;  /* 0x000000181600780c */ /* 0x000fc400037a4270 */
[----:B------:R-:W-:Y:S01]  /*3560*/  FMNMX.FTZ R24, R9, R8, !PT ;  /* 0x0000000809187209 */ /* 0x000fe20007810000 */
[----:B------:R-:W-:Y:S01]  /*3570*/  LDSM.16.MT88.4 R80, [R166+0x4100] ;  /* 0x00410000a650783b */ /* 0x000fe20000004200 */
[----:B------:R-:W-:Y:S02]  /*3580*/  ISETP.LT.OR P0, PT, R2, 0x1a, P0 ;  /* 0x0000001a0200780c */ /* 0x000fe40000701670 */
[----:B------:R-:W-:Y:S01]  /*3590*/  FMNMX.FTZ R11, R6, R11, !PT ;  /* 0x0000000b060b7209 */ /* 0x000fe20007810000 */
[----:B------:R-:W-:Y:S01]  /*35a0*/  LDSM.16.MT88.4 R88, [R134+0x4100] ;  /* 0x004100008658783b */ /* 0x000fe20000004200 */
[----:B------:R-:W-:Y:S02]  /*35b0*/  ISETP.LT.OR P5, PT, R2, 0x19, P5 ;  /* 0x000000190200780c */ /* 0x000fe40002fa1670 */
[----:B------:R-:W-:Y:S01]  /*35c0*/  FMNMX.FTZ R24, R175, R24, !PT ;  /* 0x00000018af187209 */ /* 0x000fe20007810000 */
[----:B------:R-:W-:Y:S01]  /*35d0*/  LDSM.16.MT88.4 R140, [R135+0x900] ;  /* 0x00090000878c783b */ /* 0x000fe20000004200 */
[----:B------:R-:W-:-:S02]  /*35e0*/  FSEL R8, R55, -INF , !P0 ;  /* 0xff80000037087808 */ /* 0x000fc40004000000 */
[----:B------:R-:W-:Y:S01]  /*35f0*/  FMNMX.FTZ R11, R16, R11, !PT ;  /* 0x0000000b100b7209 */ /* 0x000fe20007810000 */
[----:B------:R-:W-:Y:S01]  /*3600*/  LDSM.16.MT88.4 R32, [R134+0x900] ;  /* 0x000900008620783b */ /* 0x000fe20000004200 */
[----:B------:R-:W-:Y:S02]  /*3610*/  ISETP.GT.AND P0, PT, R22, 0x21, P6 ;  /* 0x000000211600780c */ /* 0x000fe40003704270 */
[----:B------:R-:W-:Y:S01]  /*3620*/  FSEL R10, R54, -INF , !P5 ;  /* 0xff800000360a7808 */ /* 0x000fe20006800000 */
[----:B------:R-:W-:Y:S01]  /*3630*/  LDSM.16.MT88.4 R136, [R166+0x900] ;  /* 0x00090000a688783b */ /* 0x000fe20000004200 */
[----:B------:R-:W-:Y:S02]  /*3640*/  FMNMX.FTZ R24, R173, R24, !PT ;  /* 0x00000018ad187209 */ /* 0x000fe40007810000 */
[----:B------:R-:W-:Y:S01]  /*3650*/  ISETP.GT.AND P5, PT, R22, 0x20, P6 ;  /* 0x000000201600780c */ /* 0x000fe200037a4270 */
[----:B------:R-:W-:Y:S01]  /*3660*/  LDSM.16.MT88.4 R28, [R155+0x900] ;  /* 0x000900009b1c783b */ /* 0x000fe20000004200 */
        /* <DEDUP_REMOVED lines=11> */
[----:B------:R-:W-:Y:S02]  /*3720*/  ISETP.LT.OR P0, PT, R2, 0x29, P0 ;  /* 0x000000290200780c */ /* 0x000fe40000701670 */
[----:B------:R-:W-:Y:S02]  /*3730*/  ISETP.GT.AND P5, PT, R22, 0x29, P6 ;  /* 0x000000291600780c */ /* 0x000fe400037a4270 */
[----:B------:R-:W-:-:S02]  /*3740*/  FMNMX.FTZ R24, R171, R24, !PT ;  /* 0x00000018ab187209 */ /* 0x000fc40007810000 */
[----:B------:R-:W-:Y:S02]  /*3750*/  FMNMX.FTZ R15, R178, R15, !PT ;  /* 0x0000000fb20f7209 */ /* 0x000fe40007810000 */
[----:B------:R-:W-:Y:S02]  /*3760*/  FSEL R160, R46, -INF , !P0 ;  /* 0xff8000002ea07808 */ /* 0x000fe40004000000 */
[----:B------:R-:W-:Y:S02]  /*3770*/  ISETP.LT.OR P5, PT, R2, 0x2a, P5 ;  /* 0x0000002a0200780c */ /* 0x000fe40002fa1670 */
[----:B------:R-:W-:Y:S02]  /*3780*/  ISETP.GT.AND P0, PT, R22, 0x30, P6 ;  /* 0x000000301600780c */ /* 0x000fe40003704270 */
[----:B------:R-:W-:Y:S02]  /*3790*/  FMNMX.FTZ R24, R169, R24, !PT ;  /* 0x00000018a9187209 */ /* 0x000fe40007810000 */
[----:B------:R-:W-:-:S02]  /*37a0*/  FMNMX.FTZ R15, R162, R15, !PT ;  /* 0x0000000fa20f7209 */ /* 0x000fc40007810000 */
[----:B------:R-:W-:Y:S02]  /*37b0*/  FSEL R176, R47, -INF , !P5 ;  /* 0xff8000002fb07808 */ /* 0x000fe40006800000 */
[----:B------:R-:W-:Y:S02]  /*37c0*/  ISETP.LT.OR P0, PT, R2, 0x31, P0 ;  /* 0x000000310200780c */ /* 0x000fe40000701670 */
[----:B------:R-:W-:Y:S02]  /*37d0*/  FMNMX.FTZ R24, R167, R24, !PT ;  /* 0x00000018a7187209 */ /* 0x000fe40007810000 */
[----:B------:R-:W-:Y:S02]  /*37e0*/  ISETP.GT.AND P5, PT, R22, 0x31, P6 ;  /* 0x000000311600780c */ /* 0x000fe400037a4270 */
[----:B------:R-:W-:Y:S02]  /*37f0*/  FMNMX.FTZ R15, R160, R15, !PT ;  /* 0x0000000fa00f7209 */ /* 0x000fe40007810000 */
[----:B------:R-:W-:-:S02]  /*3800*/  FSEL R172, R70, -INF , !P0 ;  /* 0xff80000046ac7808 */ /* 0x000fc40004000000 */
[----:B------:R-:W-:Y:S02]  /*3810*/  FMNMX.FTZ R11, R165, R24, !PT ;  /* 0x00000018a50b7209 */ /* 0x000fe40007810000 */
[----:B------:R-:W-:Y:S02]  /*3820*/  ISETP.LT.OR P5, PT, R2, 0x32, P5 ;  /* 0x000000320200780c */ /* 0x000fe40002fa1670 */
[----:B------:R-:W-:Y:S01]  /*3830*/  ISETP.GT.AND P0, PT, R22, 0x38, P6 ;  /* 0x000000381600780c */ /* 0x000fe20003704270 */
[----:B------:R-:W1:Y:S01]  /*3840*/  SHFL.BFLY PT, R24, R11, 0x2, 0x1f ;  /* 0x0c401f000b187f89 */ /* 0x000e6200000e0000 */
[----:B------:R-:W-:Y:S02]  /*3850*/  FMNMX.FTZ R15, R176, R15, !PT ;  /* 0x0000000fb00f7209 */ /* 0x000fe40007810000 */
[----:B------:R-:W-:Y:S02]  /*3860*/  ISETP.GT.AND P6, PT, R22, 0x39, P6 ;  /* 0x000000391600780c */ /* 0x000fe400037c4270 */
[----:B------:R-:W-:-:S02]  /*3870*/  FSEL R170, R71, -INF , !P5 ;  /* 0xff80000047aa7808 */ /* 0x000fc40006800000 */
[----:B------:R-:W-:Y:S02]  /*3880*/  ISETP.LT.OR P0, PT, R2, 0x39, P0 ;  /* 0x000000390200780c */ /* 0x000fe40000701670 */
[----:B------:R-:W-:Y:S02]  /*3890*/  FMNMX.FTZ R15, R172, R15, !PT ;  /* 0x0000000fac0f7209 */ /* 0x000fe40007810000 */
[----:B------:R-:W-:Y:S02]  /*38a0*/  ISETP.LT.OR P6, PT, R2, 0x3a, P6 ;  /* 0x0000003a0200780c */ /* 0x000fe400037c1670 */
[----:B------:R-:W-:Y:S02]  /*38b0*/  FSEL R168, R62, -INF , !P0 ;  /* 0xff8000003ea87808 */ /* 0x000fe40004000000 */
[----:B------:R-:W-:Y:S02]  /*38c0*/  FMNMX.FTZ R15, R170, R15, !PT ;  /* 0x0000000faa0f7209 */ /* 0x000fe40007810000 */
[----:B------:R-:W-:-:S02]  /*38d0*/  FSEL R164, R63, -INF , !P6 ;  /* 0xff8000003fa47808 */ /* 0x000fc40007000000 */
[----:B------:R-:W-:Y:S02]  /*38e0*/  FMNMX.FTZ R15, R168, R15, !PT ;  /* 0x0000000fa80f7209 */ /* 0x000fe40007810000 */
[----:B------:R-:W-:Y:S02]  /*38f0*/  PLOP3.LUT P6, PT, PT, PT, UP0, 0x80, 0x0 ;  /* 0x000000000000781c */ /* 0x000fe40003fcf008 */
[----:B------:R-:W-:Y:S02]  /*3900*/  FMNMX.FTZ R15, R164, R15, !PT ;  /* 0x0000000fa40f7209 */ /* 0x000fe40007810000 */
[----:B-1----:R-:W-:Y:S02]  /*3910*/  FMNMX.FTZ R23, R11, R24, !PT ;  /* 0x000000180b177209 */ /* 0x002fe40007810000 */
[----:B------:R-:W-:Y:S01]  /*3920*/  LDSM.16.MT88.4 R24, [R166+0x2900] ;  /* 0x00290000a618783b */ /* 0x000fe20000004200 */
[----:B------:R-:W-:-:S03]  /*3930*/  PLOP3.LUT P5, PT, PT, PT, UP0, 0x80, 0x0 ;  /* 0x000000000000781c */ /* 0x000fc60003faf008 */
        /* <DEDUP_REMOVED lines=14> */
[----:B-1----:R-:W-:Y:S01]  /*3a20*/  FMNMX.FTZ R0, R22, R11, !PT ;  /* 0x0000000b16007209 */ /* 0x002fe20007810000 */
[----:B------:R-:W-:-:S02]  /*3a30*/  FFMA.FTZ R149, R5, c[0x0][0x2d0], -R174 ;  /* 0x0000b40005957a23 */ /* 0x000fc400000108ae */
[--C-:B------:R-:W-:Y:S01]  /*3a40*/  FFMA.FTZ R146, R13, c[0x0][0x2d0], -R174.reuse ;  /* 0x0000b4000d927a23 */ /* 0x100fe200000108ae */
[C---:B------:R-:W-:Y:S01]  /*3a50*/  FSETP.NEU.FTZ.AND P0, PT, R0.reuse, -INF , PT ;  /* 0xff8000000000780b */ /* 0x040fe20003f1d000 */
[----:B------:R-:W-:Y:S01]  /*3a60*/  FMUL.FTZ R161, R0, c[0x0][0x2d0] ;  /* 0x0000b40000a17a20 */ /* 0x000fe20000410000 */
[----:B------:R-:W1:Y:S01]  /*3a70*/  MUFU.EX2 R157, R157 ;  /* 0x0000009d009d7308 */ /* 0x000e620000000800 */
[--C-:B------:R-:W-:Y:S02]  /*3a80*/  FFMA.FTZ R145, R9, c[0x0][0x2d0], -R174.reuse ;  /* 0x0000b40009917a23 */ /* 0x100fe400000108ae */
[----:B------:R-:W-:Y:S01]  /*3a90*/  FFMA.FTZ R201, R165, c[0x0][0x2d0], -R174 ;  /* 0x0000b400a5c97a23 */ /* 0x000fe200000108ae */
[----:B------:R-:W-:Y:S02]  /*3aa0*/  FSEL R161, R161, RZ, P0 ;  /* 0x000000ffa1a17208 */ /* 0x000fe40000000000 */
[----:B------:R-:W-:Y:S02]  /*3ab0*/  PLOP3.LUT P0, PT, PT, PT, UP0, 0x80, 0x0 ;  /* 0x000000000000781c */ /* 0x000fe40003f0f008 */
[----:B------:R-:W-:Y:S01]  /*3ac0*/  MUFU.EX2 R156, R156 ;  /* 0x0000009c009c7308 */ /* 0x000fe20000000800 */
[----:B------:R-:W-:-:S02]  /*3ad0*/  FFMA.FTZ R154, R14, c[0x0][0x2d0], -R161 ;  /* 0x0000b4000e9a7a23 */ /* 0x000fc400000108a1 */
[--C-:B------:R-:W-:Y:S02]  /*3ae0*/  FFMA.FTZ R153, R20, c[0x0][0x2d0], -R161.reuse ;  /* 0x0000b40014997a23 */ /* 0x100fe400000108a1 */
[--C-:B------:R-:W-:Y:S01]  /*3af0*/  FFMA.FTZ R150, R18, c[0x0][0x2d0], -R161.reuse ;  /* 0x0000b40012967a23 */ /* 0x100fe200000108a1 */
[----:B------:R-:W-:Y:S01]  /*3b00*/  LDSM.16.MT88.4 R20, [R134+0x2900] ;  /* 0x002900008614783b */ /* 0x000fe20000004200 */
[--C-:B------:R-:W-:Y:S01]  /*3b10*/  FFMA.FTZ R147, R6, c[0x0][0x2d0], -R161.reuse ;  /* 0x0000b40006937a23 */ /* 0x100fe200000108a1 */
[----:B------:R-:W2:Y:S01]  /*3b20*/  MUFU.EX2 R151, R151 ;  /* 0x0000009700977308 */ /* 0x000ea20000000800 */
[--C-:B------:R-:W-:Y:S01]  /*3b30*/  FFMA.FTZ R148, R16, c[0x0][0x2d0], -R161.reuse ;  /* 0x0000b40010947a23 */ /* 0x100fe200000108a1 */
[----:B------:R3:W4:Y:S01]  /*3b40*/  LDSM.16.MT88.4 R4, [R3+0x4100] ;  /* 0x004100000304783b */ /* 0x0007220000004200 */
[----:B-1----:R-:W-:Y:S01]  /*3b50*/  F2FP.BF16.PACK_AB R96, R157, R158 ;  /* 0x0000009e9d60723e */ /* 0x002fe200000010ff */
[--C-:B------:R-:W-:Y:S02]  /*3b60*/  FFMA.FTZ R133, R12, c[0x0][0x2d0], -R161.reuse ;  /* 0x0000b4000c857a23 */ /* 0x100fe400000108a1 */
[----:B------:R-:W1:Y:S01]  /*3b70*/  LDSM.16.MT88.4 R16, [R135+0x2900] ;  /* 0x002900008710783b */ /* 0x000e620000004200 */
[--C-:B------:R-:W-:Y:S01]  /*3b80*/  FFMA.FTZ R144, R10, c[0x0][0x2d0], -R161.reuse ;  /* 0x0000b4000a907a23 */ /* 0x100fe200000108a1 */
[----:B------:R-:W-:Y:S01]  /*3b90*/  MUFU.EX2 R154, R154 ;  /* 0x0000009a009a7308 */ /* 0x000fe20000000800 */
[--C-:B------:R-:W-:Y:S01]  /*3ba0*/  FFMA.FTZ R162, R162, c[0x0][0x2d0], -R161.reuse ;  /* 0x0000b400a2a27a23 */ /* 0x100fe200000108a1 */
[----:B------:R-:W5:Y:S01]  /*3bb0*/  LDSM.16.MT88.4 R12, [R155+0x2900] ;  /* 0x002900009b0c783b */ /* 0x000f620000004200 */
[----:B------:R-:W-:-:S02]  /*3bc0*/  FFMA.FTZ R160, R160, c[0x0][0x2d0], -R161 ;  /* 0x0000b400a0a07a23 */ /* 0x000fc400000108a1 */
[--C-:B------:R-:W-:Y:S02]  /*3bd0*/  FFMA.FTZ R170, R170, c[0x0][0x2d0], -R161.reuse ;  /* 0x0000b400aaaa7a23 */ /* 0x100fe400000108a1 */
[--C-:B------:R-:W-:Y:S01]  /*3be0*/  FFMA.FTZ R165, R168, c[0x0][0x2d0], -R161.reuse ;  /* 0x0000b400a8a57a23 */ /* 0x100fe200000108a1 */
[----:B------:R-:W3:Y:S01]  /*3bf0*/  MUFU.EX2 R153, R153 ;  /* 0x0000009900997308 */ /* 0x000ee20000000800 */
[----:B--2---:R-:W-:Y:S01]  /*3c00*/  F2FP.BF16.PACK_AB R98, R151, R156 ;  /* 0x0000009c9762723e */ /* 0x004fe200000010ff */
[----:B------:R-:W-:Y:S02]  /*3c10*/  FFMA.FTZ R202, R164, c[0x0][0x2d0], -R161 ;  /* 0x0000b400a4ca7a23 */ /* 0x000fe400000108a1 */
[----:B------:R-:W-:-:S04]  /*3c20*/  FADD.FTZ R157, R158, R157 ;  /* 0x0000009d9e9d7221 */ /* 0x000fc80000010000 */
[----:B------:R-:W-:Y:S01]  /*3c30*/  MUFU.EX2 R150, R150 ;  /* 0x0000009600967308 */ /* 0x000fe20000000800 */
[----:B---3--:R-:W-:Y:S02]  /*3c40*/  FFMA.FTZ R3, R8, c[0x0][0x2d0], -R161 ;  /* 0x0000b40008037a23 */ /* 0x008fe400000108a1 */
[----:B------:R-:W2:Y:S01]  /*3c50*/  LDSM.16.MT88.4 R8, [R135+0x4900] ;  /* 0x004900008708783b */ /* 0x000ea20000004200 */
[----:B------:R-:W-:-:S04]  /*3c60*/  FADD.FTZ R156, R156, R157 ;  /* 0x0000009d9c9c7221 */ /* 0x000fc80000010000 */
[----:B------:R-:W3:Y:S01]  /*3c70*/  MUFU.EX2 R147, R147 ;  /* 0x0000009300937308 */ /* 0x000ee20000000800 */
[----:B------:R-:W-:Y:S01]  /*3c80*/  F2FP.BF16.PACK_AB R97, R153, R154 ;  /* 0x0000009a9961723e */ /* 0x000fe200000010ff */
[----:B------:R-:W-:Y:S02]  /*3c90*/  FADD.FTZ R153, R154, R153 ;  /* 0x000000999a997221 */ /* 0x000fe40000010000 */
[----:B------:R-:W-:-:S04]  /*3ca0*/  FADD.FTZ R151, R151, R156 ;  /* 0x0000009c97977221 */ /* 0x000fc80000010000 */
[----:B------:R-:W-:Y:S01]  /*3cb0*/  MUFU.EX2 R152, R152 ;  /* 0x0000009800987308 */ /* 0x000fe20000000800 */
[----:B---3--:R-:W-:-:S07]  /*3cc0*/  F2FP.BF16.PACK_AB R99, R147, R150 ;  /* 0x000000969363723e */ /* 0x008fce00000010ff */
[----:B------:R-:W3:Y:S01]  /*3cd0*/  MUFU.EX2 R149, R149 ;  /* 0x0000009500957308 */ /* 0x000ee20000000800 */
        /* <DEDUP_REMOVED lines=26> */
[C---:B------:R-:W-:Y:S08]  /*3e80*/  HMMA.16816.F32.BF16 R76, R96.reuse, R80, RZ ;  /* 0x00000050604c723c */ /* 0x040ff000000418ff */
        /* <DEDUP_REMOVED lines=9> */
[C---:B----4-:R-:W-:Y:S07]  /*3f20*/  HMMA.16816.F32.BF16 R92, R96.reuse, R4, RZ ;  /* 0x00000004605c723c */ /* 0x050fee00000418ff */
[----:B---3--:R-:W-:Y:S01]  /*3f30*/  F2FP.BF16.PACK_AB R4, R149, R152 ;  /* 0x000000989504723e */ /* 0x008fe200000010ff */
[----:B------:R-:W-:Y:S01]  /*3f40*/  HMMA.16816.F32.BF16 R96, R96, R6, RZ ;  /* 0x000000066060723c */ /* 0x000fe200000418ff */
[----:B-1----:R-:W-:Y:S01]  /*3f50*/  F2FP.BF16.PACK_AB R5, R133, R148 ;  /* 0x000000948505723e */ /* 0x002fe200000010ff */
        /* <DEDUP_REMOVED lines=9> */
[----:B------:R-:W-:Y:S01]  /*3ff0*/  HMMA.16816.F32.BF16 R36, R4, R16, R36 ;  /* 0x000000100424723c */ /* 0x000fe20000041824 */
[----:B------:R-:W-:-:S07]  /*4000*/  FADD.FTZ R144, R3, R144 ;  /* 0x0000009003907221 */ /* 0x000fce0000010000 */
[C---:B------:R-:W-:Y:S01]  /*4010*/  HMMA.16816.F32.BF16 R40, R4.reuse, R18, R40 ;  /* 0x000000120428723c */ /* 0x040fe20000041828 */
[----:B------:R-:W1:Y:S07]  /*4020*/  LDSM.16.MT88.4 R16, [R166+0x4900] ;  /* 0x00490000a610783b */ /* 0x000e6e0000004200 */
[C---:B-----5:R-:W-:Y:S08]  /*4030*/  HMMA.16816.F32.BF16 R60, R4.reuse, R12, R60 ;  /* 0x0000000c043c723c */ /* 0x060ff0000004183c */
[C---:B------:R-:W-:Y:S01]  /*4040*/  HMMA.16816.F32.BF16 R64, R4.reuse, R14, R64 ;  /* 0x0000000e0440723c */ /* 0x040fe20000041840 */
[----:B------:R-:W3:Y:S07]  /*4050*/  LDSM.16.MT88.4 R12, [R134+0x4900] ;  /* 0x00490000860c783b */ /* 0x000eee0000004200 */
[C---:B--2---:R-:W-:Y:S08]  /*4060*/  HMMA.16816.F32.BF16 R68, R4.reuse, R8, R68 ;  /* 0x000000080444723c */ /* 0x044ff00000041844 */
[C---:B------:R-:W-:Y:S01]  /*4070*/  HMMA.16816.F32.BF16 R72, R4.reuse, R10, R72 ;  /* 0x0000000a0448723c */ /* 0x040fe20000041848 */
[----:B------:R-:W2:Y:S07]  /*4080*/  LDSM.16.MT88.4 R8, [R155+0x4900] ;  /* 0x004900009b08783b */ /* 0x000eae0000004200 */
[C---:B------:R-:W-:Y:S08]  /*4090*/  HMMA.16816.F32.BF16 R52, R4.reuse, R20, R52 ;  /* 0x000000140434723c */ /* 0x040ff00000041834 */
[C---:B------:R-:W-:Y:S01]  /*40a0*/  HMMA.16816.F32.BF16 R56, R4.reuse, R22, R56 ;  /* 0x000000160438723c */ /* 0x040fe20000041838 */
[----:B------:R-:W4:Y:S07]  /*40b0*/  LDSM.16.MT88.4 R20, [R134+0x1100] ;  /* 0x001100008614783b */ /* 0x000f2e0000004200 */
[C---:B------:R-:W-:Y:S07]  /*40c0*/  HMMA.16816.F32.BF16 R128, R4.reuse, R140, R128 ;  /* 0x0000008c0480723c */ /* 0x040fee0000041880 */
[--C-:B------:R-:W-:Y:S01]  /*40d0*/  FFMA.FTZ R141, R163, c[0x0][0x2d0], -R174.reuse ;  /* 0x0000b400a38d7a23 */ /* 0x100fe200000108ae */
[----:B------:R-:W-:Y:S01]  /*40e0*/  HMMA.16816.F32.BF16 R124, R4, R142, R124 ;  /* 0x0000008e047c723c */ /* 0x000fe2000004187c */
[----:B------:R-:W-:-:S02]  /*40f0*/  FFMA.FTZ R140, R175, c[0x0][0x2d0], -R174 ;  /* 0x0000b400af8c7a23 */ /* 0x000fc400000108ae */
[--C-:B------:R-:W-:Y:S02]  /*4100*/  FFMA.FTZ R163, R176, c[0x0][0x2d0], -R161.reuse ;  /* 0x0000b400b0a37a23 */ /* 0x100fe400000108a1 */
[----:B------:R-:W-:Y:S02]  /*4110*/  MUFU.EX2 R141, R141 ;  /* 0x0000008d008d7308 */ /* 0x000fe40000000800 */
[--C-:B------:R-:W-:Y:S01]  /*4120*/  FFMA.FTZ R142, R159, c[0x0][0x2d0], -R174.reuse ;  /* 0x0000b4009f8e7a23 */ /* 0x100fe200000108ae */
[C---:B------:R-:W-:Y:S01]  /*4130*/  HMMA.16816.F32.BF16 R108, R4.reuse, R32, R108 ;  /* 0x00000020046c723c */ /* 0x040fe2000004186c */
[----:B------:R-:W-:Y:S02]  /*4140*/  FFMA.FTZ R143, R173, c[0x0][0x2d0], -R174 ;  /* 0x0000b400ad8f7a23 */ /* 0x000fe400000108ae */
[----:B------:R-:W-:Y:S02]  /*4150*/  FFMA.FTZ R159, R178, c[0x0][0x2d0], -R161 ;  /* 0x0000b400b29f7a23 */ /* 0x000fe400000108a1 */
[----:B------:R-:W-:Y:S03]  /*4160*/  MUFU.EX2 R140, R140 ;  /* 0x0000008c008c7308 */ /* 0x000fe60000000800 */
[C---:B------:R-:W-:Y:S01]  /*4170*/  HMMA.16816.F32.BF16 R112, R4.reuse, R34, R112 ;  /* 0x000000220470723c */ /* 0x040fe20000041870 */
[----:B------:R-:W-:Y:S04]  /*4180*/  LDSM.16.MT88.4 R32, [R166+0x1100] ;  /* 0x00110000a620783b */ /* 0x000fe80000004200 */
[----:B------:R-:W5:Y:S03]  /*4190*/  MUFU.EX2 R143, R143 ;  /* 0x0000008f008f7308 */ /* 0x000f660000000800 */
[C---:B-1----:R-:W-:Y:S05]  /*41a0*/  HMMA.16816.F32.BF16 R76, R4.reuse, R16, R76 ;  /* 0x00000010044c723c */ /* 0x042fea000004184c */
[----:B------:R-:W1:Y:S03]  /*41b0*/  MUFU.EX2 R142, R142 ;  /* 0x0000008e008e7308 */ /* 0x000e660000000800 */
[C---:B------:R-:W-:Y:S01]  /*41c0*/  HMMA.16816.F32.BF16 R80, R4.reuse, R18, R80 ;  /* 0x000000120450723c */ /* 0x040fe20000041850 */
[----:B------:R-:W1:Y:S04]  /*41d0*/  LDSM.16.MT88.4 R16, [R166+0x3100] ;  /* 0x00310000a610783b */ /* 0x000e680000004200 */
[----:B------:R-:W1:Y:S03]  /*41e0*/  MUFU.EX2 R159, R159 ;  /* 0x0000009f009f7308 */ /* 0x000e660000000800 */
[C---:B------:R-:W-:Y:S05]  /*41f0*/  HMMA.16816.F32.BF16 R100, R4.reuse, R136, R100 ;  /* 0x000000880464723c */ /* 0x040fea0000041864 */
[----:B------:R-:W1:Y:S03]  /*4200*/  MUFU.EX2 R163, R163 ;  /* 0x000000a300a37308 */ /* 0x000e660000000800 */
        /* <DEDUP_REMOVED lines=10> */
[----:B------:R-:W3:Y:S07]  /*42b0*/  LDSM.16.MT88.4 R12, [R134+0x3100] ;  /* 0x00310000860c783b */ /* 0x000eee0000004200 */
[C---:B--2---:R-:W-:Y:S08]  /*42c0*/  HMMA.16816.F32.BF16 R92, R4.reuse, R8, R92 ;  /* 0x00000008045c723c */ /* 0x044ff0000004185c */
[----:B------:R-:W-:Y:S01]  /*42d0*/  HMMA.16816.F32.BF16 R96, R4, R10, R96 ;  /* 0x0000000a0460723c */ /* 0x000fe20000041860 */
[----:B------:R-:W2:Y:S06]  /*42e0*/  LDSM.16.MT88.4 R8, [R155+0x3100] ;  /* 0x003100009b08783b */ /* 0x000eac0000004200 */
[----:B-----5:R-:W-:-:S02]  /*42f0*/  F2FP.BF16.PACK_AB R4, R143, R140 ;  /* 0x0000008c8f04723e */ /* 0x020fc400000010ff */
[----:B-1----:R-:W-:Y:S02]  /*4300*/  F2FP.BF16.PACK_AB R6, R142, R141 ;  /* 0x0000008d8e06723e */ /* 0x002fe400000010ff */
[----:B------:R-:W-:Y:S01]  /*4310*/  F2FP.BF16.PACK_AB R5, R162, R159 ;  /* 0x0000009fa205723e */ /* 0x000fe200000010ff */
[----:B------:R-:W-:Y:S01]  /*4320*/  FADD.FTZ R159, R159, R144 ;  /* 0x000000909f9f7221 */ /* 0x000fe20000010000 */
[----:B------:R-:W-:-:S03]  /*4330*/  F2FP.BF16.PACK_AB R7, R163, R160 ;  /* 0x000000a0a307723e */ /* 0x000fc600000010ff */
[----:B------:R-:W-:-:S04]  /*4340*/  FADD.FTZ R159, R162, R159 ;  /* 0x0000009fa29f7221 */ /* 0x000fc80000010000 */
[----:B----4-:R-:W-:Y:S01]  /*4350*/  HMMA.16816.F32.BF16 R108, R4, R20, R108 ;  /* 0x00000014046c723c */ /* 0x010fe2000004186c */
[----:B------:R-:W-:-:S04]  /*4360*/  FADD.FTZ R160, R160, R159 ;  /* 0x0000009fa0a07221 */ /* 0x000fc80000010000 */
[----:B------:R-:W-:-:S03]  /*4370*/  FADD.FTZ R160, R163, R160 ;  /* 0x000000a0a3a07221 */ /* 0x000fc60000010000 */
[C---:B------:R-:W-:Y:S01]  /*4380*/  HMMA.16816.F32.BF16 R112, R4.reuse, R22, R112 ;  /* 0x000000160470723c */ /* 0x040fe20000041870 */
[----:B------:R-:W1:Y:S07]  /*4390*/  LDSM.16.MT88.4 R20, [R135+0x5100] ;  /* 0x005100008714783b */ /* 0x000e6e0000004200 */
[C---:B------:R-:W-:Y:S08]  /*43a0*/  HMMA.16816.F32.BF16 R44, R4.reuse, R16, R44 ;  /* 0x00000010042c723c */ /* 0x040ff0000004182c */
[C---:B------:R-:W-:Y:S01]  /*43b0*/  HMMA.16816.F32.BF16 R48, R4.reuse, R18, R48 ;  /* 0x000000120430723c */ /* 0x040fe20000041830 */
[----:B------:R-:W4:Y:S07]  /*43c0*/  LDSM.16.MT88.4 R16, [R166+0x5100] ;  /* 0x00510000a610783b */ /* 0x000f2e0000004200 */
        /* <DEDUP_REMOVED lines=9> */
[C---:B------:R-:W-:Y:S07]  /*4460*/  HMMA.16816.F32.BF16 R128, R4.reuse, R136, R128 ;  /* 0x000000880480723c */ /* 0x040fee0000041880 */
[--C-:B------:R-:W-:Y:S01]  /*4470*/  FFMA.FTZ R136, R171, c[0x0][0x2d0], -R174.reuse ;  /* 0x0000b400ab887a23 */ /* 0x100fe200000108ae */
[----:B------:R-:W-:Y:S01]  /*4480*/  HMMA.16816.F32.BF16 R124, R4, R138, R124 ;  /* 0x0000008a047c723c */ /* 0x000fe2000004187c */
[----:B------:R-:W-:-:S04]  /*4490*/  FFMA.FTZ R137, R169, c[0x0][0x2d0], -R174 ;  /* 0x0000b400a9897a23 */ /* 0x000fc800000108ae */
[----:B------:R-:W-:Y:S02]  /*44a0*/  MUFU.EX2 R136, R136 ;  /* 0x0000008800887308 */ /* 0x000fe40000000800 */
[----:B------:R-:W-:Y:S01]  /*44b0*/  FFMA.FTZ R138, R167, c[0x0][0x2d0], -R174 ;  /* 0x0000b400a78a7a23 */ /* 0x000fe200000108ae */
[----:B------:R-:W-:Y:S01]  /*44c0*/  HMMA.16816.F32.BF16 R36, R4, R24, R36 ;  /* 0x000000180424723c */ /* 0x000fe20000041824 */
[----:B------:R-:W-:-:S04]  /*44d0*/  FFMA.FTZ R139, R172, c[0x0][0x2d0], -R161 ;  /* 0x0000b400ac8b7a23 */ /* 0x000fc800000108a1 */
[----:B------:R-:W5:Y:S03]  /*44e0*/  MUFU.EX2 R137, R137 ;  /* 0x0000008900897308 */ /* 0x000f660000000800 */
[C---:B------:R-:W-:Y:S01]  /*44f0*/  HMMA.16816.F32.BF16 R40, R4.reuse, R26, R40 ;  /* 0x0000001a0428723c */ /* 0x040fe20000041828 */
[----:B------:R-:W1:Y:S04]  /*4500*/  LDSM.16.MT88.4 R24, [R166+0x5900] ;  /* 0x00590000a618783b */ /* 0x000e680000004200 */
[----:B------:R-:W1:Y:S03]  /*4510*/  MUFU.EX2 R138, R138 ;  /* 0x0000008a008a7308 */ /* 0x000e660000000800 */
[C---:B----4-:R-:W-:Y:S05]  /*4520*/  HMMA.16816.F32.BF16 R76, R4.reuse, R16, R76 ;  /* 0x00000010044c723c */ /* 0x050fea000004184c */
[----:B------:R-:W4:Y:S03]  /*4530*/  MUFU.EX2 R139, R139 ;  /* 0x0000008b008b7308 */ /* 0x000f260000000800 */
[C---:B------:R-:W-:Y:S01]  /*4540*/  HMMA.16816.F32.BF16 R80, R4.reuse, R18, R80 ;  /* 0x000000120450723c */ /* 0x040fe20000041850 */
[----:B------:R-:W1:Y:S07]  /*4550*/  LDSM.16.MT88.4 R16, [R134+0x1900] ;  /* 0x001900008610783b */ /* 0x000e6e0000004200 */
        /* <DEDUP_REMOVED lines=9> */
[C---:B--2---:R-:W-:Y:S08]  /*45f0*/  HMMA.16816.F32.BF16 R92, R4.reuse, R8, R92 ;  /* 0x00000008045c723c */ /* 0x044ff0000004185c */
[----:B------:R-:W-:Y:S01]  /*4600*/  HMMA.16816.F32.BF16 R96, R4, R10, R96 ;  /* 0x0000000a0460723c */ /* 0x000fe20000041860 */
[----:B------:R-:W2:Y:S06]  /*4610*/  LDSM.16.MT88.4 R8, [R135+0x3900] ;  /* 0x003900008708783b */ /* 0x000eac0000004200 */
[----:B-----5:R-:W-:-:S02]  /*4620*/  F2FP.BF16.PACK_AB R4, R137, R136 ;  /* 0x000000888904723e */ /* 0x020fc400000010ff */
[----:B-1----:R-:W-:Y:S02]  /*4630*/  F2FP.BF16.PACK_AB R6, R201, R138 ;  /* 0x0000008ac906723e */ /* 0x002fe400000010ff */
[----:B----4-:R-:W-:Y:S01]  /*4640*/  F2FP.BF16.PACK_AB R5, R170, R139 ;  /* 0x0000008baa05723e */ /* 0x010fe200000010ff */
[----:B------:R-:W-:Y:S01]  /*4650*/  FADD.FTZ R139, R139, R160 ;  /* 0x000000a08b8b7221 */ /* 0x000fe20000010000 */
[----:B------:R-:W-:-:S03]  /*4660*/  F2FP.BF16.PACK_AB R7, R202, R165 ;  /* 0x000000a5ca07723e */ /* 0x000fc600000010ff */
[----:B------:R-:W-:-:S04]  /*4670*/  FADD.FTZ R170, R170, R139 ;  /* 0x0000008baaaa7221 */ /* 0x000fc80000010000 */
[----:B------:R-:W-:Y:S01]  /*4680*/  HMMA.16816.F32.BF16 R128, R4, R20, R128 ;  /* 0x000000140480723c */ /* 0x000fe20000041880 */
[----:B------:R-:W-:-:S04]  /*4690*/  FADD.FTZ R165, R165, R170 ;  /* 0x000000aaa5a57221 */ /* 0x000fc80000010000 */
[----:B------:R-:W-:-:S03]  /*46a0*/  FADD.FTZ R202, R202, R165 ;  /* 0x000000a5caca7221 */ /* 0x000fc60000010000 */
[C---:B------:R-:W-:Y:S01]  /*46b0*/  HMMA.16816.F32.BF16 R124, R4.reuse, R22, R124 ;  /* 0x00000016047c723c */ /* 0x040fe2000004187c */
[----:B------:R-:W1:Y:S07]  /*46c0*/  LDSM.16.MT88.4 R20, [R134+0x3900] ;  /* 0x003900008614783b */ /* 0x000e6e0000004200 */
[C---:B------:R-:W-:Y:S07]  /*46d0*/  HMMA.16816.F32.BF16 R80, R4.reuse, R26, R80 ;  /* 0x0000001a0450723c */ /* 0x040fee0000041850 */
[----:B------:R-:W-:Y:S01]  /*46e0*/  IMAD.U32 R27, RZ, RZ, UR4 ;  /* 0x00000004ff1b7e24 */ /* 0x000fe2000f8e00ff */
[----:B------:R-:W-:Y:S01]  /*46f0*/  HMMA.16816.F32.BF16 R108, R4, R16, R108 ;  /* 0x00000010046c723c */ /* 0x000fe2000004186c */
[----:B------:R-:W-:-:S02]  /*4700*/  @UP0 UIMAD UR4, UR9, UR4, URZ ;  /* 0x00000004090402a4 */ /* 0x000fc4000f8e023f */
[----:B------:R-:W-:Y:S01]  /*4710*/  @P0 IMAD.WIDE.U32 R26, R27, UR15, R198 ;  /* 0x0000000f1b1a0c25 */ /* 0x000fe2000f8e00c6 */
[----:B------:R-:W-:Y:S01]  /*4720*/  PLOP3.LUT P0, PT, PT, PT, UP0, 0x80, 0x0 ;  /* 0x000000000000781c */ /* 0x000fe20003f0f008 */
[----:B------:R-:W-:-:S03]  /*4730*/  @UP0 UIMAD UR4, UR5, UR15, UR4 ;  /* 0x0000000f050402a4 */ /* 0x000fc6000f8e0204 */
[C---:B------:R-:W-:Y:S01]  /*4740*/  HMMA.16816.F32.BF16 R112, R4.reuse, R18, R112 ;  /* 0x000000120470723c */ /* 0x040fe20000041870 */
[----:B------:R-:W3:Y:S07]  /*4750*/  LDSM.16.MT88.4 R16, [R155+0x3900] ;  /* 0x003900009b10783b */ /* 0x000eee0000004200 */
[C---:B------:R-:W-:Y:S07]  /*4760*/  HMMA.16816.F32.BF16 R76, R4.reuse, R24, R76 ;  /* 0x00000018044c723c */ /* 0x040fee000004184c */
[----:B------:R-:W-:Y:S01]  /*4770*/  @P6 LEA R24, P6, R26, c[0x0][0x1c8], 0x1 ;  /* 0x000072001a186a11 */ /* 0x000fe200078c08ff */
[----:B--2---:R-:W-:Y:S01]  /*4780*/  HMMA.16816.F32.BF16 R36, R4, R8, R36 ;  /* 0x000000080424723c */ /* 0x004fe20000041824 */
[----:B------:R-:W-:Y:S01]  /*4790*/  @P5 IADD3 R25, R27, UR4, RZ ;  /* 0x000000041b195c10 */ /* 0x000fe2000fffe0ff */
[----:B------:R-:W-:Y:S01]  /*47a0*/  ULDC.64 UR4, c[0x0][0x2c8] ;  /* 0x0000b20000047ab9 */ /* 0x000fe20000000a00 */
[----:B------:R-:W-:Y:S01]  /*47b0*/  PLOP3.LUT P5, PT, PT, PT, UP0, 0x80, 0x0 ;  /* 0x000000000000781c */ /* 0x000fe20003faf008 */
[----:B------:R-:W-:-:S04]  /*47c0*/  UIMAD.WIDE.U32 UR22, UR8, UR4, URZ ;  /* 0x00000004081672a5 */ /* 0x000fc8000f8e003f */
[C---:B------:R-:W-:Y:S01]  /*47d0*/  HMMA.16816.F32.BF16 R40, R4.reuse, R10, R40 ;  /* 0x0000000a0428723c */ /* 0x040fe20000041828 */
[----:B------:R-:W2:Y:S02]  /*47e0*/  LDSM.16.MT88.4 R8, [R134+0x5900] ;  /* 0x005900008608783b */ /* 0x000ea40000004200 */
[----:B------:R-:W-:Y:S01]  /*47f0*/  @UP3 UMOV UR9, UR23 ;  /* 0x0000001700093c82 */ /* 0x000fe20008000000 */
[----:B------:R-:W-:Y:S01]  /*4800*/  @P0 LEA.HI.X R25, R26, c[0x0][0x1cc], R25, 0x1, P6 ;  /* 0x000073001a190a11 */ /* 0x000fe200030f0c19 */
[----:B------:R-:W-:Y:S01]  /*4810*/  @UP3 USHF.R.U32.HI UR8, URZ, UR5, UR9 ;  /* 0x000000053f083299 */ /* 0x000fe20008011609 */
[----:B------:R-:W-:Y:S02]  /*4820*/  PLOP3.LUT P0, PT, PT, PT, UP0, 0x80, 0x0 ;  /* 0x000000000000781c */ /* 0x000fe40003f0f008 */
[----:B-1----:R-:W-:Y:S01]  /*4830*/  HMMA.16816.F32.BF16 R52, R4, R20, R52 ;  /* 0x000000140434723c */ /* 0x002fe20000041834 */
[----:B------:R-:W-:-:S03]  /*4840*/  UIADD3 UR4, UR7, UR8, URZ ;  /* 0x0000000807047290 */ /* 0x000fc6000fffe03f */
[----:B------:R-:W-:Y:S02]  /*4850*/  ULDC UR7, c[0x0][0x328] ;  /* 0x0000ca0000077ab9 */ /* 0x000fe40000000800 */
[----:B------:R-:W-:Y:S01]  /*4860*/  UIADD3 UR7, UR4, UR7, URZ ;  /* 0x0000000704077290 */ /* 0x000fe2000fffe03f */
[----:B------:R-:W-:Y:S01]  /*4870*/  IMAD.U32 R21, RZ, RZ, UR14 ;  /* 0x0000000eff157e24 */ /* 0x000fe2000f8e00ff */
[C---:B------:R-:W-:Y:S04]  /*4880*/  HMMA.16816.F32.BF16 R56, R4.reuse, R22, R56 ;  /* 0x000000160438723c */ /* 0x040fe80000041838 */
[----:B------:R-:W-:Y:S02]  /*4890*/  @P5 LEA R20, P6, R21, R24, 0x1 ;  /* 0x0000001815145211 */ /* 0x000fe400078c08ff */
[----:B------:R-:W-:Y:S01]  /*48a0*/  PLOP3.LUT P5, PT, PT, PT, UP0, 0x80, 0x0 ;  /* 0x000000000000781c */ /* 0x000fe20003faf008 */
[----:B------:R-:W-:Y:S01]  /*48b0*/  IMAD.U32 R22, RZ, RZ, UR13 ;  /* 0x0000000dff167e24 */ /* 0x000fe2000f8e00ff */
[----:B------:R-:W-:Y:S01]  /*48c0*/  HMMA.16816.F32.BF16 R116, R4, R12, R116 ;  /* 0x0000000c0474723c */ /* 0x000fe20000041874 */
[----:B------:R-:W-:-:S07]  /*48d0*/  PLOP3.LUT P5, PT, PT, PT, UP0, 0x80, 0x0 ;  /* 0x000000000000781c */ /* 0x000fce0003faf008 */
[----:B------:R-:W-:Y:S01]  /*48e0*/  HMMA.16816.F32.BF16 R120, R4, R14, R120 ;  /* 0x0000000e0478723c */ /* 0x000fe20000041878 */
[----:B------:R-:W-:Y:S01]  /*48f0*/  @P0 LEA.HI.X R21, R21, R25, R22, 0x1, P6 ;  /* 0x0000001915150211 */ /* 0x000fe200030f0c16 */
[----:B------:R-:W1:Y:S01]  /*4900*/  LDSM.16.MT88.4 R12, [R135+0x5900] ;  /* 0x00590000870c783b */ /* 0x000e620000004200 */
[----:B------:R-:W-:Y:S02]  /*4910*/  PLOP3.LUT P0, PT, PT, PT, UP0, 0x80, 0x0 ;  /* 0x000000000000781c */ /* 0x000fe40003f0f008 */
[----:B------:R-:W-:-:S03]  /*4920*/  PLOP3.LUT P6, PT, PT, PT, UP0, 0x80, 0x0 ;  /* 0x000000000000781c */ /* 0x000fc60003fcf008 */
[C---:B---3--:R-:W-:Y:S08]  /*4930*/  HMMA.16816.F32.BF16 R60, R4.reuse, R16, R60 ;  /* 0x00000010043c723c */ /* 0x048ff0000004183c */
[----:B------:R-:W-:Y:S01]  /*4940*/  HMMA.16816.F32.BF16 R64, R4, R18, R64 ;  /* 0x000000120440723c */ /* 0x000fe20000041840 */
[----:B------:R-:W3:Y:S04]  /*4950*/  LDSM.16.MT88.4 R16, [R155+0x5900] ;  /* 0x005900009b10783b */ /* 0x000ee80000004200 */
[----:B------:R-:W-:Y:S01]  /*4960*/  @!PT LDS RZ, [RZ] ;  /* 0x00000000fffff984 */ /* 0x000fe20000000800 */
[----:B------:R-:W-:Y:S01]  /*4970*/  @!PT LDS RZ, [RZ] ;  /* 0x00000000fffff984 */ /* 0x000fe20000000800 */
[----:B------:R-:W-:Y:S01]  /*4980*/  @!PT LDS RZ, [RZ] ;  /* 0x00000000fffff984 */ /* 0x000fe20000000800 */
[----:B------:R4:W-:Y:S01]  /*4990*/  @P0 LDGSTS.E.BYPASS.LTC128B.128 [R132+0xc100], [R24.64], !P3 ;  /* 0x0c10000018840fae */ /* 0x0009e2000d901d52 */
[----:B------:R-:W-:-:S02]  /*49a0*/  PLOP3.LUT P0, PT, PT, PT, UP0, 0x80, 0x0 ;  /* 0x000000000000781c */ /* 0x000fc40003f0f008 */
[C---:B--2---:R-:W-:Y:S01]  /*49b0*/  HMMA.16816.F32.BF16 R84, R4.reuse, R8, R84 ;  /* 0x000000080454723c */ /* 0x044fe20000041854 */
[----:B------:R4:W-:Y:S01]  /*49c0*/  @P6 LDGSTS.E.BYPASS.LTC128B.128 [R132+0xe100], [R24.64+0x80], !P2 ;  /* 0x0e10008018846fae */ /* 0x0009e2000d101d52 */
[----:B------:R-:W-:Y:S02]  /*49d0*/  PLOP3.LUT P6, PT, PT, PT, UP0, 0x80, 0x0 ;  /* 0x000000000000781c */ /* 0x000fe40003fcf008 */
[----:B------:R-:W-:Y:S01]  /*49e0*/  PLOP3.LUT P0, PT, PT, PT, UP0, 0x80, 0x0 ;  /* 0x000000000000781c */ /* 0x000fe20003f0f008 */
[----:B------:R4:W-:Y:S01]  /*49f0*/  @P5 LDGSTS.E.BYPASS.LTC128B.128 [R132+0x10100], [R24.64+0x100], !P1 ;  /* 0x1010010018845fae */ /* 0x0009e2000c901d52 */
[----:B------:R-:W-:Y:S01]  /*4a00*/  PLOP3.LUT P5, PT, PT, PT, UP0, 0x80, 0x0 ;  /* 0x000000000000781c */ /* 0x000fe20003faf008 */
[----:B------:R-:W-:Y:S01]  /*4a10*/  FADD.FTZ R8, R140, R145 ;  /* 0x000000918c087221 */ /* 0x000fe20000010000 */
[----:B------:R-:W-:Y:S03]  /*4a20*/  HMMA.16816.F32.BF16 R100, R4, R32, R100 ;  /* 0x000000200464723c */ /* 0x000fe60000041864 */
[----:B------:R-:W-:-:S04]  /*4a30*/  FADD.FTZ R8, R143, R8 ;  /* 0x000000088f087221 */ /* 0x000fc80000010000 */
[----:B------:R-:W-:Y:S01]  /*4a40*/  FADD.FTZ R141, R141, R8 ;  /* 0x000000088d8d7221 */ /* 0x000fe20000010000 */
[----:B------:R4:W-:Y:S01]  /*4a50*/  @P6 LDGSTS.E.BYPASS.LTC128B.128 [R132+0xd100], [R20.64], !P3 ;  /* 0x0d10000014846fae */ /* 0x0009e2000d901d52 */
[C---:B------:R-:W-:Y:S02]  /*4a60*/  HMMA.16816.F32.BF16 R104, R4.reuse, R34, R104 ;  /* 0x000000220468723c */ /* 0x040fe40000041868 */
[----:B------:R-:W-:Y:S01]  /*4a70*/  FADD.FTZ R141, R142, R141 ;  /* 0x0000008d8e8d7221 */ /* 0x000fe20000010000 */
[----:B------:R4:W-:Y:S03]  /*4a80*/  @P5 LDGSTS.E.BYPASS.LTC128B.128 [R132+0xf100], [R20.64+0x80], !P2 ;  /* 0x0f10008014845fae */ /* 0x0009e6000d101d52 */
[----:B------:R-:W-:Y:S01]  /*4a90*/  FADD.FTZ R136, R136, R141 ;  /* 0x0000008d88887221 */ /* 0x000fe20000010000 */
[----:B------:R4:W-:Y:S01]  /*4aa0*/  @P0 LDGSTS.E.BYPASS.LTC128B.128 [R132+0x11100], [R20.64+0x100], !P1 ;  /* 0x1110010014840fae */ /* 0x0009e2000c901d52 */
[----:B------:R-:W-:Y:S01]  /*4ab0*/  PLOP3.LUT P0, PT, PT, PT, UP2, 0x40, 0x0 ;  /* 0x000000000000781c */ /* 0x000fe20003f0e828 */
[----:B------:R-:W-:Y:S01]  /*4ac0*/  HMMA.16816.F32.BF16 R44, R4, R28, R44 ;  /* 0x0000001c042c723c */ /* 0x000fe2000004182c */
[----:B------:R-:W-:Y:S01]  /*4ad0*/  FADD.FTZ R137, R137, R136 ;  /* 0x0000008889897221 */ /* 0x000fe20000010000 */
[----:B------:R-:W0:Y:S03]  /*4ae0*/  LDGDEPBAR ;  /* 0x00000000000079af */ /* 0x000e260000000000 */
[----:B------:R-:W-:-:S03]  /*4af0*/  FADD.FTZ R138, R138, R137 ;  /* 0x000000898a8a7221 */ /* 0x000fc60000010000 */
[----:B------:R-:W-:Y:S01]  /*4b00*/  HMMA.16816.F32.BF16 R48, R4, R30, R48 ;  /* 0x0000001e0430723c */ /* 0x000fe20000041830 */
[----:B------:R-:W-:-:S07]  /*4b10*/  FADD.FTZ R201, R201, R138 ;  /* 0x0000008ac9c97221 */ /* 0x000fce0000010000 */
[C---:B-1----:R-:W-:Y:S08]  /*4b20*/  HMMA.16816.F32.BF16 R68, R4.reuse, R12, R68 ;  /* 0x0000000c0444723c */ /* 0x042ff00000041844 */
[C---:B------:R-:W-:Y:S08]  /*4b30*/  HMMA.16816.F32.BF16 R72, R4.reuse, R14, R72 ;  /* 0x0000000e0448723c */ /* 0x040ff00000041848 */
[C---:B------:R-:W-:Y:S08]  /*4b40*/  HMMA.16816.F32.BF16 R88, R4.reuse, R10, R88 ;  /* 0x0000000a0458723c */ /* 0x040ff00000041858 */
[C---:B---3--:R-:W-:Y:S08]  /*4b50*/  HMMA.16816.F32.BF16 R92, R4.reuse, R16, R92 ;  /* 0x00000010045c723c */ /* 0x048ff0000004185c */
[----:B------:R-:W-:Y:S01]  /*4b60*/  HMMA.16816.F32.BF16 R96, R4, R18, R96 ;  /* 0x000000120460723c */ /* 0x000fe20000041860 */
[----:B------:R-:W-:Y:S07]  /*4b70*/  @P0 BRA `(.L_x_802) ;  /* 0x0000016000000947 */ /* 0x000fee0003800000 */
[----:B----4-:R-:W-:Y:S01]  /*4b80*/  ISETP.LT.AND P0, PT, RZ, UR4, PT ;  /* 0x00000004ff007c0c */ /* 0x010fe2000bf01270 */
[----:B------:R-:W-:-:S12]  /*4b90*/  UIADD3 UR8, UR4, -0x1, URZ ;  /* 0xffffffff04087890 */ /* 0x000fd8000fffe03f */
[----:B------:R-:W-:Y:S05]  /*4ba0*/  @P0 BRA `(.L_x_803) ;  /* 0x0000009000000947 */ /* 0x000fea0003800000 */
[----:B------:R-:W-:Y:S02]  /*4bb0*/  ULDC UR5, c[0x0][0x32c] ;  /* 0x0000cb0000057ab9 */ /* 0x000fe40000000800 */
[----:B------:R-:W-:Y:S02]  /*4bc0*/  UISETP.NE.AND UP0, UPT, UR6, UR5, UPT ;  /* 0x000000050600728c */ /* 0x000fe4000bf05270 */
[----:B------:R-:W-:-:S03]  /*4bd0*/  UIADD3 UR8, -UR4, URZ, URZ ;  /* 0x0000003f04087290 */ /* 0x000fc6000fffe13f */
[----:B------:R-:W-:Y:S02]  /*4be0*/  ULDC.64 UR4, c[0x0][0x330] ;  /* 0x0000cc0000047ab9 */ /* 0x000fe40000000a00 */
[----:B------:R-:W-:-:S07]  /*4bf0*/  UIMAD.WIDE.U32 UR22, UR8, UR4, URZ ;  /* 0x00000004081672a5 */ /* 0x000fce000f8e003f */
[----:B------:R-:W-:Y:S02]  /*4c00*/  @UP0 UMOV UR9, UR23 ;  /* 0x0000001700090c82 */ /* 0x000fe40008000000 */
[----:B------:R-:W-:-:S04]  /*4c10*/  @UP0 USHF.R.U32.HI UR8, URZ, UR5, UR9 ;  /* 0x000000053f080299 */ /* 0x000fc80008011609 */
[----:B------:R-:W-:Y:S01]  /*4c20*/  ULOP3.LUT UR8, URZ, UR8, URZ, 0x33, !UPT ;  /* 0x000000083f087292 */ /* 0x000fe2000f8e333f */
[----:B------:R-:W-:Y:S05]  /*4c30*/  BRA `(.L_x_804) ;  /* 0x0000006000007947 */ /* 0x000fea0003800000 */
.L_x_803:
[----:B------:R-:W-:Y:S02]  /*4c40*/  ULDC UR4, c[0x0][0x32c] ;  /* 0x0000cb0000047ab9 */ /* 0x000fe40000000800 */
[----:B------:R-:W-:-:S03]  /*4c50*/  UISETP.NE.AND UP0, UPT, UR6, UR4, UPT ;  /* 0x000000040600728c */ /* 0x000fc6000bf05270 */
[----:B------:R-:W-:Y:S02]  /*4c60*/  ULDC.64 UR4, c[0x0][0x330] ;  /* 0x0000cc0000047ab9 */ /* 0x000fe40000000a00 */
[----:B------:R-:W-:-:S07]  /*4c70*/  UIMAD.WIDE.U32 UR22, UR8, UR4, URZ ;  /* 0x00000004081672a5 */ /* 0x000fce000f8e003f */
[----:B------:R-:W-:Y:S02]  /*4c80*/  @UP0 UMOV UR9, UR23 ;  /* 0x0000001700090c82 */ /* 0x000fe40008000000 */
[----:B------:R-:W-:Y:S02]  /*4c90*/  @UP0 USHF.R.U32.HI UR8, URZ, UR5, UR9 ;  /* 0x000000053f080299 */ /* 0x000fe40008011609 */
.L_x_804:
[----:B------:R-:W-:Y:S02]  /*4ca0*/  ULDC UR4, c[0x0][0x32c] ;  /* 0x0000cb0000047ab9 */ /* 0x000fe40000000800 */
[----:B------:R-:W-:-:S04]  /*4cb0*/  UIMAD UR4, UR8, UR4, UR4 ;  /* 0x00000004080472a4 */ /* 0x000fc8000f8e0204 */
[----:B------:R-:W-:-:S04]  /*4cc0*/  UISETP.LT.AND UP0, UPT, UR7, UR4, UPT ;  /* 0x000000040700728c */ /* 0x000fc8000bf01270 */
[----:B------:R-:W-:-:S04]  /*4cd0*/  USEL UR7, UR7, UR4, UP0 ;  /* 0x0000000407077287 */ /* 0x000fc80008000000 */
.L_x_802:
[----:B----4-:R-:W-:Y:S02]  /*4ce0*/  USHF.R.S32.HI UR4, URZ, 0x1f, UR7 ;  /* 0x0000001f3f047899 */ /* 0x010fe40008011407 */
[----:B------:R-:W-:Y:S02]  /*4cf0*/  UMOV UR5, 0x1 ;  /* 0x0000000100057882 */ /* 0x000fe40000000000 */
[----:B------:R-:W-:Y:S02]  /*4d00*/  ULEA.HI UR4, UR4, UR7, URZ, 0x6 ;  /* 0x0000000704047291 */ /* 0x000fe4000f8f303f */
[----:B------:R-:W-:Y:S02]  /*4d10*/  UMOV UR15, URZ ;  /* 0x0000003f000f7c82 */ /* 0x000fe40008000000 */
[----:B------:R-:W-:-:S04]  /*4d20*/  USHF.R.S32.HI UR21, URZ, 0x6, UR4 ;  /* 0x000000063f157899 */ /* 0x000fc80008011404 */
[----:B------:R-:W-:-:S04]  /*4d30*/  UISETP.LT.AND UP0, UPT, UR10, UR21, UPT ;  /* 0x000000150a00728c */ /* 0x000fc8000bf01270 */
[----:B------:R-:W-:-:S04]  /*4d40*/  USEL UR21, UR10, UR21, !UP0 ;  /* 0x000000150a157287 */ /* 0x000fc8000c000000 */
[----:B------:R-:W-:-:S06]  /*4d50*/  UISETP.GE.AND UP0, UPT, UR17, UR21, UPT ;  /* 0x000000151100728c */ /* 0x000fcc000bf06270 */
[----:B------:R-:W-:-:S13]  /*4d60*/  PLOP3.LUT P0, PT, PT, PT, UP0, 0x80, 0x0 ;  /* 0x000000000000781c */ /* 0x000fda0003f0f008 */
[----:B------:R-:W-:Y:S05]  /*4d70*/  @!P0 BRA `(.L_x_805) ;  /* 0x000036b000008947 */ /* 0x000fea0003800000 */
[----:B------:R-:W-:Y:S01]  /*4d80*/  PLOP3.LUT P5, PT, PT, PT, UP3, 0x80, 0x0 ;  /* 0x000000000000781c */ /* 0x000fe20003faf038 */
[----:B------:R-:W-:Y:S01]  /*4d90*/  IMAD.MOV.U32 R185, RZ, RZ, 0x20 ;  /* 0x00000020ffb97424 */ /* 0x000fe200078e00ff */
[----:B------:R-:W-:Y:S01]  /*4da0*/  PLOP3.LUT P0, PT, PT, PT, UP3, 0x80, 0x0 ;  /* 0x000000000000781c */ /* 0x000fe20003f0f038 */
[----:B------:R-:W-:Y:S01]  /*4db0*/  IMAD.MOV.U32 R3, RZ, RZ, R0 ;  /* 0x000000ffff037224 */ /* 0x000fe200078e0000 */
[C---:B------:R-:W-:Y:S01]  /*4dc0*/  IADD3 R212, P6, R190.reuse, 0x40, RZ ;  /* 0x00000040bed47810 */ /* 0x040fe20007fde0ff */
[----:B------:R-:W-:Y:S01]  /*4dd0*/  IMAD.MOV.U32 R132, RZ, RZ, R2 ;  /* 0x000000ffff847224 */ /* 0x000fe200078e0002 */
[----:B------:R-:W-:Y:S01]  /*4de0*/  SEL R185, R185, 0xffffffe0, !P4 ;  /* 0xffffffe0b9b97807 */ /* 0x000fe20006000000 */
[----:B------:R-:W-:Y:S01]  /*4df0*/  UMOV UR15, URZ ;  /* 0x0000003f000f7c82 */ /* 0x000fe20008000000 */
[----:B------:R-:W-:Y:S01]  /*4e00*/  IADD3 R210, P4, R190, 0x80, RZ ;  /* 0x00000080bed27810 */ /* 0x000fe20007f9e0ff */
[----:B------:R-:W-:Y:S01]  /*4e10*/  IMAD.X R211, RZ, RZ, R195, P6 ;  /* 0x000000ffffd37224 */ /* 0x000fe200030e06c3 */
[----:B------:R-:W-:Y:S01]  /*4e20*/  IADD3 R206, P6, R192, 0x80, RZ ;  /* 0x00000080c0ce7810 */ /* 0x000fe20007fde0ff */
[----:B------:R-:W-:-:S02]  /*4e30*/  UMOV UR5, 0x1 ;  /* 0x0000000100057882 */ /* 0x000fc40000000000 */
[----:B------:R-:W-:Y:S01]  /*4e40*/  @P5 IMAD.HI.U32 R204, R196, c[0x0][0x2c8], RZ ;  /* 0x0000b200c4cc5a27 */ /* 0x000fe200078e00ff */
[----:B------:R-:W-:Y:S01]  /*4e50*/  IADD3 R208, P5, R192, 0x40, RZ ;  /* 0x00000040c0d07810 */ /* 0x000fe20007fbe0ff */
[----:B------:R-:W-:Y:S02]  /*4e60*/  ULDC.64 UR8, c[0x0][0x208] ;  /* 0x0000820000087ab9 */ /* 0x000fe40000000a00 */
[----:B------:R-:W-:Y:S01]  /*4e70*/  IMAD.X R209, RZ, RZ, R195, P4 ;  /* 0x000000ffffd17224 */ /* 0x000fe200020e06c3 */
[----:B------:R-:W-:Y:S01]  /*4e80*/  @P0 SHF.R.U32.HI R204, RZ, c[0x0][0x2cc], R204 ;  /* 0x0000b300ffcc0a19 */ /* 0x000fe200000116cc */
[--C-:B------:R-:W-:Y:S02]  /*4e90*/  IMAD.X R207, RZ, RZ, R199.reuse, P5 ;  /* 0x000000ffffcf7224 */ /* 0x100fe400028e06c7 */
[----:B------:R-:W-:Y:S02]  /*4ea0*/  IMAD.X R205, RZ, RZ, R199, P6 ;  /* 0x000000ffffcd7224 */ /* 0x000fe400030e06c7 */
.L_x_814:
[----:B------:R-:W-:Y:S04]  /*4eb0*/  DEPBAR.LE SB0, 0x2 ;  /* 0x000080800000791a */ /* 0x000fe80000000000 */
[----:B------:R-:W-:Y:S01]  /*4ec0*/  BAR.SYNC.DEFER_BLOCKING 0x0 ;  /* 0x0000000000007b1d */ /* 0x000fe20000010000 */
[----:B------:R-:W-:Y:S02]  /*4ed0*/  UIMAD UR4, UR5, 0x6000, URZ ;  /* 0x00006000050478a4 */ /* 0x000fe4000f8e023f */
[----:B------:R-:W-:Y:S04]  /*4ee0*/  UISETP.GE.AND UP1, UPT, UR10, UR17, UPT ;  /* 0x000000110a00728c */ /* 0x000fe8000bf26270 */
[----:B------:R-:W-:Y:S02]  /*4ef0*/  IADD3 R187, R184, UR4, RZ ;  /* 0x00000004b8bb7c10 */ /* 0x000fe4000fffe0ff */
[----:B------:R-:W-:Y:S03]  /*4f00*/  PLOP3.LUT P0, PT, PT, PT, UP1, 0x80, 0x0 ;  /* 0x000000000000781c */ /* 0x000fe60003f0f018 */
[C-C-:B------:R-:W-:Y:S02]  /*4f10*/  IMAD.IADD R133, R185.reuse, 0x1, R187.reuse ;  /* 0x00000001b9857824 */ /* 0x140fe400078e02bb */
[----:B------:R-:W-:Y:S01]  /*4f20*/  @!UP1 UIADD3 UR7, UR17, -0x1, URZ ;  /* 0xffffffff11079890 */ /* 0x000fe2000fffe03f */
[C---:B------:R-:W-:Y:S01]  /*4f30*/  IMAD.IADD R0, R188.reuse, 0x1, R187 ;  /* 0x00000001bc007824 */ /* 0x040fe200078e02bb */
[----:B------:R-:W-:Y:S01]  /*4f40*/  IADD3 R187, R185, R187, R188 ;  /* 0x000000bbb9bb7210 */ /* 0x000fe20007ffe0bc */
[----:B------:R-:W-:Y:S01]  /*4f50*/  IMAD.IADD R2, R188, 0x1, R133 ;  /* 0x00000001bc027824 */ /* 0x000fe200078e0285 */
[----:B------:R-:W-:Y:S02]  /*4f60*/  @!UP1 USHF.R.S32.HI UR6, URZ, 0x1f, UR7 ;  /* 0x0000001f3f069899 */ /* 0x000fe40008011407 */
[----:B------:R-:W-:Y:S02]  /*4f70*/  @!UP1 UIMAD.WIDE.U32 UR22, UR7, UR8, URZ ;  /* 0x00000008071692a5 */ /* 0x000fe4000f8e003f */
[----:B------:R-:W-:Y:S01]  /*4f80*/  @!UP1 UIMAD UR6, UR6, UR8, URZ ;  /* 0x00000008060692a4 */ /* 0x000fe2000f8e023f */
[----:B------:R-:W-:Y:S03]  /*4f90*/  LDSM.16.M88.4 R136, [R186] ;  /* 0x00000000ba88783b */ /* 0x000fe60000000200 */
[----:B------:R-:W-:Y:S02]  /*4fa0*/  @!UP1 UIMAD UR6, UR7, UR9, UR6 ;  /* 0x00000009070692a4 */ /* 0x000fe4000f8e0206 */
[----:B------:R-:W-:Y:S01]  /*4fb0*/  @!UP1 USHF.L.U32 UR7, UR22, 0x6, URZ ;  /* 0x0000000616079899 */ /* 0x000fe2000800063f */
[----:B------:R-:W1:Y:S01]  /*4fc0*/  LDSM.16.M88.4 R140, [R184+UR4+0xc100] ;  /* 0x00c10004b88c783b */ /* 0x000e620008000200 */
[----:B------:R-:W-:Y:S04]  /*4fd0*/  @!UP1 UIADD3 UR6, UR23, UR6, URZ ;  /* 0x0000000617069290 */ /* 0x000fe8000fffe03f */
[----:B------:R-:W2:Y:S01]  /*4fe0*/  LDSM.16.M88.4 R144, [R184+UR4+0xc900] ;  /* 0x00c90004b890783b */ /* 0x000ea20008000200 */
[----:B------:R-:W-:Y:S01]  /*4ff0*/  @!P0 IADD3 R216, P5, R190, UR7, RZ ;  /* 0x00000007bed88c10 */ /* 0x000fe2000ffbe0ff */
[----:B------:R-:W-:Y:S01]  /*5000*/  @!UP1 USHF.L.U64.HI UR6, UR22, 0x6, UR6 ;  /* 0x0000000616069899 */ /* 0x000fe20008010206 */
[----:B------:R-:W-:Y:S02]  /*5010*/  @!P0 IADD3 R218, P6, R212, UR7, RZ ;  /* 0x00000007d4da8c10 */ /* 0x000fe4000ffde0ff */
[----:B------:R-:W3:Y:S01]  /*5020*/  LDSM.16.M88.4 R148, [R184+UR4+0xd100] ;  /* 0x00d10004b894783b */ /* 0x000ee20008000200 */
[C---:B------:R-:W-:Y:S02]  /*5030*/  @!P0 LEA R214, P4, R216.reuse, c[0x0][0x1f8], 0x1 ;  /* 0x00007e00d8d68a11 */ /* 0x040fe400078808ff */
[----:B------:R-:W-:Y:S02]  /*5040*/  @!P0 IADD3.X R213, R195, UR6, RZ, P5, !PT ;  /* 0x00000006c3d58c10 */ /* 0x000fe4000affe4ff */
[----:B------:R-:W-:Y:S01]  /*5050*/  LDSM.16.M88.4 R152, [R182] ;  /* 0x00000000b698783b */ /* 0x000fe20000000200 */
[----:B------:R-:W-:Y:S02]  /*5060*/  @!P0 IADD3.X R217, R211, UR6, RZ, P6, !PT ;  /* 0x00000006d3d98c10 */ /* 0x000fe4000b7fe4ff */
[----:B------:R-:W-:Y:S02]  /*5070*/  @!P0 LEA.HI.X R215, R216, c[0x0][0x1fc], R213, 0x1, P4 ;  /* 0x00007f00d8d78a11 */ /* 0x000fe400020f0cd5 */
[----:B------:R-:W-:Y:S01]  /*5080*/  LDSM.16.M88.4 R156, [R133+0xc100] ;  /* 0x00c10000859c783b */ /* 0x000fe20000000200 */
[----:B------:R-:W-:Y:S02]  /*5090*/  @!P0 LEA R216, P5, R218, c[0x0][0x1f8], 0x1 ;  /* 0x00007e00dad88a11 */ /* 0x000fe400078a08ff */
[----:B------:R-:W-:Y:S01]  /*50a0*/  @!P0 IADD3 R213, P4, R210, UR7, RZ ;  /* 0x00000007d2d58c10 */ /* 0x000fe2000ff9e0ff */
[----:B------:R-:W-:Y:S01]  /*50b0*/  @!UP1 UIADD3 UR7, UP0, UR12, UR7, URZ ;  /* 0x000000070c079290 */ /* 0x000fe2000ff1e03f */
[----:B------:R-:W-:Y:S01]  /*50c0*/  LDSM.16.M88.4 R160, [R133+0xd100] ;  /* 0x00d1000085a0783b */ /* 0x000fe20000000200 */
[----:B------:R-:W-:Y:S02]  /*50d0*/  @!P0 LEA.HI.X R217, R218, c[0x0][0x1fc], R217, 0x1, P5 ;  /* 0x00007f00dad98a11 */ /* 0x000fe400028f0cd9 */
[----:B------:R-:W-:Y:S02]  /*50e0*/  @!P0 LEA R222, P5, R213, c[0x0][0x1f8], 0x1 ;  /* 0x00007e00d5de8a11 */ /* 0x000fe400078a08ff */
[----:B------:R-:W-:Y:S01]  /*50f0*/  LDSM.16.M88.4 R164, [R133+0xd900] ;  /* 0x00d9000085a4783b */ /* 0x000fe20000000200 */
[----:B------:R-:W-:Y:S01]  /*5100*/  @!P0 IADD3.X R218, R209, UR6, RZ, P4, !PT ;  /* 0x00000006d1da8c10 */ /* 0x000fe2000a7fe4ff */
[----:B------:R-:W-:Y:S01]  /*5110*/  @!UP1 UIADD3.X UR6, UR11, UR6, URZ, UP0, !UPT ;  /* 0x000000060b069290 */ /* 0x000fe200087fe43f */
[----:B------:R-:W-:Y:S01]  /*5120*/  @!P0 IADD3 R221, P6, R190, UR7, RZ ;  /* 0x00000007bedd8c10 */ /* 0x000fe2000ffde0ff */
[----:B------:R-:W-:Y:S01]  /*5130*/  UISETP.GE.AND UP0, UPT, UR15, 0x1, UPT ;  /* 0x000000010f00788c */ /* 0x000fe2000bf06270 */
[----:B------:R-:W-:Y:S01]  /*5140*/  @!P0 LEA.HI.X R223, R213, c[0x0][0x1fc], R218, 0x1, P5 ;  /* 0x00007f00d5df8a11 */ /* 0x000fe200028f0cda */
[----:B------:R-:W-:Y:S01]  /*5150*/  IMAD.U32 R213, RZ, RZ, UR15 ;  /* 0x0000000fffd57e24 */ /* 0x000fe2000f8e00ff */
[----:B------:R-:W-:Y:S02]  /*5160*/  @!P0 IADD3 R219, P5, R212, UR7, RZ ;  /* 0x00000007d4db8c10 */ /* 0x000fe4000ffbe0ff */
[----:B------:R-:W-:Y:S01]  /*5170*/  @!P0 IADD3.X R230, R195, UR6, RZ, P6, !PT ;  /* 0x00000006c3e68c10 */ /* 0x000fe2000b7fe4ff */
[C---:B-1----:R-:W-:Y:S03]  /*5180*/  HMMA.16816.F32.BF16 R4, R136.reuse, R140, RZ ;  /* 0x0000008c8804723c */ /* 0x042fe600000418ff */
[----:B------:R-:W-:Y:S01]  /*5190*/  @!P0 IMAD R213, R213, 0x6000, R200 ;  /* 0x00006000d5d58824 */ /* 0x000fe200078e02c8 */
[----:B------:R-:W-:Y:S02]  /*51a0*/  @!P0 LEA R224, P6, R221, c[0x0][0x1f8], 0x1 ;  /* 0x00007e00dde08a11 */ /* 0x000fe400078c08ff */
[----:B------:R-:W-:Y:S02]  /*51b0*/  @!P0 IADD3.X R226, R211, UR6, RZ, P5, !PT ;  /* 0x00000006d3e28c10 */ /* 0x000fe4000affe4ff */
[C---:B------:R-:W-:Y:S01]  /*51c0*/  HMMA.16816.F32.BF16 R8, R136.reuse, R142, RZ ;  /* 0x0000008e8808723c */ /* 0x040fe200000418ff */
[----:B------:R-:W1:Y:S03]  /*51d0*/  LDSM.16.M88.4 R140, [R184+UR4+0xd900] ;  /* 0x00d90004b88c783b */ /* 0x000e660008000200 */
[----:B------:R-:W-:Y:S02]  /*51e0*/  @!P0 LEA.HI.X R225, R221, c[0x0][0x1fc], R230, 0x1, P6 ;  /* 0x00007f00dde18a11 */ /* 0x000fe400030f0ce6 */
[C---:B------:R-:W-:Y:S02]  /*51f0*/  @!P0 LEA R220, P5, R219.reuse, c[0x0][0x1f8], 0x1 ;  /* 0x00007e00dbdc8a11 */ /* 0x040fe400078a08ff */
[C---:B--2---:R-:W-:Y:S01]  /*5200*/  HMMA.16816.F32.BF16 R12, R136.reuse, R144, RZ ;  /* 0x00000090880c723c */ /* 0x044fe200000418ff */
[----:B------:R-:W-:Y:S01]  /*5210*/  @!P0 IADD3 R228, P4, R210, UR7, RZ ;  /* 0x00000007d2e48c10 */ /* 0x000fe2000ff9e0ff */
[----:B------:R-:W-:Y:S02]  /*5220*/  UIADD3 UR7, UR15, 0x1, URZ ;  /* 0x000000010f077890 */ /* 0x000fe4000fffe03f */
[----:B------:R-:W-:Y:S02]  /*5230*/  @!P0 LEA.HI.X R221, R219, c[0x0][0x1fc], R226, 0x1, P5 ;  /* 0x00007f00dbdd8a11 */ /* 0x000fe400028f0ce2 */
[----:B------:R-:W-:Y:S01]  /*5240*/  @!P0 IADD3.X R227, R209, UR6, RZ, P4, !PT ;  /* 0x00000006d1e38c10 */ /* 0x000fe2000a7fe4ff */
[----:B------:R-:W-:Y:S01]  /*5250*/  USHF.L.U32 UR6, UR17, 0x6, URZ ;  /* 0x0000000611067899 */ /* 0x000fe2000800063f */
[C---:B------:R-:W-:Y:S01]  /*5260*/  HMMA.16816.F32.BF16 R16, R136.reuse, R146, RZ ;  /* 0x000000928810723c */ /* 0x040fe200000418ff */
[----:B------:R-:W2:Y:S01]  /*5270*/  LDSM.16.M88.4 R144, [R133+0xc900] ;  /* 0x00c900008590783b */ /* 0x000ea20000000200 */
[----:B------:R-:W-:Y:S02]  /*5280*/  USEL UR15, UR7, URZ, !UP0 ;  /* 0x0000003f070f7287 */ /* 0x000fe4000c000000 */
[C---:B------:R-:W-:Y:S02]  /*5290*/  @!P0 LEA R218, P4, R228.reuse, c[0x0][0x1f8], 0x1 ;  /* 0x00007e00e4da8a11 */ /* 0x040fe400078808ff */
[----:B------:R-:W-:Y:S01]  /*52a0*/  @!PT LDS RZ, [RZ] ;  /* 0x00000000fffff984 */ /* 0x000fe20000000800 */
[----:B------:R-:W-:Y:S01]  /*52b0*/  @!PT LDS RZ, [RZ] ;  /* 0x00000000fffff984 */ /* 0x000fe20000000800 */
[----:B------:R-:W-:Y:S01]  /*52c0*/  @!PT LDS RZ, [RZ] ;  /* 0x00000000fffff984 */ /* 0x000fe20000000800 */
[----:B------:R4:W-:Y:S02]  /*52d0*/  @!P0 LDGSTS.E.BYPASS.LTC128B.128 [R213], [R214.64], !P3 ;  /* 0x00000000d6d58fae */ /* 0x0009e4000d901d52 */
[C---:B---3--:R-:W-:Y:S01]  /*52e0*/  HMMA.16816.F32.BF16 R20, R136.reuse, R148, RZ ;  /* 0x000000948814723c */ /* 0x048fe200000418ff */
[----:B------:R-:W-:Y:S02]  /*52f0*/  @!P0 LEA.HI.X R219, R228, c[0x0][0x1fc], R227, 0x1, P4 ;  /* 0x00007f00e4db8a11 */ /* 0x000fe400020f0ce3 */
[----:B------:R3:W-:Y:S05]  /*5300*/  @!P0 LDGSTS.E.BYPASS.LTC128B.128 [R213+0x2000], [R216.64], !P2 ;  /* 0x02000000d8d58fae */ /* 0x0007ea000d101d52 */
[C---:B------:R-:W-:Y:S01]  /*5310*/  HMMA.16816.F32.BF16 R24, R136.reuse, R150, RZ ;  /* 0x000000968818723c */ /* 0x040fe200000418ff */
[----:B------:R3:W-:Y:S05]  /*5320*/  @!P0 LDGSTS.E.BYPASS.LTC128B.128 [R213+0x4000], [R222.64], !P1 ;  /* 0x04000000ded58fae */ /* 0x0007ea000c901d52 */
[----:B------:R3:W-:Y:S02]  /*5330*/  @!P0 LDGSTS.E.BYPASS.LTC128B.128 [R213+0x1000], [R224.64], !P3 ;  /* 0x01000000e0d58fae */ /* 0x0007e4000d901d52 */
[C---:B-1----:R-:W-:Y:S03]  /*5340*/  HMMA.16816.F32.BF16 R28, R136.reuse, R140, RZ ;  /* 0x0000008c881c723c */ /* 0x042fe600000418ff */
[----:B------:R3:W-:Y:S05]  /*5350*/  @!P0 LDGSTS.E.BYPASS.LTC128B.128 [R213+0x3000], [R220.64], !P2 ;  /* 0x03000000dcd58fae */ /* 0x0007ea000d101d52 */
[----:B------:R3:W-:Y:S01]  /*5360*/  @!P0 LDGSTS.E.BYPASS.LTC128B.128 [R213+0x5000], [R218.64], !P1 ;  /* 0x05000000dad58fae */ /* 0x0007e2000c901d52 */
[----:B------:R-:W-:Y:S01]  /*5370*/  HMMA.16816.F32.BF16 R32, R136, R142, RZ ;  /* 0x0000008e8820723c */ /* 0x000fe200000418ff */
[----:B------:R-:W-:Y:S03]  /*5380*/  PLOP3.LUT P0, PT, PT, PT, UP3, 0x80, 0x0 ;  /* 0x000000000000781c */ /* 0x000fe60003f0f038 */
[----:B------:R-:W-:Y:S01]  /*5390*/  LDSM.16.M88.4 R148, [R181] ;  /* 0x00000000b594783b */ /* 0x000fe20000000200 */
[----:B----4-:R-:W-:Y:S03]  /*53a0*/  IMAD.U32 R214, RZ, RZ, UR6 ;  /* 0x00000006ffd67e24 */ /* 0x010fe6000f8e00ff */
[C---:B------:R-:W-:Y:S01]  /*53b0*/  HMMA.16816.F32.BF16 R4, R152.reuse, R156, R4 ;  /* 0x0000009c9804723c */ /* 0x040fe20000041804 */
[----:B------:R-:W1:Y:S04]  /*53c0*/  LDSM.16.M88.4 R168, [R0+0xc100] ;  /* 0x00c1000000a8783b */ /* 0x000e680000000200 */
[----:B------:R-:W-:Y:S01]  /*53d0*/  IADD3 R214, -R197, 0x1, -R214 ;  /* 0x00000001c5d67810 */ /* 0x000fe20007ffe9d6 */
[----:B------:R-:W-:Y:S02]  /*53e0*/  LDSM.16.M88.4 R136, [R0+0xc900] ;  /* 0x00c900000088783b */ /* 0x000fe40000000200 */
[C---:B------:R-:W-:Y:S03]  /*53f0*/  HMMA.16816.F32.BF16 R8, R152.reuse, R158, R8 ;  /* 0x0000009e9808723c */ /* 0x040fe60000041808 */
[----:B------:R-:W-:Y:S01]  /*5400*/  LDSM.16.M88.4 R140, [R0+0xd100] ;  /* 0x00d10000008c783b */ /* 0x000fe20000000200 */
[----:B------:R-:W-:Y:S04]  /*5410*/  IADD3 R214, R214, c[0x0][0x1d0], RZ ;  /* 0x00007400d6d67a10 */ /* 0x000fe80007ffe0ff */
[C---:B--2---:R-:W-:Y:S01]  /*5420*/  HMMA.16816.F32.BF16 R12, R152.reuse, R144, R12 ;  /* 0x00000090980c723c */ /* 0x044fe2000004180c */
[----:B------:R-:W-:Y:S03]  /*5430*/  LDSM.16.M88.4 R156, [R180] ;  /* 0x00000000b49c783b */ /* 0x000fe60000000200 */
[----:B---3--:R-:W-:Y:S01]  /*5440*/  IMAD.MOV.U32 R213, RZ, RZ, R196 ;  /* 0x000000ffffd57224 */ /* 0x008fe200078e00c4 */
[----:B------:R-:W-:Y:S01]  /*5450*/  IADD3 R214, R214, -c[0x0][0x168], RZ ;  /* 0x80005a00d6d67a10 */ /* 0x000fe20007ffe0ff */
[----:B------:R-:W-:Y:S01]  /*5460*/  LDSM.16.M88.4 R172, [R2+0xc100] ;  /* 0x00c1000002ac783b */ /* 0x000fe20000000200 */
[----:B------:R-:W-:Y:S01]  /*5470*/  @P0 IMAD.MOV.U32 R213, RZ, RZ, R204 ;  /* 0x000000ffffd50224 */ /* 0x000fe200078e00cc */
[C---:B------:R-:W-:Y:S01]  /*5480*/  HMMA.16816.F32.BF16 R16, R152.reuse, R146, R16 ;  /* 0x000000929810723c */ /* 0x040fe20000041810 */
[----:B------:R-:W-:Y:S02]  /*5490*/  PLOP3.LUT P0, PT, PT, PT, UP2, 0x40, 0x0 ;  /* 0x000000000000781c */ /* 0x000fe40003f0e828 */
[----:B------:R-:W-:Y:S01]  /*54a0*/  LDSM.16.M88.4 R144, [R0+0xd900] ;  /* 0x00d900000090783b */ /* 0x000fe20000000200 */
[C---:B------:R-:W-:Y:S02]  /*54b0*/  IADD3 R215, R214.reuse, c[0x0][0x328], RZ ;  /* 0x0000ca00d6d77a10 */ /* 0x040fe40007ffe0ff */
[----:B------:R-:W-:Y:S02]  /*54c0*/  IADD3 R214, R214, UR16, RZ ;  /* 0x00000010d6d67c10 */ /* 0x000fe4000fffe0ff */
[C---:B------:R-:W-:Y:S01]  /*54d0*/  HMMA.16816.F32.BF16 R20, R152.reuse, R160, R20 ;  /* 0x000000a09814723c */ /* 0x040fe20000041814 */
[----:B------:R-:W-:Y:S05]  /*54e0*/  LDSM.16.M88.4 R176, [R2+0xc900] ;  /* 0x00c9000002b0783b */ /* 0x000fea0000000200 */
[----:B------:R-:W0:Y:S02]  /*54f0*/  LDGDEPBAR ;  /* 0x00000000000079af */ /* 0x000e240000000000 */
[C---:B------:R-:W-:Y:S03]  /*5500*/  HMMA.16816.F32.BF16 R24, R152.reuse, R162, R24 ;  /* 0x000000a29818723c */ /* 0x040fe60000041818 */
[----:B------:R-:W-:Y:S05]  /*5510*/  LDSM.16.M88.4 R160, [R184+UR4+0xf100] ;  /* 0x00f10004b8a0783b */ /* 0x000fea0008000200 */
[C---:B------:R-:W-:Y:S01]  /*5520*/  HMMA.16816.F32.BF16 R28, R152.reuse, R164, R28 ;  /* 0x000000a4981c723c */ /* 0x040fe2000004181c */
[----:B------:R-:W2:Y:S07]  /*5530*/  SHFL.IDX PT, R218, R213, RZ, 0x1c1f ;  /* 0x001c1fffd5da7589 */ /* 0x000eae00000e0000 */
[----:B------:R-:W-:Y:S01]  /*5540*/  HMMA.16816.F32.BF16 R32, R152, R166, R32 ;  /* 0x000000a69820723c */ /* 0x000fe20000041820 */
[----:B------:R-:W3:Y:S05]  /*5550*/  LDSM.16.M88.4 R152, [R2+0xd100] ;  /* 0x00d100000298783b */ /* 0x000eea0000000200 */
[----:B------:R-:W-:Y:S02]  /*5560*/  LDSM.16.M88.4 R164, [R184+UR4+0xf900] ;  /* 0x00f90004b8a4783b */ /* 0x000fe40008000200 */
[C---:B-1----:R-:W-:Y:S08]  /*5570*/  HMMA.16816.F32.BF16 R4, R148.reuse, R168, R4 ;  /* 0x000000a89404723c */ /* 0x042ff00000041804 */
[C---:B------:R-:W-:Y:S01]  /*5580*/  HMMA.16816.F32.BF16 R8, R148.reuse, R170, R8 ;  /* 0x000000aa9408723c */ /* 0x040fe20000041808 */
[----:B------:R-:W-:Y:S03]  /*5590*/  LDSM.16.M88.4 R168, [R133+0xe100] ;  /* 0x00e1000085a8783b */ /* 0x000fe60000000200 */
[--C-:B--2---:R-:W-:Y:S02]  /*55a0*/  IMAD.IADD R217, R215, 0x1, R218.reuse ;  /* 0x00000001d7d97824 */ /* 0x104fe400078e02da */
[----:B------:R-:W-:Y:S02]  /*55b0*/  IMAD.IADD R216, R214, 0x1, R218 ;  /* 0x00000001d6d87824 */ /* 0x000fe400078e02da */
[C---:B------:R-:W-:Y:S08]  /*55c0*/  HMMA.16816.F32.BF16 R12, R148.reuse, R136, R12 ;  /* 0x00000088940c723c */ /* 0x040ff0000004180c */
[C---:B------:R-:W-:Y:S01]  /*55d0*/  HMMA.16816.F32.BF16 R16, R148.reuse, R138, R16 ;  /* 0x0000008a9410723c */ /* 0x040fe20000041810 */
[----:B------:R-:W1:Y:S07]  /*55e0*/  LDSM.16.M88.4 R136, [R2+0xd900] ;  /* 0x00d900000288783b */ /* 0x000e6e0000000200 */
[C---:B------:R-:W-:Y:S08]  /*55f0*/  HMMA.16816.F32.BF16 R20, R148.reuse, R140, R20 ;  /* 0x0000008c9414723c */ /* 0x040ff00000041814 */
[C---:B------:R-:W-:Y:S01]  /*5600*/  HMMA.16816.F32.BF16 R24, R148.reuse, R142, R24 ;  /* 0x0000008e9418723c */ /* 0x040fe20000041818 */
[----:B------:R-:W-:Y:S07]  /*5610*/  LDSM.16.M88.4 R140, [R186+0x4000] ;  /* 0x00400000ba8c783b */ /* 0x000fee0000000200 */
[C---:B------:R-:W-:Y:S08]  /*5620*/  HMMA.16816.F32.BF16 R28, R148.reuse, R144, R28 ;  /* 0x00000090941c723c */ /* 0x040ff0000004181c */
[----:B------:R-:W-:Y:S01]  /*5630*/  HMMA.16816.F32.BF16 R32, R148, R146, R32 ;  /* 0x000000929420723c */ /* 0x000fe20000041820 */
[----:B------:R-:W2:Y:S05]  /*5640*/  LDSM.16.M88.4 R144, [R184+UR4+0xe100] ;  /* 0x00e10004b890783b */ /* 0x000eaa0008000200 */
[----:B------:R-:W4:Y:S02]  /*5650*/  LDSM.16.M88.4 R148, [R184+UR4+0xe900] ;  /* 0x00e90004b894783b */ /* 0x000f240008000200 */
[C---:B------:R-:W-:Y:S08]  /*5660*/  HMMA.16816.F32.BF16 R4, R156.reuse, R172, R4 ;  /* 0x000000ac9c04723c */ /* 0x040ff00000041804 */
[C---:B------:R-:W-:Y:S01]  /*5670*/  HMMA.16816.F32.BF16 R8, R156.reuse, R174, R8 ;  /* 0x000000ae9c08723c */ /* 0x040fe20000041808 */
[----:B------:R-:W-:Y:S07]  /*5680*/  LDSM.16.M88.4 R172, [R182+0x8000] ;  /* 0x00800000b6ac783b */ /* 0x000fee0000000200 */
[C---:B------:R-:W-:Y:S08]  /*5690*/  HMMA.16816.F32.BF16 R12, R156.reuse, R176, R12 ;  /* 0x000000b09c0c723c */ /* 0x040ff0000004180c */
[C---:B------:R-:W-:Y:S01]  /*56a0*/  HMMA.16816.F32.BF16 R16, R156.reuse, R178, R16 ;  /* 0x000000b29c10723c */ /* 0x040fe20000041810 */
[----:B------:R-:W-:Y:S07]  /*56b0*/  LDSM.16.M88.4 R176, [R133+0x10100] ;  /* 0x0101000085b0783b */ /* 0x000fee0000000200 */
[C---:B---3--:R-:W-:Y:S08]  /*56c0*/  HMMA.16816.F32.BF16 R20, R156.reuse, R152, R20 ;  /* 0x000000989c14723c */ /* 0x048ff00000041814 */
[C---:B------:R-:W-:Y:S01]  /*56d0*/  HMMA.16816.F32.BF16 R24, R156.reuse, R154, R24 ;  /* 0x0000009a9c18723c */ /* 0x040fe20000041818 */
[----:B------:R-:W3:Y:S07]  /*56e0*/  LDSM.16.M88.4 R152, [R182+0x4000] ;  /* 0x00400000b698783b */ /* 0x000eee0000000200 */
[C---:B-1----:R-:W-:Y:S08]  /*56f0*/  HMMA.16816.F32.BF16 R28, R156.reuse, R136, R28 ;  /* 0x000000889c1c723c */ /* 0x042ff0000004181c */
[----:B------:R-:W-:Y:S01]  /*5700*/  HMMA.16816.F32.BF16 R32, R156, R138, R32 ;  /* 0x0000008a9c20723c */ /* 0x000fe20000041820 */
[----:B------:R-:W1:Y:S05]  /*5710*/  LDSM.16.M88.4 R136, [R133+0xe900] ;  /* 0x00e900008588783b */ /* 0x000e6a0000000200 */
[----:B------:R-:W-:Y:S02]  /*5720*/  LDSM.16.M88.4 R156, [R133+0xf900] ;  /* 0x00f90000859c783b */ /* 0x000fe40000000200 */
[C---:B--2---:R-:W-:Y:S08]  /*5730*/  HMMA.16816.F32.BF16 R4, R140.reuse, R144, R4 ;  /* 0x000000908c04723c */ /* 0x044ff00000041804 */
[C---:B------:R-:W-:Y:S01]  /*5740*/  HMMA.16816.F32.BF16 R8, R140.reuse, R146, R8 ;  /* 0x000000928c08723c */ /* 0x040fe20000041808 */
[----:B------:R-:W2:Y:S07]  /*5750*/  LDSM.16.M88.4 R144, [R133+0xf100] ;  /* 0x00f100008590783b */ /* 0x000eae0000000200 */
        /* <DEDUP_REMOVED lines=8> */
[----:B------:R-:W4:Y:S05]  /*57e0*/  LDSM.16.M88.4 R140, [R181+0x4000] ;  /* 0x00400000b58c783b */ /* 0x000f2a0000000200 */
[----:B------:R-:W5:Y:S02]  /*57f0*/  LDSM.16.M88.4 R164, [R0+0xf100] ;  /* 0x00f1000000a4783b */ /* 0x000f640000000200 */
[C---:B---3--:R-:W-:Y:S08]  /*5800*/  HMMA.16816.F32.BF16 R4, R152.reuse, R168, R4 ;  /* 0x000000a89804723c */ /* 0x048ff00000041804 */
[C---:B------:R-:W-:Y:S01]  /*5810*/  HMMA.16816.F32.BF16 R8, R152.reuse, R170, R8 ;  /* 0x000000aa9808723c */ /* 0x040fe20000041808 */
[----:B------:R-:W3:Y:S07]  /*5820*/  LDSM.16.M88.4 R168, [R0+0xf900] ;  /* 0x00f9000000a8783b */ /* 0x000eee0000000200 */
[C---:B-1----:R-:W-:Y:S08]  /*5830*/  HMMA.16816.F32.BF16 R12, R152.reuse, R136, R12 ;  /* 0x00000088980c723c */ /* 0x042ff0000004180c */
[C---:B------:R-:W-:Y:S01]  /*5840*/  HMMA.16816.F32.BF16 R16, R152.reuse, R138, R16 ;  /* 0x0000008a9810723c */ /* 0x040fe20000041810 */
[----:B------:R-:W-:Y:S07]  /*5850*/  LDSM.16.M88.4 R136, [R180+0x4000] ;  /* 0x00400000b488783b */ /* 0x000fee0000000200 */
[C---:B--2---:R-:W-:Y:S08]  /*5860*/  HMMA.16816.F32.BF16 R20, R152.reuse, R144, R20 ;  /* 0x000000909814723c */ /* 0x044ff00000041814 */
        /* <DEDUP_REMOVED lines=9> */
[C---:B------:R-:W-:Y:S08]  /*5900*/  HMMA.16816.F32.BF16 R12, R140.reuse, R160, R12 ;  /* 0x000000a08c0c723c */ /* 0x040ff0000004180c */
[C---:B------:R-:W-:Y:S01]  /*5910*/  HMMA.16816.F32.BF16 R16, R140.reuse, R162, R16 ;  /* 0x000000a28c10723c */ /* 0x040fe20000041810 */
[----:B------:R-:W-:Y:S07]  /*5920*/  LDSM.16.M88.4 R160, [R184+UR4+0x10100] ;  /* 0x01010004b8a0783b */ /* 0x000fee0008000200 */
[C---:B-----5:R-:W-:Y:S08]  /*5930*/  HMMA.16816.F32.BF16 R20, R140.reuse, R164, R20 ;  /* 0x000000a48c14723c */ /* 0x060ff00000041814 */
[C---:B------:R-:W-:Y:S01]  /*5940*/  HMMA.16816.F32.BF16 R24, R140.reuse, R166, R24 ;  /* 0x000000a68c18723c */ /* 0x040fe20000041818 */
[----:B------:R-:W-:Y:S07]  /*5950*/  LDSM.16.M88.4 R164, [R184+UR4+0x10900] ;  /* 0x01090004b8a4783b */ /* 0x000fee0008000200 */
[C---:B---3--:R-:W-:Y:S08]  /*5960*/  HMMA.16816.F32.BF16 R28, R140.reuse, R168, R28 ;  /* 0x000000a88c1c723c */ /* 0x048ff0000004181c */
[----:B------:R-:W-:Y:S01]  /*5970*/  HMMA.16816.F32.BF16 R32, R140, R170, R32 ;  /* 0x000000aa8c20723c */ /* 0x000fe20000041820 */
[----:B------:R-:W3:Y:S05]  /*5980*/  LDSM.16.M88.4 R140, [R187+0xf900] ;  /* 0x00f90000bb8c783b */ /* 0x000eea0000000200 */
[----:B------:R-:W-:Y:S02]  /*5990*/  LDSM.16.M88.4 R168, [R184+UR4+0x11900] ;  /* 0x01190004b8a8783b */ /* 0x000fe40008000200 */
[C---:B-1----:R-:W-:Y:S08]  /*59a0*/  HMMA.16816.F32.BF16 R4, R136.reuse, R144, R4 ;  /* 0x000000908804723c */ /* 0x042ff00000041804 */
[C---:B------:R-:W-:Y:S01]  /*59b0*/  HMMA.16816.F32.BF16 R8, R136.reuse, R146, R8 ;  /* 0x000000928808723c */ /* 0x040fe20000041808 */
[----:B------:R-:W1:Y:S07]  /*59c0*/  LDSM.16.M88.4 R144, [R184+UR4+0x11100] ;  /* 0x01110004b890783b */ /* 0x000e6e0008000200 */
[C---:B--2---:R-:W-:Y:S08]  /*59d0*/  HMMA.16816.F32.BF16 R12, R136.reuse, R152, R12 ;  /* 0x00000098880c723c */ /* 0x044ff0000004180c */
[C---:B------:R-:W-:Y:S01]  /*59e0*/  HMMA.16816.F32.BF16 R16, R136.reuse, R154, R16 ;  /* 0x0000009a8810723c */ /* 0x040fe20000041810 */
[----:B------:R-:W-:Y:S07]  /*59f0*/  LDSM.16.M88.4 R152, [R181+0x8000] ;  /* 0x00800000b598783b */ /* 0x000fee0000000200 */
[C---:B----4-:R-:W-:Y:S08]  /*5a00*/  HMMA.16816.F32.BF16 R20, R136.reuse, R148, R20 ;  /* 0x000000948814723c */ /* 0x050ff00000041814 */
[C---:B------:R-:W-:Y:S01]  /*5a10*/  HMMA.16816.F32.BF16 R24, R136.reuse, R150, R24 ;  /* 0x000000968818723c */ /* 0x040fe20000041818 */
[----:B------:R-:W-:Y:S07]  /*5a20*/  LDSM.16.M88.4 R148, [R133+0x11900] ;  /* 0x011900008594783b */ /* 0x000fee0000000200 */
[C---:B---3--:R-:W-:Y:S08]  /*5a30*/  HMMA.16816.F32.BF16 R28, R136.reuse, R140, R28 ;  /* 0x0000008c881c723c */ /* 0x048ff0000004181c */
[----:B------:R-:W-:Y:S01]  /*5a40*/  HMMA.16816.F32.BF16 R32, R136, R142, R32 ;  /* 0x0000008e8820723c */ /* 0x000fe20000041820 */
[----:B------:R-:W2:Y:S05]  /*5a50*/  LDSM.16.M88.4 R136, [R133+0x10900] ;  /* 0x010900008588783b */ /* 0x000eaa0000000200 */
[----:B------:R-:W3:Y:S02]  /*5a60*/  LDSM.16.M88.4 R140, [R133+0x11100] ;  /* 0x01110000858c783b */ /* 0x000ee40000000200 */
[C---:B------:R-:W-:Y:S08]  /*5a70*/  HMMA.16816.F32.BF16 R4, R156.reuse, R160, R4 ;  /* 0x000000a09c04723c */ /* 0x040ff00000041804 */
        /* <DEDUP_REMOVED lines=10> */
[----:B------:R-:W5:Y:S07]  /*5b20*/  LDSM.16.M88.4 R156, [R0+0x11100] ;  /* 0x01110000009c783b */ /* 0x000f6e0000000200 */
[C---:B------:R-:W-:Y:S08]  /*5b30*/  HMMA.16816.F32.BF16 R4, R172.reuse, R176, R4 ;  /* 0x000000b0ac04723c */ /* 0x040ff00000041804 */
[C---:B------:R-:W-:Y:S08]  /*5b40*/  HMMA.16816.F32.BF16 R8, R172.reuse, R178, R8 ;  /* 0x000000b2ac08723c */ /* 0x040ff00000041808 */
        /* <DEDUP_REMOVED lines=15> */
[C---:B-----5:R-:W-:Y:S08]  /*5c40*/  HMMA.16816.F32.BF16 R20, R152.reuse, R156, R20 ;  /* 0x0000009c9814723c */ /* 0x060ff00000041814 */
[C---:B------:R-:W-:Y:S08]  /*5c50*/  HMMA.16816.F32.BF16 R24, R152.reuse, R158, R24 ;  /* 0x0000009e9818723c */ /* 0x040ff00000041818 */
[C---:B--2---:R-:W-:Y:S08]  /*5c60*/  HMMA.16816.F32.BF16 R28, R152.reuse, R136, R28 ;  /* 0x00000088981c723c */ /* 0x044ff0000004181c */
[----:B------:R-:W-:Y:S08]  /*5c70*/  HMMA.16816.F32.BF16 R32, R152, R138, R32 ;  /* 0x0000008a9820723c */ /* 0x000ff00000041820 */
[C---:B---3--:R-:W-:Y:S08]  /*5c80*/  HMMA.16816.F32.BF16 R4, R140.reuse, R148, R4 ;  /* 0x000000948c04723c */ /* 0x048ff00000041804 */
[C---:B------:R-:W-:Y:S08]  /*5c90*/  HMMA.16816.F32.BF16 R8, R140.reuse, R150, R8 ;  /* 0x000000968c08723c */ /* 0x040ff00000041808 */
[C---:B----4-:R-:W-:Y:S08]  /*5ca0*/  HMMA.16816.F32.BF16 R12, R140.reuse, R160, R12 ;  /* 0x000000a08c0c723c */ /* 0x050ff0000004180c */
[C---:B------:R-:W-:Y:S08]  /*5cb0*/  HMMA.16816.F32.BF16 R16, R140.reuse, R162, R16 ;  /* 0x000000a28c10723c */ /* 0x040ff00000041810 */
[C---:B------:R-:W-:Y:S08]  /*5cc0*/  HMMA.16816.F32.BF16 R20, R140.reuse, R164, R20 ;  /* 0x000000a48c14723c */ /* 0x040ff00000041814 */
[C---:B------:R-:W-:Y:S08]  /*5cd0*/  HMMA.16816.F32.BF16 R24, R140.reuse, R166, R24 ;  /* 0x000000a68c18723c */ /* 0x040ff00000041818 */
[C---:B-1----:R-:W-:Y:S08]  /*5ce0*/  HMMA.16816.F32.BF16 R28, R140.reuse, R144, R28 ;  /* 0x000000908c1c723c */ /* 0x042ff0000004181c */
[----:B------:R-:W-:Y:S01]  /*5cf0*/  HMMA.16816.F32.BF16 R32, R140, R146, R32 ;  /* 0x000000928c20723c */ /* 0x000fe20000041820 */
[----:B------:R-:W-:-:S07]  /*5d00*/  @P0 BRA `(.L_x_806) ;  /* 0x000001a000000947 */ /* 0x000fce0003800000 */
        /* <DEDUP_REMOVED lines=14> */
.L_x_808:
[----:B------:R-:W-:Y:S04]  /*5df0*/  MOV R0, c[0x0][0x32c] ;  /* 0x0000cb0000007a02 */ /* 0x000fe80000000f00 */
[----:B------:R-:W-:Y:S11]  /*5e00*/  ISETP.NE.AND P0, PT, R0, 0x1, PT ;  /* 0x000000010000780c */ /* 0x000ff60003f05270 */
[----:B------:R-:W-:Y:S02]  /*5e10*/  @!UPT UIADD3 URZ, URZ, URZ, URZ ;  /* 0x0000003f3f3ff290 */ /* 0x000fe4000fffe03f */
[----:B------:R-:W-:Y:S05]  /*5e20*/  @P0 IMAD.HI.U32 R0, R133, c[0x0][0x330], RZ ;  /* 0x0000cc0085000a27 */ /* 0x000fea00078e00ff */
[----:B------:R-:W-:Y:S02]  /*5e30*/  @P0 SHF.R.U32.HI R133, RZ, c[0x0][0x334], R0 ;  /* 0x0000cd00ff850a19 */ /* 0x000fe40000011600 */
.L_x_809:
[----:B------:R-:W-:Y:S05]  /*5e40*/  BSYNC B0 ;  /* 0x0000000000007941 */ /* 0x000fea0003800000 */
.L_x_807:
[----:B------:R-:W-:Y:S04]  /*5e50*/  IMAD.MOV.U32 R0, RZ, RZ, c[0x0][0x32c] ;  /* 0x0000cb00ff007624 */ /* 0x000fe800078e00ff */
[----:B------:R-:W-:Y:S04]  /*5e60*/  IMAD R0, R133, R0, -UR6 ;  /* 0x8000000685007e24 */ /* 0x000fe8000f8e0200 */
[----:B------:R-:W-:Y:S05]  /*5e70*/  IMAD.IADD R133, R0, 0x1, -R197 ;  /* 0x0000000100857824 */ /* 0x000fea00078e0ac5 */
[----:B------:R-:W-:Y:S02]  /*5e80*/  IADD3 R0, R133, c[0x0][0x32c], RZ ;  /* 0x0000cb0085007a10 */ /* 0x000fe40007ffe0ff */
[----:B------:R-:W-:Y:S02]  /*5e90*/  IMNMX R216, R216, R133, !PT ;  /* 0x00000085d8d87217 */ /* 0x000fe40007800200 */
[----:B------:R-:W-:Y:S02]  /*5ea0*/  IMNMX R217, R217, R0, PT ;  /* 0x00000000d9d97217 */ /* 0x000fe40003800200 */
.L_x_806:
[----:B------:R-:W-:Y:S01]  /*5eb0*/  UISETP.GT.AND UP0, UPT, UR17, -0x1, UPT ;  /* 0xffffffff1100788c */ /* 0x000fe2000bf04270 */
[----:B------:R-:W1:Y:S05]  /*5ec0*/  SHFL.IDX PT, R2, R213, 0x1, 0x1c1f ;  /* 0x003c1f00d5027f89 */ /* 0x000e6a00000e0000 */
[----:B------:R-:W-:Y:S04]  /*5ed0*/  PLOP3.LUT P0, PT, PT, PT, UP0, 0x80, 0x0 ;  /* 0x000000000000781c */ /* 0x000fe80003f0f008 */
[C---:B------:R-:W-:Y:S02]  /*5ee0*/  ISETP.GT.AND P4, PT, R216.reuse, 0x1, P0 ;  /* 0x00000001d800780c */ /* 0x040fe40000784270 */
[C---:B------:R-:W-:Y:S02]  /*5ef0*/  ISETP.GT.AND P5, PT, R216.reuse, RZ, P0 ;  /* 0x000000ffd800720c */ /* 0x040fe400007a4270 */
        /* <DEDUP_REMOVED lines=20> */
[C---:B------:R-:W-:Y:S02]  /*6040*/  ISETP.GT.AND P4, PT, R216.reuse, 0x28, P0 ;  /* 0x00000028d800780c */ /* 0x040fe40000784270 */
        /* <DEDUP_REMOVED lines=43> */
.L_x_812:
[----:B------:R-:W-:Y:S04]  /*6300*/  MOV R2, c[0x0][0x32c] ;  /* 0x0000cb0000027a02 */ /* 0x000fe80000000f00 */
[----:B------:R-:W-:Y:S11]  /*6310*/  ISETP.NE.AND P4, PT, R2, 0x1, PT ;  /* 0x000000010200780c */ /* 0x000ff60003f85270 */
[----:B------:R-:W-:Y:S02]  /*6320*/  @!UPT UIADD3 URZ, URZ, URZ, URZ ;  /* 0x0000003f3f3ff290 */ /* 0x000fe4000fffe03f */
[----:B------:R-:W-:Y:S05]  /*6330*/  @P4 IMAD.HI.U32 R2, R13, c[0x0][0x330], RZ ;  /* 0x0000cc000d024a27 */ /* 0x000fea00078e00ff */
[----:B------:R-:W-:Y:S02]  /*6340*/  @P4 SHF.R.U32.HI R13, RZ, c[0x0][0x334], R2 ;  /* 0x0000cd00ff0d4a19 */ /* 0x000fe40000011602 */
.L_x_813:
[----:B------:R-:W-:Y:S05]  /*6350*/  BSYNC B0 ;  /* 0x0000000000007941 */ /* 0x000fea0003800000 */
.L_x_811:
[----:B------:R-:W-:Y:S04]  /*6360*/  IMAD.MOV.U32 R2, RZ, RZ, c[0x0][0x32c] ;  /* 0x0000cb00ff027624 */ /* 0x000fe800078e00ff */
[----:B------:R-:W-:Y:S04]  /*6370*/  IMAD R2, R13, R2, -UR6 ;  /* 0x800000060d027e24 */ /* 0x000fe8000f8e0202 */
[----:B------:R-:W-:Y:S05]  /*6380*/  IMAD.IADD R17, R2, 0x1, -R197 ;  /* 0x0000000102117824 */ /* 0x000fea00078e0ac5 */
[----:B------:R-:W-:Y:S02]  /*6390*/  IADD3 R13, R17, c[0x0][0x32c], RZ ;  /* 0x0000cb00110d7a10 */ /* 0x000fe40007ffe0ff */
[----:B------:R-:W-:Y:S02]  /*63a0*/  IMNMX R214, R214, R17, !PT ;  /* 0x00000011d6d67217 */ /* 0x000fe40007800200 */
[----:B------:R-:W-:Y:S02]  /*63b0*/  IMNMX R0, R0, R13, PT ;  /* 0x0000000d00007217 */ /* 0x000fe40003800200 */
.L_x_810:
[----:B------:R-:W-:Y:S01]  /*63c0*/  FMNMX.FTZ R2, R137, R132, !PT ;  /* 0x0000008489027209 */ /* 0x000fe20007810000 */
[----:B------:R-:W-:Y:S04]  /*63d0*/  DEPBAR.LE SB0, 0x2 ;  /* 0x000080800000791a */ /* 0x000fe80000000000 */
[----:B------:R-:W-:Y:S01]  /*63e0*/  BAR.SYNC.DEFER_BLOCKING 0x0 ;  /* 0x0000000000007b1d */ /* 0x000fe20000010000 */
[----:B------:R-:W-:Y:S01]  /*63f0*/  ISETP.GT.AND P6, PT, R214, RZ, P0 ;  /* 0x000000ffd600720c */ /* 0x000fe200007c4270 */
[----:B------:R-:W-:Y:S01]  /*6400*/  UIADD3 UR22, UR17, -0x2, URZ ;  /* 0xfffffffe11167890 */ /* 0x000fe2000fffe03f */
[----:B------:R-:W-:Y:S02]  /*6410*/  FMNMX.FTZ R2, R133, R2, !PT ;  /* 0x0000000285027209 */ /* 0x000fe40007810000 */
[----:B------:R-:W-:Y:S01]  /*6420*/  ISETP.LT.OR P6, PT, R0, 0x1, P6 ;  /* 0x000000010000780c */ /* 0x000fe200037c1670 */
[----:B------:R-:W-:Y:S01]  /*6430*/  UISETP.GE.AND UP1, UPT, UR22, UR10, UPT ;  /* 0x0000000a1600728c */ /* 0x000fe2000bf26270 */
[----:B------:R-:W-:Y:S02]  /*6440*/  ISETP.GT.AND P5, PT, R214, 0x1, P0 ;  /* 0x00000001d600780c */ /* 0x000fe400007a4270 */
[----:B------:R-:W-:Y:S02]  /*6450*/  FMNMX.FTZ R2, R5, R2, !PT ;  /* 0x0000000205027209 */ /* 0x000fe40007810000 */
[----:B------:R-:W-:Y:S02]  /*6460*/  FSEL R12, R6, -INF , !P6 ;  /* 0xff800000060c7808 */ /* 0x000fe40007000000 */
[----:B------:R-:W-:Y:S02]  /*6470*/  ISETP.LT.OR P5, PT, R0, 0x2, P5 ;  /* 0x000000020000780c */ /* 0x000fe40002fa1670 */
[----:B------:R-:W-:Y:S02]  /*6480*/  ISETP.GT.AND P4, PT, R214, 0x8, P0 ;  /* 0x00000008d600780c */ /* 0x000fe40000784270 */
[----:B------:R-:W-:Y:S01]  /*6490*/  FMNMX.FTZ R2, R9, R2, !PT ;  /* 0x0000000209027209 */ /* 0x000fe20007810000 */
[----:B------:R-:W-:Y:S01]  /*64a0*/  @UP1 USHF.R.S32.HI UR23, URZ, 0x1f, UR22 ;  /* 0x0000001f3f171899 */ /* 0x000fe20008011416 */
[----:B------:R-:W-:Y:S02]  /*64b0*/  FSEL R8, R7, -INF , !P5 ;  /* 0xff80000007087808 */ /* 0x000fe40006800000 */
[----:B------:R-:W-:Y:S02]  /*64c0*/  FMNMX.FTZ R7, R12, R3, !PT ;  /* 0x000000030c077209 */ /* 0x000fe40007810000 */
[----:B------:R-:W-:Y:S02]  /*64d0*/  ISETP.LT.OR P4, PT, R0, 0x9, P4 ;  /* 0x000000090000780c */ /* 0x000fe40002781670 */
[----:B------:R-:W-:Y:S02]  /*64e0*/  ISETP.GT.AND P6, PT, R214, 0x9, P0 ;  /* 0x00000009d600780c */ /* 0x000fe400007c4270 */
[----:B------:R-:W-:Y:S02]  /*64f0*/  FMNMX.FTZ R2, R165, R2, !PT ;  /* 0x00000002a5027209 */ /* 0x000fe40007810000 */
[----:B------:R-:W-:Y:S02]  /*6500*/  ISETP.LT.OR P6, PT, R0, 0xa, P6 ;  /* 0x0000000a0000780c */ /* 0x000fe400037c1670 */
[----:B------:R-:W-:Y:S02]  /*6510*/  FSEL R10, R10, -INF , !P4 ;  /* 0xff8000000a0a7808 */ /* 0x000fe40006000000 */
[----:B------:R-:W-:Y:S02]  /*6520*/  FMNMX.FTZ R7, R8, R7, !PT ;  /* 0x0000000708077209 */ /* 0x000fe40007810000 */
[C---:B------:R-:W-:Y:S02]  /*6530*/  ISETP.GT.AND P5, PT, R214.reuse, 0x10, P0 ;  /* 0x00000010d600780c */ /* 0x040fe400007a4270 */
        /* <DEDUP_REMOVED lines=13> */
[C---:B------:R-:W-:Y:S02]  /*6610*/  ISETP.LT.OR P5, PT, R0.reuse, 0x19, P5 ;  /* 0x000000190000780c */ /* 0x040fe40002fa1670 */
[----:B------:R-:W-:Y:S02]  /*6620*/  ISETP.LT.OR P4, PT, R0, 0x1a, P4 ;  /* 0x0000001a0000780c */ /* 0x000fe40002781670 */
[----:B------:R-:W-:Y:S02]  /*6630*/  FMNMX.FTZ R11, R172, R7, !PT ;  /* 0x00000007ac0b7209 */ /* 0x000fe40007810000 */
[----:B------:R-:W-:Y:S02]  /*6640*/  FMNMX.FTZ R2, R177, R2, !PT ;  /* 0x00000002b1027209 */ /* 0x000fe40007810000 */
[----:B------:R-:W-:Y:S02]  /*6650*/  FSEL R142, R18, -INF , !P5 ;  /* 0xff800000128e7808 */ /* 0x000fe40006800000 */
[----:B------:R-:W-:Y:S02]  /*6660*/  FSEL R140, R19, -INF , !P4 ;  /* 0xff800000138c7808 */ /* 0x000fe40006000000 */
[----:B------:R-:W-:Y:S02]  /*6670*/  FMNMX.FTZ R11, R170, R11, !PT ;  /* 0x0000000baa0b7209 */ /* 0x000fe40007810000 */
[----:B------:R-:W-:Y:S02]  /*6680*/  ISETP.GT.AND P4, PT, R214, 0x20, P0 ;  /* 0x00000020d600780c */ /* 0x000fe40000784270 */
[----:B------:R-:W-:Y:S02]  /*6690*/  FMNMX.FTZ R2, R175, R2, !PT ;  /* 0x00000002af027209 */ /* 0x000fe40007810000 */
        /* <DEDUP_REMOVED lines=10> */
[----:B------:R-:W-:Y:S02]  /*6740*/  ISETP.LT.OR P5, PT, R0, 0x29, P5 ;  /* 0x000000290000780c */ /* 0x000fe40002fa1670 */
[----:B------:R-:W-:Y:S02]  /*6750*/  FMNMX.FTZ R11, R178, R11, !PT ;  /* 0x0000000bb20b7209 */ /* 0x000fe40007810000 */
[----:B------:R-:W-:Y:S02]  /*6760*/  ISETP.GT.AND P4, PT, R214, 0x29, P0 ;  /* 0x00000029d600780c */ /* 0x000fe40000784270 */
[----:B------:R-:W-:Y:S02]  /*6770*/  FMNMX.FTZ R2, R153, R2, !PT ;  /* 0x0000000299027209 */ /* 0x000fe40007810000 */
[----:B------:R-:W-:Y:S02]  /*6780*/  ISETP.LT.OR P4, PT, R0, 0x2a, P4 ;  /* 0x0000002a0000780c */ /* 0x000fe40002781670 */
[----:B------:R-:W-:Y:S02]  /*6790*/  FSEL R174, R26, -INF , !P5 ;  /* 0xff8000001aae7808 */ /* 0x000fe40006800000 */
[----:B------:R-:W-:Y:S02]  /*67a0*/  ISETP.GT.AND P6, PT, R214, 0x30, P0 ;  /* 0x00000030d600780c */ /* 0x000fe400007c4270 */
[----:B------:R-:W-:Y:S02]  /*67b0*/  FMNMX.FTZ R11, R176, R11, !PT ;  /* 0x0000000bb00b7209 */ /* 0x000fe40007810000 */
[----:B------:R-:W-:Y:S02]  /*67c0*/  FMNMX.FTZ R2, R151, R2, !PT ;  /* 0x0000000297027209 */ /* 0x000fe40007810000 */
[----:B------:R-:W-:Y:S02]  /*67d0*/  FSEL R154, R27, -INF , !P4 ;  /* 0xff8000001b9a7808 */ /* 0x000fe40006000000 */
[----:B------:R-:W-:Y:S02]  /*67e0*/  ISETP.LT.OR P6, PT, R0, 0x31, P6 ;  /* 0x000000310000780c */ /* 0x000fe400037c1670 */
        /* <DEDUP_REMOVED lines=9> */
[----:B------:R-:W-:Y:S01]  /*6880*/  FMNMX.FTZ R11, R150, R11, !PT ;  /* 0x0000000b960b7209 */ /* 0x000fe20007810000 */
[----:B------:R-:W1:Y:S01]  /*6890*/  SHFL.BFLY PT, R2, R7, 0x2, 0x1f ;  /* 0x0c401f0007027f89 */ /* 0x000e6200000e0000 */
[----:B------:R-:W-:Y:S01]  /*68a0*/  ISETP.LT.OR P4, PT, R0, 0x39, P4 ;  /* 0x000000390000780c */ /* 0x000fe20002781670 */
[----:B------:R-:W-:Y:S01]  /*68b0*/  ULDC.64 UR6, c[0x0][0x1e0] ;  /* 0x0000780000067ab9 */ /* 0x000fe20000000a00 */
[----:B------:R-:W-:Y:S02]  /*68c0*/  ISETP.GT.AND P0, PT, R214, 0x39, P0 ;  /* 0x00000039d600780c */ /* 0x000fe40000704270 */
[----:B------:R-:W-:Y:S02]  /*68d0*/  FSEL R146, R34, -INF , !P4 ;  /* 0xff80000022927808 */ /* 0x000fe40006000000 */
[----:B------:R-:W-:Y:S01]  /*68e0*/  FMNMX.FTZ R11, R148, R11, !PT ;  /* 0x0000000b940b7209 */ /* 0x000fe20007810000 */
[----:B------:R-:W-:Y:S01]  /*68f0*/  LDSM.16.MT88.4 R28, [R134+UR4+0x100] ;  /* 0x00010004861c783b */ /* 0x000fe20008004200 */
[----:B------:R-:W-:Y:S01]  /*6900*/  ISETP.LT.OR P0, PT, R0, 0x3a, P0 ;  /* 0x0000003a0000780c */ /* 0x000fe20000701670 */
[----:B------:R-:W-:Y:S01]  /*6910*/  @UP1 UIMAD UR23, UR23, UR6, URZ ;  /* 0x00000006171712a4 */ /* 0x000fe2000f8e023f */
[----:B------:R-:W-:Y:S01]  /*6920*/  FMNMX.FTZ R15, R146, R11, !PT ;  /* 0x0000000b920f7209 */ /* 0x000fe20007810000 */
[----:B------:R-:W-:Y:S01]  /*6930*/  @UP1 UIMAD.WIDE.U32 UR24, UR22, UR6, URZ ;  /* 0x00000006161812a5 */ /* 0x000fe2000f8e003f */
[----:B------:R-:W-:Y:S01]  /*6940*/  FSEL R144, R35, -INF , !P0 ;  /* 0xff80000023907808 */ /* 0x000fe20004000000 */
[----:B------:R-:W-:Y:S01]  /*6950*/  @UP1 UIMAD UR23, UR22, UR7, UR23 ;  /* 0x00000007161712a4 */ /* 0x000fe2000f8e0217 */
[----:B------:R-:W-:Y:S01]  /*6960*/  IADD3 R16, R134, UR4, RZ ;  /* 0x0000000486107c10 */ /* 0x000fe2000fffe0ff */
[----:B------:R-:W-:Y:S01]  /*6970*/  @UP1 USHF.L.U32 UR6, UR24, 0x6, URZ ;  /* 0x0000000618061899 */ /* 0x000fe2000800063f */
[----:B------:R-:W-:Y:S01]  /*6980*/  FMNMX.FTZ R13, R144, R15, !PT ;  /* 0x0000000f900d7209 */ /* 0x000fe20007810000 */
[----:B------:R-:W-:Y:S01]  /*6990*/  @UP1 UIADD3 UR23, UR25, UR23, URZ ;  /* 0x0000001719171290 */ /* 0x000fe2000fffe03f */
[----:B------:R-:W-:Y:S01]  /*69a0*/  IADD3 R156, R183, R16, RZ ;  /* 0x00000010b79c7210 */ /* 0x000fe20007ffe0ff */
[----:B------:R-:W-:Y:S02]  /*69b0*/  @UP1 UIADD3 UR7, UP0, UR14, UR6, URZ ;  /* 0x000000060e071290 */ /* 0x000fe4000ff1e03f */
[----:B------:R-:W2:Y:S01]  /*69c0*/  SHFL.BFLY PT, R0, R13, 0x2, 0x1f ;  /* 0x0c401f000d007f89 */ /* 0x000ea200000e0000 */
[----:B------:R-:W-:Y:S01]  /*69d0*/  @UP1 USHF.L.U64.HI UR23, UR24, 0x6, UR23 ;  /* 0x0000000618171899 */ /* 0x000fe20008010217 */
[----:B-1----:R-:W-:Y:S06]  /*69e0*/  FMNMX.FTZ R4, R7, R2, !PT ;  /* 0x0000000207047209 */ /* 0x002fec0007810000 */
[----:B------:R-:W1:Y:S01]  /*69f0*/  SHFL.BFLY PT, R11, R4, 0x1, 0x1f ;  /* 0x0c201f00040b7f89 */ /* 0x000e6200000e0000 */
[----:B--2---:R-:W-:Y:S07]  /*6a00*/  FMNMX.FTZ R7, R13, R0, !PT ;  /* 0x000000000d077209 */ /* 0x004fee0007810000 */
[----:B------:R-:W2:Y:S01]  /*6a10*/  SHFL.BFLY PT, R0, R7, 0x1, 0x1f ;  /* 0x0c201f0007007f89 */ /* 0x000ea200000e0000 */
[----:B-1----:R-:W-:Y:S04]  /*6a20*/  FMNMX.FTZ R2, R4, R11, !PT ;  /* 0x0000000b04027209 */ /* 0x002fe80007810000 */
[C---:B------:R-:W-:Y:S01]  /*6a30*/  FSETP.NEU.FTZ.AND P0, PT, R2.reuse, -INF , PT ;  /* 0xff8000000200780b */ /* 0x040fe20003f1d000 */
[----:B------:R-:W-:Y:S05]  /*6a40*/  FMUL.FTZ R152, R2, c[0x0][0x2d0] ;  /* 0x0000b40002987a20 */ /* 0x000fea0000410000 */
[----:B------:R-:W-:Y:S05]  /*6a50*/  FSEL R152, R152, RZ, P0 ;  /* 0x000000ff98987208 */ /* 0x000fea0000000000 */
[--C-:B------:R-:W-:Y:S01]  /*6a60*/  FFMA.FTZ R158, R5, c[0x0][0x2d0], -R152.reuse ;  /* 0x0000b400059e7a23 */ /* 0x100fe20000010898 */
[----:B------:R-:W-:Y:S01]  /*6a70*/  FSEL R5, R2, RZ, P0 ;  /* 0x000000ff02057208 */ /* 0x000fe20000000000 */
[--C-:B------:R-:W-:Y:S02]  /*6a80*/  FFMA.FTZ R164, R137, c[0x0][0x2d0], -R152.reuse ;  /* 0x0000b40089a47a23 */ /* 0x100fe40000010898 */
[----:B------:R-:W-:Y:S01]  /*6a90*/  FFMA.FTZ R163, R133, c[0x0][0x2d0], -R152 ;  /* 0x0000b40085a37a23 */ /* 0x000fe20000010898 */
[----:B--2---:R-:W-:Y:S01]  /*6aa0*/  FMNMX.FTZ R0, R7, R0, !PT ;  /* 0x0000000007007209 */ /* 0x004fe20007810000 */
[----:B------:R-:W-:Y:S02]  /*6ab0*/  FADD.FTZ R4, -R5, R132 ;  /* 0x0000008405047221 */ /* 0x000fe40000010100 */
[----:B------:R-:W-:Y:S01]  /*6ac0*/  MUFU.EX2 R164, R164 ;  /* 0x000000a400a47308 */ /* 0x000fe20000000800 */
[--C-:B------:R-:W-:Y:S01]  /*6ad0*/  FFMA.FTZ R159, R9, c[0x0][0x2d0], -R152.reuse ;  /* 0x0000b400099f7a23 */ /* 0x100fe20000010898 */
[C---:B------:R-:W-:Y:S01]  /*6ae0*/  FSETP.NEU.FTZ.AND P0, PT, R0.reuse, -INF , PT ;  /* 0xff8000000000780b */ /* 0x040fe20003f1d000 */
[----:B------:R-:W-:Y:S02]  /*6af0*/  FMUL.FTZ R145, R0, c[0x0][0x2d0] ;  /* 0x0000b40000917a20 */ /* 0x000fe40000410000 */
[----:B------:R-:W-:Y:S01]  /*6b00*/  FMUL.FTZ R132, R4, c[0x0][0x2d0] ;  /* 0x0000b40004847a20 */ /* 0x000fe20000410000 */
[----:B------:R-:W-:Y:S01]  /*6b10*/  FSEL R4, R0, RZ, P0 ;  /* 0x000000ff00047208 */ /* 0x000fe20000000000 */
[--C-:B------:R-:W-:Y:S01]  /*6b20*/  FFMA.FTZ R168, R141, c[0x0][0x2d0], -R152.reuse ;  /* 0x0000b4008da87a23 */ /* 0x100fe20000010898 */
[----:B------:R-:W-:Y:S01]  /*6b30*/  FSEL R145, R145, RZ, P0 ;  /* 0x000000ff91917208 */ /* 0x000fe20000000000 */
[--C-:B------:R-:W-:Y:S01]  /*6b40*/  FFMA.FTZ R216, R155, c[0x0][0x2d0], -R152.reuse ;  /* 0x0000b4009bd87a23 */ /* 0x100fe20000010898 */
[----:B------:R-:W1:Y:S01]  /*6b50*/  MUFU.EX2 R163, R163 ;  /* 0x000000a300a37308 */ /* 0x000e620000000800 */
[----:B------:R-:W-:Y:S01]  /*6b60*/  FADD.FTZ R4, -R4, R3 ;  /* 0x0000000304047221 */ /* 0x000fe20000010100 */
[----:B------:R-:W-:Y:S01]  /*6b70*/  PLOP3.LUT P0, PT, PT, PT, UP1, 0x80, 0x0 ;  /* 0x000000000000781c */ /* 0x000fe20003f0f018 */
[--C-:B------:R-:W-:Y:S02]  /*6b80*/  FFMA.FTZ R162, R12, c[0x0][0x2d0], -R145.reuse ;  /* 0x0000b4000ca27a23 */ /* 0x100fe40000010891 */
[----:B------:R-:W2:Y:S01]  /*6b90*/  LDSM.16.MT88.4 R12, [R135+UR4+0x100] ;  /* 0x00010004870c783b */ /* 0x000ea20008004200 */
[--C-:B------:R-:W-:Y:S02]  /*6ba0*/  FFMA.FTZ R161, R8, c[0x0][0x2d0], -R145.reuse ;  /* 0x0000b40008a17a23 */ /* 0x100fe40000010891 */
[--C-:B------:R-:W-:Y:S02]  /*6bb0*/  FFMA.FTZ R157, R10, c[0x0][0x2d0], -R145.reuse ;  /* 0x0000b4000a9d7a23 */ /* 0x100fe40000010891 */
[--C-:B------:R-:W-:Y:S01]  /*6bc0*/  FFMA.FTZ R160, R6, c[0x0][0x2d0], -R145.reuse ;  /* 0x0000b40006a07a23 */ /* 0x100fe20000010891 */
[----:B------:R-:W3:Y:S01]  /*6bd0*/  MUFU.EX2 R132, R132 ;  /* 0x0000008400847308 */ /* 0x000ee20000000800 */
[----:B------:R-:W-:Y:S01]  /*6be0*/  FMUL.FTZ R3, R4, c[0x0][0x2d0] ;  /* 0x0000b40004037a20 */ /* 0x000fe20000410000 */
[----:B------:R-:W-:Y:S01]  /*6bf0*/  IADD3 R4, R135, UR4, RZ ;  /* 0x0000000487047c10 */ /* 0x000fe2000fffe0ff */
[--C-:B------:R-:W-:Y:S02]  /*6c00*/  FFMA.FTZ R171, R142, c[0x0][0x2d0], -R145.reuse ;  /* 0x0000b4008eab7a23 */ /* 0x100fe40000010891 */
[--C-:B------:R-:W-:Y:S01]  /*6c10*/  FFMA.FTZ R179, R154, c[0x0][0x2d0], -R145.reuse ;  /* 0x0000b4009ab37a23 */ /* 0x100fe20000010891 */
[----:B------:R-:W-:Y:S01]  /*6c20*/  IADD3 R133, R183, R4, RZ ;  /* 0x00000004b7857210 */ /* 0x000fe20007ffe0ff */
[--C-:B------:R-:W-:Y:S02]  /*6c30*/  FFMA.FTZ R187, R151, c[0x0][0x2d0], -R152.reuse ;  /* 0x0000b40097bb7a23 */ /* 0x100fe40000010898 */
[--C-:B------:R-:W-:Y:S01]  /*6c40*/  FFMA.FTZ R213, R149, c[0x0][0x2d0], -R152.reuse ;  /* 0x0000b40095d57a23 */ /* 0x100fe20000010898 */
[----:B------:R-:W4:Y:S01]  /*6c50*/  MUFU.EX2 R3, R3 ;  /* 0x0000000300037308 */ /* 0x000f220000000800 */
[----:B------:R-:W5:Y:S01]  /*6c60*/  LDSM.16.MT88.4 R20, [R133+0x100] ;  /* 0x000100008514783b */ /* 0x000f620000004200 */
[--C-:B------:R-:W-:Y:S01]  /*6c70*/  FFMA.FTZ R215, R150, c[0x0][0x2d0], -R145.reuse ;  /* 0x0000b40096d77a23 */ /* 0x100fe20000010891 */
[----:B-1----:R-:W-:Y:S01]  /*6c80*/  F2FP.BF16.PACK_AB R136, R163, R164 ;  /* 0x000000a4a388723e */ /* 0x002fe200000010ff */
[--C-:B------:R-:W-:Y:S02]  /*6c90*/  FFMA.FTZ R220, R148, c[0x0][0x2d0], -R145.reuse ;  /* 0x0000b40094dc7a23 */ /* 0x100fe40000010891 */
[--C-:B------:R-:W-:Y:S02]  /*6ca0*/  FFMA.FTZ R217, R146, c[0x0][0x2d0], -R145.reuse ;  /* 0x0000b40092d97a23 */ /* 0x100fe40000010891 */
[--C-:B------:R-:W-:Y:S01]  /*6cb0*/  FFMA.FTZ R165, R165, c[0x0][0x2d0], -R152.reuse ;  /* 0x0000b400a5a57a23 */ /* 0x100fe20000010898 */
[----:B------:R-:W-:Y:S01]  /*6cc0*/  LDSM.16.MT88.4 R148, [R133+0x3900] ;  /* 0x003900008594783b */ /* 0x000fe20000004200 */
[----:B------:R-:W-:Y:S01]  /*6cd0*/  MUFU.EX2 R158, R158 ;  /* 0x0000009e009e7308 */ /* 0x000fe20000000800 */
[--C-:B------:R-:W-:Y:S02]  /*6ce0*/  FFMA.FTZ R166, R167, c[0x0][0x2d0], -R152.reuse ;  /* 0x0000b400a7a67a23 */ /* 0x100fe40000010898 */
[--C-:B------:R-:W-:Y:S02]  /*6cf0*/  FFMA.FTZ R167, R143, c[0x0][0x2d0], -R152.reuse ;  /* 0x0000b4008fa77a23 */ /* 0x100fe40000010898 */
[C---:B---3--:R-:W-:Y:S02]  /*6d00*/  FMUL.FTZ R4, R132.reuse, R128 ;  /* 0x0000008084047220 */ /* 0x048fe40000410000 */
[C---:B------:R-:W-:Y:S02]  /*6d10*/  FMUL.FTZ R5, R132.reuse, R129 ;  /* 0x0000008184057220 */ /* 0x040fe40000410000 */
[C---:B------:R-:W-:Y:S01]  /*6d20*/  FMUL.FTZ R8, R132.reuse, R124 ;  /* 0x0000007c84087220 */ /* 0x040fe20000410000 */
[----:B------:R-:W1:Y:S01]  /*6d30*/  MUFU.EX2 R159, R159 ;  /* 0x0000009f009f7308 */ /* 0x000e620000000800 */
[C---:B------:R-:W-:Y:S02]  /*6d40*/  FMUL.FTZ R9, R132.reuse, R125 ;  /* 0x0000007d84097220 */ /* 0x040fe40000410000 */
[C---:B------:R-:W-:Y:S02]  /*6d50*/  FMUL.FTZ R16, R132.reuse, R104 ;  /* 0x0000006884107220 */ /* 0x040fe40000410000 */
[C---:B----4-:R-:W-:Y:S02]  /*6d60*/  FMUL.FTZ R6, R3.reuse, R130 ;  /* 0x0000008203067220 */ /* 0x050fe40000410000 */
[C---:B------:R-:W-:Y:S02]  /*6d70*/  FMUL.FTZ R7, R3.reuse, R131 ;  /* 0x0000008303077220 */ /* 0x040fe40000410000 */
[C---:B------:R-:W-:Y:S01]  /*6d80*/  FMUL.FTZ R10, R3.reuse, R126 ;  /* 0x0000007e030a7220 */ /* 0x040fe20000410000 */
[----:B------:R-:W-:Y:S01]  /*6d90*/  MUFU.EX2 R162, R162 ;  /* 0x000000a200a27308 */ /* 0x000fe20000000800 */
[C---:B------:R-:W-:Y:S01]  /*6da0*/  FMUL.FTZ R11, R3.reuse, R127 ;  /* 0x0000007f030b7220 */ /* 0x040fe20000410000 */
[----:B------:R-:W-:Y:S01]  /*6db0*/  LDSM.16.MT88.4 R128, [R133+0x2900] ;  /* 0x002900008580783b */ /* 0x000fe20000004200 */
[C---:B------:R-:W-:Y:S02]  /*6dc0*/  FMUL.FTZ R17, R132.reuse, R105 ;  /* 0x0000006984117220 */ /* 0x040fe40000410000 */
[C---:B------:R-:W-:Y:S02]  /*6dd0*/  FMUL.FTZ R18, R3.reuse, R106 ;  /* 0x0000006a03127220 */ /* 0x040fe40000410000 */
[----:B------:R-:W-:Y:S02]  /*6de0*/  FMUL.FTZ R19, R3, R107 ;  /* 0x0000006b03137220 */ /* 0x000fe40000410000 */
[C---:B------:R-:W-:Y:S01]  /*6df0*/  FMUL.FTZ R24, R132.reuse, R112 ;  /* 0x0000007084187220 */ /* 0x040fe20000410000 */
[----:B------:R-:W3:Y:S01]  /*6e00*/  MUFU.EX2 R161, R161 ;  /* 0x000000a100a17308 */ /* 0x000ee20000000800 */
[----:B------:R-:W-:Y:S01]  /*6e10*/  LDSM.16.MT88.4 R104, [R135+UR4+0x2100] ;  /* 0x002100048768783b */ /* 0x000fe20008004200 */
[C---:B------:R-:W-:Y:S01]  /*6e20*/  FMUL.FTZ R25, R132.reuse, R113 ;  /* 0x0000007184197220 */ /* 0x040fe20000410000 */
[----:B-1----:R-:W-:Y:S01]  /*6e30*/  F2FP.BF16.PACK_AB R138, R159, R158 ;  /* 0x0000009e9f8a723e */ /* 0x002fe200000010ff */
[C---:B------:R-:W-:Y:S02]  /*6e40*/  FMUL.FTZ R26, R3.reuse, R114 ;  /* 0x00000072031a7220 */ /* 0x040fe40000410000 */
[C---:B------:R-:W-:Y:S02]  /*6e50*/  FMUL.FTZ R27, R3.reuse, R115 ;  /* 0x00000073031b7220 */ /* 0x040fe40000410000 */
[C---:B------:R-:W-:Y:S02]  /*6e60*/  FMUL.FTZ R32, R132.reuse, R120 ;  /* 0x0000007884207220 */ /* 0x040fe40000410000 */
[----:B------:R-:W-:Y:S01]  /*6e70*/  MUFU.EX2 R157, R157 ;  /* 0x0000009d009d7308 */ /* 0x000fe20000000800 */
[C---:B------:R-:W-:Y:S01]  /*6e80*/  FMUL.FTZ R33, R132.reuse, R121 ;  /* 0x0000007984217220 */ /* 0x040fe20000410000 */
[----:B------:R-:W-:Y:S01]  /*6e90*/  LDSM.16.MT88.4 R112, [R135+UR4+0x900] ;  /* 0x000900048770783b */ /* 0x000fe20008004200 */
[C---:B------:R-:W-:Y:S02]  /*6ea0*/  FMUL.FTZ R34, R3.reuse, R122 ;  /* 0x0000007a03227220 */ /* 0x040fe40000410000 */
[C---:B------:R-:W-:Y:S02]  /*6eb0*/  FMUL.FTZ R35, R3.reuse, R123 ;  /* 0x0000007b03237220 */ /* 0x040fe40000410000 */
[C---:B------:R-:W-:Y:S02]  /*6ec0*/  FMUL.FTZ R36, R132.reuse, R36 ;  /* 0x0000002484247220 */ /* 0x040fe40000410000 */
[C---:B------:R-:W-:Y:S01]  /*6ed0*/  FMUL.FTZ R37, R132.reuse, R37 ;  /* 0x0000002584257220 */ /* 0x040fe20000410000 */
[----:B------:R-:W1:Y:S01]  /*6ee0*/  MUFU.EX2 R160, R160 ;  /* 0x000000a000a07308 */ /* 0x000e620000000800 */
[----:B------:R-:W-:Y:S01]  /*6ef0*/  LDSM.16.MT88.4 R120, [R156+0x900] ;  /* 0x000900009c78783b */ /* 0x000fe20000004200 */
[----:B------:R-:W-:Y:S01]  /*6f00*/  FMUL.FTZ R38, R3, R38 ;  /* 0x0000002603267220 */ /* 0x000fe20000410000 */
[----:B---3--:R-:W-:Y:S01]  /*6f10*/  F2FP.BF16.PACK_AB R137, R161, R162 ;  /* 0x000000a2a189723e */ /* 0x008fe200000010ff */
[C---:B------:R-:W-:Y:S02]  /*6f20*/  FMUL.FTZ R39, R3.reuse, R39 ;  /* 0x0000002703277220 */ /* 0x040fe40000410000 */
[C---:B------:R-:W-:Y:S03]  /*6f30*/  FMUL.FTZ R40, R132.reuse, R40 ;  /* 0x0000002884287220 */ /* 0x040fe60000410000 */
[----:B------:R-:W-:Y:S01]  /*6f40*/  LDSM.16.MT88.4 R124, [R135+UR4+0x2900] ;  /* 0x00290004877c783b */ /* 0x000fe20008004200 */
[C---:B------:R-:W-:Y:S01]  /*6f50*/  FMUL.FTZ R41, R132.reuse, R41 ;  /* 0x0000002984297220 */ /* 0x040fe20000410000 */
[----:B------:R-:W-:Y:S01]  /*6f60*/  MUFU.EX2 R165, R165 ;  /* 0x000000a500a57308 */ /* 0x000fe20000000800 */
[C---:B------:R-:W-:Y:S02]  /*6f70*/  FMUL.FTZ R42, R3.reuse, R42 ;  /* 0x0000002a032a7220 */ /* 0x040fe40000410000 */
[C---:B------:R-:W-:Y:S02]  /*6f80*/  FMUL.FTZ R43, R3.reuse, R43 ;  /* 0x0000002b032b7220 */ /* 0x040fe40000410000 */
[C---:B------:R-:W-:Y:S02]  /*6f90*/  FMUL.FTZ R44, R132.reuse, R44 ;  /* 0x0000002c842c7220 */ /* 0x040fe40000410000 */
[----:B------:R-:W-:Y:S02]  /*6fa0*/  FMUL.FTZ R45, R132, R45 ;  /* 0x0000002d842d7220 */ /* 0x000fe40000410000 */
[C---:B------:R-:W-:Y:S01]  /*6fb0*/  FMUL.FTZ R46, R3.reuse, R46 ;  /* 0x0000002e032e7220 */ /* 0x040fe20000410000 */
[----:B------:R-:W3:Y:S01]  /*6fc0*/  MUFU.EX2 R166, R166 ;  /* 0x000000a600a67308 */ /* 0x000ee20000000800 */
[C---:B------:R-:W-:Y:S01]  /*6fd0*/  FMUL.FTZ R47, R3.reuse, R47 ;  /* 0x0000002f032f7220 */ /* 0x040fe20000410000 */
[----:B-1----:R-:W-:Y:S01]  /*6fe0*/  F2FP.BF16.PACK_AB R139, R160, R157 ;  /* 0x0000009da08b723e */ /* 0x002fe200000010ff */
[C---:B------:R-:W-:Y:S02]  /*6ff0*/  FMUL.FTZ R48, R132.reuse, R48 ;  /* 0x0000003084307220 */ /* 0x040fe40000410000 */
[C---:B------:R-:W-:Y:S02]  /*7000*/  FMUL.FTZ R49, R132.reuse, R49 ;  /* 0x0000003184317220 */ /* 0x040fe40000410000 */
[C---:B------:R-:W-:Y:S02]  /*7010*/  FMUL.FTZ R50, R3.reuse, R50 ;  /* 0x0000003203327220 */ /* 0x040fe40000410000 */
[C---:B--2---:R-:W-:Y:S01]  /*7020*/  HMMA.16816.F32.BF16 R4, R136.reuse, R12, R4 ;  /* 0x0000000c8804723c */ /* 0x044fe20000041804 */
[----:B------:R-:W-:Y:S04]  /*7030*/  MUFU.EX2 R167, R167 ;  /* 0x000000a700a77308 */ /* 0x000fe80000000800 */
        /* <DEDUP_REMOVED lines=9> */
[----:B------:R-:W1:Y:S01]  /*70d0*/  LDSM.16.MT88.4 R100, [R156+0x100] ;  /* 0x000100009c64783b */ /* 0x000e620000004200 */
[C---:B------:R-:W-:Y:S02]  /*70e0*/  FMUL.FTZ R53, R132.reuse, R53 ;  /* 0x0000003584357220 */ /* 0x040fe40000410000 */
[C---:B------:R-:W-:Y:S02]  /*70f0*/  FMUL.FTZ R54, R3.reuse, R54 ;  /* 0x0000003603367220 */ /* 0x040fe40000410000 */
[C---:B-----5:R-:W-:Y:S03]  /*7100*/  HMMA.16816.F32.BF16 R12, R136.reuse, R20, R12 ;  /* 0x00000014880c723c */ /* 0x060fe6000004180c */
[C---:B------:R-:W-:Y:S01]  /*7110*/  FMUL.FTZ R55, R3.reuse, R55 ;  /* 0x0000003703377220 */ /* 0x040fe20000410000 */
[----:B------:R-:W-:Y:S01]  /*7120*/  MUFU.EX2 R216, R216 ;  /* 0x000000d800d87308 */ /* 0x000fe20000000800 */
[C---:B------:R-:W-:Y:S02]  /*7130*/  FMUL.FTZ R56, R132.reuse, R56 ;  /* 0x0000003884387220 */ /* 0x040fe40000410000 */
[C---:B------:R-:W-:Y:S01]  /*7140*/  FMUL.FTZ R20, R132.reuse, R108 ;  /* 0x0000006c84147220 */ /* 0x040fe20000410000 */
[C---:B------:R-:W-:Y:S04]  /*7150*/  HMMA.16816.F32.BF16 R16, R136.reuse, R22, R16 ;  /* 0x000000168810723c */ /* 0x040fe80000041810 */
[C---:B------:R-:W-:Y:S02]  /*7160*/  FMUL.FTZ R21, R132.reuse, R109 ;  /* 0x0000006d84157220 */ /* 0x040fe40000410000 */
[C---:B------:R-:W-:Y:S01]  /*7170*/  FMUL.FTZ R57, R132.reuse, R57 ;  /* 0x0000003984397220 */ /* 0x040fe20000410000 */
[----:B------:R-:W-:Y:S01]  /*7180*/  MUFU.EX2 R179, R179 ;  /* 0x000000b300b37308 */ /* 0x000fe20000000800 */
[C---:B------:R-:W-:Y:S04]  /*7190*/  FMUL.FTZ R22, R3.reuse, R110 ;  /* 0x0000006e03167220 */ /* 0x040fe80000410000 */
[C---:B------:R-:W-:Y:S02]  /*71a0*/  FMUL.FTZ R23, R3.reuse, R111 ;  /* 0x0000006f03177220 */ /* 0x040fe40000410000 */
[----:B------:R-:W2:Y:S01]  /*71b0*/  LDSM.16.MT88.4 R108, [R133+0x2100] ;  /* 0x00210000856c783b */ /* 0x000ea20000004200 */
[C---:B------:R-:W-:Y:S02]  /*71c0*/  FMUL.FTZ R58, R3.reuse, R58 ;  /* 0x0000003a033a7220 */ /* 0x040fe40000410000 */
[C---:B------:R-:W-:Y:S01]  /*71d0*/  FMUL.FTZ R59, R3.reuse, R59 ;  /* 0x0000003b033b7220 */ /* 0x040fe20000410000 */
[----:B------:R-:W-:Y:S01]  /*71e0*/  MUFU.EX2 R187, R187 ;  /* 0x000000bb00bb7308 */ /* 0x000fe20000000800 */
[C---:B------:R-:W-:Y:S03]  /*71f0*/  HMMA.16816.F32.BF16 R20, R136.reuse, R28, R20 ;  /* 0x0000001c8814723c */ /* 0x040fe60000041814 */
[C---:B------:R-:W-:Y:S02]  /*7200*/  FMUL.FTZ R60, R132.reuse, R60 ;  /* 0x0000003c843c7220 */ /* 0x040fe40000410000 */
[C---:B------:R-:W-:Y:S02]  /*7210*/  FMUL.FTZ R61, R132.reuse, R61 ;  /* 0x0000003d843d7220 */ /* 0x040fe40000410000 */
[C---:B------:R-:W-:Y:S01]  /*7220*/  FMUL.FTZ R28, R132.reuse, R116 ;  /* 0x00000074841c7220 */ /* 0x040fe20000410000 */
[C---:B------:R-:W-:Y:S01]  /*7230*/  HMMA.16816.F32.BF16 R24, R136.reuse, R30, R24 ;  /* 0x0000001e8818723c */ /* 0x040fe20000041818 */
[----:B------:R-:W-:Y:S03]  /*7240*/  MUFU.EX2 R213, R213 ;  /* 0x000000d500d57308 */ /* 0x000fe60000000800 */
[C---:B------:R-:W-:Y:S02]  /*7250*/  FMUL.FTZ R29, R132.reuse, R117 ;  /* 0x00000075841d7220 */ /* 0x040fe40000410000 */
[C---:B------:R-:W-:Y:S02]  /*7260*/  FMUL.FTZ R62, R3.reuse, R62 ;  /* 0x0000003e033e7220 */ /* 0x040fe40000410000 */
[C---:B------:R-:W-:Y:S03]  /*7270*/  FMUL.FTZ R30, R3.reuse, R118 ;  /* 0x00000076031e7220 */ /* 0x040fe60000410000 */
[----:B------:R-:W-:Y:S01]  /*7280*/  MUFU.EX2 R215, R215 ;  /* 0x000000d700d77308 */ /* 0x000fe20000000800 */
[C---:B------:R-:W-:Y:S02]  /*7290*/  FMUL.FTZ R31, R3.reuse, R119 ;  /* 0x00000077031f7220 */ /* 0x040fe40000410000 */
[----:B------:R-:W-:Y:S01]  /*72a0*/  LDSM.16.MT88.4 R116, [R133+0x900] ;  /* 0x000900008574783b */ /* 0x000fe20000004200 */
[C---:B------:R-:W-:Y:S02]  /*72b0*/  FMUL.FTZ R63, R3.reuse, R63 ;  /* 0x0000003f033f7220 */ /* 0x040fe40000410000 */
[C---:B------:R-:W-:Y:S02]  /*72c0*/  FMUL.FTZ R64, R132.reuse, R64 ;  /* 0x0000004084407220 */ /* 0x040fe40000410000 */
[C---:B-1----:R-:W-:Y:S02]  /*72d0*/  HMMA.16816.F32.BF16 R28, R136.reuse, R100, R28 ;  /* 0x00000064881c723c */ /* 0x042fe4000004181c */
[----:B------:R-:W-:Y:S01]  /*72e0*/  MUFU.EX2 R220, R220 ;  /* 0x000000dc00dc7308 */ /* 0x000fe20000000800 */
[C---:B------:R-:W-:Y:S02]  /*72f0*/  FMUL.FTZ R65, R132.reuse, R65 ;  /* 0x0000004184417220 */ /* 0x040fe40000410000 */
[C---:B------:R-:W-:Y:S02]  /*7300*/  FMUL.FTZ R66, R3.reuse, R66 ;  /* 0x0000004203427220 */ /* 0x040fe40000410000 */
[C---:B------:R-:W-:Y:S01]  /*7310*/  FMUL.FTZ R67, R3.reuse, R67 ;  /* 0x0000004303437220 */ /* 0x040fe20000410000 */
[C---:B------:R-:W-:Y:S01]  /*7320*/  HMMA.16816.F32.BF16 R32, R136.reuse, R102, R32 ;  /* 0x000000668820723c */ /* 0x040fe20000041820 */
[----:B------:R-:W1:Y:S03]  /*7330*/  LDSM.16.MT88.4 R100, [R134+UR4+0x2100] ;  /* 0x002100048664783b */ /* 0x000e660008004200 */
[C---:B------:R-:W-:Y:S01]  /*7340*/  FMUL.FTZ R68, R132.reuse, R68 ;  /* 0x0000004484447220 */ /* 0x040fe20000410000 */
[----:B------:R-:W-:Y:S01]  /*7350*/  MUFU.EX2 R217, R217 ;  /* 0x000000d900d97308 */ /* 0x000fe20000000800 */
[C---:B------:R-:W-:Y:S02]  /*7360*/  FMUL.FTZ R69, R132.reuse, R69 ;  /* 0x0000004584457220 */ /* 0x040fe40000410000 */
[C---:B------:R-:W-:Y:S04]  /*7370*/  HMMA.16816.F32.BF16 R36, R136.reuse, R104, R36 ;  /* 0x000000688824723c */ /* 0x040fe80000041824 */
        /* <DEDUP_REMOVED lines=10> */
[----:B------:R-:W2:Y:S03]  /*7420*/  LDSM.16.MT88.4 R108, [R135+UR4+0x4100] ;  /* 0x00410004876c783b */ /* 0x000ea60008004200 */
[C---:B------:R-:W-:Y:S02]  /*7430*/  FMUL.FTZ R84, R132.reuse, R84 ;  /* 0x0000005484547220 */ /* 0x040fe40000410000 */
[----:B------:R-:W-:Y:S02]  /*7440*/  FMUL.FTZ R85, R132, R85 ;  /* 0x0000005584557220 */ /* 0x000fe40000410000 */
[C---:B------:R-:W-:Y:S01]  /*7450*/  FMUL.FTZ R86, R3.reuse, R86 ;  /* 0x0000005603567220 */ /* 0x040fe20000410000 */
[C---:B-1----:R-:W-:Y:S03]  /*7460*/  HMMA.16816.F32.BF16 R52, R136.reuse, R100, R52 ;  /* 0x000000648834723c */ /* 0x042fe60000041834 */
[C---:B------:R-:W-:Y:S02]  /*7470*/  FMUL.FTZ R87, R3.reuse, R87 ;  /* 0x0000005703577220 */ /* 0x040fe40000410000 */
[--C-:B------:R-:W-:Y:S02]  /*7480*/  FFMA.FTZ R169, R172, c[0x0][0x2d0], -R145.reuse ;  /* 0x0000b400aca97a23 */ /* 0x100fe40000010891 */
[--C-:B------:R-:W-:Y:S01]  /*7490*/  FFMA.FTZ R172, R140, c[0x0][0x2d0], -R145.reuse ;  /* 0x0000b4008cac7a23 */ /* 0x100fe20000010891 */
[C---:B------:R-:W-:Y:S01]  /*74a0*/  HMMA.16816.F32.BF16 R56, R136.reuse, R102, R56 ;  /* 0x000000668838723c */ /* 0x040fe20000041838 */
[----:B------:R-:W1:Y:S02]  /*74b0*/  LDSM.16.MT88.4 R100, [R133+0x4100] ;  /* 0x004100008564783b */ /* 0x000e640000004200 */
[----:B------:R-:W-:Y:S01]  /*74c0*/  MUFU.EX2 R169, R169 ;  /* 0x000000a900a97308 */ /* 0x000fe20000000800 */
[--C-:B------:R-:W-:Y:S02]  /*74d0*/  FFMA.FTZ R170, R170, c[0x0][0x2d0], -R145.reuse ;  /* 0x0000b400aaaa7a23 */ /* 0x100fe40000010891 */
[C---:B------:R-:W-:Y:S02]  /*74e0*/  FMUL.FTZ R88, R132.reuse, R88 ;  /* 0x0000005884587220 */ /* 0x040fe40000410000 */
[C---:B----4-:R-:W-:Y:S01]  /*74f0*/  HMMA.16816.F32.BF16 R60, R136.reuse, R104, R60 ;  /* 0x00000068883c723c */ /* 0x050fe2000004183c */
[----:B------:R-:W-:Y:S03]  /*7500*/  LDSM.16.MT88.4 R140, [R134+UR4+0x2900] ;  /* 0x00290004868c783b */ /* 0x000fe60008004200 */
[C---:B------:R-:W-:Y:S01]  /*7510*/  FMUL.FTZ R89, R132.reuse, R89 ;  /* 0x0000005984597220 */ /* 0x040fe20000410000 */
[----:B------:R-:W4:Y:S01]  /*7520*/  MUFU.EX2 R170, R170 ;  /* 0x000000aa00aa7308 */ /* 0x000f220000000800 */
[C---:B------:R-:W-:Y:S02]  /*7530*/  FMUL.FTZ R90, R3.reuse, R90 ;  /* 0x0000005a035a7220 */ /* 0x040fe40000410000 */
[C---:B------:R-:W-:Y:S01]  /*7540*/  HMMA.16816.F32.BF16 R64, R136.reuse, R106, R64 ;  /* 0x0000006a8840723c */ /* 0x040fe20000041840 */
[----:B------:R-:W5:Y:S03]  /*7550*/  LDSM.16.MT88.4 R104, [R134+UR4+0x4100] ;  /* 0x004100048668783b */ /* 0x000f660008004200 */
[C---:B------:R-:W-:Y:S02]  /*7560*/  FMUL.FTZ R91, R3.reuse, R91 ;  /* 0x0000005b035b7220 */ /* 0x040fe40000410000 */
[C---:B------:R-:W-:Y:S01]  /*7570*/  FMUL.FTZ R92, R132.reuse, R92 ;  /* 0x0000005c845c7220 */ /* 0x040fe20000410000 */
[----:B------:R-:W1:Y:S01]  /*7580*/  MUFU.EX2 R172, R172 ;  /* 0x000000ac00ac7308 */ /* 0x000e620000000800 */
[C---:B--2---:R-:W-:Y:S04]  /*7590*/  HMMA.16816.F32.BF16 R68, R136.reuse, R108, R68 ;  /* 0x0000006c8844723c */ /* 0x044fe80000041844 */
[C---:B------:R-:W-:Y:S02]  /*75a0*/  FMUL.FTZ R93, R132.reuse, R93 ;  /* 0x0000005d845d7220 */ /* 0x040fe40000410000 */
[C---:B------:R-:W-:Y:S02]  /*75b0*/  FMUL.FTZ R94, R3.reuse, R94 ;  /* 0x0000005e035e7220 */ /* 0x040fe40000410000 */
[C---:B------:R-:W-:Y:S01]  /*75c0*/  HMMA.16816.F32.BF16 R72, R136.reuse, R110, R72 ;  /* 0x0000006e8848723c */ /* 0x040fe20000041848 */
[----:B------:R-:W2:Y:S03]  /*75d0*/  LDSM.16.MT88.4 R108, [R156+0x4100] ;  /* 0x004100009c6c783b */ /* 0x000ea60000004200 */
[C---:B------:R-:W-:Y:S02]  /*75e0*/  FMUL.FTZ R78, R3.reuse, R78 ;  /* 0x0000004e034e7220 */ /* 0x040fe40000410000 */
[C---:B------:R-:W-:Y:S02]  /*75f0*/  FMUL.FTZ R76, R132.reuse, R76 ;  /* 0x0000004c844c7220 */ /* 0x040fe40000410000 */
[C---:B------:R-:W-:Y:S04]  /*7600*/  FMUL.FTZ R79, R3.reuse, R79 ;  /* 0x0000004f034f7220 */ /* 0x040fe80000410000 */
[C---:B------:R-:W-:Y:S02]  /*7610*/  FMUL.FTZ R77, R132.reuse, R77 ;  /* 0x0000004d844d7220 */ /* 0x040fe40000410000 */
[C---:B------:R-:W-:Y:S02]  /*7620*/  FMUL.FTZ R95, R3.reuse, R95 ;  /* 0x0000005f035f7220 */ /* 0x040fe40000410000 */
[C---:B------:R-:W-:Y:S02]  /*7630*/  FMUL.FTZ R96, R132.reuse, R96 ;  /* 0x0000006084607220 */ /* 0x040fe40000410000 */
[C---:B------:R-:W-:Y:S01]  /*7640*/  FMUL.FTZ R97, R132.reuse, R97 ;  /* 0x0000006184617220 */ /* 0x040fe20000410000 */
[C---:B-1----:R-:W-:Y:S03]  /*7650*/  HMMA.16816.F32.BF16 R76, R136.reuse, R100, R76 ;  /* 0x00000064884c723c */ /* 0x042fe6000004184c */
[C---:B------:R-:W-:Y:S02]  /*7660*/  FMUL.FTZ R82, R3.reuse, R82 ;  /* 0x0000005203527220 */ /* 0x040fe40000410000 */
[----:B------:R-:W-:Y:S02]  /*7670*/  FMUL.FTZ R80, R132, R80 ;  /* 0x0000005084507220 */ /* 0x000fe40000410000 */
[C---:B------:R-:W-:Y:S01]  /*7680*/  FMUL.FTZ R83, R3.reuse, R83 ;  /* 0x0000005303537220 */ /* 0x040fe20000410000 */
[----:B---3--:R-:W-:Y:S01]  /*7690*/  F2FP.BF16.PACK_AB R100, R166, R165 ;  /* 0x000000a5a664723e */ /* 0x008fe200000010ff */
[----:B------:R-:W-:Y:S03]  /*76a0*/  FMUL.FTZ R81, R132, R81 ;  /* 0x0000005184517220 */ /* 0x000fe60000410000 */
[C---:B------:R-:W-:Y:S01]  /*76b0*/  FMUL.FTZ R98, R3.reuse, R98 ;  /* 0x0000006203627220 */ /* 0x040fe20000410000 */
[----:B----4-:R-:W-:Y:S01]  /*76c0*/  F2FP.BF16.PACK_AB R101, R170, R169 ;  /* 0x000000a9aa65723e */ /* 0x010fe200000010ff */
[----:B------:R-:W-:Y:S02]  /*76d0*/  FMUL.FTZ R99, R3, R99 ;  /* 0x0000006303637220 */ /* 0x000fe40000410000 */
[C---:B------:R-:W-:Y:S03]  /*76e0*/  HMMA.16816.F32.BF16 R80, R136.reuse, R102, R80 ;  /* 0x000000668850723c */ /* 0x040fe60000041850 */
[--C-:B------:R-:W-:Y:S02]  /*76f0*/  FFMA.FTZ R177, R177, c[0x0][0x2d0], -R152.reuse ;  /* 0x0000b400b1b17a23 */ /* 0x100fe40000010898 */
[--C-:B------:R-:W-:Y:S02]  /*7700*/  FFMA.FTZ R214, R175, c[0x0][0x2d0], -R152.reuse ;  /* 0x0000b400afd67a23 */ /* 0x100fe40000010898 */
[----:B------:R-:W-:Y:S01]  /*7710*/  F2FP.BF16.PACK_AB R102, R168, R167 ;  /* 0x000000a7a866723e */ /* 0x000fe200000010ff */
[C---:B-----5:R-:W-:Y:S01]  /*7720*/  HMMA.16816.F32.BF16 R84, R136.reuse, R104, R84 ;  /* 0x000000688854723c */ /* 0x060fe20000041854 */
[----:B------:R-:W-:Y:S03]  /*7730*/  MUFU.EX2 R177, R177 ;  /* 0x000000b100b17308 */ /* 0x000fe60000000800 */
[----:B------:R-:W-:Y:S01]  /*7740*/  F2FP.BF16.PACK_AB R103, R172, R171 ;  /* 0x000000abac67723e */ /* 0x000fe200000010ff */
[--C-:B------:R-:W-:Y:S02]  /*7750*/  FFMA.FTZ R173, R173, c[0x0][0x2d0], -R152.reuse ;  /* 0x0000b400adad7a23 */ /* 0x100fe40000010898 */
[--C-:B------:R-:W-:Y:S01]  /*7760*/  FFMA.FTZ R175, R178, c[0x0][0x2d0], -R145.reuse ;  /* 0x0000b400b2af7a23 */ /* 0x100fe20000010891 */
[C---:B------:R-:W-:Y:S01]  /*7770*/  HMMA.16816.F32.BF16 R88, R136.reuse, R106, R88 ;  /* 0x0000006a8858723c */ /* 0x040fe20000041858 */
[----:B------:R-:W1:Y:S02]  /*7780*/  LDSM.16.MT88.4 R104, [R134+UR4+0x900] ;  /* 0x000900048668783b */ /* 0x000e640008004200 */
[----:B------:R-:W-:Y:S01]  /*7790*/  MUFU.EX2 R214, R214 ;  /* 0x000000d600d67308 */ /* 0x000fe20000000800 */
[--C-:B------:R-:W-:Y:S02]  /*77a0*/  FFMA.FTZ R178, R153, c[0x0][0x2d0], -R152.reuse ;  /* 0x0000b40099b27a23 */ /* 0x100fe40000010898 */
[----:B------:R-:W-:Y:S02]  /*77b0*/  FFMA.FTZ R152, R147, c[0x0][0x2d0], -R152 ;  /* 0x0000b40093987a23 */ /* 0x000fe40000010898 */
[C---:B--2---:R-:W-:Y:S04]  /*77c0*/  HMMA.16816.F32.BF16 R92, R136.reuse, R108, R92 ;  /* 0x0000006c885c723c */ /* 0x044fe8000004185c */
[--C-:B------:R-:W-:Y:S01]  /*77d0*/  FFMA.FTZ R176, R176, c[0x0][0x2d0], -R145.reuse ;  /* 0x0000b400b0b07a23 */ /* 0x100fe20000010891 */
[----:B------:R-:W2:Y:S01]  /*77e0*/  MUFU.EX2 R218, R152 ;  /* 0x0000009800da7308 */ /* 0x000ea20000000800 */
[--C-:B------:R-:W-:Y:S02]  /*77f0*/  FFMA.FTZ R174, R174, c[0x0][0x2d0], -R145.reuse ;  /* 0x0000b400aeae7a23 */ /* 0x100fe40000010891 */
[----:B------:R-:W-:Y:S01]  /*7800*/  HMMA.16816.F32.BF16 R96, R136, R110, R96 ;  /* 0x0000006e8860723c */ /* 0x000fe20000041860 */
[----:B------:R-:W3:Y:S03]  /*7810*/  LDSM.16.MT88.4 R108, [R156+0x2900] ;  /* 0x002900009c6c783b */ /* 0x000ee60000004200 */
[----:B------:R-:W-:Y:S02]  /*7820*/  FFMA.FTZ R145, R144, c[0x0][0x2d0], -R145 ;  /* 0x0000b40090917a23 */ /* 0x000fe40000010891 */
[----:B------:R-:W-:Y:S01]  /*7830*/  FFMA.FTZ R162, R3, R202, R162 ;  /* 0x000000ca03a27223 */ /* 0x000fe200000100a2 */
[----:B------:R-:W-:Y:S01]  /*7840*/  F2FP.BF16.PACK_AB R137, R220, R215 ;  /* 0x000000d7dc89723e */ /* 0x000fe200000010ff */
[C---:B------:R-:W-:Y:S01]  /*7850*/  HMMA.16816.F32.BF16 R4, R100.reuse, R112, R4 ;  /* 0x000000706404723c */ /* 0x040fe20000041804 */
[----:B------:R-:W4:Y:S04]  /*7860*/  MUFU.EX2 R222, R145 ;  /* 0x0000009100de7308 */ /* 0x000f280000000800 */
[----:B------:R-:W-:Y:S01]  /*7870*/  FFMA.FTZ R164, R132, R201, R164 ;  /* 0x000000c984a47223 */ /* 0x000fe200000100a4 */
[----:B------:R-:W-:Y:S01]  /*7880*/  MOV R132, R2 ;  /* 0x0000000200847202 */ /* 0x000fe20000000f00 */
[----:B------:R-:W-:Y:S01]  /*7890*/  FADD.FTZ R162, R161, R162 ;  /* 0x000000a2a1a27221 */ /* 0x000fe20000010000 */
[C---:B------:R-:W-:Y:S01]  /*78a0*/  HMMA.16816.F32.BF16 R8, R100.reuse, R114, R8 ;  /* 0x000000726408723c */ /* 0x040fe20000041808 */
[----:B------:R-:W-:Y:S02]  /*78b0*/  LDSM.16.MT88.4 R112, [R133+0x4900] ;  /* 0x004900008570783b */ /* 0x000fe40000004200 */
[----:B------:R-:W-:Y:S01]  /*78c0*/  MUFU.EX2 R173, R173 ;  /* 0x000000ad00ad7308 */ /* 0x000fe20000000800 */
[----:B------:R-:W-:Y:S01]  /*78d0*/  FADD.FTZ R163, R163, R164 ;  /* 0x000000a4a3a37221 */ /* 0x000fe20000010000 */
[----:B--2---:R-:W-:Y:S01]  /*78e0*/  F2FP.BF16.PACK_AB R138, R218, R213 ;  /* 0x000000d5da8a723e */ /* 0x004fe200000010ff */
[----:B------:R-:W-:Y:S02]  /*78f0*/  FADD.FTZ R157, R157, R162 ;  /* 0x000000a29d9d7221 */ /* 0x000fe40000010000 */
[C---:B------:R-:W-:Y:S01]  /*7900*/  HMMA.16816.F32.BF16 R12, R100.reuse, R116, R12 ;  /* 0x00000074640c723c */ /* 0x040fe2000004180c */
[----:B------:R-:W-:Y:S03]  /*7910*/  LDSM.16.MT88.4 R152, [R134+UR4+0x3900] ;  /* 0x003900048698783b */ /* 0x000fe60008004200 */
[----:B------:R-:W-:Y:S01]  /*7920*/  FADD.FTZ R160, R160, R157 ;  /* 0x0000009da0a07221 */ /* 0x000fe20000010000 */
[----:B------:R-:W-:Y:S03]  /*7930*/  MUFU.EX2 R175, R175 ;  /* 0x000000af00af7308 */ /* 0x000fe60000000800 */
[C---:B------:R-:W-:Y:S01]  /*7940*/  HMMA.16816.F32.BF16 R16, R100.reuse, R118, R16 ;  /* 0x000000766410723c */ /* 0x040fe20000041810 */
[----:B------:R-:W-:Y:S03]  /*7950*/  LDSM.16.MT88.4 R116, [R134+UR4+0x4900] ;  /* 0x004900048674783b */ /* 0x000fe60008004200 */
[----:B----4-:R-:W-:Y:S01]  /*7960*/  F2FP.BF16.PACK_AB R139, R222, R217 ;  /* 0x000000d9de8b723e */ /* 0x010fe200000010ff */
[----:B------:R-:W-:Y:S02]  /*7970*/  FADD.FTZ R169, R169, R160 ;  /* 0x000000a0a9a97221 */ /* 0x000fe40000010000 */
[----:B------:R-:W-:Y:S01]  /*7980*/  MUFU.EX2 R176, R176 ;  /* 0x000000b000b07308 */ /* 0x000fe20000000800 */
[C---:B-1----:R-:W-:Y:S01]  /*7990*/  HMMA.16816.F32.BF16 R20, R100.reuse, R104, R20 ;  /* 0x000000686414723c */ /* 0x042fe20000041814 */
[----:B------:R-:W-:Y:S03]  /*79a0*/  LDSM.16.MT88.4 R144, [R135+UR4+0x3900] ;  /* 0x003900048790783b */ /* 0x000fe60008004200 */
[----:B------:R-:W-:Y:S04]  /*79b0*/  FADD.FTZ R170, R170, R169 ;  /* 0x000000a9aaaa7221 */ /* 0x000fe80000010000 */
[C---:B------:R-:W-:Y:S01]  /*79c0*/  HMMA.16816.F32.BF16 R24, R100.reuse, R106, R24 ;  /* 0x0000006a6418723c */ /* 0x040fe20000041818 */
[----:B------:R-:W1:Y:S01]  /*79d0*/  LDSM.16.MT88.4 R104, [R135+UR4+0x4900] ;  /* 0x004900048768783b */ /* 0x000e620008004200 */
[----:B------:R-:W-:Y:S02]  /*79e0*/  MUFU.EX2 R174, R174 ;  /* 0x000000ae00ae7308 */ /* 0x000fe40000000800 */
[----:B------:R-:W-:Y:S04]  /*79f0*/  FADD.FTZ R171, R171, R170 ;  /* 0x000000aaabab7221 */ /* 0x000fe80000010000 */
[C---:B------:R-:W-:Y:S04]  /*7a00*/  HMMA.16816.F32.BF16 R28, R100.reuse, R120, R28 ;  /* 0x00000078641c723c */ /* 0x040fe8000004181c */
[----:B------:R-:W2:Y:S01]  /*7a10*/  MUFU.EX2 R178, R178 ;  /* 0x000000b200b27308 */ /* 0x000ea20000000800 */
[----:B------:R-:W-:Y:S03]  /*7a20*/  FADD.FTZ R172, R172, R171 ;  /* 0x000000abacac7221 */ /* 0x000fe60000010000 */
[C---:B------:R-:W-:Y:S01]  /*7a30*/  HMMA.16816.F32.BF16 R32, R100.reuse, R122, R32 ;  /* 0x0000007a6420723c */ /* 0x040fe20000041820 */
[----:B------:R-:W-:Y:S07]  /*7a40*/  LDSM.16.MT88.4 R120, [R133+0x1100] ;  /* 0x001100008578783b */ /* 0x000fee0000004200 */
[C---:B------:R-:W-:Y:S08]  /*7a50*/  HMMA.16816.F32.BF16 R36, R100.reuse, R124, R36 ;  /* 0x0000007c6424723c */ /* 0x040ff00000041824 */
[C---:B------:R-:W-:Y:S01]  /*7a60*/  HMMA.16816.F32.BF16 R40, R100.reuse, R126, R40 ;  /* 0x0000007e6428723c */ /* 0x040fe20000041828 */
[----:B------:R-:W-:Y:S03]  /*7a70*/  LDSM.16.MT88.4 R124, [R156+0x1100] ;  /* 0x001100009c7c783b */ /* 0x000fe60000004200 */
[----:B--2---:R-:W-:Y:S04]  /*7a80*/  F2FP.BF16.PACK_AB R136, R187, R178 ;  /* 0x000000b2bb88723e */ /* 0x004fe800000010ff */
[C---:B------:R-:W-:Y:S08]  /*7a90*/  HMMA.16816.F32.BF16 R44, R100.reuse, R128, R44 ;  /* 0x00000080642c723c */ /* 0x040ff0000004182c */
[C---:B------:R-:W-:Y:S08]  /*7aa0*/  HMMA.16816.F32.BF16 R48, R100.reuse, R130, R48 ;  /* 0x000000826430723c */ /* 0x040ff00000041830 */
[C---:B------:R-:W-:Y:S08]  /*7ab0*/  HMMA.16816.F32.BF16 R52, R100.reuse, R140, R52 ;  /* 0x0000008c6434723c */ /* 0x040ff00000041834 */
[C---:B------:R-:W-:Y:S01]  /*7ac0*/  HMMA.16816.F32.BF16 R56, R100.reuse, R142, R56 ;  /* 0x0000008e6438723c */ /* 0x040fe20000041838 */
[----:B------:R-:W-:Y:S07]  /*7ad0*/  LDSM.16.MT88.4 R140, [R156+0x1900] ;  /* 0x001900009c8c783b */ /* 0x000fee0000004200 */
[C---:B---3--:R-:W-:Y:S08]  /*7ae0*/  HMMA.16816.F32.BF16 R60, R100.reuse, R108, R60 ;  /* 0x0000006c643c723c */ /* 0x048ff0000004183c */
[C---:B------:R-:W-:Y:S01]  /*7af0*/  HMMA.16816.F32.BF16 R64, R100.reuse, R110, R64 ;  /* 0x0000006e6440723c */ /* 0x040fe20000041840 */
[----:B------:R-:W2:Y:S07]  /*7b00*/  LDSM.16.MT88.4 R108, [R156+0x4900] ;  /* 0x004900009c6c783b */ /* 0x000eae0000004200 */
[C---:B-1----:R-:W-:Y:S08]  /*7b10*/  HMMA.16816.F32.BF16 R68, R100.reuse, R104, R68 ;  /* 0x000000686444723c */ /* 0x042ff00000041844 */
[C---:B------:R-:W-:Y:S01]  /*7b20*/  HMMA.16816.F32.BF16 R72, R100.reuse, R106, R72 ;  /* 0x0000006a6448723c */ /* 0x040fe20000041848 */
[----:B------:R-:W1:Y:S07]  /*7b30*/  LDSM.16.MT88.4 R104, [R135+UR4+0x1100] ;  /* 0x001100048768783b */ /* 0x000e6e0008004200 */
[C---:B------:R-:W-:Y:S08]  /*7b40*/  HMMA.16816.F32.BF16 R76, R100.reuse, R112, R76 ;  /* 0x00000070644c723c */ /* 0x040ff0000004184c */
[C---:B------:R-:W-:Y:S01]  /*7b50*/  HMMA.16816.F32.BF16 R80, R100.reuse, R114, R80 ;  /* 0x000000726450723c */ /* 0x040fe20000041850 */
[----:B------:R-:W3:Y:S07]  /*7b60*/  LDSM.16.MT88.4 R112, [R134+UR4+0x1100] ;  /* 0x001100048670783b */ /* 0x000eee0008004200 */
[C---:B------:R-:W-:Y:S08]  /*7b70*/  HMMA.16816.F32.BF16 R84, R100.reuse, R116, R84 ;  /* 0x000000746454723c */ /* 0x040ff00000041854 */
[C---:B------:R-:W-:Y:S01]  /*7b80*/  HMMA.16816.F32.BF16 R88, R100.reuse, R118, R88 ;  /* 0x000000766458723c */ /* 0x040fe20000041858 */
[----:B------:R-:W4:Y:S07]  /*7b90*/  LDSM.16.MT88.4 R116, [R135+UR4+0x3100] ;  /* 0x003100048774783b */ /* 0x000f2e0008004200 */
[C---:B--2---:R-:W-:Y:S08]  /*7ba0*/  HMMA.16816.F32.BF16 R92, R100.reuse, R108, R92 ;  /* 0x0000006c645c723c */ /* 0x044ff0000004185c */
[----:B------:R-:W-:Y:S01]  /*7bb0*/  HMMA.16816.F32.BF16 R96, R100, R110, R96 ;  /* 0x0000006e6460723c */ /* 0x000fe20000041860 */
[----:B------:R-:W2:Y:S06]  /*7bc0*/  LDSM.16.MT88.4 R108, [R133+0x3100] ;  /* 0x00310000856c783b */ /* 0x000eac0000004200 */
[----:B------:R-:W-:Y:S02]  /*7bd0*/  F2FP.BF16.PACK_AB R100, R214, R177 ;  /* 0x000000b1d664723e */ /* 0x000fe400000010ff */
[----:B------:R-:W-:Y:S03]  /*7be0*/  F2FP.BF16.PACK_AB R102, R216, R173 ;  /* 0x000000add866723e */ /* 0x000fe600000010ff */
[C---:B------:R-:W-:Y:S01]  /*7bf0*/  F2FP.BF16.PACK_AB R101, R176.reuse, R175 ;  /* 0x000000afb065723e */ /* 0x040fe200000010ff */
[----:B------:R-:W-:Y:S01]  /*7c00*/  FADD.FTZ R175, R175, R172 ;  /* 0x000000acafaf7221 */ /* 0x000fe20000010000 */
[C---:B------:R-:W-:Y:S03]  /*7c10*/  F2FP.BF16.PACK_AB R103, R179.reuse, R174 ;  /* 0x000000aeb367723e */ /* 0x040fe600000010ff */
[----:B------:R-:W-:Y:S04]  /*7c20*/  FADD.FTZ R175, R176, R175 ;  /* 0x000000afb0af7221 */ /* 0x000fe80000010000 */
[C---:B-1----:R-:W-:Y:S03]  /*7c30*/  HMMA.16816.F32.BF16 R4, R100.reuse, R104, R4 ;  /* 0x000000686404723c */ /* 0x042fe60000041804 */
[----:B------:R-:W-:Y:S04]  /*7c40*/  FADD.FTZ R174, R174, R175 ;  /* 0x000000afaeae7221 */ /* 0x000fe80000010000 */
[----:B------:R-:W-:Y:S01]  /*7c50*/  FADD.FTZ R174, R179, R174 ;  /* 0x000000aeb3ae7221 */ /* 0x000fe20000010000 */
[C---:B------:R-:W-:Y:S01]  /*7c60*/  HMMA.16816.F32.BF16 R8, R100.reuse, R106, R8 ;  /* 0x0000006a6408723c */ /* 0x040fe20000041808 */
[----:B------:R-:W1:Y:S03]  /*7c70*/  LDSM.16.MT88.4 R104, [R134+UR4+0x3100] ;  /* 0x003100048668783b */ /* 0x000e660008004200 */
[----:B------:R-:W-:Y:S04]  /*7c80*/  FADD.FTZ R215, R215, R174 ;  /* 0x000000aed7d77221 */ /* 0x000fe80000010000 */
[C---:B------:R-:W-:Y:S04]  /*7c90*/  HMMA.16816.F32.BF16 R12, R100.reuse, R120, R12 ;  /* 0x00000078640c723c */ /* 0x040fe8000004180c */
[----:B------:R-:W-:Y:S04]  /*7ca0*/  FADD.FTZ R220, R220, R215 ;  /* 0x000000d7dcdc7221 */ /* 0x000fe80000010000 */
[C---:B------:R-:W-:Y:S01]  /*7cb0*/  HMMA.16816.F32.BF16 R16, R100.reuse, R122, R16 ;  /* 0x0000007a6410723c */ /* 0x040fe20000041810 */
[----:B------:R-:W-:Y:S03]  /*7cc0*/  LDSM.16.MT88.4 R120, [R134+UR4+0x1900] ;  /* 0x001900048678783b */ /* 0x000fe60008004200 */
[----:B------:R-:W-:Y:S04]  /*7cd0*/  FADD.FTZ R217, R217, R220 ;  /* 0x000000dcd9d97221 */ /* 0x000fe80000010000 */
[C---:B---3--:R-:W-:Y:S04]  /*7ce0*/  HMMA.16816.F32.BF16 R20, R100.reuse, R112, R20 ;  /* 0x000000706414723c */ /* 0x048fe80000041814 */
[----:B------:R-:W-:Y:S04]  /*7cf0*/  FADD.FTZ R202, R222, R217 ;  /* 0x000000d9deca7221 */ /* 0x000fe80000010000 */
[C---:B------:R-:W-:Y:S01]  /*7d00*/  HMMA.16816.F32.BF16 R24, R100.reuse, R114, R24 ;  /* 0x000000726418723c */ /* 0x040fe20000041818 */
[----:B------:R-:W3:Y:S07]  /*7d10*/  LDSM.16.MT88.4 R112, [R156+0x3100] ;  /* 0x003100009c70783b */ /* 0x000eee0000004200 */
[C---:B------:R-:W-:Y:S08]  /*7d20*/  HMMA.16816.F32.BF16 R28, R100.reuse, R124, R28 ;  /* 0x0000007c641c723c */ /* 0x040ff0000004181c */
[C---:B------:R-:W-:Y:S01]  /*7d30*/  HMMA.16816.F32.BF16 R32, R100.reuse, R126, R32 ;  /* 0x0000007e6420723c */ /* 0x040fe20000041820 */
[----:B------:R-:W-:Y:S07]  /*7d40*/  LDSM.16.MT88.4 R124, [R135+UR4+0x1900] ;  /* 0x00190004877c783b */ /* 0x000fee0008004200 */
[C---:B----4-:R-:W-:Y:S08]  /*7d50*/  HMMA.16816.F32.BF16 R36, R100.reuse, R116, R36 ;  /* 0x000000746424723c */ /* 0x050ff00000041824 */
[C---:B------:R-:W-:Y:S01]  /*7d60*/  HMMA.16816.F32.BF16 R40, R100.reuse, R118, R40 ;  /* 0x000000766428723c */ /* 0x040fe20000041828 */
[----:B------:R-:W4:Y:S07]  /*7d70*/  LDSM.16.MT88.4 R116, [R135+UR4+0x5100] ;  /* 0x005100048774783b */ /* 0x000f2e0008004200 */
[C---:B--2---:R-:W-:Y:S08]  /*7d80*/  HMMA.16816.F32.BF16 R44, R100.reuse, R108, R44 ;  /* 0x0000006c642c723c */ /* 0x044ff0000004182c */
[C---:B------:R-:W-:Y:S01]  /*7d90*/  HMMA.16816.F32.BF16 R48, R100.reuse, R110, R48 ;  /* 0x0000006e6430723c */ /* 0x040fe20000041830 */
[----:B------:R-:W2:Y:S07]  /*7da0*/  LDSM.16.MT88.4 R108, [R133+0x5100] ;  /* 0x00510000856c783b */ /* 0x000eae0000004200 */
[C---:B-1----:R-:W-:Y:S08]  /*7db0*/  HMMA.16816.F32.BF16 R52, R100.reuse, R104, R52 ;  /* 0x000000686434723c */ /* 0x042ff00000041834 */
[C---:B------:R-:W-:Y:S01]  /*7dc0*/  HMMA.16816.F32.BF16 R56, R100.reuse, R106, R56 ;  /* 0x0000006a6438723c */ /* 0x040fe20000041838 */
[----:B------:R-:W1:Y:S07]  /*7dd0*/  LDSM.16.MT88.4 R104, [R134+UR4+0x5100] ;  /* 0x005100048668783b */ /* 0x000e6e0008004200 */
[C---:B---3--:R-:W-:Y:S08]  /*7de0*/  HMMA.16816.F32.BF16 R60, R100.reuse, R112, R60 ;  /* 0x00000070643c723c */ /* 0x048ff0000004183c */
[C---:B------:R-:W-:Y:S01]  /*7df0*/  HMMA.16816.F32.BF16 R64, R100.reuse, R114, R64 ;  /* 0x000000726440723c */ /* 0x040fe20000041840 */
[----:B------:R-:W3:Y:S07]  /*7e00*/  LDSM.16.MT88.4 R112, [R156+0x5100] ;  /* 0x005100009c70783b */ /* 0x000eee0000004200 */
[C---:B----4-:R-:W-:Y:S08]  /*7e10*/  HMMA.16816.F32.BF16 R68, R100.reuse, R116, R68 ;  /* 0x000000746444723c */ /* 0x050ff00000041844 */
[C---:B------:R-:W-:Y:S01]  /*7e20*/  HMMA.16816.F32.BF16 R72, R100.reuse, R118, R72 ;  /* 0x000000766448723c */ /* 0x040fe20000041848 */
[----:B------:R-:W4:Y:S07]  /*7e30*/  LDSM.16.MT88.4 R116, [R133+0x1900] ;  /* 0x001900008574783b */ /* 0x000f2e0000004200 */
[C---:B--2---:R-:W-:Y:S08]  /*7e40*/  HMMA.16816.F32.BF16 R76, R100.reuse, R108, R76 ;  /* 0x0000006c644c723c */ /* 0x044ff0000004184c */
[C---:B------:R-:W-:Y:S08]  /*7e50*/  HMMA.16816.F32.BF16 R80, R100.reuse, R110, R80 ;  /* 0x0000006e6450723c */ /* 0x040ff00000041850 */
[C---:B-1----:R-:W-:Y:S08]  /*7e60*/  HMMA.16816.F32.BF16 R84, R100.reuse, R104, R84 ;  /* 0x000000686454723c */ /* 0x042ff00000041854 */
[C---:B------:R-:W-:Y:S08]  /*7e70*/  HMMA.16816.F32.BF16 R88, R100.reuse, R106, R88 ;  /* 0x0000006a6458723c */ /* 0x040ff00000041858 */
[C---:B---3--:R-:W-:Y:S08]  /*7e80*/  HMMA.16816.F32.BF16 R92, R100.reuse, R112, R92 ;  /* 0x00000070645c723c */ /* 0x048ff0000004185c */
[----:B------:R-:W-:Y:S08]  /*7e90*/  HMMA.16816.F32.BF16 R96, R100, R114, R96 ;  /* 0x000000726460723c */ /* 0x000ff00000041860 */
[C---:B------:R-:W-:Y:S01]  /*7ea0*/  HMMA.16816.F32.BF16 R128, R136.reuse, R124, R4 ;  /* 0x0000007c8880723c */ /* 0x040fe20000041804 */
[----:B------:R-:W1:Y:S07]  /*7eb0*/  LDSM.16.MT88.4 R4, [R156+0x3900] ;  /* 0x003900009c04783b */ /* 0x000e6e0000004200 */
[C---:B------:R-:W-:Y:S01]  /*7ec0*/  HMMA.16816.F32.BF16 R124, R136.reuse, R126, R8 ;  /* 0x0000007e887c723c */ /* 0x040fe20000041808 */
[----:B------:R-:W2:Y:S07]  /*7ed0*/  LDSM.16.MT88.4 R8, [R135+UR4+0x5900] ;  /* 0x005900048708783b */ /* 0x000eae0008004200 */
[C---:B----4-:R-:W-:Y:S01]  /*7ee0*/  HMMA.16816.F32.BF16 R100, R136.reuse, R116, R12 ;  /* 0x000000748864723c */ /* 0x050fe2000004180c */
[----:B------:R-:W3:Y:S07]  /*7ef0*/  LDSM.16.MT88.4 R12, [R133+0x5900] ;  /* 0x00590000850c783b */ /* 0x000eee0000004200 */
[C---:B------:R-:W-:Y:S08]  /*7f00*/  HMMA.16816.F32.BF16 R104, R136.reuse, R118, R16 ;  /* 0x000000768868723c */ /* 0x040ff00000041810 */
[C---:B------:R-:W-:Y:S07]  /*7f10*/  HMMA.16816.F32.BF16 R108, R136.reuse, R120, R20 ;  /* 0x00000078886c723c */ /* 0x040fee0000041814 */
[----:B------:R-:W-:Y:S01]  /*7f20*/  FADD.FTZ R20, R158, R163 ;  /* 0x000000a39e147221 */ /* 0x000fe20000010000 */
[C---:B------:R-:W-:Y:S04]  /*7f30*/  HMMA.16816.F32.BF16 R112, R136.reuse, R122, R24 ;  /* 0x0000007a8870723c */ /* 0x040fe80000041818 */
[----:B------:R-:W-:Y:S04]  /*7f40*/  FADD.FTZ R20, R159, R20 ;  /* 0x000000149f147221 */ /* 0x000fe80000010000 */
[C---:B------:R-:W-:Y:S04]  /*7f50*/  HMMA.16816.F32.BF16 R116, R136.reuse, R140, R28 ;  /* 0x0000008c8874723c */ /* 0x040fe8000004181c */
[----:B------:R-:W-:Y:S01]  /*7f60*/  FADD.FTZ R165, R165, R20 ;  /* 0x00000014a5a57221 */ /* 0x000fe20000010000 */
[----:B------:R-:W-:Y:S03]  /*7f70*/  MOV R20, UR15 ;  /* 0x0000000f00147c02 */ /* 0x000fe60008000f00 */
[C---:B------:R-:W-:Y:S04]  /*7f80*/  HMMA.16816.F32.BF16 R120, R136.reuse, R142, R32 ;  /* 0x0000008e8878723c */ /* 0x040fe80000041820 */
[----:B------:R-:W-:Y:S02]  /*7f90*/  @P0 IMAD R25, R20, 0x3000, R189 ;  /* 0x0000300014190824 */ /* 0x000fe400078e02bd */
[----:B------:R-:W-:Y:S02]  /*7fa0*/  FADD.FTZ R166, R166, R165 ;  /* 0x000000a5a6a67221 */ /* 0x000fe40000010000 */
[C---:B------:R-:W-:Y:S04]  /*7fb0*/  HMMA.16816.F32.BF16 R36, R136.reuse, R144, R36 ;  /* 0x000000908824723c */ /* 0x040fe80000041824 */
[----:B------:R-:W-:Y:S04]  /*7fc0*/  FADD.FTZ R167, R167, R166 ;  /* 0x000000a6a7a77221 */ /* 0x000fe80000010000 */
        /* <DEDUP_REMOVED lines=10> */
[C---:B-1----:R-:W-:Y:S04]  /*8070*/  HMMA.16816.F32.BF16 R60, R136.reuse, R4, R60 ;  /* 0x00000004883c723c */ /* 0x042fe8000004183c */
[----:B------:R-:W-:Y:S03]  /*8080*/  FADD.FTZ R178, R178, R173 ;  /* 0x000000adb2b27221 */ /* 0x000fe60000010000 */
[----:B------:R-:W-:Y:S01]  /*8090*/  @P0 IADD3 R4, P5, R192, UR6, RZ ;  /* 0x00000006c0040c10 */ /* 0x000fe2000ffbe0ff */
[C---:B------:R-:W-:Y:S04]  /*80a0*/  HMMA.16816.F32.BF16 R64, R136.reuse, R6, R64 ;  /* 0x000000068840723c */ /* 0x040fe80000041840 */
[C---:B------:R-:W-:Y:S01]  /*80b0*/  @P0 LEA R16, P4, R4.reuse, c[0x0][0x1c8], 0x1 ;  /* 0x0000720004100a11 */ /* 0x040fe200078808ff */
[----:B------:R-:W-:Y:S01]  /*80c0*/  FADD.FTZ R178, R187, R178 ;  /* 0x000000b2bbb27221 */ /* 0x000fe20000010000 */
[----:B------:R-:W-:Y:S02]  /*80d0*/  @P0 IADD3.X R5, R199, UR23, RZ, P5, !PT ;  /* 0x00000017c7050c10 */ /* 0x000fe4000affe4ff */
[C---:B--2---:R-:W-:Y:S04]  /*80e0*/  HMMA.16816.F32.BF16 R68, R136.reuse, R8, R68 ;  /* 0x000000088844723c */ /* 0x044fe80000041844 */
[----:B------:R-:W-:Y:S01]  /*80f0*/  @P0 LEA.HI.X R17, R4, c[0x0][0x1cc], R5, 0x1, P4 ;  /* 0x0000730004110a11 */ /* 0x000fe200020f0c05 */
[----:B------:R-:W-:Y:S01]  /*8100*/  FADD.FTZ R201, R213, R178 ;  /* 0x000000b2d5c97221 */ /* 0x000fe20000010000 */
[----:B------:R-:W1:Y:S01]  /*8110*/  LDSM.16.MT88.4 R4, [R134+UR4+0x5900] ;  /* 0x005900048604783b */ /* 0x000e620008004200 */
[----:B------:R-:W-:Y:S01]  /*8120*/  @P0 IADD3 R8, P5, R208, UR6, RZ ;  /* 0x00000006d0080c10 */ /* 0x000fe2000ffbe0ff */
[C---:B------:R-:W-:Y:S04]  /*8130*/  HMMA.16816.F32.BF16 R72, R136.reuse, R10, R72 ;  /* 0x0000000a8848723c */ /* 0x040fe80000041848 */
[----:B------:R-:W-:Y:S01]  /*8140*/  @P0 LEA R18, P4, R8, c[0x0][0x1c8], 0x1 ;  /* 0x0000720008120a11 */ /* 0x000fe200078808ff */
[----:B------:R-:W-:Y:S01]  /*8150*/  FADD.FTZ R201, R218, R201 ;  /* 0x000000c9dac97221 */ /* 0x000fe20000010000 */
[----:B------:R-:W-:Y:S02]  /*8160*/  @P0 IADD3.X R9, R207, UR23, RZ, P5, !PT ;  /* 0x00000017cf090c10 */ /* 0x000fe4000affe4ff */
[C---:B---3--:R-:W-:Y:S04]  /*8170*/  HMMA.16816.F32.BF16 R76, R136.reuse, R12, R76 ;  /* 0x0000000c884c723c */ /* 0x048fe8000004184c */
[----:B------:R-:W-:Y:S02]  /*8180*/  @P0 LEA.HI.X R19, R8, c[0x0][0x1cc], R9, 0x1, P4 ;  /* 0x0000730008130a11 */ /* 0x000fe400020f0c09 */
[----:B------:R-:W2:Y:S01]  /*8190*/  LDSM.16.MT88.4 R8, [R156+0x5900] ;  /* 0x005900009c08783b */ /* 0x000ea20000004200 */
[----:B------:R-:W-:Y:S01]  /*81a0*/  @P0 IADD3 R3, P4, R206, UR6, RZ ;  /* 0x00000006ce030c10 */ /* 0x000fe2000ff9e0ff */
[----:B------:R-:W-:Y:S01]  /*81b0*/  @UP1 UIADD3.X UR6, UR13, UR23, URZ, UP0, !UPT ;  /* 0x000000170d061290 */ /* 0x000fe200087fe43f */
[----:B------:R-:W-:Y:S01]  /*81c0*/  @P0 IADD3 R21, P5, R192, UR7, RZ ;  /* 0x00000007c0150c10 */ /* 0x000fe2000ffbe0ff */
[C---:B------:R-:W-:Y:S01]  /*81d0*/  HMMA.16816.F32.BF16 R80, R136.reuse, R14, R80 ;  /* 0x0000000e8850723c */ /* 0x040fe20000041850 */
[----:B------:R-:W-:Y:S02]  /*81e0*/  UISETP.GT.AND UP0, UPT, UR17, UR21, UPT ;  /* 0x000000151100728c */ /* 0x000fe4000bf04270 */
[----:B------:R-:W-:Y:S01]  /*81f0*/  @P0 LEA R22, P6, R3, c[0x0][0x1c8], 0x1 ;  /* 0x0000720003160a11 */ /* 0x000fe200078c08ff */
[----:B------:R-:W-:Y:S01]  /*8200*/  UISETP.GE.AND UP1, UPT, UR5, 0x1, UPT ;  /* 0x000000010500788c */ /* 0x000fe2000bf26270 */
[----:B------:R-:W-:Y:S01]  /*8210*/  @P0 IADD3.X R24, R205, UR23, RZ, P4, !PT ;  /* 0x00000017cd180c10 */ /* 0x000fe2000a7fe4ff */
[----:B------:R-:W-:Y:S01]  /*8220*/  UIADD3 UR17, UR17, -0x1, URZ ;  /* 0xffffffff11117890 */ /* 0x000fe2000fffe03f */
[----:B------:R-:W-:Y:S02]  /*8230*/  @P0 LEA R12, P4, R21, c[0x0][0x1c8], 0x1 ;  /* 0x00007200150c0a11 */ /* 0x000fe400078808ff */
[----:B------:R-:W-:Y:S03]  /*8240*/  @P0 IADD3.X R26, R199, UR6, RZ, P5, !PT ;  /* 0x00000006c71a0c10 */ /* 0x000fe6000affe4ff */
[----:B------:R-:W-:Y:S02]  /*8250*/  @P0 LEA.HI.X R23, R3, c[0x0][0x1cc], R24, 0x1, P6 ;  /* 0x0000730003170a11 */ /* 0x000fe400030f0c18 */
[----:B------:R-:W-:Y:S02]  /*8260*/  @P0 LEA.HI.X R13, R21, c[0x0][0x1cc], R26, 0x1, P4 ;  /* 0x00007300150d0a11 */ /* 0x000fe400020f0c1a */
[----:B------:R-:W-:Y:S02]  /*8270*/  @P0 IADD3 R3, P4, R208, UR7, RZ ;  /* 0x00000007d0030c10 */ /* 0x000fe4000ff9e0ff */
[----:B------:R-:W-:Y:S02]  /*8280*/  @P0 IADD3 R21, P5, R206, UR7, RZ ;  /* 0x00000007ce150c10 */ /* 0x000fe4000ffbe0ff */
[----:B------:R-:W-:Y:S01]  /*8290*/  @P0 LEA R14, P6, R3, c[0x0][0x1c8], 0x1 ;  /* 0x00007200030e0a11 */ /* 0x000fe200078c08ff */
[C---:B-1----:R-:W-:Y:S03]  /*82a0*/  HMMA.16816.F32.BF16 R84, R136.reuse, R4, R84 ;  /* 0x000000048854723c */ /* 0x042fe60000041854 */
[----:B------:R-:W-:Y:S02]  /*82b0*/  @P0 IADD3.X R24, R207, UR6, RZ, P4, !PT ;  /* 0x00000006cf180c10 */ /* 0x000fe4000a7fe4ff */
[----:B------:R-:W-:Y:S02]  /*82c0*/  @P0 LEA R20, P4, R21, c[0x0][0x1c8], 0x1 ;  /* 0x0000720015140a11 */ /* 0x000fe400078808ff */
[----:B------:R-:W-:Y:S01]  /*82d0*/  @P0 LEA.HI.X R15, R3, c[0x0][0x1cc], R24, 0x1, P6 ;  /* 0x00007300030f0a11 */ /* 0x000fe200030f0c18 */
[C---:B------:R-:W-:Y:S04]  /*82e0*/  HMMA.16816.F32.BF16 R88, R136.reuse, R6, R88 ;  /* 0x000000068858723c */ /* 0x040fe80000041858 */
[----:B------:R-:W-:Y:S02]  /*82f0*/  @P0 SHF.L.U32 R3, R25, 0x1, RZ ;  /* 0x0000000119030819 */ /* 0x000fe400000006ff */
[----:B------:R-:W-:Y:S01]  /*8300*/  @P0 IADD3.X R26, R205, UR6, RZ, P5, !PT ;  /* 0x00000006cd1a0c10 */ /* 0x000fe2000affe4ff */
[----:B------:R-:W-:Y:S01]  /*8310*/  UIADD3 UR6, UR5, 0x1, URZ ;  /* 0x0000000105067890 */ /* 0x000fe2000fffe03f */
[C---:B--2---:R-:W-:Y:S01]  /*8320*/  HMMA.16816.F32.BF16 R92, R136.reuse, R8, R92 ;  /* 0x00000008885c723c */ /* 0x044fe2000004185c */
[----:B------:R-:W-:Y:S01]  /*8330*/  @!PT LDS RZ, [RZ] ;  /* 0x00000000fffff984 */ /* 0x000fe20000000800 */
[----:B------:R-:W-:Y:S01]  /*8340*/  @!PT LDS RZ, [RZ] ;  /* 0x00000000fffff984 */ /* 0x000fe20000000800 */
[----:B------:R-:W-:Y:S01]  /*8350*/  @!PT LDS RZ, [RZ] ;  /* 0x00000000fffff984 */ /* 0x000fe20000000800 */
[----:B------:R1:W-:Y:S02]  /*8360*/  @P0 LDGSTS.E.BYPASS.LTC128B.128 [R3+0xc100], [R16.64], !P3 ;  /* 0x0c10000010030fae */ /* 0x0003e4000d901d52 */
[----:B------:R-:W-:Y:S01]  /*8370*/  USEL UR5, UR6, URZ, !UP1 ;  /* 0x0000003f06057287 */ /* 0x000fe2000c800000 */
[----:B------:R-:W-:Y:S04]  /*8380*/  @P0 LEA.HI.X R21, R21, c[0x0][0x1cc], R26, 0x1, P4 ;  /* 0x0000730015150a11 */ /* 0x000fe800020f0c1a */
[----:B------:R-:W-:Y:S01]  /*8390*/  HMMA.16816.F32.BF16 R96, R136, R10, R96 ;  /* 0x0000000a8860723c */ /* 0x000fe20000041860 */
[----:B------:R1:W-:Y:S08]  /*83a0*/  @P0 LDGSTS.E.BYPASS.LTC128B.128 [R3+0xe100], [R18.64], !P2 ;  /* 0x0e10000012030fae */ /* 0x0003f0000d101d52 */
[----:B------:R1:W-:Y:S08]  /*83b0*/  @P0 LDGSTS.E.BYPASS.LTC128B.128 [R3+0x10100], [R22.64], !P1 ;  /* 0x1010000016030fae */ /* 0x0003f0000c901d52 */
[----:B------:R1:W-:Y:S08]  /*83c0*/  @P0 LDGSTS.E.BYPASS.LTC128B.128 [R3+0xd100], [R12.64], !P3 ;  /* 0x0d1000000c030fae */ /* 0x0003f0000d901d52 */
[----:B------:R1:W-:Y:S08]  /*83d0*/  @P0 LDGSTS.E.BYPASS.LTC128B.128 [R3+0xf100], [R14.64], !P2 ;  /* 0x0f1000000e030fae */ /* 0x0003f0000d101d52 */
[----:B------:R1:W-:Y:S01]  /*83e0*/  @P0 LDGSTS.E.BYPASS.LTC128B.128 [R3+0x11100], [R20.64], !P1 ;  /* 0x1110000014030fae */ /* 0x0003e2000c901d52 */
[----:B------:R-:W-:Y:S07]  /*83f0*/  PLOP3.LUT P0, PT, PT, PT, UP0, 0x80, 0x0 ;  /* 0x000000000000781c */ /* 0x000fee0003f0f008 */
[----:B------:R-:W0:Y:S01]  /*8400*/  LDGDEPBAR ;  /* 0x00000000000079af */ /* 0x000e220000000000 */
[----:B-1----:R-:W-:Y:S05]  /*8410*/  MOV R3, R0 ;  /* 0x0000000000037202 */ /* 0x002fea0000000f00 */
[----:B------:R-:W-:-:S05]  /*8420*/  @P0 BRA `(.L_x_814) ;  /* 0xffffca8000000947 */ /* 0x000fca000383ffff */
.L_x_805:
[----:B------:R-:W-:Y:S01]  /*8430*/  ULEA UR20, UR20, 0x7f, 0x7 ;  /* 0x0000007f14147891 */ /* 0x000fe2000f8e383f */
[----:B------:R-:W-:Y:S01]  /*8440*/  PLOP3.LUT P0, PT, PT, PT, UP2, 0x40, 0x0 ;  /* 0x000000000000781c */ /* 0x000fe20003f0e828 */
[----:B------:R-:W-:-:S02]  /*8450*/  ULDC.64 UR6, c[0x0][0x2c8] ;  /* 0x0000b20000067ab9 */ /* 0x000fc40000000a00 */
[----:B------:R-:W-:Y:S02]  /*8460*/  UIMAD.WIDE.U32 UR8, UR20, UR6, URZ ;  /* 0x00000006140872a5 */ /* 0x000fe4000f8e003f */
[----:B------:R-:W-:Y:S02]  /*8470*/  ULDC UR4, c[0x0][0x168] ;  /* 0x00005a0000047ab9 */ /* 0x000fe40000000800 */
[----:B------:R-:W-:Y:S02]  /*8480*/  UMOV UR6, 0x1 ;  /* 0x0000000100067882 */ /* 0x000fe40000000000 */
[----:B------:R-:W-:Y:S02]  /*8490*/  UIADD3 UR4, UR6, -UR4, URZ ;  /* 0x8000000406047290 */ /* 0x000fe4000fffe03f */
[----:B------:R-:W-:Y:S02]  /*84a0*/  @UP3 USHF.R.U32.HI UR20, URZ, UR7, UR9 ;  /* 0x000000073f143299 */ /* 0x000fe40008011609 */
[----:B------:R-:W-:-:S02]  /*84b0*/  ULDC UR6, c[0x0][0x1d0] ;  /* 0x0000740000067ab9 */ /* 0x000fc40000000800 */
[----:B------:R-:W-:-:S03]  /*84c0*/  UIADD3 UR8, UR20, UR6, UR4 ;  /* 0x0000000614087290 */ /* 0x000fc6000fffe004 */
        /* <DEDUP_REMOVED lines=15> */
.L_x_816:
[----:B------:R-:W-:Y:S02]  /*85c0*/  ULDC UR6, c[0x0][0x32c] ;  /* 0x0000cb0000067ab9 */ /* 0x000fe40000000800 */
[----:B------:R-:W-:-:S03]  /*85d0*/  UISETP.NE.AND UP0, UPT, UR6, 0x1, UPT ;  /* 0x000000010600788c */ /* 0x000fc6000bf05270 */
[----:B------:R-:W-:Y:S02]  /*85e0*/  ULDC.64 UR6, c[0x0][0x330] ;  /* 0x0000cc0000067ab9 */ /* 0x000fe40000000a00 */
[----:B------:R-:W-:-:S07]  /*85f0*/  UIMAD.WIDE.U32 UR20, UR8, UR6, URZ ;  /* 0x00000006081472a5 */ /* 0x000fce000f8e003f */
[----:B------:R-:W-:Y:S02]  /*8600*/  @UP0 UMOV UR9, UR21 ;  /* 0x0000001500090c82 */ /* 0x000fe40008000000 */
[----:B------:R-:W-:Y:S02]  /*8610*/  @UP0 USHF.R.U32.HI UR8, URZ, UR7, UR9 ;  /* 0x000000073f080299 */ /* 0x000fe40008011609 */
.L_x_817:
[----:B------:R-:W-:Y:S02]  /*8620*/  ULDC UR6, c[0x0][0x32c] ;  /* 0x0000cb0000067ab9 */ /* 0x000fe40000000800 */
[----:B------:R-:W-:-:S04]  /*8630*/  UIMAD UR6, UR8, UR6, URZ ;  /* 0x00000006080672a4 */ /* 0x000fc8000f8e023f */
[----:B------:R-:W-:-:S04]  /*8640*/  UISETP.LT.AND UP0, UPT, UR4, UR6, UPT ;  /* 0x000000060400728c */ /* 0x000fc8000bf01270 */
[----:B------:R-:W-:-:S04]  /*8650*/  USEL UR4, UR4, UR6, !UP0 ;  /* 0x0000000604047287 */ /* 0x000fc8000c000000 */
.L_x_815:
        /* <DEDUP_REMOVED lines=9> */
[----:B------:R-:W-:Y:S01]  /*86f0*/  IMAD.MOV.U32 R185, RZ, RZ, 0x20 ;  /* 0x00000020ffb97424 */ /* 0x000fe200078e00ff */
[----:B------:R-:W-:Y:S01]  /*8700*/  LOP3.LUT P0, RZ, R203, 0x2, RZ, 0xc0, !PT ;  /* 0x00000002cbff7812 */ /* 0x000fe2000780c0ff */
[----:B------:R-:W-:Y:S01]  /*8710*/  IMAD.MOV.U32 R3, RZ, RZ, R0 ;  /* 0x000000ffff037224 */ /* 0x000fe200078e0000 */
[----:B------:R-:W-:Y:S01]  /*8720*/  IADD3 R204, P5, R190, 0x80, RZ ;  /* 0x00000080becc7810 */ /* 0x000fe20007fbe0ff */
[----:B------:R-:W-:Y:S01]  /*8730*/  IMAD.MOV.U32 R133, RZ, RZ, R2 ;  /* 0x000000ffff857224 */ /* 0x000fe200078e0002 */
[----:B------:R-:W-:Y:S01]  /*8740*/  IADD3 R179, P4, R192, 0x40, RZ ;  /* 0x00000040c0b37810 */ /* 0x000fe20007f9e0ff */
[----:B------:R-:W-:Y:S01]  /*8750*/  UMOV UR21, UR17 ;  /* 0x0000001100157c82 */ /* 0x000fe20008000000 */
[----:B------:R-:W-:Y:S01]  /*8760*/  SEL R185, R185, 0xffffffe0, !P0 ;  /* 0xffffffe0b9b97807 */ /* 0x000fe20004000000 */
[----:B------:R-:W-:Y:S01]  /*8770*/  IMAD.X R187, RZ, RZ, R195, P5 ;  /* 0x000000ffffbb7224 */ /* 0x000fe200028e06c3 */
[----:B------:R-:W-:Y:S01]  /*8780*/  IADD3 R206, P6, R190, 0x40, RZ ;  /* 0x00000040bece7810 */ /* 0x000fe20007fde0ff */
[----:B------:R-:W-:Y:S01]  /*8790*/  IMAD.X R178, RZ, RZ, R199, P4 ;  /* 0x000000ffffb27224 */ /* 0x000fe200020e06c7 */
[----:B------:R-:W-:Y:S01]  /*87a0*/  IADD3 R177, P0, R192, 0x80, RZ ;  /* 0x00000080c0b17810 */ /* 0x000fe20007f1e0ff */
[----:B------:R-:W-:Y:S01]  /*87b0*/  ULDC.64 UR8, c[0x0][0x208] ;  /* 0x0000820000087ab9 */ /* 0x000fe20000000a00 */
[----:B------:R-:W-:Y:S01]  /*87c0*/  IADD3.X R205, RZ, R195, RZ, P6, !PT ;  /* 0x000000c3ffcd7210 */ /* 0x000fe200037fe4ff */
[----:B------:R-:W-:Y:S01]  /*87d0*/  ULDC.64 UR6, c[0x0][0x1e0] ;  /* 0x0000780000067ab9 */ /* 0x000fe20000000a00 */
[----:B------:R-:W-:-:S02]  /*87e0*/  IADD3.X R176, RZ, R199, RZ, P0, !PT ;  /* 0x000000c7ffb07210 */ /* 0x000fc400007fe4ff */
.L_x_819:
[----:B------:R-:W-:Y:S04]  /*87f0*/  DEPBAR.LE SB0, 0x2 ;  /* 0x000080800000791a */ /* 0x000fe80000000000 */
[----:B------:R-:W-:Y:S01]  /*8800*/  BAR.SYNC.DEFER_BLOCKING 0x0 ;  /* 0x0000000000007b1d */ /* 0x000fe20000010000 */
[----:B------:R-:W-:Y:S01]  /*8810*/  UIMAD UR4, UR5, 0x6000, URZ ;  /* 0x00006000050478a4 */ /* 0x000fe2000f8e023f */
[----:B------:R-:W-:Y:S01]  /*8820*/  MOV R155, UR15 ;  /* 0x0000000f009b7c02 */ /* 0x000fe20008000f00 */
[----:B------:R-:W-:Y:S02]  /*8830*/  UISETP.GE.AND UP1, UPT, UR10, UR21, UPT ;  /* 0x000000150a00728c */ /* 0x000fe4000bf26270 */
[----:B------:R-:W-:Y:S02]  /*8840*/  UIADD3 UR17, UR21, -0x1, URZ ;  /* 0xffffffff15117890 */ /* 0x000fe4000fffe03f */
[----:B------:R-:W-:Y:S02]  /*8850*/  IADD3 R2, R184, UR4, RZ ;  /* 0x00000004b8027c10 */ /* 0x000fe4000fffe0ff */
[----:B------:R-:W-:Y:S02]  /*8860*/  PLOP3.LUT P0, PT, PT, PT, UP1, 0x80, 0x0 ;  /* 0x000000000000781c */ /* 0x000fe40003f0f018 */
[-C--:B------:R-:W-:Y:S03]  /*8870*/  IADD3 R173, R185, R2.reuse, RZ ;  /* 0x00000002b9ad7210 */ /* 0x080fe60007ffe0ff */
[----:B------:R-:W-:Y:S01]  /*8880*/  @!UP1 USHF.R.S32.HI UR22, URZ, 0x1f, UR17 ;  /* 0x0000001f3f169899 */ /* 0x000fe20008011411 */
[----:B------:R-:W-:Y:S01]  /*8890*/  IADD3 R172, R188, R173, RZ ;  /* 0x000000adbcac7210 */ /* 0x000fe20007ffe0ff */
[----:B------:R-:W-:Y:S02]  /*88a0*/  @!UP1 UIMAD.WIDE.U32 UR24, UR17, UR8, URZ ;  /* 0x00000008111892a5 */ /* 0x000fe4000f8e003f */
[----:B------:R-:W-:Y:S02]  /*88b0*/  @!UP1 UIMAD UR22, UR22, UR8, URZ ;  /* 0x00000008161692a4 */ /* 0x000fe4000f8e023f */
[----:B------:R-:W-:Y:S02]  /*88c0*/  @!UP1 USHF.L.U32 UR23, UR24, 0x6, URZ ;  /* 0x0000000618179899 */ /* 0x000fe4000800063f */
[----:B------:R-:W-:Y:S01]  /*88d0*/  @!UP1 UIMAD UR22, UR17, UR9, UR22 ;  /* 0x00000009111692a4 */ /* 0x000fe2000f8e0216 */
[----:B------:R-:W-:Y:S03]  /*88e0*/  LDSM.16.M88.4 R32, [R186] ;  /* 0x00000000ba20783b */ /* 0x000fe60000000200 */
[----:B------:R-:W-:Y:S01]  /*88f0*/  @!UP1 UIADD3 UR22, UR25, UR22, URZ ;  /* 0x0000001619169290 */ /* 0x000fe2000fffe03f */
[----:B------:R-:W-:Y:S02]  /*8900*/  @!P0 IADD3 R149, P6, R190, UR23, RZ ;  /* 0x00000017be958c10 */ /* 0x000fe4000ffde0ff */
[----:B------:R-:W-:Y:S01]  /*8910*/  @!P0 IADD3 R151, P5, R206, UR23, RZ ;  /* 0x00000017ce978c10 */ /* 0x000fe2000ffbe0ff */
[----:B------:R-:W-:Y:S01]  /*8920*/  @!UP1 USHF.L.U64.HI UR22, UR24, 0x6, UR22 ;  /* 0x0000000618169899 */ /* 0x000fe20008010216 */
[----:B------:R-:W-:Y:S01]  /*8930*/  @!P0 IADD3 R148, P4, R204, UR23, RZ ;  /* 0x00000017cc948c10 */ /* 0x000fe2000ff9e0ff */
[----:B------:R-:W1:Y:S01]  /*8940*/  LDSM.16.M88.4 R8, [R184+UR4+0xc100] ;  /* 0x00c10004b808783b */ /* 0x000e620008000200 */
[----:B------:R-:W-:Y:S03]  /*8950*/  @!UP1 UIADD3 UR23, UP0, UR12, UR23, URZ ;  /* 0x000000170c179290 */ /* 0x000fe6000ff1e03f */
[----:B------:R-:W-:Y:S02]  /*8960*/  @!P0 IADD3.X R0, R195, UR22, RZ, P6, !PT ;  /* 0x00000016c3008c10 */ /* 0x000fe4000b7fe4ff */
[----:B------:R-:W-:Y:S02]  /*8970*/  @!P0 LEA R160, P6, R149, c[0x0][0x1f8], 0x1 ;  /* 0x00007e0095a08a11 */ /* 0x000fe400078c08ff */
[----:B------:R-:W2:Y:S01]  /*8980*/  LDSM.16.M88.4 R16, [R184+UR4+0xc900] ;  /* 0x00c90004b810783b */ /* 0x000ea20008000200 */
[----:B------:R-:W-:Y:S02]  /*8990*/  @!P0 IADD3.X R132, R205, UR22, RZ, P5, !PT ;  /* 0x00000016cd848c10 */ /* 0x000fe4000affe4ff */
[----:B------:R-:W-:Y:S02]  /*89a0*/  @!P0 LEA R166, P5, R151, c[0x0][0x1f8], 0x1 ;  /* 0x00007e0097a68a11 */ /* 0x000fe400078a08ff */
[----:B------:R-:W-:Y:S02]  /*89b0*/  @!P0 LEA.HI.X R161, R149, c[0x0][0x1fc], R0, 0x1, P6 ;  /* 0x00007f0095a18a11 */ /* 0x000fe400030f0c00 */
[----:B------:R-:W-:Y:S01]  /*89c0*/  @!P0 IADD3 R157, P6, R190, UR23, RZ ;  /* 0x00000017be9d8c10 */ /* 0x000fe2000ffde0ff */
[----:B------:R-:W3:Y:S01]  /*89d0*/  LDSM.16.M88.4 R24, [R184+UR4+0xd100] ;  /* 0x00d10004b818783b */ /* 0x000ee20008000200 */
[----:B------:R-:W-:Y:S02]  /*89e0*/  @!P0 LEA.HI.X R167, R151, c[0x0][0x1fc], R132, 0x1, P5 ;  /* 0x00007f0097a78a11 */ /* 0x000fe400028f0c84 */
[----:B------:R-:W-:Y:S05]  /*89f0*/  @!P0 IADD3 R159, P5, R206, UR23, RZ ;  /* 0x00000017ce9f8c10 */ /* 0x000fea000ffbe0ff */
[----:B------:R-:W4:Y:S08]  /*8a00*/  LDSM.16.M88.4 R136, [R184+UR4+0xd900] ;  /* 0x00d90004b888783b */ /* 0x000f300008000200 */
[----:B------:R-:W-:Y:S01]  /*8a10*/  LDSM.16.M88.4 R140, [R182] ;  /* 0x00000000b68c783b */ /* 0x000fe20000000200 */
[C---:B-1----:R-:W-:Y:S07]  /*8a20*/  HMMA.16816.F32.BF16 R4, R32.reuse, R8, RZ ;  /* 0x000000082004723c */ /* 0x042fee00000418ff */
[----:B------:R-:W1:Y:S01]  /*8a30*/  LDSM.16.M88.4 R144, [R173+0xc100] ;  /* 0x00c10000ad90783b */ /* 0x000e620000000200 */
[C---:B------:R-:W-:Y:S08]  /*8a40*/  HMMA.16816.F32.BF16 R8, R32.reuse, R10, RZ ;  /* 0x0000000a2008723c */ /* 0x040ff000000418ff */
[C---:B--2---:R-:W-:Y:S08]  /*8a50*/  HMMA.16816.F32.BF16 R12, R32.reuse, R16, RZ ;  /* 0x00000010200c723c */ /* 0x044ff000000418ff */
[C---:B------:R-:W-:Y:S08]  /*8a60*/  HMMA.16816.F32.BF16 R16, R32.reuse, R18, RZ ;  /* 0x000000122010723c */ /* 0x040ff000000418ff */
[C---:B---3--:R-:W-:Y:S08]  /*8a70*/  HMMA.16816.F32.BF16 R20, R32.reuse, R24, RZ ;  /* 0x000000182014723c */ /* 0x048ff000000418ff */
[C---:B------:R-:W-:Y:S08]  /*8a80*/  HMMA.16816.F32.BF16 R24, R32.reuse, R26, RZ ;  /* 0x0000001a2018723c */ /* 0x040ff000000418ff */
[C---:B----4-:R-:W-:Y:S07]  /*8a90*/  HMMA.16816.F32.BF16 R28, R32.reuse, R136, RZ ;  /* 0x00000088201c723c */ /* 0x050fee00000418ff */
[----:B------:R-:W-:Y:S01]  /*8aa0*/  @!P0 IADD3.X R137, R187, UR22, RZ, P4, !PT ;  /* 0x00000016bb898c10 */ /* 0x000fe2000a7fe4ff */
[----:B------:R-:W-:Y:S01]  /*8ab0*/  HMMA.16816.F32.BF16 R32, R32, R138, RZ ;  /* 0x0000008a2020723c */ /* 0x000fe200000418ff */
[C---:B------:R-:W-:Y:S01]  /*8ac0*/  @!P0 LEA R164, P4, R148.reuse, c[0x0][0x1f8], 0x1 ;  /* 0x00007e0094a48a11 */ /* 0x040fe200078808ff */
[----:B------:R-:W-:Y:S03]  /*8ad0*/  @!UP1 UIADD3.X UR22, UR11, UR22, URZ, UP0, !UPT ;  /* 0x000000160b169290 */ /* 0x000fe600087fe43f */
[----:B------:R-:W-:Y:S02]  /*8ae0*/  @!P0 LEA.HI.X R165, R148, c[0x0][0x1fc], R137, 0x1, P4 ;  /* 0x00007f0094a58a11 */ /* 0x000fe400020f0c89 */
[----:B------:R-:W-:Y:S01]  /*8af0*/  @!P0 IADD3 R153, P4, R204, UR23, RZ ;  /* 0x00000017cc998c10 */ /* 0x000fe2000ff9e0ff */
[C---:B-1----:R-:W-:Y:S01]  /*8b00*/  HMMA.16816.F32.BF16 R4, R140.reuse, R144, R4 ;  /* 0x000000908c04723c */ /* 0x042fe20000041804 */
[----:B------:R-:W1:Y:S04]  /*8b10*/  LDSM.16.M88.4 R136, [R173+0xc900] ;  /* 0x00c90000ad88783b */ /* 0x000e680000000200 */
[----:B------:R-:W-:Y:S02]  /*8b20*/  @!P0 IADD3.X R152, R205, UR22, RZ, P5, !PT ;  /* 0x00000016cd988c10 */ /* 0x000fe4000affe4ff */
[----:B------:R-:W-:Y:S01]  /*8b30*/  @!P0 LEA R170, P5, R159, c[0x0][0x1f8], 0x1 ;  /* 0x00007e009faa8a11 */ /* 0x000fe200078a08ff */
[C---:B------:R-:W-:Y:S01]  /*8b40*/  HMMA.16816.F32.BF16 R8, R140.reuse, R146, R8 ;  /* 0x000000928c08723c */ /* 0x040fe20000041808 */
[----:B------:R-:W2:Y:S03]  /*8b50*/  LDSM.16.M88.4 R148, [R173+0xd100] ;  /* 0x00d10000ad94783b */ /* 0x000ea60000000200 */
[----:B------:R-:W-:Y:S02]  /*8b60*/  @!P0 IADD3.X R132, R195, UR22, RZ, P6, !PT ;  /* 0x00000016c3848c10 */ /* 0x000fe4000b7fe4ff */
[----:B------:R-:W-:Y:S02]  /*8b70*/  @!P0 LEA R174, P6, R157, c[0x0][0x1f8], 0x1 ;  /* 0x00007e009dae8a11 */ /* 0x000fe400078c08ff */
[----:B------:R-:W-:Y:S01]  /*8b80*/  @!P0 IADD3.X R0, R187, UR22, RZ, P4, !PT ;  /* 0x00000016bb008c10 */ /* 0x000fe2000a7fe4ff */
[----:B------:R-:W-:Y:S03]  /*8b90*/  UIADD3 UR22, UR21, -0x2, URZ ;  /* 0xfffffffe15167890 */ /* 0x000fe6000fffe03f */
[----:B------:R-:W-:Y:S01]  /*8ba0*/  @!P0 LEA R168, P4, R153, c[0x0][0x1f8], 0x1 ;  /* 0x00007e0099a88a11 */ /* 0x000fe200078808ff */
[----:B------:R-:W-:Y:S01]  /*8bb0*/  UISETP.GE.AND UP1, UPT, UR22, UR10, UPT ;  /* 0x0000000a1600728c */ /* 0x000fe2000bf26270 */
[----:B------:R-:W-:Y:S01]  /*8bc0*/  @!P0 LEA.HI.X R175, R157, c[0x0][0x1fc], R132, 0x1, P6 ;  /* 0x00007f009daf8a11 */ /* 0x000fe200030f0c84 */
[----:B------:R-:W-:Y:S01]  /*8bd0*/  @!P0 IMAD R132, R155, 0x6000, R200 ;  /* 0x000060009b848824 */ /* 0x000fe200078e02c8 */
[----:B------:R-:W-:Y:S02]  /*8be0*/  @!P0 LEA.HI.X R171, R159, c[0x0][0x1fc], R152, 0x1, P5 ;  /* 0x00007f009fab8a11 */ /* 0x000fe400028f0c98 */
[----:B------:R-:W-:Y:S02]  /*8bf0*/  @!P0 LEA.HI.X R169, R153, c[0x0][0x1fc], R0, 0x1, P4 ;  /* 0x00007f0099a98a11 */ /* 0x000fe400020f0c00 */
[----:B------:R-:W3:Y:S01]  /*8c00*/  LDSM.16.M88.4 R152, [R173+0xd900] ;  /* 0x00d90000ad98783b */ /* 0x000ee20000000200 */
[-C--:B------:R-:W-:Y:S02]  /*8c10*/  IADD3 R0, R188, R2.reuse, RZ ;  /* 0x00000002bc007210 */ /* 0x080fe40007ffe0ff */
[----:B------:R-:W-:Y:S01]  /*8c20*/  IADD3 R2, R185, R2, R188 ;  /* 0x00000002b9027210 */ /* 0x000fe20007ffe0bc */
[----:B------:R-:W-:Y:S02]  /*8c30*/  @UP1 USHF.R.S32.HI UR23, URZ, 0x1f, UR22 ;  /* 0x0000001f3f171899 */ /* 0x000fe40008011416 */
[----:B------:R-:W-:Y:S02]  /*8c40*/  @UP1 UIMAD.WIDE.U32 UR24, UR22, UR6, URZ ;  /* 0x00000006161812a5 */ /* 0x000fe4000f8e003f */
[----:B------:R-:W-:Y:S01]  /*8c50*/  @!PT LDS RZ, [RZ] ;  /* 0x00000000fffff984 */ /* 0x000fe20000000800 */
[----:B------:R-:W-:Y:S01]  /*8c60*/  @!PT LDS RZ, [RZ] ;  /* 0x00000000fffff984 */ /* 0x000fe20000000800 */
[----:B------:R-:W-:Y:S01]  /*8c70*/  @!PT LDS RZ, [RZ] ;  /* 0x00000000fffff984 */ /* 0x000fe20000000800 */
[----:B------:R4:W-:Y:S01]  /*8c80*/  @!P0 LDGSTS.E.BYPASS.LTC128B.128 [R132], [R160.64], !P3 ;  /* 0x00000000a0848fae */ /* 0x0009e2000d901d52 */
[----:B------:R-:W-:Y:S01]  /*8c90*/  @UP1 UIMAD UR23, UR23, UR6, URZ ;  /* 0x00000006171712a4 */ /* 0x000fe2000f8e023f */
[C---:B-1----:R-:W-:Y:S03]  /*8ca0*/  HMMA.16816.F32.BF16 R12, R140.reuse, R136, R12 ;  /* 0x000000888c0c723c */ /* 0x042fe6000004180c */
[----:B------:R-:W-:Y:S03]  /*8cb0*/  @UP1 UIMAD UR23, UR22, UR7, UR23 ;  /* 0x00000007161712a4 */ /* 0x000fe6000f8e0217 */
[----:B------:R1:W-:Y:S01]  /*8cc0*/  @!P0 LDGSTS.E.BYPASS.LTC128B.128 [R132+0x2000], [R166.64], !P2 ;  /* 0x02000000a6848fae */ /* 0x0003e2000d101d52 */
[----:B------:R-:W-:Y:S02]  /*8cd0*/  @UP1 USHF.L.U32 UR22, UR24, 0x6, URZ ;  /* 0x0000000618161899 */ /* 0x000fe4000800063f */
[----:B------:R-:W-:Y:S01]  /*8ce0*/  @UP1 UIADD3 UR23, UR25, UR23, URZ ;  /* 0x0000001719171290 */ /* 0x000fe2000fffe03f */
[C---:B------:R-:W-:Y:S01]  /*8cf0*/  HMMA.16816.F32.BF16 R16, R140.reuse, R138, R16 ;  /* 0x0000008a8c10723c */ /* 0x040fe20000041810 */
[----:B------:R-:W-:Y:S03]  /*8d00*/  UIADD3 UR25, UR15, 0x1, URZ ;  /* 0x000000010f197890 */ /* 0x000fe6000fffe03f */
[----:B------:R1:W-:Y:S01]  /*8d10*/  @!P0 LDGSTS.E.BYPASS.LTC128B.128 [R132+0x4000], [R164.64], !P1 ;  /* 0x04000000a4848fae */ /* 0x0003e2000c901d52 */
[----:B------:R-:W-:Y:S02]  /*8d20*/  @UP1 USHF.L.U64.HI UR23, UR24, 0x6, UR23 ;  /* 0x0000000618171899 */ /* 0x000fe40008010217 */
[----:B------:R-:W-:Y:S01]  /*8d30*/  @UP1 UIADD3 UR24, UP0, UR14, UR22, URZ ;  /* 0x000000160e181290 */ /* 0x000fe2000ff1e03f */
[C---:B--2---:R-:W-:Y:S04]  /*8d40*/  HMMA.16816.F32.BF16 R20, R140.reuse, R148, R20 ;  /* 0x000000948c14723c */ /* 0x044fe80000041814 */
[----:B------:R2:W-:Y:S04]  /*8d50*/  @!P0 LDGSTS.E.BYPASS.LTC128B.128 [R132+0x1000], [R174.64], !P3 ;  /* 0x01000000ae848fae */ /* 0x0005e8000d901d52 */
[C---:B------:R-:W-:Y:S04]  /*8d60*/  HMMA.16816.F32.BF16 R24, R140.reuse, R150, R24 ;  /* 0x000000968c18723c */ /* 0x040fe80000041818 */
[----:B------:R5:W-:Y:S04]  /*8d70*/  @!P0 LDGSTS.E.BYPASS.LTC128B.128 [R132+0x3000], [R170.64], !P2 ;  /* 0x03000000aa848fae */ /* 0x000be8000d101d52 */
[C---:B---3--:R-:W-:Y:S04]  /*8d80*/  HMMA.16816.F32.BF16 R28, R140.reuse, R152, R28 ;  /* 0x000000988c1c723c */ /* 0x048fe8000004181c */
[----:B------:R5:W-:Y:S01]  /*8d90*/  @!P0 LDGSTS.E.BYPASS.LTC128B.128 [R132+0x5000], [R168.64], !P1 ;  /* 0x05000000a8848fae */ /* 0x000be2000c901d52 */
[----:B------:R-:W-:Y:S03]  /*8da0*/  PLOP3.LUT P0, PT, PT, PT, UP1, 0x80, 0x0 ;  /* 0x000000000000781c */ /* 0x000fe60003f0f018 */
[----:B------:R-:W-:Y:S04]  /*8db0*/  HMMA.16816.F32.BF16 R32, R140, R154, R32 ;  /* 0x0000009a8c20723c */ /* 0x000fe80000041820 */
[----:B------:R-:W-:Y:S08]  /*8dc0*/  LDSM.16.M88.4 R144, [R181] ;  /* 0x00000000b590783b */ /* 0x000ff00000000200 */
[----:B------:R-:W3:Y:S08]  /*8dd0*/  LDSM.16.M88.4 R156, [R0+0xc100] ;  /* 0x00c10000009c783b */ /* 0x000ef00000000200 */
[----:B----4-:R-:W4:Y:S08]  /*8de0*/  LDSM.16.M88.4 R160, [R0+0xc900] ;  /* 0x00c9000000a0783b */ /* 0x010f300000000200 */
[----:B------:R-:W2:Y:S08]  /*8df0*/  LDSM.16.M88.4 R136, [R0+0xd100] ;  /* 0x00d100000088783b */ /* 0x000eb00000000200 */
[----:B------:R-:W0:Y:S08]  /*8e00*/  LDGDEPBAR ;  /* 0x00000000000079af */ /* 0x000e300000000000 */
[----:B-1----:R-:W1:Y:S01]  /*8e10*/  LDSM.16.M88.4 R164, [R0+0xd900] ;  /* 0x00d9000000a4783b */ /* 0x002e620000000200 */
[C---:B---3--:R-:W-:Y:S07]  /*8e20*/  HMMA.16816.F32.BF16 R4, R144.reuse, R156, R4 ;  /* 0x0000009c9004723c */ /* 0x048fee0000041804 */
[----:B------:R-:W-:Y:S01]  /*8e30*/  LDSM.16.M88.4 R148, [R180] ;  /* 0x00000000b494783b */ /* 0x000fe20000000200 */
[C---:B------:R-:W-:Y:S07]  /*8e40*/  HMMA.16816.F32.BF16 R8, R144.reuse, R158, R8 ;  /* 0x0000009e9008723c */ /* 0x040fee0000041808 */
[----:B-----5:R-:W3:Y:S01]  /*8e50*/  LDSM.16.M88.4 R168, [R172+0xc100] ;  /* 0x00c10000aca8783b */ /* 0x020ee20000000200 */
[C---:B----4-:R-:W-:Y:S07]  /*8e60*/  HMMA.16816.F32.BF16 R12, R144.reuse, R160, R12 ;  /* 0x000000a0900c723c */ /* 0x050fee000004180c */
[----:B------:R-:W4:Y:S01]  /*8e70*/  LDSM.16.M88.4 R140, [R172+0xc900] ;  /* 0x00c90000ac8c783b */ /* 0x000f220000000200 */
[C---:B------:R-:W-:Y:S07]  /*8e80*/  HMMA.16816.F32.BF16 R16, R144.reuse, R162, R16 ;  /* 0x000000a29010723c */ /* 0x040fee0000041810 */
[----:B------:R-:W5:Y:S01]  /*8e90*/  LDSM.16.M88.4 R152, [R172+0xd100] ;  /* 0x00d10000ac98783b */ /* 0x000f620000000200 */
[C---:B--2---:R-:W-:Y:S07]  /*8ea0*/  HMMA.16816.F32.BF16 R20, R144.reuse, R136, R20 ;  /* 0x000000889014723c */ /* 0x044fee0000041814 */
[----:B------:R-:W2:Y:S01]  /*8eb0*/  LDSM.16.M88.4 R156, [R172+0xd900] ;  /* 0x00d90000ac9c783b */ /* 0x000ea20000000200 */
[C---:B------:R-:W-:Y:S07]  /*8ec0*/  HMMA.16816.F32.BF16 R24, R144.reuse, R138, R24 ;  /* 0x0000008a9018723c */ /* 0x040fee0000041818 */
[----:B------:R-:W-:Y:S01]  /*8ed0*/  LDSM.16.M88.4 R136, [R186+0x4000] ;  /* 0x00400000ba88783b */ /* 0x000fe20000000200 */
[C---:B-1----:R-:W-:Y:S07]  /*8ee0*/  HMMA.16816.F32.BF16 R28, R144.reuse, R164, R28 ;  /* 0x000000a4901c723c */ /* 0x042fee000004181c */
[----:B------:R-:W-:Y:S01]  /*8ef0*/  LDSM.16.M88.4 R160, [R184+UR4+0xe900] ;  /* 0x00e90004b8a0783b */ /* 0x000fe20008000200 */
[----:B------:R-:W-:Y:S07]  /*8f00*/  HMMA.16816.F32.BF16 R32, R144, R166, R32 ;  /* 0x000000a69020723c */ /* 0x000fee0000041820 */
[----:B------:R-:W1:Y:S01]  /*8f10*/  LDSM.16.M88.4 R144, [R184+UR4+0xe100] ;  /* 0x00e10004b890783b */ /* 0x000e620008000200 */
[C---:B---3--:R-:W-:Y:S07]  /*8f20*/  HMMA.16816.F32.BF16 R4, R148.reuse, R168, R4 ;  /* 0x000000a89404723c */ /* 0x048fee0000041804 */
[----:B------:R-:W-:Y:S01]  /*8f30*/  LDSM.16.M88.4 R164, [R182+0x4000] ;  /* 0x00400000b6a4783b */ /* 0x000fe20000000200 */
[C---:B------:R-:W-:Y:S07]  /*8f40*/  HMMA.16816.F32.BF16 R8, R148.reuse, R170, R8 ;  /* 0x000000aa9408723c */ /* 0x040fee0000041808 */
[----:B------:R-:W-:Y:S01]  /*8f50*/  LDSM.16.M88.4 R168, [R173+0xe100] ;  /* 0x00e10000ada8783b */ /* 0x000fe20000000200 */
[C---:B----4-:R-:W-:Y:S08]  /*8f60*/  HMMA.16816.F32.BF16 R12, R148.reuse, R140, R12 ;  /* 0x0000008c940c723c */ /* 0x050ff0000004180c */
[C---:B------:R-:W-:Y:S01]  /*8f70*/  HMMA.16816.F32.BF16 R16, R148.reuse, R142, R16 ;  /* 0x0000008e9410723c */ /* 0x040fe20000041810 */
[----:B------:R-:W3:Y:S07]  /*8f80*/  LDSM.16.M88.4 R140, [R184+UR4+0xf100] ;  /* 0x00f10004b88c783b */ /* 0x000eee0008000200 */
[C---:B-----5:R-:W-:Y:S08]  /*8f90*/  HMMA.16816.F32.BF16 R20, R148.reuse, R152, R20 ;  /* 0x000000989414723c */ /* 0x060ff00000041814 */
[C---:B------:R-:W-:Y:S01]  /*8fa0*/  HMMA.16816.F32.BF16 R24, R148.reuse, R154, R24 ;  /* 0x0000009a9418723c */ /* 0x040fe20000041818 */
[----:B------:R-:W4:Y:S07]  /*8fb0*/  LDSM.16.M88.4 R152, [R184+UR4+0xf900] ;  /* 0x00f90004b898783b */ /* 0x000f2e0008000200 */
[C---:B--2---:R-:W-:Y:S08]  /*8fc0*/  HMMA.16816.F32.BF16 R28, R148.reuse, R156, R28 ;  /* 0x0000009c941c723c */ /* 0x044ff0000004181c */
[----:B------:R-:W-:Y:S01]  /*8fd0*/  HMMA.16816.F32.BF16 R32, R148, R158, R32 ;  /* 0x0000009e9420723c */ /* 0x000fe20000041820 */
[----:B------:R-:W2:Y:S07]  /*8fe0*/  LDSM.16.M88.4 R148, [R173+0xe900] ;  /* 0x00e90000ad94783b */ /* 0x000eae0000000200 */
[C---:B-1----:R-:W-:Y:S01]  /*8ff0*/  HMMA.16816.F32.BF16 R4, R136.reuse, R144, R4 ;  /* 0x000000908804723c */ /* 0x042fe20000041804 */
[----:B------:R-:W-:Y:S07]  /*9000*/  LDSM.16.M88.4 R156, [R173+0xf900] ;  /* 0x00f90000ad9c783b */ /* 0x000fee0000000200 */
[C---:B------:R-:W-:Y:S01]  /*9010*/  HMMA.16816.F32.BF16 R8, R136.reuse, R146, R8 ;  /* 0x000000928808723c */ /* 0x040fe20000041808 */
        /* <DEDUP_REMOVED lines=8> */
[----:B------:R-:W-:Y:S01]  /*90a0*/  HMMA.16816.F32.BF16 R32, R136, R154, R32 ;  /* 0x0000009a8820723c */ /* 0x000fe20000041820 */
[----:B------:R-:W4:Y:S07]  /*90b0*/  LDSM.16.M88.4 R136, [R0+0xe900] ;  /* 0x00e900000088783b */ /* 0x000f2e0000000200 */
[C---:B------:R-:W-:Y:S01]  /*90c0*/  HMMA.16816.F32.BF16 R4, R164.reuse, R168, R4 ;  /* 0x000000a8a404723c */ /* 0x040fe20000041804 */
[----:B------:R-:W-:Y:S07]  /*90d0*/  LDSM.16.M88.4 R152, [R180+0x4000] ;  /* 0x00400000b498783b */ /* 0x000fee0000000200 */
[C---:B------:R-:W-:Y:S01]  /*90e0*/  HMMA.16816.F32.BF16 R8, R164.reuse, R170, R8 ;  /* 0x000000aaa408723c */ /* 0x040fe20000041808 */
[----:B------:R-:W-:Y:S07]  /*90f0*/  LDSM.16.M88.4 R168, [R172+0xe100] ;  /* 0x00e10000aca8783b */ /* 0x000fee0000000200 */
        /* <DEDUP_REMOVED lines=8> */
[----:B------:R-:W5:Y:S07]  /*9180*/  LDSM.16.M88.4 R156, [R2+0xe900] ;  /* 0x00e90000029c783b */ /* 0x000f6e0000000200 */
[C---:B---3--:R-:W-:Y:S01]  /*9190*/  HMMA.16816.F32.BF16 R4, R140.reuse, R160, R4 ;  /* 0x000000a08c04723c */ /* 0x048fe20000041804 */
[----:B------:R-:W-:Y:S07]  /*91a0*/  LDSM.16.M88.4 R164, [R184+UR4+0x11100] ;  /* 0x01110004b8a4783b */ /* 0x000fee0008000200 */
[C---:B------:R-:W-:Y:S01]  /*91b0*/  HMMA.16816.F32.BF16 R8, R140.reuse, R162, R8 ;  /* 0x000000a28c08723c */ /* 0x040fe20000041808 */
[----:B------:R-:W-:Y:S07]  /*91c0*/  LDSM.16.M88.4 R160, [R184+UR4+0x10900] ;  /* 0x01090004b8a0783b */ /* 0x000fee0008000200 */
[C---:B----4-:R-:W-:Y:S08]  /*91d0*/  HMMA.16816.F32.BF16 R12, R140.reuse, R136, R12 ;  /* 0x000000888c0c723c */ /* 0x050ff0000004180c */
[C---:B------:R-:W-:Y:S01]  /*91e0*/  HMMA.16816.F32.BF16 R16, R140.reuse, R138, R16 ;  /* 0x0000008a8c10723c */ /* 0x040fe20000041810 */
[----:B------:R-:W3:Y:S07]  /*91f0*/  LDSM.16.M88.4 R136, [R2+0xf100] ;  /* 0x00f100000288783b */ /* 0x000eee0000000200 */
[C---:B--2---:R-:W-:Y:S08]  /*9200*/  HMMA.16816.F32.BF16 R20, R140.reuse, R148, R20 ;  /* 0x000000948c14723c */ /* 0x044ff00000041814 */
[C---:B------:R-:W-:Y:S01]  /*9210*/  HMMA.16816.F32.BF16 R24, R140.reuse, R150, R24 ;  /* 0x000000968c18723c */ /* 0x040fe20000041818 */
[----:B------:R-:W2:Y:S07]  /*9220*/  LDSM.16.M88.4 R148, [R2+0xf900] ;  /* 0x00f900000294783b */ /* 0x000eae0000000200 */
[C---:B-1----:R-:W-:Y:S08]  /*9230*/  HMMA.16816.F32.BF16 R28, R140.reuse, R144, R28 ;  /* 0x000000908c1c723c */ /* 0x042ff0000004181c */
[----:B------:R-:W-:Y:S01]  /*9240*/  HMMA.16816.F32.BF16 R32, R140, R146, R32 ;  /* 0x000000928c20723c */ /* 0x000fe20000041820 */
[----:B------:R-:W-:Y:S07]  /*9250*/  LDSM.16.M88.4 R140, [R186+0x8000] ;  /* 0x00800000ba8c783b */ /* 0x000fee0000000200 */
[C---:B------:R-:W-:Y:S01]  /*9260*/  HMMA.16816.F32.BF16 R4, R152.reuse, R168, R4 ;  /* 0x000000a89804723c */ /* 0x040fe20000041804 */
[----:B------:R-:W1:Y:S07]  /*9270*/  LDSM.16.M88.4 R144, [R184+UR4+0x10100] ;  /* 0x01010004b890783b */ /* 0x000e6e0008000200 */
[C---:B------:R-:W-:Y:S01]  /*9280*/  HMMA.16816.F32.BF16 R8, R152.reuse, R170, R8 ;  /* 0x000000aa9808723c */ /* 0x040fe20000041808 */
[----:B------:R-:W-:Y:S07]  /*9290*/  LDSM.16.M88.4 R168, [R173+0x10100] ;  /* 0x01010000ada8783b */ /* 0x000fee0000000200 */
[C---:B-----5:R-:W-:Y:S08]  /*92a0*/  HMMA.16816.F32.BF16 R12, R152.reuse, R156, R12 ;  /* 0x0000009c980c723c */ /* 0x060ff0000004180c */
[C---:B------:R-:W-:Y:S01]  /*92b0*/  HMMA.16816.F32.BF16 R16, R152.reuse, R158, R16 ;  /* 0x0000009e9810723c */ /* 0x040fe20000041810 */
[----:B------:R-:W4:Y:S07]  /*92c0*/  LDSM.16.M88.4 R156, [R184+UR4+0x11900] ;  /* 0x01190004b89c783b */ /* 0x000f2e0008000200 */
[C---:B---3--:R-:W-:Y:S08]  /*92d0*/  HMMA.16816.F32.BF16 R20, R152.reuse, R136, R20 ;  /* 0x000000889814723c */ /* 0x048ff00000041814 */
[C---:B------:R-:W-:Y:S01]  /*92e0*/  HMMA.16816.F32.BF16 R24, R152.reuse, R138, R24 ;  /* 0x0000008a9818723c */ /* 0x040fe20000041818 */
[----:B------:R-:W3:Y:S07]  /*92f0*/  LDSM.16.M88.4 R136, [R182+0x8000] ;  /* 0x00800000b688783b */ /* 0x000eee0000000200 */
[C---:B--2---:R-:W-:Y:S08]  /*9300*/  HMMA.16816.F32.BF16 R28, R152.reuse, R148, R28 ;  /* 0x00000094981c723c */ /* 0x044ff0000004181c */
[----:B------:R-:W-:Y:S01]  /*9310*/  HMMA.16816.F32.BF16 R32, R152, R150, R32 ;  /* 0x000000969820723c */ /* 0x000fe20000041820 */
[----:B------:R-:W2:Y:S07]  /*9320*/  LDSM.16.M88.4 R148, [R173+0x10900] ;  /* 0x01090000ad94783b */ /* 0x000eae0000000200 */
[C---:B-1----:R-:W-:Y:S01]  /*9330*/  HMMA.16816.F32.BF16 R4, R140.reuse, R144, R4 ;  /* 0x000000908c04723c */ /* 0x042fe20000041804 */
[----:B------:R-:W-:Y:S07]  /*9340*/  LDSM.16.M88.4 R152, [R173+0x11900] ;  /* 0x01190000ad98783b */ /* 0x000fee0000000200 */
[C---:B------:R-:W-:Y:S01]  /*9350*/  HMMA.16816.F32.BF16 R8, R140.reuse, R146, R8 ;  /* 0x000000928c08723c */ /* 0x040fe20000041808 */
[----:B------:R-:W1:Y:S07]  /*9360*/  LDSM.16.M88.4 R144, [R173+0x11100] ;  /* 0x01110000ad90783b */ /* 0x000e6e0000000200 */
[C---:B------:R-:W-:Y:S01]  /*9370*/  HMMA.16816.F32.BF16 R12, R140.reuse, R160, R12 ;  /* 0x000000a08c0c723c */ /* 0x040fe2000004180c */
[----:B------:R-:W-:Y:S07]  /*9380*/  LDSM.16.M88.4 R172, [R172+0x10100] ;  /* 0x01010000acac783b */ /* 0x000fee0000000200 */
        /* <DEDUP_REMOVED lines=8> */
[C---:B---3--:R-:W-:Y:S01]  /*9410*/  HMMA.16816.F32.BF16 R4, R136.reuse, R168, R4 ;  /* 0x000000a88804723c */ /* 0x048fe20000041804 */
[----:B------:R-:W3:Y:S07]  /*9420*/  LDSM.16.M88.4 R156, [R0+0x11100] ;  /* 0x01110000009c783b */ /* 0x000eee0000000200 */
[C---:B------:R-:W-:Y:S01]  /*9430*/  HMMA.16816.F32.BF16 R8, R136.reuse, R170, R8 ;  /* 0x000000aa8808723c */ /* 0x040fe20000041808 */
[----:B------:R-:W-:Y:S07]  /*9440*/  LDSM.16.M88.4 R168, [R180+0x8000] ;  /* 0x00800000b4a8783b */ /* 0x000fee0000000200 */
[C---:B--2---:R-:W-:Y:S08]  /*9450*/  HMMA.16816.F32.BF16 R12, R136.reuse, R148, R12 ;  /* 0x00000094880c723c */ /* 0x044ff0000004180c */
[C---:B------:R-:W-:Y:S01]  /*9460*/  HMMA.16816.F32.BF16 R16, R136.reuse, R150, R16 ;  /* 0x000000968810723c */ /* 0x040fe20000041810 */
[----:B------:R-:W2:Y:S07]  /*9470*/  LDSM.16.M88.4 R148, [R0+0x11900] ;  /* 0x011900000094783b */ /* 0x000eae0000000200 */
[C---:B-1----:R-:W-:Y:S08]  /*9480*/  HMMA.16816.F32.BF16 R20, R136.reuse, R144, R20 ;  /* 0x000000908814723c */ /* 0x042ff00000041814 */
[C---:B------:R-:W-:Y:S01]  /*9490*/  HMMA.16816.F32.BF16 R24, R136.reuse, R146, R24 ;  /* 0x000000928818723c */ /* 0x040fe20000041818 */
[----:B------:R-:W-:Y:S07]  /*94a0*/  LDSM.16.M88.4 R144, [R2+0x11900] ;  /* 0x011900000290783b */ /* 0x000fee0000000200 */
[C---:B------:R-:W-:Y:S08]  /*94b0*/  HMMA.16816.F32.BF16 R28, R136.reuse, R152, R28 ;  /* 0x00000098881c723c */ /* 0x040ff0000004181c */
[----:B------:R-:W-:Y:S01]  /*94c0*/  HMMA.16816.F32.BF16 R32, R136, R154, R32 ;  /* 0x0000009a8820723c */ /* 0x000fe20000041820 */
[----:B------:R-:W1:Y:S07]  /*94d0*/  LDSM.16.M88.4 R136, [R2+0x10900] ;  /* 0x010900000288783b */ /* 0x000e6e0000000200 */
[C---:B-----5:R-:W-:Y:S08]  /*94e0*/  HMMA.16816.F32.BF16 R4, R160.reuse, R164, R4 ;  /* 0x000000a4a004723c */ /* 0x060ff00000041804 */
[C---:B------:R-:W-:Y:S08]  /*94f0*/  HMMA.16816.F32.BF16 R8, R160.reuse, R166, R8 ;  /* 0x000000a6a008723c */ /* 0x040ff00000041808 */
[C---:B----4-:R-:W-:Y:S08]  /*9500*/  HMMA.16816.F32.BF16 R12, R160.reuse, R140, R12 ;  /* 0x0000008ca00c723c */ /* 0x050ff0000004180c */
[C---:B------:R-:W-:Y:S01]  /*9510*/  HMMA.16816.F32.BF16 R16, R160.reuse, R142, R16 ;  /* 0x0000008ea010723c */ /* 0x040fe20000041810 */
[----:B------:R-:W4:Y:S01]  /*9520*/  LDSM.16.M88.4 R140, [R2+0x11100] ;  /* 0x01110000028c783b */ /* 0x000f220000000200 */
[----:B------:R-:W-:Y:S06]  /*9530*/  DEPBAR.LE SB0, 0x2 ;  /* 0x000080800000791a */ /* 0x000fec0000000000 */
[C---:B---3--:R-:W-:Y:S01]  /*9540*/  HMMA.16816.F32.BF16 R20, R160.reuse, R156, R20 ;  /* 0x0000009ca014723c */ /* 0x048fe20000041814 */
[----:B------:R-:W-:Y:S07]  /*9550*/  BAR.SYNC.DEFER_BLOCKING 0x0 ;  /* 0x0000000000007b1d */ /* 0x000fee0000010000 */
[C---:B------:R-:W-:Y:S08]  /*9560*/  HMMA.16816.F32.BF16 R24, R160.reuse, R158, R24 ;  /* 0x0000009ea018723c */ /* 0x040ff00000041818 */
[C---:B--2---:R-:W-:Y:S08]  /*9570*/  HMMA.16816.F32.BF16 R28, R160.reuse, R148, R28 ;  /* 0x00000094a01c723c */ /* 0x044ff0000004181c */
[----:B------:R-:W-:Y:S01]  /*9580*/  HMMA.16816.F32.BF16 R32, R160, R150, R32 ;  /* 0x00000096a020723c */ /* 0x000fe20000041820 */
[----:B------:R-:W-:Y:S07]  /*9590*/  LDSM.16.MT88.4 R148, [R135+UR4+0x2900] ;  /* 0x002900048794783b */ /* 0x000fee0008004200 */
[C---:B------:R-:W-:Y:S08]  /*95a0*/  HMMA.16816.F32.BF16 R4, R168.reuse, R172, R4 ;  /* 0x000000aca804723c */ /* 0x040ff00000041804 */
        /* <DEDUP_REMOVED lines=50> */
[----:B------:R-:W1:Y:S01]  /*98d0*/  LDSM.16.MT88.4 R136, [R135+UR4+0x100] ;  /* 0x000100048788783b */ /* 0x000e620008004200 */
[--C-:B------:R-:W-:Y:S01]  /*98e0*/  FFMA.FTZ R159, R4, c[0x0][0x2d0], -R166.reuse ;  /* 0x0000b400049f7a23 */ /* 0x100fe200000108a6 */
[----:B------:R-:W-:Y:S01]  /*98f0*/  IADD3 R4, R135, UR4, RZ ;  /* 0x0000000487047c10 */ /* 0x000fe2000fffe0ff */
[C---:B------:R-:W-:Y:S02]  /*9900*/  FADD.FTZ R133, -R0.reuse, R3 ;  /* 0x0000000300857221 */ /* 0x040fe40000010100 */
[----:B------:R-:W-:Y:S01]  /*9910*/  FMUL.FTZ R165, R0, c[0x0][0x2d0] ;  /* 0x0000b40000a57a20 */ /* 0x000fe20000410000 */
[----:B------:R-:W2:Y:S01]  /*9920*/  MUFU.EX2 R132, R132 ;  /* 0x0000008400847308 */ /* 0x000ea20000000800 */
[----:B------:R-:W-:Y:S01]  /*9930*/  FMUL.FTZ R3, R133, c[0x0][0x2d0] ;  /* 0x0000b40085037a20 */ /* 0x000fe20000410000 */
[----:B------:R-:W-:Y:S01]  /*9940*/  IADD3 R133, R183, R4, RZ ;  /* 0x00000004b7857210 */ /* 0x000fe20007ffe0ff */
[--C-:B------:R-:W-:Y:S02]  /*9950*/  FFMA.FTZ R162, R5, c[0x0][0x2d0], -R166.reuse ;  /* 0x0000b40005a27a23 */ /* 0x100fe400000108a6 */
[--C-:B------:R-:W-:Y:S02]  /*9960*/  FFMA.FTZ R157, R8, c[0x0][0x2d0], -R166.reuse ;  /* 0x0000b400089d7a23 */ /* 0x100fe400000108a6 */
[--C-:B------:R-:W-:Y:S01]  /*9970*/  FFMA.FTZ R160, R9, c[0x0][0x2d0], -R166.reuse ;  /* 0x0000b40009a07a23 */ /* 0x100fe200000108a6 */
[----:B------:R-:W3:Y:S01]  /*9980*/  LDSM.16.MT88.4 R140, [R133+0x100] ;  /* 0x00010000858c783b */ /* 0x000ee20000004200 */
[--C-:B------:R-:W-:Y:S01]  /*9990*/  FFMA.FTZ R164, R6, c[0x0][0x2d0], -R165.reuse ;  /* 0x0000b40006a47a23 */ /* 0x100fe200000108a5 */
[----:B------:R-:W4:Y:S01]  /*99a0*/  MUFU.EX2 R3, R3 ;  /* 0x0000000300037308 */ /* 0x000f220000000800 */
[--C-:B------:R-:W-:Y:S02]  /*99b0*/  FFMA.FTZ R161, R7, c[0x0][0x2d0], -R165.reuse ;  /* 0x0000b40007a17a23 */ /* 0x100fe400000108a5 */
[--C-:B------:R-:W-:Y:S02]  /*99c0*/  FFMA.FTZ R163, R10, c[0x0][0x2d0], -R165.reuse ;  /* 0x0000b4000aa37a23 */ /* 0x100fe400000108a5 */
[--C-:B------:R-:W-:Y:S01]  /*99d0*/  FFMA.FTZ R158, R11, c[0x0][0x2d0], -R165.reuse ;  /* 0x0000b4000b9e7a23 */ /* 0x100fe200000108a5 */
[----:B------:R-:W-:Y:S01]  /*99e0*/  LDSM.16.MT88.4 R144, [R133+0x900] ;  /* 0x000900008590783b */ /* 0x000fe20000004200 */
[--C-:B------:R-:W-:Y:S02]  /*99f0*/  FFMA.FTZ R169, R16, c[0x0][0x2d0], -R166.reuse ;  /* 0x0000b40010a97a23 */ /* 0x100fe400000108a6 */
[--C-:B------:R-:W-:Y:S01]  /*9a00*/  FFMA.FTZ R170, R17, c[0x0][0x2d0], -R166.reuse ;  /* 0x0000b40011aa7a23 */ /* 0x100fe200000108a6 */
[----:B------:R-:W-:Y:S01]  /*9a10*/  MUFU.EX2 R159, R159 ;  /* 0x0000009f009f7308 */ /* 0x000fe20000000800 */
[--C-:B------:R-:W-:Y:S02]  /*9a20*/  FFMA.FTZ R173, R18, c[0x0][0x2d0], -R165.reuse ;  /* 0x0000b40012ad7a23 */ /* 0x100fe400000108a5 */
[--C-:B------:R-:W-:Y:S01]  /*9a30*/  FFMA.FTZ R174, R19, c[0x0][0x2d0], -R165.reuse ;  /* 0x0000b40013ae7a23 */ /* 0x100fe200000108a5 */
[----:B------:R-:W-:Y:S01]  /*9a40*/  LDSM.16.MT88.4 R152, [R133+0x2900] ;  /* 0x002900008598783b */ /* 0x000fe20000004200 */
[C---:B--2---:R-:W-:Y:S02]  /*9a50*/  FMUL.FTZ R4, R132.reuse, R128 ;  /* 0x0000008084047220 */ /* 0x044fe40000410000 */
[C---:B------:R-:W-:Y:S02]  /*9a60*/  FMUL.FTZ R5, R132.reuse, R129 ;  /* 0x0000008184057220 */ /* 0x040fe40000410000 */
[C---:B------:R-:W-:Y:S01]  /*9a70*/  FMUL.FTZ R8, R132.reuse, R124 ;  /* 0x0000007c84087220 */ /* 0x040fe20000410000 */
[----:B------:R-:W2:Y:S01]  /*9a80*/  MUFU.EX2 R162, R162 ;  /* 0x000000a200a27308 */ /* 0x000ea20000000800 */
[C---:B------:R-:W-:Y:S01]  /*9a90*/  FMUL.FTZ R9, R132.reuse, R125 ;  /* 0x0000007d84097220 */ /* 0x040fe20000410000 */
[----:B------:R-:W-:Y:S01]  /*9aa0*/  LDSM.16.MT88.4 R16, [R134+UR4+0x900] ;  /* 0x000900048610783b */ /* 0x000fe20008004200 */
[C---:B------:R-:W-:Y:S02]  /*9ab0*/  FMUL.FTZ R100, R132.reuse, R100 ;  /* 0x0000006484647220 */ /* 0x040fe40000410000 */
[C---:B----4-:R-:W-:Y:S02]  /*9ac0*/  FMUL.FTZ R6, R3.reuse, R130 ;  /* 0x0000008203067220 */ /* 0x050fe40000410000 */
[C---:B------:R-:W-:Y:S02]  /*9ad0*/  FMUL.FTZ R7, R3.reuse, R131 ;  /* 0x0000008303077220 */ /* 0x040fe40000410000 */
[C---:B------:R-:W-:Y:S01]  /*9ae0*/  FMUL.FTZ R10, R3.reuse, R126 ;  /* 0x0000007e030a7220 */ /* 0x040fe20000410000 */
[----:B------:R-:W-:Y:S01]  /*9af0*/  MUFU.EX2 R157, R157 ;  /* 0x0000009d009d7308 */ /* 0x000fe20000000800 */
[C---:B------:R-:W-:Y:S02]  /*9b00*/  FMUL.FTZ R11, R3.reuse, R127 ;  /* 0x0000007f030b7220 */ /* 0x040fe40000410000 */
[----:B------:R-:W4:Y:S01]  /*9b10*/  LDSM.16.MT88.4 R124, [R134+UR4+0x100] ;  /* 0x00010004867c783b */ /* 0x000f220008004200 */
[C---:B------:R-:W-:Y:S02]  /*9b20*/  FMUL.FTZ R101, R132.reuse, R101 ;  /* 0x0000006584657220 */ /* 0x040fe40000410000 */
[C---:B------:R-:W-:Y:S02]  /*9b30*/  FMUL.FTZ R102, R3.reuse, R102 ;  /* 0x0000006603667220 */ /* 0x040fe40000410000 */
[C---:B------:R-:W-:Y:S02]  /*9b40*/  FMUL.FTZ R103, R3.reuse, R103 ;  /* 0x0000006703677220 */ /* 0x040fe40000410000 */
[----:B------:R-:W5:Y:S01]  /*9b50*/  MUFU.EX2 R160, R160 ;  /* 0x000000a000a07308 */ /* 0x000f620000000800 */
[C---:B------:R-:W-:Y:S02]  /*9b60*/  FMUL.FTZ R104, R132.reuse, R104 ;  /* 0x0000006884687220 */ /* 0x040fe40000410000 */
[----:B------:R-:W-:Y:S01]  /*9b70*/  FMUL.FTZ R105, R132, R105 ;  /* 0x0000006984697220 */ /* 0x000fe20000410000 */
[----:B--2---:R-:W-:Y:S01]  /*9b80*/  F2FP.BF16.PACK_AB R128, R162, R159 ;  /* 0x0000009fa280723e */ /* 0x004fe200000010ff */
        /* <DEDUP_REMOVED lines=8> */
[----:B------:R-:W-:Y:S01]  /*9c10*/  FMUL.FTZ R113, R132, R113 ;  /* 0x0000007184717220 */ /* 0x000fe20000410000 */
[----:B------:R-:W2:Y:S01]  /*9c20*/  MUFU.EX2 R161, R161 ;  /* 0x000000a100a17308 */ /* 0x000ea20000000800 */
[C---:B------:R-:W-:Y:S02]  /*9c30*/  FMUL.FTZ R114, R3.reuse, R114 ;  /* 0x0000007203727220 */ /* 0x040fe40000410000 */
[C---:B------:R-:W-:Y:S01]  /*9c40*/  FMUL.FTZ R115, R3.reuse, R115 ;  /* 0x0000007303737220 */ /* 0x040fe20000410000 */
[----:B-----5:R-:W-:Y:S01]  /*9c50*/  F2FP.BF16.PACK_AB R130, R160, R157 ;  /* 0x0000009da082723e */ /* 0x020fe200000010ff */
        /* <DEDUP_REMOVED lines=9> */
[----:B------:R-:W5:Y:S01]  /*9cf0*/  MUFU.EX2 R158, R158 ;  /* 0x0000009e009e7308 */ /* 0x000f620000000800 */
[C---:B------:R-:W-:Y:S02]  /*9d00*/  FMUL.FTZ R36, R132.reuse, R36 ;  /* 0x0000002484247220 */ /* 0x040fe40000410000 */
[----:B------:R-:W-:Y:S01]  /*9d10*/  FMUL.FTZ R37, R132, R37 ;  /* 0x0000002584257220 */ /* 0x000fe20000410000 */
[----:B--2---:R-:W-:Y:S01]  /*9d20*/  F2FP.BF16.PACK_AB R129, R161, R164 ;  /* 0x000000a4a181723e */ /* 0x004fe200000010ff */
[C---:B------:R-:W-:Y:S02]  /*9d30*/  FMUL.FTZ R38, R3.reuse, R38 ;  /* 0x0000002603267220 */ /* 0x040fe40000410000 */
[----:B------:R-:W-:Y:S02]  /*9d40*/  FMUL.FTZ R39, R3, R39 ;  /* 0x0000002703277220 */ /* 0x000fe40000410000 */
[--C-:B------:R-:W-:Y:S01]  /*9d50*/  FFMA.FTZ R175, R28, c[0x0][0x2d0], -R166.reuse ;  /* 0x0000b4001caf7a23 */ /* 0x100fe200000108a6 */
[----:B------:R-:W-:Y:S01]  /*9d60*/  MUFU.EX2 R169, R169 ;  /* 0x000000a900a97308 */ /* 0x000fe20000000800 */
[--C-:B------:R-:W-:Y:S02]  /*9d70*/  FFMA.FTZ R208, R29, c[0x0][0x2d0], -R166.reuse ;  /* 0x0000b4001dd07a23 */ /* 0x100fe400000108a6 */
[--C-:B------:R-:W-:Y:S02]  /*9d80*/  FFMA.FTZ R207, R32, c[0x0][0x2d0], -R166.reuse ;  /* 0x0000b40020cf7a23 */ /* 0x100fe400000108a6 */
[--C-:B------:R-:W-:Y:S02]  /*9d90*/  FFMA.FTZ R209, R30, c[0x0][0x2d0], -R165.reuse ;  /* 0x0000b4001ed17a23 */ /* 0x100fe400000108a5 */
[--C-:B------:R-:W-:Y:S02]  /*9da0*/  FFMA.FTZ R210, R31, c[0x0][0x2d0], -R165.reuse ;  /* 0x0000b4001fd27a23 */ /* 0x100fe400000108a5 */
[----:B------:R-:W-:Y:S01]  /*9db0*/  LDSM.16.MT88.4 R28, [R133+0x1900] ;  /* 0x00190000851c783b */ /* 0x000fe20000004200 */
[--C-:B------:R-:W-:Y:S01]  /*9dc0*/  FFMA.FTZ R211, R34, c[0x0][0x2d0], -R165.reuse ;  /* 0x0000b40022d37a23 */ /* 0x100fe200000108a5 */
[----:B------:R-:W2:Y:S01]  /*9dd0*/  MUFU.EX2 R170, R170 ;  /* 0x000000aa00aa7308 */ /* 0x000ea20000000800 */
[----:B------:R-:W-:Y:S01]  /*9de0*/  FMUL.FTZ R40, R132, R40 ;  /* 0x0000002884287220 */ /* 0x000fe20000410000 */
[----:B-----5:R-:W-:Y:S01]  /*9df0*/  F2FP.BF16.PACK_AB R131, R158, R163 ;  /* 0x000000a39e83723e */ /* 0x020fe200000010ff */
[C---:B------:R-:W-:Y:S02]  /*9e00*/  FMUL.FTZ R41, R132.reuse, R41 ;  /* 0x0000002984297220 */ /* 0x040fe40000410000 */
[C---:B------:R-:W-:Y:S02]  /*9e10*/  FMUL.FTZ R42, R3.reuse, R42 ;  /* 0x0000002a032a7220 */ /* 0x040fe40000410000 */
[----:B------:R-:W-:Y:S02]  /*9e20*/  FMUL.FTZ R43, R3, R43 ;  /* 0x0000002b032b7220 */ /* 0x000fe40000410000 */
[C---:B-1----:R-:W-:Y:S01]  /*9e30*/  HMMA.16816.F32.BF16 R4, R128.reuse, R136, R4 ;  /* 0x000000888004723c */ /* 0x042fe20000041804 */
[----:B------:R-:W-:Y:S04]  /*9e40*/  MUFU.EX2 R173, R173 ;  /* 0x000000ad00ad7308 */ /* 0x000fe80000000800 */
[----:B------:R-:W-:Y:S02]  /*9e50*/  FMUL.FTZ R44, R132, R44 ;  /* 0x0000002c842c7220 */ /* 0x000fe40000410000 */
[----:B------:R-:W-:Y:S01]  /*9e60*/  IADD3 R136, R134, UR4, RZ ;  /* 0x0000000486887c10 */ /* 0x000fe2000fffe0ff */
[C---:B------:R-:W-:Y:S03]  /*9e70*/  HMMA.16816.F32.BF16 R8, R128.reuse, R138, R8 ;  /* 0x0000008a8008723c */ /* 0x040fe60000041808 */
[----:B------:R-:W1:Y:S01]  /*9e80*/  MUFU.EX2 R174, R174 ;  /* 0x000000ae00ae7308 */ /* 0x000e620000000800 */
[----:B------:R-:W-:Y:S01]  /*9e90*/  IADD3 R156, R183, R136, RZ ;  /* 0x00000088b79c7210 */ /* 0x000fe20007ffe0ff */
[C---:B------:R-:W-:Y:S02]  /*9ea0*/  FMUL.FTZ R45, R132.reuse, R45 ;  /* 0x0000002d842d7220 */ /* 0x040fe40000410000 */
[C---:B------:R-:W-:Y:S01]  /*9eb0*/  FMUL.FTZ R46, R3.reuse, R46 ;  /* 0x0000002e032e7220 */ /* 0x040fe20000410000 */
[C---:B---3--:R-:W-:Y:S01]  /*9ec0*/  HMMA.16816.F32.BF16 R100, R128.reuse, R140, R100 ;  /* 0x0000008c8064723c */ /* 0x048fe20000041864 */
[----:B------:R-:W3:Y:S03]  /*9ed0*/  LDSM.16.MT88.4 R136, [R156+0x100] ;  /* 0x000100009c88783b */ /* 0x000ee60000004200 */
[C---:B------:R-:W-:Y:S01]  /*9ee0*/  FMUL.FTZ R47, R3.reuse, R47 ;  /* 0x0000002f032f7220 */ /* 0x040fe20000410000 */
[----:B------:R-:W-:Y:S01]  /*9ef0*/  MUFU.EX2 R175, R175 ;  /* 0x000000af00af7308 */ /* 0x000fe20000000800 */
[C---:B------:R-:W-:Y:S02]  /*9f00*/  FMUL.FTZ R48, R132.reuse, R48 ;  /* 0x0000003084307220 */ /* 0x040fe40000410000 */
[C---:B------:R-:W-:Y:S01]  /*9f10*/  HMMA.16816.F32.BF16 R104, R128.reuse, R142, R104 ;  /* 0x0000008e8068723c */ /* 0x040fe20000041868 */
[----:B------:R-:W5:Y:S03]  /*9f20*/  LDSM.16.MT88.4 R140, [R135+UR4+0x2100] ;  /* 0x00210004878c783b */ /* 0x000f660008004200 */
        /* <DEDUP_REMOVED lines=11> */
[C---:B------:R-:W-:Y:S04]  /*9fe0*/  FMUL.FTZ R55, R3.reuse, R55 ;  /* 0x0000003703377220 */ /* 0x040fe80000410000 */
[C---:B------:R-:W-:Y:S01]  /*9ff0*/  FMUL.FTZ R56, R132.reuse, R56 ;  /* 0x0000003884387220 */ /* 0x040fe20000410000 */
[----:B------:R-:W-:Y:S01]  /*a000*/  MUFU.EX2 R209, R209 ;  /* 0x000000d100d17308 */ /* 0x000fe20000000800 */
[C---:B------:R-:W-:Y:S02]  /*a010*/  FMUL.FTZ R57, R132.reuse, R57 ;  /* 0x0000003984397220 */ /* 0x040fe40000410000 */
[C---:B------:R-:W-:Y:S01]  /*a020*/  FMUL.FTZ R58, R3.reuse, R58 ;  /* 0x0000003a033a7220 */ /* 0x040fe20000410000 */
[C---:B---3--:R-:W-:Y:S03]  /*a030*/  HMMA.16816.F32.BF16 R116, R128.reuse, R136, R116 ;  /* 0x000000888074723c */ /* 0x048fe60000041874 */
[C---:B------:R-:W-:Y:S02]  /*a040*/  FMUL.FTZ R59, R3.reuse, R59 ;  /* 0x0000003b033b7220 */ /* 0x040fe40000410000 */
[C---:B------:R-:W-:Y:S01]  /*a050*/  FMUL.FTZ R60, R132.reuse, R60 ;  /* 0x0000003c843c7220 */ /* 0x040fe20000410000 */
[----:B------:R-:W-:Y:S01]  /*a060*/  MUFU.EX2 R210, R210 ;  /* 0x000000d200d27308 */ /* 0x000fe20000000800 */
[C---:B------:R-:W-:Y:S01]  /*a070*/  FMUL.FTZ R61, R132.reuse, R61 ;  /* 0x0000003d843d7220 */ /* 0x040fe20000410000 */
[C---:B------:R-:W-:Y:S01]  /*a080*/  HMMA.16816.F32.BF16 R120, R128.reuse, R138, R120 ;  /* 0x0000008a8078723c */ /* 0x040fe20000041878 */
[----:B------:R-:W3:Y:S03]  /*a090*/  LDSM.16.MT88.4 R136, [R134+UR4+0x2100] ;  /* 0x002100048688783b */ /* 0x000ee60008004200 */
[C---:B------:R-:W-:Y:S02]  /*a0a0*/  FMUL.FTZ R62, R3.reuse, R62 ;  /* 0x0000003e033e7220 */ /* 0x040fe40000410000 */
[C---:B------:R-:W-:Y:S02]  /*a0b0*/  FMUL.FTZ R63, R3.reuse, R63 ;  /* 0x0000003f033f7220 */ /* 0x040fe40000410000 */
[C---:B-----5:R-:W-:Y:S01]  /*a0c0*/  HMMA.16816.F32.BF16 R36, R128.reuse, R140, R36 ;  /* 0x0000008c8024723c */ /* 0x060fe20000041824 */
[----:B------:R-:W-:Y:S03]  /*a0d0*/  MUFU.EX2 R211, R211 ;  /* 0x000000d300d37308 */ /* 0x000fe60000000800 */
[C---:B------:R-:W-:Y:S02]  /*a0e0*/  FMUL.FTZ R64, R132.reuse, R64 ;  /* 0x0000004084407220 */ /* 0x040fe40000410000 */
[C---:B------:R-:W-:Y:S02]  /*a0f0*/  FMUL.FTZ R65, R132.reuse, R65 ;  /* 0x0000004184417220 */ /* 0x040fe40000410000 */
[C---:B------:R-:W-:Y:S01]  /*a100*/  HMMA.16816.F32.BF16 R40, R128.reuse, R142, R40 ;  /* 0x0000008e8028723c */ /* 0x040fe20000041828 */
[----:B------:R-:W5:Y:S03]  /*a110*/  LDSM.16.MT88.4 R140, [R156+0x2100] ;  /* 0x002100009c8c783b */ /* 0x000f660000004200 */
[C---:B------:R-:W-:Y:S02]  /*a120*/  FMUL.FTZ R66, R3.reuse, R66 ;  /* 0x0000004203427220 */ /* 0x040fe40000410000 */
[C---:B------:R-:W-:Y:S02]  /*a130*/  FMUL.FTZ R67, R3.reuse, R67 ;  /* 0x0000004303437220 */ /* 0x040fe40000410000 */
[C---:B----4-:R-:W-:Y:S04]  /*a140*/  HMMA.16816.F32.BF16 R44, R128.reuse, R124, R44 ;  /* 0x0000007c802c723c */ /* 0x050fe8000004182c */
[C---:B------:R-:W-:Y:S02]  /*a150*/  FMUL.FTZ R68, R132.reuse, R68 ;  /* 0x0000004484447220 */ /* 0x040fe40000410000 */
[C---:B------:R-:W-:Y:S02]  /*a160*/  FMUL.FTZ R69, R132.reuse, R69 ;  /* 0x0000004584457220 */ /* 0x040fe40000410000 */
[C---:B------:R-:W-:Y:S01]  /*a170*/  HMMA.16816.F32.BF16 R48, R128.reuse, R126, R48 ;  /* 0x0000007e8030723c */ /* 0x040fe20000041830 */
[----:B------:R-:W4:Y:S03]  /*a180*/  LDSM.16.MT88.4 R124, [R135+UR4+0x4100] ;  /* 0x00410004877c783b */ /* 0x000f260008004200 */
        /* <DEDUP_REMOVED lines=11> */
[C---:B-----5:R-:W-:Y:S04]  /*a240*/  HMMA.16816.F32.BF16 R60, R128.reuse, R140, R60 ;  /* 0x0000008c803c723c */ /* 0x060fe8000004183c */
[C---:B------:R-:W-:Y:S02]  /*a250*/  FMUL.FTZ R78, R3.reuse, R78 ;  /* 0x0000004e034e7220 */ /* 0x040fe40000410000 */
[C---:B------:R-:W-:Y:S02]  /*a260*/  FMUL.FTZ R79, R3.reuse, R79 ;  /* 0x0000004f034f7220 */ /* 0x040fe40000410000 */
[C---:B------:R-:W-:Y:S01]  /*a270*/  HMMA.16816.F32.BF16 R64, R128.reuse, R142, R64 ;  /* 0x0000008e8040723c */ /* 0x040fe20000041840 */
[----:B------:R-:W5:Y:S03]  /*a280*/  LDSM.16.MT88.4 R140, [R134+UR4+0x4100] ;  /* 0x00410004868c783b */ /* 0x000f660008004200 */
        /* <DEDUP_REMOVED lines=8> */
[----:B------:R-:W-:Y:S02]  /*a310*/  FMUL.FTZ R85, R132, R85 ;  /* 0x0000005584557220 */ /* 0x000fe40000410000 */
[C---:B------:R-:W-:Y:S01]  /*a320*/  FMUL.FTZ R86, R3.reuse, R86 ;  /* 0x0000005603567220 */ /* 0x040fe20000410000 */
[C---:B---3--:R-:W-:Y:S03]  /*a330*/  HMMA.16816.F32.BF16 R76, R128.reuse, R136, R76 ;  /* 0x00000088804c723c */ /* 0x048fe6000004184c */
[----:B------:R-:W-:Y:S02]  /*a340*/  FMUL.FTZ R87, R3, R87 ;  /* 0x0000005703577220 */ /* 0x000fe40000410000 */
[--C-:B------:R-:W-:Y:S02]  /*a350*/  FFMA.FTZ R167, R12, c[0x0][0x2d0], -R166.reuse ;  /* 0x0000b4000ca77a23 */ /* 0x100fe400000108a6 */
[----:B------:R-:W-:Y:S01]  /*a360*/  FFMA.FTZ R168, R13, c[0x0][0x2d0], -R166 ;  /* 0x0000b4000da87a23 */ /* 0x000fe200000108a6 */
[C---:B------:R-:W-:Y:S01]  /*a370*/  HMMA.16816.F32.BF16 R80, R128.reuse, R138, R80 ;  /* 0x0000008a8050723c */ /* 0x040fe20000041850 */
[----:B------:R-:W3:Y:S02]  /*a380*/  LDSM.16.MT88.4 R136, [R135+UR4+0x900] ;  /* 0x000900048788783b */ /* 0x000ee40008004200 */
[----:B------:R-:W-:Y:S01]  /*a390*/  MUFU.EX2 R167, R167 ;  /* 0x000000a700a77308 */ /* 0x000fe20000000800 */
[--C-:B------:R-:W-:Y:S01]  /*a3a0*/  FFMA.FTZ R171, R14, c[0x0][0x2d0], -R165.reuse ;  /* 0x0000b4000eab7a23 */ /* 0x100fe200000108a5 */
[----:B--2---:R-:W-:Y:S01]  /*a3b0*/  F2FP.BF16.PACK_AB R14, R170, R169 ;  /* 0x000000a9aa0e723e */ /* 0x004fe200000010ff */
[----:B------:R-:W-:Y:S01]  /*a3c0*/  FFMA.FTZ R172, R15, c[0x0][0x2d0], -R165 ;  /* 0x0000b4000fac7a23 */ /* 0x000fe200000108a5 */
[----:B-1----:R-:W-:Y:S01]  /*a3d0*/  F2FP.BF16.PACK_AB R15, R174, R173 ;  /* 0x000000adae0f723e */ /* 0x002fe200000010ff */
[C---:B-----5:R-:W-:Y:S04]  /*a3e0*/  HMMA.16816.F32.BF16 R84, R128.reuse, R140, R84 ;  /* 0x0000008c8054723c */ /* 0x060fe80000041854 */
[C---:B------:R-:W-:Y:S01]  /*a3f0*/  FMUL.FTZ R88, R132.reuse, R88 ;  /* 0x0000005884587220 */ /* 0x040fe20000410000 */
[----:B------:R-:W1:Y:S01]  /*a400*/  MUFU.EX2 R168, R168 ;  /* 0x000000a800a87308 */ /* 0x000e620000000800 */
[C---:B------:R-:W-:Y:S02]  /*a410*/  FMUL.FTZ R89, R132.reuse, R89 ;  /* 0x0000005984597220 */ /* 0x040fe40000410000 */
[C---:B------:R-:W-:Y:S04]  /*a420*/  FMUL.FTZ R90, R3.reuse, R90 ;  /* 0x0000005a035a7220 */ /* 0x040fe80000410000 */
[C---:B------:R-:W-:Y:S02]  /*a430*/  FMUL.FTZ R91, R3.reuse, R91 ;  /* 0x0000005b035b7220 */ /* 0x040fe40000410000 */
[C---:B------:R-:W-:Y:S01]  /*a440*/  FMUL.FTZ R92, R132.reuse, R92 ;  /* 0x0000005c845c7220 */ /* 0x040fe20000410000 */
[----:B------:R-:W-:Y:S01]  /*a450*/  MUFU.EX2 R171, R171 ;  /* 0x000000ab00ab7308 */ /* 0x000fe20000000800 */
[C---:B------:R-:W-:Y:S02]  /*a460*/  FMUL.FTZ R93, R132.reuse, R93 ;  /* 0x0000005d845d7220 */ /* 0x040fe40000410000 */
[C---:B------:R-:W-:Y:S01]  /*a470*/  FMUL.FTZ R94, R3.reuse, R94 ;  /* 0x0000005e035e7220 */ /* 0x040fe20000410000 */
[C---:B------:R-:W-:Y:S01]  /*a480*/  HMMA.16816.F32.BF16 R88, R128.reuse, R142, R88 ;  /* 0x0000008e8058723c */ /* 0x040fe20000041858 */
[----:B------:R-:W2:Y:S02]  /*a490*/  LDSM.16.MT88.4 R140, [R156+0x900] ;  /* 0x000900009c8c783b */ /* 0x000ea40000004200 */
[C---:B------:R-:W-:Y:S02]  /*a4a0*/  FMUL.FTZ R95, R3.reuse, R95 ;  /* 0x0000005f035f7220 */ /* 0x040fe40000410000 */
[C---:B------:R-:W-:Y:S01]  /*a4b0*/  FMUL.FTZ R96, R132.reuse, R96 ;  /* 0x0000006084607220 */ /* 0x040fe20000410000 */
[----:B------:R-:W5:Y:S01]  /*a4c0*/  MUFU.EX2 R172, R172 ;  /* 0x000000ac00ac7308 */ /* 0x000f620000000800 */
[----:B------:R-:W-:Y:S02]  /*a4d0*/  FMUL.FTZ R97, R132, R97 ;  /* 0x0000006184617220 */ /* 0x000fe40000410000 */
[C---:B------:R-:W-:Y:S01]  /*a4e0*/  FMUL.FTZ R98, R3.reuse, R98 ;  /* 0x0000006203627220 */ /* 0x040fe20000410000 */
[C---:B----4-:R-:W-:Y:S03]  /*a4f0*/  HMMA.16816.F32.BF16 R92, R128.reuse, R124, R92 ;  /* 0x0000007c805c723c */ /* 0x050fe6000004185c */
[C---:B------:R-:W-:Y:S01]  /*a500*/  FMUL.FTZ R99, R3.reuse, R99 ;  /* 0x0000006303637220 */ /* 0x040fe20000410000 */
[----:B-1----:R-:W-:Y:S01]  /*a510*/  F2FP.BF16.PACK_AB R12, R168, R167 ;  /* 0x000000a7a80c723e */ /* 0x002fe200000010ff */
[----:B------:R-:W-:Y:S01]  /*a520*/  FFMA.FTZ R164, R3, R202, R164 ;  /* 0x000000ca03a47223 */ /* 0x000fe200000100a4 */
[----:B------:R-:W-:Y:S01]  /*a530*/  @P0 IADD3 R3, P4, R192, UR22, RZ ;  /* 0x00000016c0030c10 */ /* 0x000fe2000ff9e0ff */
[----:B------:R-:W-:Y:S02]  /*a540*/  FFMA.FTZ R159, R132, R201, R159 ;  /* 0x000000c9849f7223 */ /* 0x000fe4000001009f */
[----:B------:R-:W-:Y:S01]  /*a550*/  FADD.FTZ R164, R161, R164 ;  /* 0x000000a4a1a47221 */ /* 0x000fe20000010000 */
[----:B------:R-:W-:Y:S01]  /*a560*/  HMMA.16816.F32.BF16 R96, R128, R126, R96 ;  /* 0x0000007e8060723c */ /* 0x000fe20000041860 */
[----:B------:R-:W1:Y:S02]  /*a570*/  LDSM.16.MT88.4 R124, [R134+UR4+0x2900] ;  /* 0x00290004867c783b */ /* 0x000e640008004200 */
[----:B------:R-:W-:Y:S02]  /*a580*/  FADD.FTZ R162, R162, R159 ;  /* 0x0000009fa2a27221 */ /* 0x000fe40000010000 */
[----:B------:R-:W-:Y:S02]  /*a590*/  FADD.FTZ R163, R163, R164 ;  /* 0x000000a4a3a37221 */ /* 0x000fe40000010000 */
[----:B------:R-:W-:Y:S02]  /*a5a0*/  FADD.FTZ R157, R157, R162 ;  /* 0x000000a29d9d7221 */ /* 0x000fe40000010000 */
[----:B------:R-:W4:Y:S03]  /*a5b0*/  LDSM.16.MT88.4 R128, [R156+0x2900] ;  /* 0x002900009c80783b */ /* 0x000f260000004200 */
[----:B-----5:R-:W-:Y:S01]  /*a5c0*/  F2FP.BF16.PACK_AB R13, R172, R171 ;  /* 0x000000abac0d723e */ /* 0x020fe200000010ff */
[----:B------:R-:W-:Y:S02]  /*a5d0*/  FADD.FTZ R160, R160, R157 ;  /* 0x0000009da0a07221 */ /* 0x000fe40000010000 */
[----:B------:R-:W-:Y:S02]  /*a5e0*/  FADD.FTZ R158, R158, R163 ;  /* 0x000000a39e9e7221 */ /* 0x000fe40000010000 */
[----:B------:R-:W-:Y:S02]  /*a5f0*/  FADD.FTZ R167, R167, R160 ;  /* 0x000000a0a7a77221 */ /* 0x000fe40000010000 */
[C---:B---3--:R-:W-:Y:S05]  /*a600*/  HMMA.16816.F32.BF16 R4, R12.reuse, R136, R4 ;  /* 0x000000880c04723c */ /* 0x048fea0000041804 */
        /* <DEDUP_REMOVED lines=11> */
[----:B------:R-:W-:Y:S04]  /*a6c0*/  FADD.FTZ R173, R174, R173 ;  /* 0x000000adaead7221 */ /* 0x000fe80000010000 */
[C---:B------:R-:W-:Y:S08]  /*a6d0*/  HMMA.16816.F32.BF16 R108, R12.reuse, R16, R108 ;  /* 0x000000100c6c723c */ /* 0x040ff0000004186c */
[C---:B------:R-:W-:Y:S01]  /*a6e0*/  HMMA.16816.F32.BF16 R112, R12.reuse, R18, R112 ;  /* 0x000000120c70723c */ /* 0x040fe20000041870 */
[----:B------:R-:W3:Y:S07]  /*a6f0*/  LDSM.16.MT88.4 R16, [R135+UR4+0x4900] ;  /* 0x004900048710783b */ /* 0x000eee0008004200 */
[C---:B--2---:R-:W-:Y:S08]  /*a700*/  HMMA.16816.F32.BF16 R116, R12.reuse, R140, R116 ;  /* 0x0000008c0c74723c */ /* 0x044ff00000041874 */
[C---:B------:R-:W-:Y:S01]  /*a710*/  HMMA.16816.F32.BF16 R120, R12.reuse, R142, R120 ;  /* 0x0000008e0c78723c */ /* 0x040fe20000041878 */
[----:B------:R-:W-:Y:S07]  /*a720*/  LDSM.16.MT88.4 R140, [R135+UR4+0x3100] ;  /* 0x00310004878c783b */ /* 0x000fee0008004200 */
        /* <DEDUP_REMOVED lines=9> */
[----:B------:R-:W2:Y:S01]  /*a7c0*/  MUFU.EX2 R149, R149 ;  /* 0x0000009500957308 */ /* 0x000ea20000000800 */
        /* <DEDUP_REMOVED lines=9> */
[----:B------:R-:W1:Y:S03]  /*a860*/  LDSM.16.MT88.4 R124, [R134+UR4+0x4900] ;  /* 0x00490004867c783b */ /* 0x000e660008004200 */
[----:B------:R-:W-:Y:S01]  /*a870*/  FFMA.FTZ R165, R35, c[0x0][0x2d0], -R165 ;  /* 0x0000b40023a57a23 */ /* 0x000fe200000108a5 */
[----:B------:R-:W5:Y:S03]  /*a880*/  MUFU.EX2 R151, R151 ;  /* 0x0000009700977308 */ /* 0x000f660000000800 */
[C---:B----4-:R-:W-:Y:S01]  /*a890*/  HMMA.16816.F32.BF16 R60, R12.reuse, R128, R60 ;  /* 0x000000800c3c723c */ /* 0x050fe2000004183c */
[----:B------:R-:W-:Y:S06]  /*a8a0*/  LDSM.16.MT88.4 R24, [R134+UR4+0x1100] ;  /* 0x001100048618783b */ /* 0x000fec0008004200 */
[----:B------:R-:W-:Y:S01]  /*a8b0*/  MUFU.EX2 R152, R152 ;  /* 0x0000009800987308 */ /* 0x000fe20000000800 */
[C---:B------:R-:W-:Y:S01]  /*a8c0*/  HMMA.16816.F32.BF16 R64, R12.reuse, R130, R64 ;  /* 0x000000820c40723c */ /* 0x040fe20000041840 */
[----:B------:R-:W4:Y:S07]  /*a8d0*/  LDSM.16.MT88.4 R128, [R156+0x4900] ;  /* 0x004900009c80783b */ /* 0x000f2e0000004200 */
[C---:B---3--:R-:W-:Y:S01]  /*a8e0*/  HMMA.16816.F32.BF16 R68, R12.reuse, R16, R68 ;  /* 0x000000100c44723c */ /* 0x048fe20000041844 */
[----:B------:R-:W-:Y:S01]  /*a8f0*/  LDSM.16.MT88.4 R32, [R156+0x1900] ;  /* 0x001900009c20783b */ /* 0x000fe20000004200 */
[----:B------:R-:W3:Y:S06]  /*a900*/  MUFU.EX2 R153, R153 ;  /* 0x0000009900997308 */ /* 0x000eec0000000800 */
[C---:B------:R-:W-:Y:S01]  /*a910*/  HMMA.16816.F32.BF16 R72, R12.reuse, R18, R72 ;  /* 0x000000120c48723c */ /* 0x040fe20000041848 */
[----:B------:R-:W2:Y:S03]  /*a920*/  LDSM.16.MT88.4 R16, [R135+UR4+0x1100] ;  /* 0x001100048710783b */ /* 0x000ea60008004200 */
[----:B------:R-:W-:Y:S04]  /*a930*/  MUFU.EX2 R154, R154 ;  /* 0x0000009a009a7308 */ /* 0x000fe80000000800 */
[C---:B------:R-:W-:Y:S06]  /*a940*/  HMMA.16816.F32.BF16 R76, R12.reuse, R136, R76 ;  /* 0x000000880c4c723c */ /* 0x040fec000004184c */
[----:B------:R-:W2:Y:S02]  /*a950*/  MUFU.EX2 R155, R155 ;  /* 0x0000009b009b7308 */ /* 0x000ea40000000800 */
[C---:B------:R-:W-:Y:S01]  /*a960*/  HMMA.16816.F32.BF16 R80, R12.reuse, R138, R80 ;  /* 0x0000008a0c50723c */ /* 0x040fe20000041850 */
[----:B------:R-:W3:Y:S07]  /*a970*/  LDSM.16.MT88.4 R136, [R156+0x1100] ;  /* 0x001100009c88783b */ /* 0x000eee0000004200 */
[C---:B-1----:R-:W-:Y:S01]  /*a980*/  HMMA.16816.F32.BF16 R84, R12.reuse, R124, R84 ;  /* 0x0000007c0c54723c */ /* 0x042fe20000041854 */
[----:B------:R-:W1:Y:S07]  /*a990*/  MUFU.EX2 R166, R166 ;  /* 0x000000a600a67308 */ /* 0x000e6e0000000800 */
[C---:B------:R-:W-:Y:S01]  /*a9a0*/  HMMA.16816.F32.BF16 R88, R12.reuse, R126, R88 ;  /* 0x0000007e0c58723c */ /* 0x040fe20000041858 */
[----:B------:R-:W1:Y:S02]  /*a9b0*/  LDSM.16.MT88.4 R124, [R134+UR4+0x3100] ;  /* 0x00310004867c783b */ /* 0x000e640008004200 */
[----:B------:R-:W1:Y:S05]  /*a9c0*/  MUFU.EX2 R212, R165 ;  /* 0x000000a500d47308 */ /* 0x000e6a0000000800 */
[C---:B----4-:R-:W-:Y:S08]  /*a9d0*/  HMMA.16816.F32.BF16 R92, R12.reuse, R128, R92 ;  /* 0x000000800c5c723c */ /* 0x050ff0000004185c */
[----:B------:R-:W-:Y:S07]  /*a9e0*/  HMMA.16816.F32.BF16 R96, R12, R130, R96 ;  /* 0x000000820c60723c */ /* 0x000fee0000041860 */
[----:B--2---:R-:W-:Y:S01]  /*a9f0*/  F2FP.BF16.PACK_AB R12, R149, R148 ;  /* 0x00000094950c723e */ /* 0x004fe200000010ff */
[----:B------:R-:W-:Y:S01]  /*aa00*/  FADD.FTZ R148, R148, R169 ;  /* 0x000000a994947221 */ /* 0x000fe20000010000 */
[----:B-----5:R-:W-:Y:S03]  /*aa10*/  F2FP.BF16.PACK_AB R14, R151, R150 ;  /* 0x00000096970e723e */ /* 0x020fe600000010ff */
[----:B---3--:R-:W-:Y:S01]  /*aa20*/  F2FP.BF16.PACK_AB R13, R153, R152 ;  /* 0x00000098990d723e */ /* 0x008fe200000010ff */
[----:B------:R-:W-:Y:S01]  /*aa30*/  FADD.FTZ R152, R152, R173 ;  /* 0x000000ad98987221 */ /* 0x000fe20000010000 */
[----:B------:R-:W-:Y:S01]  /*aa40*/  F2FP.BF16.PACK_AB R15, R155, R154 ;  /* 0x0000009a9b0f723e */ /* 0x000fe200000010ff */
[----:B------:R-:W-:Y:S02]  /*aa50*/  FADD.FTZ R149, R149, R148 ;  /* 0x0000009495957221 */ /* 0x000fe40000010000 */
[----:B------:R-:W-:Y:S02]  /*aa60*/  FADD.FTZ R153, R153, R152 ;  /* 0x0000009899997221 */ /* 0x000fe40000010000 */
[----:B------:R-:W-:Y:S02]  /*aa70*/  FADD.FTZ R150, R150, R149 ;  /* 0x0000009596967221 */ /* 0x000fe40000010000 */
[C---:B------:R-:W-:Y:S03]  /*aa80*/  HMMA.16816.F32.BF16 R4, R12.reuse, R16, R4 ;  /* 0x000000100c04723c */ /* 0x040fe60000041804 */
[----:B------:R-:W-:Y:S02]  /*aa90*/  FADD.FTZ R154, R154, R153 ;  /* 0x000000999a9a7221 */ /* 0x000fe40000010000 */
[----:B------:R-:W-:Y:S02]  /*aaa0*/  FADD.FTZ R150, R151, R150 ;  /* 0x0000009697967221 */ /* 0x000fe40000010000 */
[----:B------:R-:W-:Y:S01]  /*aab0*/  FADD.FTZ R154, R155, R154 ;  /* 0x0000009a9b9a7221 */ /* 0x000fe20000010000 */
[C---:B------:R-:W-:Y:S01]  /*aac0*/  HMMA.16816.F32.BF16 R8, R12.reuse, R18, R8 ;  /* 0x000000120c08723c */ /* 0x040fe20000041808 */
[----:B------:R-:W2:Y:S07]  /*aad0*/  LDSM.16.MT88.4 R16, [R156+0x3100] ;  /* 0x003100009c10783b */ /* 0x000eae0000004200 */
[C---:B------:R-:W-:Y:S08]  /*aae0*/  HMMA.16816.F32.BF16 R100, R12.reuse, R20, R100 ;  /* 0x000000140c64723c */ /* 0x040ff00000041864 */
[C---:B------:R-:W-:Y:S01]  /*aaf0*/  HMMA.16816.F32.BF16 R104, R12.reuse, R22, R104 ;  /* 0x000000160c68723c */ /* 0x040fe20000041868 */
[----:B------:R-:W3:Y:S07]  /*ab00*/  LDSM.16.MT88.4 R20, [R135+UR4+0x5100] ;  /* 0x005100048714783b */ /* 0x000eee0008004200 */
[C---:B------:R-:W-:Y:S08]  /*ab10*/  HMMA.16816.F32.BF16 R108, R12.reuse, R24, R108 ;  /* 0x000000180c6c723c */ /* 0x040ff0000004186c */
[C---:B------:R-:W-:Y:S01]  /*ab20*/  HMMA.16816.F32.BF16 R112, R12.reuse, R26, R112 ;  /* 0x0000001a0c70723c */ /* 0x040fe20000041870 */
[----:B------:R-:W4:Y:S07]  /*ab30*/  LDSM.16.MT88.4 R24, [R133+0x5100] ;  /* 0x005100008518783b */ /* 0x000f2e0000004200 */
[C---:B------:R-:W-:Y:S08]  /*ab40*/  HMMA.16816.F32.BF16 R116, R12.reuse, R136, R116 ;  /* 0x000000880c74723c */ /* 0x040ff00000041874 */
[C---:B------:R-:W-:Y:S01]  /*ab50*/  HMMA.16816.F32.BF16 R120, R12.reuse, R138, R120 ;  /* 0x0000008a0c78723c */ /* 0x040fe20000041878 */
[----:B------:R-:W-:Y:S07]  /*ab60*/  LDSM.16.MT88.4 R136, [R135+UR4+0x3900] ;  /* 0x003900048788783b */ /* 0x000fee0008004200 */
[C---:B------:R-:W-:Y:S08]  /*ab70*/  HMMA.16816.F32.BF16 R36, R12.reuse, R140, R36 ;  /* 0x0000008c0c24723c */ /* 0x040ff00000041824 */
[C---:B------:R-:W-:Y:S01]  /*ab80*/  HMMA.16816.F32.BF16 R40, R12.reuse, R142, R40 ;  /* 0x0000008e0c28723c */ /* 0x040fe20000041828 */
[----:B------:R-:W-:Y:S07]  /*ab90*/  LDSM.16.MT88.4 R140, [R133+0x3900] ;  /* 0x00390000858c783b */ /* 0x000fee0000004200 */
[C---:B------:R-:W-:Y:S08]  /*aba0*/  HMMA.16816.F32.BF16 R44, R12.reuse, R144, R44 ;  /* 0x000000900c2c723c */ /* 0x040ff0000004182c */
[C---:B------:R-:W-:Y:S01]  /*abb0*/  HMMA.16816.F32.BF16 R48, R12.reuse, R146, R48 ;  /* 0x000000920c30723c */ /* 0x040fe20000041830 */
[----:B------:R-:W-:Y:S07]  /*abc0*/  LDSM.16.MT88.4 R144, [R134+UR4+0x3900] ;  /* 0x003900048690783b */ /* 0x000fee0008004200 */
[C---:B-1----:R-:W-:Y:S08]  /*abd0*/  HMMA.16816.F32.BF16 R52, R12.reuse, R124, R52 ;  /* 0x0000007c0c34723c */ /* 0x042ff00000041834 */
[C---:B------:R-:W-:Y:S01]  /*abe0*/  HMMA.16816.F32.BF16 R56, R12.reuse, R126, R56 ;  /* 0x0000007e0c38723c */ /* 0x040fe20000041838 */
[----:B------:R-:W1:Y:S07]  /*abf0*/  LDSM.16.MT88.4 R124, [R134+UR4+0x5100] ;  /* 0x00510004867c783b */ /* 0x000e6e0008004200 */
[C---:B--2---:R-:W-:Y:S08]  /*ac00*/  HMMA.16816.F32.BF16 R60, R12.reuse, R16, R60 ;  /* 0x000000100c3c723c */ /* 0x044ff0000004183c */
[C---:B------:R-:W-:Y:S01]  /*ac10*/  HMMA.16816.F32.BF16 R64, R12.reuse, R18, R64 ;  /* 0x000000120c40723c */ /* 0x040fe20000041840 */
[----:B------:R-:W2:Y:S07]  /*ac20*/  LDSM.16.MT88.4 R16, [R156+0x5100] ;  /* 0x005100009c10783b */ /* 0x000eae0000004200 */
[C---:B---3--:R-:W-:Y:S08]  /*ac30*/  HMMA.16816.F32.BF16 R68, R12.reuse, R20, R68 ;  /* 0x000000140c44723c */ /* 0x048ff00000041844 */
[C---:B------:R-:W-:Y:S01]  /*ac40*/  HMMA.16816.F32.BF16 R72, R12.reuse, R22, R72 ;  /* 0x000000160c48723c */ /* 0x040fe20000041848 */
[----:B------:R-:W3:Y:S07]  /*ac50*/  LDSM.16.MT88.4 R20, [R135+UR4+0x1900] ;  /* 0x001900048714783b */ /* 0x000eee0008004200 */
[C---:B----4-:R-:W-:Y:S08]  /*ac60*/  HMMA.16816.F32.BF16 R76, R12.reuse, R24, R76 ;  /* 0x000000180c4c723c */ /* 0x050ff0000004184c */
[C---:B------:R-:W-:Y:S01]  /*ac70*/  HMMA.16816.F32.BF16 R80, R12.reuse, R26, R80 ;  /* 0x0000001a0c50723c */ /* 0x040fe20000041850 */
[----:B------:R-:W4:Y:S07]  /*ac80*/  LDSM.16.MT88.4 R24, [R134+UR4+0x1900] ;  /* 0x001900048618783b */ /* 0x000f2e0008004200 */
[C---:B-1----:R-:W-:Y:S08]  /*ac90*/  HMMA.16816.F32.BF16 R84, R12.reuse, R124, R84 ;  /* 0x0000007c0c54723c */ /* 0x042ff00000041854 */
[C---:B------:R-:W-:Y:S08]  /*aca0*/  HMMA.16816.F32.BF16 R88, R12.reuse, R126, R88 ;  /* 0x0000007e0c58723c */ /* 0x040ff00000041858 */
[C---:B--2---:R-:W-:Y:S08]  /*acb0*/  HMMA.16816.F32.BF16 R92, R12.reuse, R16, R92 ;  /* 0x000000100c5c723c */ /* 0x044ff0000004185c */
[----:B------:R-:W-:Y:S01]  /*acc0*/  HMMA.16816.F32.BF16 R96, R12, R18, R96 ;  /* 0x000000120c60723c */ /* 0x000fe20000041860 */
[----:B------:R1:W-:Y:S06]  /*acd0*/  LDSM.16.MT88.4 R16, [R133+0x5900] ;  /* 0x005900008510783b */ /* 0x0003ec0000004200 */
        /* <DEDUP_REMOVED lines=9> */
[C---:B---3--:R-:W-:Y:S01]  /*ad70*/  HMMA.16816.F32.BF16 R128, R12.reuse, R20, R4 ;  /* 0x000000140c80723c */ /* 0x048fe20000041804 */
[----:B------:R-:W2:Y:S02]  /*ad80*/  LDSM.16.MT88.4 R4, [R156+0x3900] ;  /* 0x003900009c04783b */ /* 0x000ea40000004200 */
[----:B-1----:R-:W-:Y:S01]  /*ad90*/  MOV R133, R2 ;  /* 0x0000000200857202 */ /* 0x002fe20000000f00 */
[----:B------:R-:W-:Y:S02]  /*ada0*/  FADD.FTZ R211, R211, R210 ;  /* 0x000000d2d3d37221 */ /* 0x000fe40000010000 */
[----:B------:R-:W-:Y:S02]  /*adb0*/  FADD.FTZ R201, R166, R201 ;  /* 0x000000c9a6c97221 */ /* 0x000fe40000010000 */
[C---:B------:R-:W-:Y:S01]  /*adc0*/  HMMA.16816.F32.BF16 R124, R12.reuse, R22, R8 ;  /* 0x000000160c7c723c */ /* 0x040fe20000041808 */
[----:B------:R-:W1:Y:S03]  /*add0*/  LDSM.16.MT88.4 R8, [R135+UR4+0x5900] ;  /* 0x005900048708783b */ /* 0x000e660008004200 */
[----:B------:R-:W-:Y:S03]  /*ade0*/  FADD.FTZ R202, R212, R211 ;  /* 0x000000d3d4ca7221 */ /* 0x000fe60000010000 */
[----:B------:R-:W-:Y:S01]  /*adf0*/  @P0 LEA R22, P6, R3, c[0x0][0x1c8], 0x1 ;  /* 0x0000720003160a11 */ /* 0x000fe200078c08ff */
        /* <DEDUP_REMOVED lines=14> */
[----:B------:R-:W2:Y:S07]  /*aee0*/  LDSM.16.MT88.4 R4, [R134+UR4+0x5900] ;  /* 0x005900048604783b */ /* 0x000eae0008004200 */
[C---:B-1----:R-:W-:Y:S07]  /*aef0*/  HMMA.16816.F32.BF16 R68, R12.reuse, R8, R68 ;  /* 0x000000080c44723c */ /* 0x042fee0000041844 */
[----:B------:R-:W-:Y:S01]  /*af00*/  @P0 IADD3 R8, P5, R179, UR22, RZ ;  /* 0x00000016b3080c10 */ /* 0x000fe2000ffbe0ff */
[C---:B------:R-:W-:Y:S04]  /*af10*/  HMMA.16816.F32.BF16 R72, R12.reuse, R10, R72 ;  /* 0x0000000a0c48723c */ /* 0x040fe80000041848 */
[----:B------:R-:W-:Y:S02]  /*af20*/  @P0 IADD3.X R9, R178, UR23, RZ, P5, !PT ;  /* 0x00000017b2090c10 */ /* 0x000fe4000affe4ff */
[----:B------:R-:W-:Y:S02]  /*af30*/  @P0 IADD3 R28, P5, R192, UR24, RZ ;  /* 0x00000018c01c0c10 */ /* 0x000fe4000ffbe0ff */
[----:B------:R-:W-:Y:S01]  /*af40*/  @P0 IADD3.X R10, R199, UR23, RZ, P4, !PT ;  /* 0x00000017c70a0c10 */ /* 0x000fe2000a7fe4ff */
[C---:B------:R-:W-:Y:S03]  /*af50*/  HMMA.16816.F32.BF16 R76, R12.reuse, R16, R76 ;  /* 0x000000100c4c723c */ /* 0x040fe6000004184c */
[C---:B------:R-:W-:Y:S02]  /*af60*/  @P0 LEA R20, P4, R8.reuse, c[0x0][0x1c8], 0x1 ;  /* 0x0000720008140a11 */ /* 0x040fe400078808ff */
[----:B------:R-:W-:Y:S02]  /*af70*/  @P0 LEA.HI.X R23, R3, c[0x0][0x1cc], R10, 0x1, P6 ;  /* 0x0000730003170a11 */ /* 0x000fe400030f0c0a */
[----:B------:R-:W-:Y:S01]  /*af80*/  @P0 LEA.HI.X R21, R8, c[0x0][0x1cc], R9, 0x1, P4 ;  /* 0x0000730008150a11 */ /* 0x000fe200020f0c09 */
[C---:B------:R-:W-:Y:S01]  /*af90*/  HMMA.16816.F32.BF16 R80, R12.reuse, R18, R80 ;  /* 0x000000120c50723c */ /* 0x040fe20000041850 */
[----:B------:R-:W1:Y:S03]  /*afa0*/  LDSM.16.MT88.4 R8, [R156+0x5900] ;  /* 0x005900009c08783b */ /* 0x000e660000004200 */
[----:B------:R-:W-:Y:S01]  /*afb0*/  @P0 IADD3 R26, P4, R177, UR22, RZ ;  /* 0x00000016b11a0c10 */ /* 0x000fe2000ff9e0ff */
[----:B------:R-:W-:Y:S02]  /*afc0*/  @UP1 UIADD3.X UR22, UR13, UR23, URZ, UP0, !UPT ;  /* 0x000000170d161290 */ /* 0x000fe400087fe43f */
[----:B------:R-:W-:Y:S01]  /*afd0*/  UISETP.GE.AND UP0, UPT, UR15, 0x1, UPT ;  /* 0x000000010f00788c */ /* 0x000fe2000bf06270 */
[----:B------:R-:W-:Y:S01]  /*afe0*/  @P0 LEA R24, P6, R26, c[0x0][0x1c8], 0x1 ;  /* 0x000072001a180a11 */ /* 0x000fe200078c08ff */
[C---:B--2---:R-:W-:Y:S01]  /*aff0*/  HMMA.16816.F32.BF16 R84, R12.reuse, R4, R84 ;  /* 0x000000040c54723c */ /* 0x044fe20000041854 */
[----:B------:R-:W-:Y:S02]  /*b000*/  UISETP.GE.AND UP1, UPT, UR5, 0x1, UPT ;  /* 0x000000010500788c */ /* 0x000fe4000bf26270 */
[----:B------:R-:W-:Y:S01]  /*b010*/  USEL UR15, UR25, URZ, !UP0 ;  /* 0x0000003f190f7287 */ /* 0x000fe2000c000000 */
[----:B------:R-:W-:Y:S01]  /*b020*/  @P0 IADD3.X R3, R176, UR23, RZ, P4, !PT ;  /* 0x00000017b0030c10 */ /* 0x000fe2000a7fe4ff */
[----:B------:R-:W-:Y:S01]  /*b030*/  UISETP.GT.AND UP0, UPT, UR21, UR20, UPT ;  /* 0x000000141500728c */ /* 0x000fe2000bf04270 */
[----:B------:R-:W-:Y:S01]  /*b040*/  @P0 LEA R16, P4, R28, c[0x0][0x1c8], 0x1 ;  /* 0x000072001c100a11 */ /* 0x000fe200078808ff */
[----:B------:R-:W-:Y:S01]  /*b050*/  UIADD3 UR21, UR5, 0x1, URZ ;  /* 0x0000000105157890 */ /* 0x000fe2000fffe03f */
[----:B------:R-:W-:Y:S01]  /*b060*/  @P0 IADD3.X R17, R199, UR22, RZ, P5, !PT ;  /* 0x00000016c7110c10 */ /* 0x000fe2000affe4ff */
[C---:B------:R-:W-:Y:S02]  /*b070*/  HMMA.16816.F32.BF16 R88, R12.reuse, R6, R88 ;  /* 0x000000060c58723c */ /* 0x040fe40000041858 */
[----:B------:R-:W-:Y:S01]  /*b080*/  USEL UR5, UR21, URZ, !UP1 ;  /* 0x0000003f15057287 */ /* 0x000fe2000c800000 */
[----:B------:R-:W-:Y:S02]  /*b090*/  @P0 LEA.HI.X R25, R26, c[0x0][0x1cc], R3, 0x1, P6 ;  /* 0x000073001a190a11 */ /* 0x000fe400030f0c03 */
[----:B------:R-:W-:Y:S01]  /*b0a0*/  MOV R26, UR15 ;  /* 0x0000000f001a7c02 */ /* 0x000fe20008000f00 */
[----:B------:R-:W-:Y:S01]  /*b0b0*/  UMOV UR21, UR17 ;  /* 0x0000001100157c82 */ /* 0x000fe20008000000 */
[----:B------:R-:W-:Y:S02]  /*b0c0*/  @P0 LEA.HI.X R17, R28, c[0x0][0x1cc], R17, 0x1, P4 ;  /* 0x000073001c110a11 */ /* 0x000fe400020f0c11 */
[----:B------:R-:W-:Y:S03]  /*b0d0*/  @P0 IADD3 R3, P4, R179, UR24, RZ ;  /* 0x00000018b3030c10 */ /* 0x000fe6000ff9e0ff */
[----:B------:R-:W-:Y:S01]  /*b0e0*/  @P0 IMAD R29, R26, 0x3000, R189 ;  /* 0x000030001a1d0824 */ /* 0x000fe200078e02bd */
[----:B------:R-:W-:Y:S02]  /*b0f0*/  @P0 LEA R18, P6, R3, c[0x0][0x1c8], 0x1 ;  /* 0x0000720003120a11 */ /* 0x000fe400078c08ff */
[----:B------:R-:W-:Y:S02]  /*b100*/  @P0 IADD3.X R28, R178, UR22, RZ, P4, !PT ;  /* 0x00000016b21c0c10 */ /* 0x000fe4000a7fe4ff */
[----:B------:R-:W-:Y:S02]  /*b110*/  @P0 IADD3 R27, P5, R177, UR24, RZ ;  /* 0x00000018b11b0c10 */ /* 0x000fe4000ffbe0ff */
[----:B------:R-:W-:Y:S02]  /*b120*/  @P0 LEA.HI.X R19, R3, c[0x0][0x1cc], R28, 0x1, P6 ;  /* 0x0000730003130a11 */ /* 0x000fe400030f0c1c */
[----:B------:R-:W-:Y:S02]  /*b130*/  @P0 SHF.L.U32 R3, R29, 0x1, RZ ;  /* 0x000000011d030819 */ /* 0x000fe400000006ff */
[C---:B------:R-:W-:Y:S01]  /*b140*/  @P0 LEA R26, P4, R27.reuse, c[0x0][0x1c8], 0x1 ;  /* 0x000072001b1a0a11 */ /* 0x040fe200078808ff */
[C---:B-1----:R-:W-:Y:S02]  /*b150*/  HMMA.16816.F32.BF16 R92, R12.reuse, R8, R92 ;  /* 0x000000080c5c723c */ /* 0x042fe4000004185c */
[----:B------:R-:W-:Y:S01]  /*b160*/  @!PT LDS RZ, [RZ] ;  /* 0x00000000fffff984 */ /* 0x000fe20000000800 */
[----:B------:R-:W-:Y:S01]  /*b170*/  @!PT LDS RZ, [RZ] ;  /* 0x00000000fffff984 */ /* 0x000fe20000000800 */
[----:B------:R-:W-:Y:S01]  /*b180*/  @!PT LDS RZ, [RZ] ;  /* 0x00000000fffff984 */ /* 0x000fe20000000800 */
[----:B------:R1:W-:Y:S01]  /*b190*/  @P0 LDGSTS.E.BYPASS.LTC128B.128 [R3+0xc100], [R22.64], !P3 ;  /* 0x0c10000016030fae */ /* 0x0003e2000d901d52 */
[----:B------:R-:W-:Y:S04]  /*b1a0*/  @P0 IADD3.X R30, R176, UR22, RZ, P5, !PT ;  /* 0x00000016b01e0c10 */ /* 0x000fe8000affe4ff */
[----:B------:R-:W-:Y:S01]  /*b1b0*/  @P0 LEA.HI.X R27, R27, c[0x0][0x1cc], R30, 0x1, P4 ;  /* 0x000073001b1b0a11 */ /* 0x000fe200020f0c1e */
[----:B------:R-:W-:Y:S02]  /*b1c0*/  HMMA.16816.F32.BF16 R96, R12, R10, R96 ;  /* 0x0000000a0c60723c */ /* 0x000fe40000041860 */
        /* <DEDUP_REMOVED lines=9> */
.L_x_818:
[----:B------:R-:W-:-:S06]  /*b260*/  UISETP.GE.AND UP0, UPT, UR17, UR10, UPT ;  /* 0x0000000a1100728c */ /* 0x000fcc000bf06270 */
[----:B------:R-:W-:-:S13]  /*b270*/  PLOP3.LUT P0, PT, PT, PT, UP0, 0x80, 0x0 ;  /* 0x000000000000781c */ /* 0x000fda0003f0f008 */
[----:B------:R-:W-:Y:S05]  /*b280*/  @!P0 BRA `(.L_x_820) ;  /* 0x0000369000008947 */ /* 0x000fea0003800000 */
[----:B------:R-:W-:Y:S01]  /*b290*/  PLOP3.LUT P5, PT, PT, PT, UP3, 0x80, 0x0 ;  /* 0x000000000000781c */ /* 0x000fe20003faf038 */
[----:B------:R-:W-:Y:S01]  /*b2a0*/  IMAD.MOV.U32 R133, RZ, RZ, 0x40 ;  /* 0x00000040ff857424 */ /* 0x000fe200078e00ff */
[----:B------:R-:W-:Y:S01]  /*b2b0*/  PLOP3.LUT P4, PT, PT, PT, UP3, 0x80, 0x0 ;  /* 0x000000000000781c */ /* 0x000fe20003f8f038 */
[----:B------:R-:W-:Y:S01]  /*b2c0*/  IMAD.MOV.U32 R3, RZ, RZ, R0 ;  /* 0x000000ffff037224 */ /* 0x000fe200078e0000 */
[----:B------:R-:W-:Y:S01]  /*b2d0*/  LOP3.LUT P0, RZ, R203, 0x4, RZ, 0xc0, !PT ;  /* 0x00000004cbff7812 */ /* 0x000fe2000780c0ff */
[----:B------:R-:W-:Y:S01]  /*b2e0*/  IMAD.MOV.U32 R132, RZ, RZ, R2 ;  /* 0x000000ffff847224 */ /* 0x000fe200078e0002 */
[C---:B------:R-:W-:Y:S01]  /*b2f0*/  IADD3 R203, P6, R190.reuse, 0x40, RZ ;  /* 0x00000040becb7810 */ /* 0x040fe20007fde0ff */
[----:B------:R-:W-:Y:S01]  /*b300*/  ULDC.64 UR8, c[0x0][0x208] ;  /* 0x0000820000087ab9 */ /* 0x000fe20000000a00 */
[----:B------:R-:W-:Y:S02]  /*b310*/  SEL R133, R133, 0xffffffc0, !P0 ;  /* 0xffffffc085857807 */ /* 0x000fe40004000000 */
[----:B------:R-:W-:Y:S01]  /*b320*/  IADD3 R210, P0, R190, 0x80, RZ ;  /* 0x00000080bed27810 */ /* 0x000fe20007f1e0ff */
[----:B------:R-:W-:Y:S01]  /*b330*/  IMAD.X R211, RZ, RZ, R195, P6 ;  /* 0x000000ffffd37224 */ /* 0x000fe200030e06c3 */
[----:B------:R-:W-:Y:S01]  /*b340*/  IADD3 R206, P6, R192, 0x80, RZ ;  /* 0x00000080c0ce7810 */ /* 0x000fe20007fde0ff */
[----:B------:R-:W-:Y:S01]  /*b350*/  @P5 IMAD.HI.U32 R204, R196, c[0x0][0x2c8], RZ ;  /* 0x0000b200c4cc5a27 */ /* 0x000fe200078e00ff */
[----:B------:R-:W-:-:S03]  /*b360*/  IADD3 R208, P5, R192, 0x40, RZ ;  /* 0x00000040c0d07810 */ /* 0x000fc60007fbe0ff */
[----:B------:R-:W-:Y:S01]  /*b370*/  IMAD.X R209, RZ, RZ, R195, P0 ;  /* 0x000000ffffd17224 */ /* 0x000fe200000e06c3 */
[----:B------:R-:W-:Y:S01]  /*b380*/  @P4 SHF.R.U32.HI R204, RZ, c[0x0][0x2cc], R204 ;  /* 0x0000b300ffcc4a19 */ /* 0x000fe200000116cc */
[--C-:B------:R-:W-:Y:S02]  /*b390*/  IMAD.X R207, RZ, RZ, R199.reuse, P5 ;  /* 0x000000ffffcf7224 */ /* 0x100fe400028e06c7 */
[----:B------:R-:W-:Y:S02]  /*b3a0*/  IMAD.X R205, RZ, RZ, R199, P6 ;  /* 0x000000ffffcd7224 */ /* 0x000fe400030e06c7 */
.L_x_829:
[----:B------:R-:W-:Y:S04]  /*b3b0*/  DEPBAR.LE SB0, 0x2 ;  /* 0x000080800000791a */ /* 0x000fe80000000000 */
[----:B------:R-:W-:Y:S01]  /*b3c0*/  BAR.SYNC.DEFER_BLOCKING 0x0 ;  /* 0x0000000000007b1d */ /* 0x000fe20000010000 */
[----:B------:R-:W-:Y:S01]  /*b3d0*/  UIMAD UR4, UR5, 0x6000, URZ ;  /* 0x00006000050478a4 */ /* 0x000fe2000f8e023f */
[----:B------:R-:W-:Y:S01]  /*b3e0*/  IMAD.U32 R29, RZ, RZ, UR15 ;  /* 0x0000000fff1d7e24 */ /* 0x000fe2000f8e00ff */
[----:B------:R-:W-:Y:S06]  /*b3f0*/  UISETP.GE.AND UP1, UPT, UR10, UR17, UPT ;  /* 0x000000110a00728c */ /* 0x000fec000bf26270 */
[----:B------:R-:W-:Y:S05]  /*b400*/  PLOP3.LUT P0, PT, PT, PT, UP1, 0x80, 0x0 ;  /* 0x000000000000781c */ /* 0x000fea0003f0f018 */
[----:B------:R-:W-:Y:S04]  /*b410*/  @!UP1 UIADD3 UR7, UR17, -0x1, URZ ;  /* 0xffffffff11079890 */ /* 0x000fe8000fffe03f */
[----:B------:R-:W-:Y:S02]  /*b420*/  @!UP1 USHF.R.S32.HI UR6, URZ, 0x1f, UR7 ;  /* 0x0000001f3f069899 */ /* 0x000fe40008011407 */
[----:B------:R-:W-:Y:S02]  /*b430*/  @!UP1 UIMAD.WIDE.U32 UR20, UR7, UR8, URZ ;  /* 0x00000008071492a5 */ /* 0x000fe4000f8e003f */
[----:B------:R-:W-:Y:S01]  /*b440*/  @!UP1 UIMAD UR6, UR6, UR8, URZ ;  /* 0x00000008060692a4 */ /* 0x000fe2000f8e023f */
[----:B------:R-:W-:Y:S01]  /*b450*/  @!P0 IMAD R168, R29, 0x6000, R200 ;  /* 0x000060001da88824 */ /* 0x000fe200078e02c8 */
[----:B------:R-:W-:Y:S02]  /*b460*/  LDSM.16.M88.4 R32, [R186] ;  /* 0x00000000ba20783b */ /* 0x000fe40000000200 */
        /* <DEDUP_REMOVED lines=11> */
[----:B------:R-:W4:Y:S05]  /*b520*/  LDSM.16.M88.4 R136, [R184+UR4+0xd900] ;  /* 0x00d90004b888783b */ /* 0x000f2a0008000200 */
[----:B------:R-:W-:Y:S01]  /*b530*/  LDSM.16.M88.4 R140, [R182] ;  /* 0x00000000b68c783b */ /* 0x000fe20000000200 */
[C---:B-1----:R-:W-:Y:S07]  /*b540*/  HMMA.16816.F32.BF16 R4, R32.reuse, R8, RZ ;  /* 0x000000082004723c */ /* 0x042fee00000418ff */
[----:B------:R-:W-:Y:S02]  /*b550*/  @!P0 IADD3.X R9, R195, UR6, RZ, P5, !PT ;  /* 0x00000006c3098c10 */ /* 0x000fe4000affe4ff */
[C---:B------:R-:W-:Y:S03]  /*b560*/  @!P0 LEA R170, P5, R13.reuse, c[0x0][0x1f8], 0x1 ;  /* 0x00007e000daa8a11 */ /* 0x040fe600078a08ff */
[----:B------:R-:W-:Y:S02]  /*b570*/  @!P0 LEA.HI.X R173, R0, c[0x0][0x1fc], R9, 0x1, P4 ;  /* 0x00007f0000ad8a11 */ /* 0x000fe400020f0c09 */
[C---:B------:R-:W-:Y:S01]  /*b580*/  HMMA.16816.F32.BF16 R8, R32.reuse, R10, RZ ;  /* 0x0000000a2008723c */ /* 0x040fe200000418ff */
[----:B------:R-:W-:Y:S02]  /*b590*/  @!P0 LEA.HI.X R171, R13, c[0x0][0x1fc], R12, 0x1, P5 ;  /* 0x00007f000dab8a11 */ /* 0x000fe400028f0c0c */
[----:B------:R-:W-:Y:S02]  /*b5a0*/  IADD3 R0, R184, UR4, RZ ;  /* 0x00000004b8007c10 */ /* 0x000fe4000fffe0ff */
[----:B------:R-:W-:Y:S01]  /*b5b0*/  @!P0 IADD3 R2, P4, R210, UR7, RZ ;  /* 0x00000007d2028c10 */ /* 0x000fe2000ff9e0ff */
[----:B------:R-:W-:Y:S02]  /*b5c0*/  @!UP1 UIADD3 UR7, UP0, UR12, UR7, URZ ;  /* 0x000000070c079290 */ /* 0x000fe4000ff1e03f */
[C---:B--2---:R-:W-:Y:S01]  /*b5d0*/  HMMA.16816.F32.BF16 R12, R32.reuse, R16, RZ ;  /* 0x00000010200c723c */ /* 0x044fe200000418ff */
[--C-:B------:R-:W-:Y:S03]  /*b5e0*/  IMAD.IADD R188, R185, 0x1, R0.reuse ;  /* 0x00000001b9bc7824 */ /* 0x100fe600078e0200 */
[C---:B------:R-:W-:Y:S01]  /*b5f0*/  @!P0 LEA R178, P5, R2.reuse, c[0x0][0x1f8], 0x1 ;  /* 0x00007e0002b28a11 */ /* 0x040fe200078a08ff */
[----:B------:R-:W-:Y:S01]  /*b600*/  IMAD.IADD R0, R133, 0x1, R0 ;  /* 0x0000000185007824 */ /* 0x000fe200078e0200 */
[----:B------:R-:W1:Y:S01]  /*b610*/  LDSM.16.M88.4 R144, [R188+0xc100] ;  /* 0x00c10000bc90783b */ /* 0x000e620000000200 */
[----:B------:R-:W-:Y:S01]  /*b620*/  @!P0 IADD3.X R21, R209, UR6, RZ, P4, !PT ;  /* 0x00000006d1158c10 */ /* 0x000fe2000a7fe4ff */
[C---:B------:R-:W-:Y:S01]  /*b630*/  HMMA.16816.F32.BF16 R16, R32.reuse, R18, RZ ;  /* 0x000000122010723c */ /* 0x040fe200000418ff */
[----:B------:R-:W-:Y:S02]  /*b640*/  @!UP1 UIADD3.X UR6, UR11, UR6, URZ, UP0, !UPT ;  /* 0x000000060b069290 */ /* 0x000fe400087fe43f */
[----:B------:R-:W-:Y:S01]  /*b650*/  LDSM.16.M88.4 R156, [R188+0xd900] ;  /* 0x00d90000bc9c783b */ /* 0x000fe20000000200 */
[----:B------:R-:W-:Y:S01]  /*b660*/  @!P0 LEA.HI.X R179, R2, c[0x0][0x1fc], R21, 0x1, P5 ;  /* 0x00007f0002b38a11 */ /* 0x000fe200028f0c15 */
[----:B------:R-:W-:Y:S01]  /*b670*/  UISETP.GE.AND UP0, UPT, UR15, 0x1, UPT ;  /* 0x000000010f00788c */ /* 0x000fe2000bf06270 */
[----:B------:R-:W-:Y:S02]  /*b680*/  @!P0 IADD3 R30, P6, R190, UR7, RZ ;  /* 0x00000007be1e8c10 */ /* 0x000fe4000ffde0ff */
[C---:B---3--:R-:W-:Y:S01]  /*b690*/  HMMA.16816.F32.BF16 R20, R32.reuse, R24, RZ ;  /* 0x000000182014723c */ /* 0x048fe200000418ff */
[----:B------:R-:W-:Y:S03]  /*b6a0*/  @!P0 IADD3 R153, P4, R210, UR7, RZ ;  /* 0x00000007d2998c10 */ /* 0x000fe6000ff9e0ff */
[----:B------:R-:W-:Y:S02]  /*b6b0*/  @!P0 IADD3.X R149, R195, UR6, RZ, P6, !PT ;  /* 0x00000006c3958c10 */ /* 0x000fe4000b7fe4ff */
[C---:B------:R-:W-:Y:S02]  /*b6c0*/  @!P0 LEA R212, P6, R30.reuse, c[0x0][0x1f8], 0x1 ;  /* 0x00007e001ed48a11 */ /* 0x040fe400078c08ff */
[C---:B------:R-:W-:Y:S01]  /*b6d0*/  HMMA.16816.F32.BF16 R24, R32.reuse, R26, RZ ;  /* 0x0000001a2018723c */ /* 0x040fe200000418ff */
[----:B------:R-:W-:Y:S03]  /*b6e0*/  @!P0 IADD3 R2, P5, R203, UR7, RZ ;  /* 0x00000007cb028c10 */ /* 0x000fe6000ffbe0ff */
[----:B------:R-:W-:Y:S02]  /*b6f0*/  @!P0 LEA.HI.X R213, R30, c[0x0][0x1fc], R149, 0x1, P6 ;  /* 0x00007f001ed58a11 */ /* 0x000fe400030f0c95 */
[----:B------:R-:W2:Y:S01]  /*b700*/  LDSM.16.M88.4 R148, [R188+0xc900] ;  /* 0x00c90000bc94783b */ /* 0x000ea20000000200 */
[----:B------:R-:W-:Y:S02]  /*b710*/  @!P0 IADD3.X R31, R211, UR6, RZ, P5, !PT ;  /* 0x00000006d31f8c10 */ /* 0x000fe4000affe4ff */
[C---:B------:R-:W-:Y:S03]  /*b720*/  @!P0 LEA R176, P5, R2.reuse, c[0x0][0x1f8], 0x1 ;  /* 0x00007e0002b08a11 */ /* 0x040fe600078a08ff */
[----:B------:R-:W-:Y:S01]  /*b730*/  @!P0 IADD3.X R28, R209, UR6, RZ, P4, !PT ;  /* 0x00000006d11c8c10 */ /* 0x000fe2000a7fe4ff */
[----:B------:R-:W-:Y:S01]  /*b740*/  USHF.L.U32 UR6, UR17, 0x6, URZ ;  /* 0x0000000611067899 */ /* 0x000fe2000800063f */
[----:B------:R-:W-:Y:S02]  /*b750*/  @!P0 LEA R174, P4, R153, c[0x0][0x1f8], 0x1 ;  /* 0x00007e0099ae8a11 */ /* 0x000fe400078808ff */
[----:B------:R-:W-:Y:S01]  /*b760*/  @!P0 LEA.HI.X R177, R2, c[0x0][0x1fc], R31, 0x1, P5 ;  /* 0x00007f0002b18a11 */ /* 0x000fe200028f0c1f */
[----:B------:R-:W-:Y:S01]  /*b770*/  IMAD.IADD R2, R133, 0x1, R188 ;  /* 0x0000000185027824 */ /* 0x000fe200078e02bc */
[----:B------:R-:W-:Y:S02]  /*b780*/  @!P0 LEA.HI.X R175, R153, c[0x0][0x1fc], R28, 0x1, P4 ;  /* 0x00007f0099af8a11 */ /* 0x000fe400020f0c1c */
[C---:B----4-:R-:W-:Y:S01]  /*b790*/  HMMA.16816.F32.BF16 R28, R32.reuse, R136, RZ ;  /* 0x00000088201c723c */ /* 0x050fe200000418ff */
[----:B------:R-:W3:Y:S05]  /*b7a0*/  LDSM.16.M88.4 R152, [R188+0xd100] ;  /* 0x00d10000bc98783b */ /* 0x000eea0000000200 */
[----:B------:R-:W-:Y:S01]  /*b7b0*/  @!PT LDS RZ, [RZ] ;  /* 0x00000000fffff984 */ /* 0x000fe20000000800 */
[----:B------:R-:W-:Y:S01]  /*b7c0*/  @!PT LDS RZ, [RZ] ;  /* 0x00000000fffff984 */ /* 0x000fe20000000800 */
[----:B------:R-:W-:Y:S01]  /*b7d0*/  @!PT LDS RZ, [RZ] ;  /* 0x00000000fffff984 */ /* 0x000fe20000000800 */
[----:B------:R4:W-:Y:S02]  /*b7e0*/  @!P0 LDGSTS.E.BYPASS.LTC128B.128 [R168], [R172.64], !P3 ;  /* 0x00000000aca88fae */ /* 0x0009e4000d901d52 */
[----:B------:R-:W-:Y:S03]  /*b7f0*/  HMMA.16816.F32.BF16 R32, R32, R138, RZ ;  /* 0x0000008a2020723c */ /* 0x000fe600000418ff */
[----:B------:R4:W-:Y:S05]  /*b800*/  @!P0 LDGSTS.E.BYPASS.LTC128B.128 [R168+0x2000], [R170.64], !P2 ;  /* 0x02000000aaa88fae */ /* 0x0009ea000d101d52 */
[C---:B-1----:R-:W-:Y:S01]  /*b810*/  HMMA.16816.F32.BF16 R4, R140.reuse, R144, R4 ;  /* 0x000000908c04723c */ /* 0x042fe20000041804 */
[----:B------:R4:W-:Y:S05]  /*b820*/  @!P0 LDGSTS.E.BYPASS.LTC128B.128 [R168+0x4000], [R178.64], !P1 ;  /* 0x04000000b2a88fae */ /* 0x0009ea000c901d52 */
[----:B------:R4:W-:Y:S02]  /*b830*/  @!P0 LDGSTS.E.BYPASS.LTC128B.128 [R168+0x1000], [R212.64], !P3 ;  /* 0x01000000d4a88fae */ /* 0x0009e4000d901d52 */
[C---:B------:R-:W-:Y:S03]  /*b840*/  HMMA.16816.F32.BF16 R8, R140.reuse, R146, R8 ;  /* 0x000000928c08723c */ /* 0x040fe60000041808 */
[----:B------:R4:W-:Y:S05]  /*b850*/  @!P0 LDGSTS.E.BYPASS.LTC128B.128 [R168+0x3000], [R176.64], !P2 ;  /* 0x03000000b0a88fae */ /* 0x0009ea000d101d52 */
[C---:B--2---:R-:W-:Y:S01]  /*b860*/  HMMA.16816.F32.BF16 R12, R140.reuse, R148, R12 ;  /* 0x000000948c0c723c */ /* 0x044fe2000004180c */
[----:B------:R4:W-:Y:S01]  /*b870*/  @!P0 LDGSTS.E.BYPASS.LTC128B.128 [R168+0x5000], [R174.64], !P1 ;  /* 0x05000000aea88fae */ /* 0x0009e2000c901d52 */
[----:B------:R-:W-:Y:S04]  /*b880*/  PLOP3.LUT P0, PT, PT, PT, UP3, 0x80, 0x0 ;  /* 0x000000000000781c */ /* 0x000fe80003f0f038 */
[----:B------:R-:W-:Y:S02]  /*b890*/  LDSM.16.M88.4 R160, [R181] ;  /* 0x00000000b5a0783b */ /* 0x000fe40000000200 */
[C---:B------:R-:W-:Y:S03]  /*b8a0*/  HMMA.16816.F32.BF16 R16, R140.reuse, R150, R16 ;  /* 0x000000968c10723c */ /* 0x040fe60000041810 */
[----:B------:R-:W1:Y:S05]  /*b8b0*/  LDSM.16.M88.4 R164, [R0+0xc100] ;  /* 0x00c1000000a4783b */ /* 0x000e6a0000000200 */
[C---:B---3--:R-:W-:Y:S01]  /*b8c0*/  HMMA.16816.F32.BF16 R20, R140.reuse, R152, R20 ;  /* 0x000000988c14723c */ /* 0x048fe20000041814 */
[----:B------:R-:W2:Y:S05]  /*b8d0*/  LDSM.16.M88.4 R136, [R0+0xc900] ;  /* 0x00c900000088783b */ /* 0x000eaa0000000200 */
[----:B------:R-:W3:Y:S02]  /*b8e0*/  LDSM.16.M88.4 R144, [R0+0xd100] ;  /* 0x00d100000090783b */ /* 0x000ee40000000200 */
[C---:B------:R-:W-:Y:S03]  /*b8f0*/  HMMA.16816.F32.BF16 R24, R140.reuse, R154, R24 ;  /* 0x0000009a8c18723c */ /* 0x040fe60000041818 */
[----:B------:R-:W5:Y:S05]  /*b900*/  LDSM.16.M88.4 R148, [R0+0xd900] ;  /* 0x00d900000094783b */ /* 0x000f6a0000000200 */
[C---:B------:R-:W-:Y:S01]  /*b910*/  HMMA.16816.F32.BF16 R28, R140.reuse, R156, R28 ;  /* 0x0000009c8c1c723c */ /* 0x040fe2000004181c */
[----:B----4-:R-:W-:Y:S05]  /*b920*/  LDSM.16.M88.4 R168, [R180] ;  /* 0x00000000b4a8783b */ /* 0x010fea0000000200 */
[----:B------:R-:W4:Y:S02]  /*b930*/  LDSM.16.M88.4 R172, [R2+0xc100] ;  /* 0x00c1000002ac783b */ /* 0x000f240000000200 */
[----:B------:R-:W-:Y:S03]  /*b940*/  HMMA.16816.F32.BF16 R32, R140, R158, R32 ;  /* 0x0000009e8c20723c */ /* 0x000fe60000041820 */
[----:B------:R-:W3:Y:S05]  /*b950*/  LDSM.16.M88.4 R176, [R2+0xc900] ;  /* 0x00c9000002b0783b */ /* 0x000eea0000000200 */
[----:B------:R-:W4:Y:S01]  /*b960*/  LDSM.16.M88.4 R140, [R2+0xd100] ;  /* 0x00d10000028c783b */ /* 0x000f220000000200 */
[C---:B-1----:R-:W-:Y:S04]  /*b970*/  HMMA.16816.F32.BF16 R4, R160.reuse, R164, R4 ;  /* 0x000000a4a004723c */ /* 0x042fe80000041804 */
[----:B------:R-:W-:Y:S05]  /*b980*/  LDSM.16.M88.4 R152, [R184+UR4+0xe900] ;  /* 0x00e90004b898783b */ /* 0x000fea0008000200 */
[----:B------:R-:W-:Y:S01]  /*b990*/  LDSM.16.M88.4 R156, [R184+UR4+0xf100] ;  /* 0x00f10004b89c783b */ /* 0x000fe20008000200 */
[C---:B------:R-:W-:Y:S04]  /*b9a0*/  HMMA.16816.F32.BF16 R8, R160.reuse, R166, R8 ;  /* 0x000000a6a008723c */ /* 0x040fe80000041808 */
[----:B------:R-:W-:Y:S04]  /*b9b0*/  LDSM.16.M88.4 R164, [R188+0xe100] ;  /* 0x00e10000bca4783b */ /* 0x000fe80000000200 */
[C---:B--2---:R-:W-:Y:S01]  /*b9c0*/  HMMA.16816.F32.BF16 R12, R160.reuse, R136, R12 ;  /* 0x00000088a00c723c */ /* 0x044fe2000004180c */
[----:B------:R-:W0:Y:S07]  /*b9d0*/  LDGDEPBAR ;  /* 0x00000000000079af */ /* 0x000e2e0000000000 */
[C---:B------:R-:W-:Y:S01]  /*b9e0*/  HMMA.16816.F32.BF16 R16, R160.reuse, R138, R16 ;  /* 0x0000008aa010723c */ /* 0x040fe20000041810 */
[----:B------:R-:W1:Y:S07]  /*b9f0*/  LDSM.16.M88.4 R136, [R2+0xd900] ;  /* 0x00d900000288783b */ /* 0x000e6e0000000200 */
[C---:B---3--:R-:W-:Y:S08]  /*ba00*/  HMMA.16816.F32.BF16 R20, R160.reuse, R144, R20 ;  /* 0x00000090a014723c */ /* 0x048ff00000041814 */
[C---:B------:R-:W-:Y:S01]  /*ba10*/  HMMA.16816.F32.BF16 R24, R160.reuse, R146, R24 ;  /* 0x00000092a018723c */ /* 0x040fe20000041818 */
[----:B------:R-:W-:Y:S07]  /*ba20*/  LDSM.16.M88.4 R144, [R186+0x4000] ;  /* 0x00400000ba90783b */ /* 0x000fee0000000200 */
[C---:B-----5:R-:W-:Y:S08]  /*ba30*/  HMMA.16816.F32.BF16 R28, R160.reuse, R148, R28 ;  /* 0x00000094a01c723c */ /* 0x060ff0000004181c */
[----:B------:R-:W-:Y:S01]  /*ba40*/  HMMA.16816.F32.BF16 R32, R160, R150, R32 ;  /* 0x00000096a020723c */ /* 0x000fe20000041820 */
[----:B------:R-:W2:Y:S05]  /*ba50*/  LDSM.16.M88.4 R148, [R184+UR4+0xe100] ;  /* 0x00e10004b894783b */ /* 0x000eaa0008000200 */
[----:B------:R-:W3:Y:S02]  /*ba60*/  LDSM.16.M88.4 R160, [R184+UR4+0xf900] ;  /* 0x00f90004b8a0783b */ /* 0x000ee40008000200 */
[C---:B----4-:R-:W-:Y:S08]  /*ba70*/  HMMA.16816.F32.BF16 R4, R168.reuse, R172, R4 ;  /* 0x000000aca804723c */ /* 0x050ff00000041804 */
[C---:B------:R-:W-:Y:S01]  /*ba80*/  HMMA.16816.F32.BF16 R8, R168.reuse, R174, R8 ;  /* 0x000000aea808723c */ /* 0x040fe20000041808 */
[----:B------:R-:W-:Y:S07]  /*ba90*/  LDSM.16.M88.4 R172, [R182+0x8000] ;  /* 0x00800000b6ac783b */ /* 0x000fee0000000200 */
[C---:B------:R-:W-:Y:S08]  /*baa0*/  HMMA.16816.F32.BF16 R12, R168.reuse, R176, R12 ;  /* 0x000000b0a80c723c */ /* 0x040ff0000004180c */
[C---:B------:R-:W-:Y:S01]  /*bab0*/  HMMA.16816.F32.BF16 R16, R168.reuse, R178, R16 ;  /* 0x000000b2a810723c */ /* 0x040fe20000041810 */
[----:B------:R-:W-:Y:S07]  /*bac0*/  LDSM.16.M88.4 R176, [R188+0x10100] ;  /* 0x01010000bcb0783b */ /* 0x000fee0000000200 */
[C---:B------:R-:W-:Y:S08]  /*bad0*/  HMMA.16816.F32.BF16 R20, R168.reuse, R140, R20 ;  /* 0x0000008ca814723c */ /* 0x040ff00000041814 */
[C---:B------:R-:W-:Y:S01]  /*bae0*/  HMMA.16816.F32.BF16 R24, R168.reuse, R142, R24 ;  /* 0x0000008ea818723c */ /* 0x040fe20000041818 */
[----:B------:R-:W4:Y:S07]  /*baf0*/  LDSM.16.M88.4 R140, [R182+0x4000] ;  /* 0x00400000b68c783b */ /* 0x000f2e0000000200 */
[C---:B-1----:R-:W-:Y:S08]  /*bb00*/  HMMA.16816.F32.BF16 R28, R168.reuse, R136, R28 ;  /* 0x00000088a81c723c */ /* 0x042ff0000004181c */
[----:B------:R-:W-:Y:S01]  /*bb10*/  HMMA.16816.F32.BF16 R32, R168, R138, R32 ;  /* 0x0000008aa820723c */ /* 0x000fe20000041820 */
[----:B------:R-:W1:Y:S05]  /*bb20*/  LDSM.16.M88.4 R136, [R188+0xe900] ;  /* 0x00e90000bc88783b */ /* 0x000e6a0000000200 */
[----:B------:R-:W-:Y:S02]  /*bb30*/  LDSM.16.M88.4 R168, [R188+0xf900] ;  /* 0x00f90000bca8783b */ /* 0x000fe40000000200 */
        /* <DEDUP_REMOVED lines=9> */
[C---:B---3--:R-:W-:Y:S08]  /*bbd0*/  HMMA.16816.F32.BF16 R28, R144.reuse, R160, R28 ;  /* 0x000000a0901c723c */ /* 0x048ff0000004181c */
[----:B------:R-:W-:Y:S01]  /*bbe0*/  HMMA.16816.F32.BF16 R32, R144, R162, R32 ;  /* 0x000000a29020723c */ /* 0x000fe20000041820 */
[----:B------:R-:W3:Y:S05]  /*bbf0*/  LDSM.16.M88.4 R144, [R181+0x4000] ;  /* 0x00400000b590783b */ /* 0x000eea0000000200 */
[----:B------:R-:W5:Y:S02]  /*bc00*/  LDSM.16.M88.4 R160, [R0+0xf100] ;  /* 0x00f1000000a0783b */ /* 0x000f640000000200 */
[C---:B----4-:R-:W-:Y:S08]  /*bc10*/  HMMA.16816.F32.BF16 R4, R140.reuse, R164, R4 ;  /* 0x000000a48c04723c */ /* 0x050ff00000041804 */
[C---:B------:R-:W-:Y:S01]  /*bc20*/  HMMA.16816.F32.BF16 R8, R140.reuse, R166, R8 ;  /* 0x000000a68c08723c */ /* 0x040fe20000041808 */
[----:B------:R-:W4:Y:S07]  /*bc30*/  LDSM.16.M88.4 R164, [R0+0xf900] ;  /* 0x00f9000000a4783b */ /* 0x000f2e0000000200 */
        /* <DEDUP_REMOVED lines=8> */
[----:B------:R-:W-:Y:S06]  /*bcc0*/  LDSM.16.M88.4 R168, [R184+UR4+0x11900] ;  /* 0x01190004b8a8783b */ /* 0x000fec0008000200 */
[----:B------:R-:W-:Y:S01]  /*bcd0*/  IADD3 R140, R133, UR4, R184 ;  /* 0x00000004858c7c10 */ /* 0x000fe2000fffe0b8 */
[C---:B---3--:R-:W-:Y:S05]  /*bce0*/  HMMA.16816.F32.BF16 R4, R144.reuse, R152, R4 ;  /* 0x000000989004723c */ /* 0x048fea0000041804 */
[----:B------:R-:W-:Y:S03]  /*bcf0*/  IMAD.IADD R187, R185, 0x1, R140 ;  /* 0x00000001b9bb7824 */ /* 0x000fe600078e028c */
[C---:B------:R-:W-:Y:S02]  /*bd00*/  HMMA.16816.F32.BF16 R8, R144.reuse, R154, R8 ;  /* 0x0000009a9008723c */ /* 0x040fe40000041808 */
[----:B------:R-:W2:Y:S05]  /*bd10*/  LDSM.16.M88.4 R140, [R187+0xe900] ;  /* 0x00e90000bb8c783b */ /* 0x000eaa0000000200 */
[----:B------:R-:W3:Y:S01]  /*bd20*/  LDSM.16.M88.4 R152, [R187+0xf100] ;  /* 0x00f10000bb98783b */ /* 0x000ee20000000200 */
[C---:B------:R-:W-:Y:S08]  /*bd30*/  HMMA.16816.F32.BF16 R12, R144.reuse, R156, R12 ;  /* 0x0000009c900c723c */ /* 0x040ff0000004180c */
[C---:B------:R-:W-:Y:S01]  /*bd40*/  HMMA.16816.F32.BF16 R16, R144.reuse, R158, R16 ;  /* 0x0000009e9010723c */ /* 0x040fe20000041810 */
[----:B------:R-:W-:Y:S07]  /*bd50*/  LDSM.16.M88.4 R156, [R186+0x8000] ;  /* 0x00800000ba9c783b */ /* 0x000fee0000000200 */
[C---:B-----5:R-:W-:Y:S08]  /*bd60*/  HMMA.16816.F32.BF16 R20, R144.reuse, R160, R20 ;  /* 0x000000a09014723c */ /* 0x060ff00000041814 */
[C---:B------:R-:W-:Y:S01]  /*bd70*/  HMMA.16816.F32.BF16 R24, R144.reuse, R162, R24 ;  /* 0x000000a29018723c */ /* 0x040fe20000041818 */
[----:B------:R-:W-:Y:S07]  /*bd80*/  LDSM.16.M88.4 R160, [R184+UR4+0x10100] ;  /* 0x01010004b8a0783b */ /* 0x000fee0008000200 */
[C---:B----4-:R-:W-:Y:S08]  /*bd90*/  HMMA.16816.F32.BF16 R28, R144.reuse, R164, R28 ;  /* 0x000000a4901c723c */ /* 0x050ff0000004181c */
[----:B------:R-:W-:Y:S01]  /*bda0*/  HMMA.16816.F32.BF16 R32, R144, R166, R32 ;  /* 0x000000a69020723c */ /* 0x000fe20000041820 */
[----:B------:R-:W4:Y:S05]  /*bdb0*/  LDSM.16.M88.4 R144, [R187+0xf900] ;  /* 0x00f90000bb90783b */ /* 0x000f2a0000000200 */
[----:B------:R-:W5:Y:S02]  /*bdc0*/  LDSM.16.M88.4 R164, [R184+UR4+0x10900] ;  /* 0x01090004b8a4783b */ /* 0x000f640008000200 */
[C---:B-1----:R-:W-:Y:S08]  /*bdd0*/  HMMA.16816.F32.BF16 R4, R136.reuse, R148, R4 ;  /* 0x000000948804723c */ /* 0x042ff00000041804 */
[C---:B------:R-:W-:Y:S01]  /*bde0*/  HMMA.16816.F32.BF16 R8, R136.reuse, R150, R8 ;  /* 0x000000968808723c */ /* 0x040fe20000041808 */
[----:B------:R-:W1:Y:S07]  /*bdf0*/  LDSM.16.M88.4 R148, [R184+UR4+0x11100] ;  /* 0x01110004b894783b */ /* 0x000e6e0008000200 */
[C---:B--2---:R-:W-:Y:S08]  /*be00*/  HMMA.16816.F32.BF16 R12, R136.reuse, R140, R12 ;  /* 0x0000008c880c723c */ /* 0x044ff0000004180c */
[C---:B------:R-:W-:Y:S01]  /*be10*/  HMMA.16816.F32.BF16 R16, R136.reuse, R142, R16 ;  /* 0x0000008e8810723c */ /* 0x040fe20000041810 */
[----:B------:R-:W-:Y:S07]  /*be20*/  LDSM.16.M88.4 R140, [R188+0x11100] ;  /* 0x01110000bc8c783b */ /* 0x000fee0000000200 */
[C---:B---3--:R-:W-:Y:S08]  /*be30*/  HMMA.16816.F32.BF16 R20, R136.reuse, R152, R20 ;  /* 0x000000988814723c */ /* 0x048ff00000041814 */
[C---:B------:R-:W-:Y:S01]  /*be40*/  HMMA.16816.F32.BF16 R24, R136.reuse, R154, R24 ;  /* 0x0000009a8818723c */ /* 0x040fe20000041818 */
[----:B------:R-:W-:Y:S07]  /*be50*/  LDSM.16.M88.4 R152, [R181+0x8000] ;  /* 0x00800000b598783b */ /* 0x000fee0000000200 */
[C---:B----4-:R-:W-:Y:S08]  /*be60*/  HMMA.16816.F32.BF16 R28, R136.reuse, R144, R28 ;  /* 0x00000090881c723c */ /* 0x050ff0000004181c */
[----:B------:R-:W-:Y:S01]  /*be70*/  HMMA.16816.F32.BF16 R32, R136, R146, R32 ;  /* 0x000000928820723c */ /* 0x000fe20000041820 */
[----:B------:R-:W2:Y:S05]  /*be80*/  LDSM.16.M88.4 R136, [R188+0x10900] ;  /* 0x01090000bc88783b */ /* 0x000eaa0000000200 */
[----:B------:R-:W3:Y:S02]  /*be90*/  LDSM.16.M88.4 R144, [R188+0x11900] ;  /* 0x01190000bc90783b */ /* 0x000ee40000000200 */
[C---:B------:R-:W-:Y:S08]  /*bea0*/  HMMA.16816.F32.BF16 R4, R156.reuse, R160, R4 ;  /* 0x000000a09c04723c */ /* 0x040ff00000041804 */
[C---:B------:R-:W-:Y:S01]  /*beb0*/  HMMA.16816.F32.BF16 R8, R156.reuse, R162, R8 ;  /* 0x000000a29c08723c */ /* 0x040fe20000041808 */
[----:B------:R-:W4:Y:S07]  /*bec0*/  LDSM.16.M88.4 R160, [R0+0x10100] ;  /* 0x0101000000a0783b */ /* 0x000f2e0000000200 */
[C---:B-----5:R-:W-:Y:S08]  /*bed0*/  HMMA.16816.F32.BF16 R12, R156.reuse, R164, R12 ;  /* 0x000000a49c0c723c */ /* 0x060ff0000004180c */
        /* <DEDUP_REMOVED lines=18> */
[----:B------:R3:W2:Y:S07]  /*c000*/  LDSM.16.M88.4 R144, [R2+0x10100] ;  /* 0x010100000290783b */ /* 0x0006ae0000000200 */
[C---:B----4-:R-:W-:Y:S08]  /*c010*/  HMMA.16816.F32.BF16 R4, R152.reuse, R160, R4 ;  /* 0x000000a09804723c */ /* 0x050ff00000041804 */
[C---:B------:R-:W-:Y:S01]  /*c020*/  HMMA.16816.F32.BF16 R8, R152.reuse, R162, R8 ;  /* 0x000000a29808723c */ /* 0x040fe20000041808 */
[----:B------:R-:W4:Y:S07]  /*c030*/  LDSM.16.M88.4 R160, [R187+0x10900] ;  /* 0x01090000bba0783b */ /* 0x000f2e0000000200 */
[C---:B-1----:R-:W-:Y:S01]  /*c040*/  HMMA.16816.F32.BF16 R12, R152.reuse, R148, R12 ;  /* 0x00000094980c723c */ /* 0x042fe2000004180c */
[----:B---3--:R-:W-:Y:S01]  /*c050*/  IMAD.U32 R2, RZ, RZ, UR6 ;  /* 0x00000006ff027e24 */ /* 0x008fe2000f8e00ff */
[----:B------:R-:W-:Y:S04]  /*c060*/  UIADD3 UR6, UR15, 0x1, URZ ;  /* 0x000000010f067890 */ /* 0x000fe8000fffe03f */
[----:B------:R-:W-:Y:S02]  /*c070*/  USEL UR15, UR6, URZ, !UP0 ;  /* 0x0000003f060f7287 */ /* 0x000fe4000c000000 */
[C---:B------:R-:W-:Y:S01]  /*c080*/  HMMA.16816.F32.BF16 R16, R152.reuse, R150, R16 ;  /* 0x000000969810723c */ /* 0x040fe20000041810 */
[----:B------:R-:W1:Y:S07]  /*c090*/  LDSM.16.M88.4 R148, [R187+0x11900] ;  /* 0x01190000bb94783b */ /* 0x000e6e0000000200 */
[C---:B-----5:R-:W-:Y:S08]  /*c0a0*/  HMMA.16816.F32.BF16 R20, R152.reuse, R156, R20 ;  /* 0x0000009c9814723c */ /* 0x060ff00000041814 */
[C---:B------:R-:W-:Y:S08]  /*c0b0*/  HMMA.16816.F32.BF16 R24, R152.reuse, R158, R24 ;  /* 0x0000009e9818723c */ /* 0x040ff00000041818 */
[C---:B--2---:R-:W-:Y:S07]  /*c0c0*/  HMMA.16816.F32.BF16 R28, R152.reuse, R136, R28 ;  /* 0x00000088981c723c */ /* 0x044fee000004181c */
[----:B------:R-:W-:Y:S01]  /*c0d0*/  IADD3 R136, -R197, 0x1, -R2 ;  /* 0x00000001c5887810 */ /* 0x000fe20007ffe902 */
[----:B------:R-:W-:Y:S04]  /*c0e0*/  HMMA.16816.F32.BF16 R32, R152, R138, R32 ;  /* 0x0000008a9820723c */ /* 0x000fe80000041820 */
[----:B------:R-:W-:Y:S01]  /*c0f0*/  IMAD.MOV.U32 R137, RZ, RZ, R196 ;  /* 0x000000ffff897224 */ /* 0x000fe200078e00c4 */
[----:B------:R-:W-:Y:S01]  /*c100*/  IADD3 R136, R136, c[0x0][0x1d0], RZ ;  /* 0x0000740088887a10 */ /* 0x000fe20007ffe0ff */
[----:B------:R-:W-:Y:S01]  /*c110*/  @P0 IMAD.MOV.U32 R137, RZ, RZ, R204 ;  /* 0x000000ffff890224 */ /* 0x000fe200078e00cc */
[----:B------:R-:W-:Y:S01]  /*c120*/  PLOP3.LUT P0, PT, PT, PT, UP2, 0x40, 0x0 ;  /* 0x000000000000781c */ /* 0x000fe20003f0e828 */
[C---:B------:R-:W-:Y:S03]  /*c130*/  HMMA.16816.F32.BF16 R4, R140.reuse, R144, R4 ;  /* 0x000000908c04723c */ /* 0x040fe60000041804 */
[----:B------:R-:W2:Y:S02]  /*c140*/  SHFL.IDX PT, R0, R137, RZ, 0x1c1f ;  /* 0x001c1fff89007589 */ /* 0x000ea400000e0000 */
[----:B------:R-:W-:Y:S03]  /*c150*/  IADD3 R139, R136, -c[0x0][0x168], RZ ;  /* 0x80005a00888b7a10 */ /* 0x000fe60007ffe0ff */
[C---:B------:R-:W-:Y:S08]  /*c160*/  HMMA.16816.F32.BF16 R8, R140.reuse, R146, R8 ;  /* 0x000000928c08723c */ /* 0x040ff00000041808 */
[C---:B----4-:R-:W-:Y:S08]  /*c170*/  HMMA.16816.F32.BF16 R12, R140.reuse, R160, R12 ;  /* 0x000000a08c0c723c */ /* 0x050ff0000004180c */
[C---:B------:R-:W-:Y:S08]  /*c180*/  HMMA.16816.F32.BF16 R16, R140.reuse, R162, R16 ;  /* 0x000000a28c10723c */ /* 0x040ff00000041810 */
[C---:B------:R-:W-:Y:S08]  /*c190*/  HMMA.16816.F32.BF16 R20, R140.reuse, R164, R20 ;  /* 0x000000a48c14723c */ /* 0x040ff00000041814 */
[C---:B------:R-:W-:Y:S08]  /*c1a0*/  HMMA.16816.F32.BF16 R24, R140.reuse, R166, R24 ;  /* 0x000000a68c18723c */ /* 0x040ff00000041818 */
[C---:B-1----:R-:W-:Y:S08]  /*c1b0*/  HMMA.16816.F32.BF16 R28, R140.reuse, R148, R28 ;  /* 0x000000948c1c723c */ /* 0x042ff0000004181c */
[----:B------:R-:W-:Y:S07]  /*c1c0*/  HMMA.16816.F32.BF16 R32, R140, R150, R32 ;  /* 0x000000968c20723c */ /* 0x000fee0000041820 */
        /* <DEDUP_REMOVED lines=19> */
.L_x_823:
[----:B------:R-:W-:Y:S04]  /*c300*/  MOV R0, c[0x0][0x32c] ;  /* 0x0000cb0000007a02 */ /* 0x000fe80000000f00 */
[----:B------:R-:W-:Y:S11]  /*c310*/  ISETP.NE.AND P0, PT, R0, 0x1, PT ;  /* 0x000000010000780c */ /* 0x000ff60003f05270 */
[----:B------:R-:W-:Y:S02]  /*c320*/  @!UPT UIADD3 URZ, URZ, URZ, URZ ;  /* 0x0000003f3f3ff290 */ /* 0x000fe4000fffe03f */
[----:B------:R-:W-:Y:S05]  /*c330*/  @P0 IMAD.HI.U32 R0, R143, c[0x0][0x330], RZ ;  /* 0x0000cc008f000a27 */ /* 0x000fea00078e00ff */
[----:B------:R-:W-:Y:S02]  /*c340*/  @P0 SHF.R.U32.HI R143, RZ, c[0x0][0x334], R0 ;  /* 0x0000cd00ff8f0a19 */ /* 0x000fe40000011600 */
.L_x_824:
[----:B------:R-:W-:Y:S05]  /*c350*/  BSYNC B0 ;  /* 0x0000000000007941 */ /* 0x000fea0003800000 */
.L_x_822:
[----:B------:R-:W-:Y:S04]  /*c360*/  IMAD R0, R143, c[0x0][0x32c], -R2 ;  /* 0x0000cb008f007a24 */ /* 0x000fe800078e0a02 */
[----:B------:R-:W-:Y:S05]  /*c370*/  IMAD.IADD R143, R0, 0x1, -R197 ;  /* 0x00000001008f7824 */ /* 0x000fea00078e0ac5 */
[----:B------:R-:W-:Y:S02]  /*c380*/  IADD3 R0, R143, c[0x0][0x32c], RZ ;  /* 0x0000cb008f007a10 */ /* 0x000fe40007ffe0ff */
[----:B------:R-:W-:Y:S02]  /*c390*/  IMNMX R144, R144, R143, !PT ;  /* 0x0000008f90907217 */ /* 0x000fe40007800200 */
[----:B------:R-:W-:Y:S02]  /*c3a0*/  IMNMX R145, R145, R0, PT ;  /* 0x0000000091917217 */ /* 0x000fe40003800200 */
.L_x_821:
[----:B------:R-:W-:Y:S06]  /*c3b0*/  UISETP.GT.AND UP0, UPT, UR17, -0x1, UPT ;  /* 0xffffffff1100788c */ /* 0x000fec000bf04270 */
[----:B------:R-:W-:Y:S04]  /*c3c0*/  PLOP3.LUT P0, PT, PT, PT, UP0, 0x80, 0x0 ;  /* 0x000000000000781c */ /* 0x000fe80003f0f008 */
[C---:B------:R-:W-:Y:S02]  /*c3d0*/  ISETP.GT.AND P5, PT, R144.reuse, RZ, P0 ;  /* 0x000000ff9000720c */ /* 0x040fe400007a4270 */
[----:B------:R-:W-:Y:S02]  /*c3e0*/  ISETP.GT.AND P4, PT, R144, 0x1, P0 ;  /* 0x000000019000780c */ /* 0x000fe40000784270 */
[C---:B------:R-:W-:Y:S02]  /*c3f0*/  ISETP.LT.OR P5, PT, R145.reuse, 0x1, P5 ;  /* 0x000000019100780c */ /* 0x040fe40002fa1670 */
[----:B------:R-:W-:Y:S02]  /*c400*/  ISETP.LT.OR P4, PT, R145, 0x2, P4 ;  /* 0x000000029100780c */ /* 0x000fe40002781670 */
[----:B------:R-:W-:Y:S02]  /*c410*/  FSEL R143, R4, -INF , !P5 ;  /* 0xff800000048f7808 */ /* 0x000fe40006800000 */
[----:B------:R-:W-:Y:S02]  /*c420*/  FSEL R4, R5, -INF , !P4 ;  /* 0xff80000005047808 */ /* 0x000fe40006000000 */
[C---:B------:R-:W-:Y:S02]  /*c430*/  ISETP.GT.AND P4, PT, R144.reuse, 0x10, P0 ;  /* 0x000000109000780c */ /* 0x040fe40000784270 */
[C---:B------:R-:W-:Y:S02]  /*c440*/  ISETP.GT.AND P5, PT, R144.reuse, 0x9, P0 ;  /* 0x000000099000780c */ /* 0x040fe400007a4270 */
[C---:B------:R-:W-:Y:S02]  /*c450*/  ISETP.LT.OR P4, PT, R145.reuse, 0x11, P4 ;  /* 0x000000119100780c */ /* 0x040fe40002781670 */
[----:B------:R-:W-:Y:S02]  /*c460*/  ISETP.GT.AND P6, PT, R144, 0x8, P0 ;  /* 0x000000089000780c */ /* 0x000fe400007c4270 */
        /* <DEDUP_REMOVED lines=15> */
[----:B------:R-:W-:Y:S01]  /*c560*/  FSEL R140, R13, -INF , !P6 ;  /* 0xff8000000d8c7808 */ /* 0x000fe20007000000 */
[----:B------:R-:W1:Y:S01]  /*c570*/  SHFL.IDX PT, R16, R137, 0x1, 0x1c1f ;  /* 0x003c1f0089107f89 */ /* 0x000e6200000e0000 */
[C---:B------:R-:W-:Y:S02]  /*c580*/  ISETP.GT.AND P6, PT, R144.reuse, 0x20, P0 ;  /* 0x000000209000780c */ /* 0x040fe400007c4270 */
        /* <DEDUP_REMOVED lines=10> */
[----:B------:R-:W-:Y:S01]  /*c630*/  FSEL R159, R29, -INF , !P4 ;  /* 0xff8000001d9f7808 */ /* 0x000fe20006000000 */
[--C-:B-1----:R-:W-:Y:S01]  /*c640*/  IMAD.IADD R5, R141, 0x1, R16.reuse ;  /* 0x000000018d057824 */ /* 0x102fe200078e0210 */
[----:B------:R-:W-:Y:S01]  /*c650*/  PLOP3.LUT P4, PT, PT, PT, UP2, 0x40, 0x0 ;  /* 0x000000000000781c */ /* 0x000fe20003f8e828 */
[----:B------:R-:W-:Y:S01]  /*c660*/  IMAD.IADD R12, R139, 0x1, R16 ;  /* 0x000000018b0c7824 */ /* 0x000fe200078e0210 */
        /* <DEDUP_REMOVED lines=25> */
.L_x_827:
[----:B------:R-:W-:Y:S04]  /*c800*/  MOV R9, c[0x0][0x32c] ;  /* 0x0000cb0000097a02 */ /* 0x000fe80000000f00 */
[----:B------:R-:W-:Y:S11]  /*c810*/  ISETP.NE.AND P4, PT, R9, 0x1, PT ;  /* 0x000000010900780c */ /* 0x000ff60003f85270 */
[----:B------:R-:W-:Y:S02]  /*c820*/  @!UPT UIADD3 URZ, URZ, URZ, URZ ;  /* 0x0000003f3f3ff290 */ /* 0x000fe4000fffe03f */
[----:B------:R-:W-:Y:S05]  /*c830*/  @P4 IMAD.HI.U32 R9, R13, c[0x0][0x330], RZ ;  /* 0x0000cc000d094a27 */ /* 0x000fea00078e00ff */
[----:B------:R-:W-:Y:S02]  /*c840*/  @P4 SHF.R.U32.HI R13, RZ, c[0x0][0x334], R9 ;  /* 0x0000cd00ff0d4a19 */ /* 0x000fe40000011609 */
.L_x_828:
[----:B------:R-:W-:Y:S05]  /*c850*/  BSYNC B0 ;  /* 0x0000000000007941 */ /* 0x000fea0003800000 */
.L_x_826:
[----:B------:R-:W-:Y:S04]  /*c860*/  IMAD R2, R13, c[0x0][0x32c], -R2 ;  /* 0x0000cb000d027a24 */ /* 0x000fe800078e0a02 */
[----:B------:R-:W-:Y:S05]  /*c870*/  IMAD.IADD R9, R2, 0x1, -R197 ;  /* 0x0000000102097824 */ /* 0x000fea00078e0ac5 */
[----:B------:R-:W-:Y:S02]  /*c880*/  IADD3 R2, R9, c[0x0][0x32c], RZ ;  /* 0x0000cb0009027a10 */ /* 0x000fe40007ffe0ff */
[----:B------:R-:W-:Y:S02]  /*c890*/  IMNMX R12, R12, R9, !PT ;  /* 0x000000090c0c7217 */ /* 0x000fe40007800200 */
[----:B------:R-:W-:Y:S02]  /*c8a0*/  IMNMX R5, R5, R2, PT ;  /* 0x0000000205057217 */ /* 0x000fe40003800200 */
.L_x_825:
[----:B------:R-:W-:Y:S01]  /*c8b0*/  FMNMX.FTZ R13, R143, R132, !PT ;  /* 0x000000848f0d7209 */ /* 0x000fe20007810000 */
[----:B------:R-:W-:Y:S04]  /*c8c0*/  DEPBAR.LE SB0, 0x2 ;  /* 0x000080800000791a */ /* 0x000fe80000000000 */
[----:B------:R-:W-:Y:S01]  /*c8d0*/  FMNMX.FTZ R13, R4, R13, !PT ;  /* 0x0000000d040d7209 */ /* 0x000fe20007810000 */
[----:B------:R-:W-:Y:S01]  /*c8e0*/  BAR.SYNC.DEFER_BLOCKING 0x0 ;  /* 0x0000000000007b1d */ /* 0x000fe20000010000 */
[----:B------:R-:W-:Y:S01]  /*c8f0*/  ISETP.GT.AND P6, PT, R12, RZ, P0 ;  /* 0x000000ff0c00720c */ /* 0x000fe200007c4270 */
[----:B------:R-:W-:Y:S01]  /*c900*/  UIADD3 UR20, UR17, -0x2, URZ ;  /* 0xfffffffe11147890 */ /* 0x000fe2000fffe03f */
[----:B------:R-:W-:Y:S02]  /*c910*/  FMNMX.FTZ R13, R8, R13, !PT ;  /* 0x0000000d080d7209 */ /* 0x000fe40007810000 */
[C---:B------:R-:W-:Y:S01]  /*c920*/  ISETP.LT.OR P6, PT, R5.reuse, 0x1, P6 ;  /* 0x000000010500780c */ /* 0x040fe200037c1670 */
[----:B------:R-:W-:Y:S01]  /*c930*/  UISETP.GE.AND UP1, UPT, UR20, UR10, UPT ;  /* 0x0000000a1400728c */ /* 0x000fe2000bf26270 */
[----:B------:R-:W-:Y:S02]  /*c940*/  FMNMX.FTZ R13, R0, R13, !PT ;  /* 0x0000000d000d7209 */ /* 0x000fe40007810000 */
[----:B------:R-:W-:Y:S02]  /*c950*/  ISETP.GT.AND P5, PT, R12, 0x1, P0 ;  /* 0x000000010c00780c */ /* 0x000fe400007a4270 */
[----:B------:R-:W-:Y:S02]  /*c960*/  FMNMX.FTZ R13, R142, R13, !PT ;  /* 0x0000000d8e0d7209 */ /* 0x000fe40007810000 */
[----:B------:R-:W-:Y:S02]  /*c970*/  FSEL R6, R6, -INF , !P6 ;  /* 0xff80000006067808 */ /* 0x000fe40007000000 */
[----:B------:R-:W-:Y:S02]  /*c980*/  FMNMX.FTZ R13, R140, R13, !PT ;  /* 0x0000000d8c0d7209 */ /* 0x000fe40007810000 */
[----:B------:R-:W-:Y:S01]  /*c990*/  ISETP.LT.OR P5, PT, R5, 0x2, P5 ;  /* 0x000000020500780c */ /* 0x000fe20002fa1670 */
[----:B------:R-:W-:Y:S01]  /*c9a0*/  @UP1 USHF.R.S32.HI UR21, URZ, 0x1f, UR20 ;  /* 0x0000001f3f151899 */ /* 0x000fe20008011414 */
        /* <DEDUP_REMOVED lines=10> */
[C---:B------:R-:W-:Y:S02]  /*ca50*/  ISETP.GT.AND P5, PT, R12.reuse, 0x10, P0 ;  /* 0x000000100c00780c */ /* 0x040fe400007a4270 */
[----:B------:R-:W-:Y:S02]  /*ca60*/  ISETP.LT.OR P6, PT, R5, 0xa, P6 ;  /* 0x0000000a0500780c */ /* 0x000fe400037c1670 */
        /* <DEDUP_REMOVED lines=10> */
[----:B------:R-:W-:Y:S02]  /*cb10*/  FMNMX.FTZ R13, R168, R13, !PT ;  /* 0x0000000da80d7209 */ /* 0x000fe40007810000 */
[C---:B------:R-:W-:Y:S02]  /*cb20*/  ISETP.GT.AND P5, PT, R12.reuse, 0x18, P0 ;  /* 0x000000180c00780c */ /* 0x040fe400007a4270 */
[----:B------:R-:W-:Y:S02]  /*cb30*/  ISETP.GT.AND P4, PT, R12, 0x19, P0 ;  /* 0x000000190c00780c */ /* 0x000fe40000784270 */
[----:B------:R-:W-:Y:S02]  /*cb40*/  FMNMX.FTZ R2, R141, R2, !PT ;  /* 0x000000028d027209 */ /* 0x000fe40007810000 */
[----:B------:R-:W-:Y:S02]  /*cb50*/  FMNMX.FTZ R10, R160, R13, !PT ;  /* 0x0000000da00a7209 */ /* 0x000fe40007810000 */
[C---:B------:R-:W-:Y:S02]  /*cb60*/  ISETP.LT.OR P5, PT, R5.reuse, 0x19, P5 ;  /* 0x000000190500780c */ /* 0x040fe40002fa1670 */
[----:B------:R-:W-:Y:S02]  /*cb70*/  ISETP.LT.OR P4, PT, R5, 0x1a, P4 ;  /* 0x0000001a0500780c */ /* 0x000fe40002781670 */
[----:B------:R-:W-:Y:S02]  /*cb80*/  FSEL R33, R18, -INF , !P5 ;  /* 0xff80000012217808 */ /* 0x000fe40006800000 */
[----:B------:R-:W-:Y:S02]  /*cb90*/  FSEL R137, R19, -INF , !P4 ;  /* 0xff80000013897808 */ /* 0x000fe40006000000 */
[----:B------:R-:W-:Y:S02]  /*cba0*/  FMNMX.FTZ R13, R159, R10, !PT ;  /* 0x0000000a9f0d7209 */ /* 0x000fe40007810000 */
[----:B------:R-:W-:Y:S02]  /*cbb0*/  FMNMX.FTZ R10, R139, R2, !PT ;  /* 0x000000028b0a7209 */ /* 0x000fe40007810000 */
[C---:B------:R-:W-:Y:S02]  /*cbc0*/  ISETP.GT.AND P4, PT, R12.reuse, 0x20, P0 ;  /* 0x000000200c00780c */ /* 0x040fe40000784270 */
[----:B------:R-:W-:Y:S02]  /*cbd0*/  FMNMX.FTZ R10, R33, R10, !PT ;  /* 0x0000000a210a7209 */ /* 0x000fe40007810000 */
[----:B------:R-:W-:Y:S02]  /*cbe0*/  ISETP.LT.OR P4, PT, R5, 0x21, P4 ;  /* 0x000000210500780c */ /* 0x000fe40002781670 */
[----:B------:R-:W-:Y:S02]  /*cbf0*/  ISETP.GT.AND P6, PT, R12, 0x21, P0 ;  /* 0x000000210c00780c */ /* 0x000fe400007c4270 */
[----:B------:R-:W-:Y:S02]  /*cc00*/  FSEL R177, R22, -INF , !P4 ;  /* 0xff80000016b17808 */ /* 0x000fe40006000000 */
[----:B------:R-:W-:Y:S02]  /*cc10*/  FMNMX.FTZ R10, R137, R10, !PT ;  /* 0x0000000a890a7209 */ /* 0x000fe40007810000 */
[----:B------:R-:W-:Y:S02]  /*cc20*/  ISETP.LT.OR P6, PT, R5, 0x22, P6 ;  /* 0x000000220500780c */ /* 0x000fe400037c1670 */
[C---:B------:R-:W-:Y:S02]  /*cc30*/  ISETP.GT.AND P5, PT, R12.reuse, 0x28, P0 ;  /* 0x000000280c00780c */ /* 0x040fe400007a4270 */
[----:B------:R-:W-:Y:S02]  /*cc40*/  FSEL R175, R23, -INF , !P6 ;  /* 0xff80000017af7808 */ /* 0x000fe40007000000 */
[----:B------:R-:W-:Y:S01]  /*cc50*/  ISETP.LT.OR P5, PT, R5, 0x29, P5 ;  /* 0x000000290500780c */ /* 0x000fe20002fa1670 */
[----:B------:R-:W-:Y:S01]  /*cc60*/  LDSM.16.MT88.4 R20, [R135+UR4+0x100] ;  /* 0x000100048714783b */ /* 0x000fe20008004200 */
[----:B------:R-:W-:Y:S01]  /*cc70*/  ISETP.GT.AND P4, PT, R12, 0x29, P0 ;  /* 0x000000290c00780c */ /* 0x000fe20000784270 */
[----:B------:R-:W-:Y:S01]  /*cc80*/  ULDC.64 UR6, c[0x0][0x1e0] ;  /* 0x0000780000067ab9 */ /* 0x000fe20000000a00 */
[----:B------:R-:W-:Y:S02]  /*cc90*/  FMNMX.FTZ R10, R177, R10, !PT ;  /* 0x0000000ab10a7209 */ /* 0x000fe40007810000 */
[----:B------:R-:W-:Y:S02]  /*cca0*/  FSEL R173, R26, -INF , !P5 ;  /* 0xff8000001aad7808 */ /* 0x000fe40006800000 */
[----:B------:R-:W-:Y:S01]  /*ccb0*/  ISETP.LT.OR P4, PT, R5, 0x2a, P4 ;  /* 0x0000002a0500780c */ /* 0x000fe20002781670 */
[----:B------:R-:W-:Y:S01]  /*ccc0*/  @UP1 UIMAD UR21, UR21, UR6, URZ ;  /* 0x00000006151512a4 */ /* 0x000fe2000f8e023f */
[C---:B------:R-:W-:Y:S01]  /*ccd0*/  ISETP.GT.AND P6, PT, R12.reuse, 0x30, P0 ;  /* 0x000000300c00780c */ /* 0x040fe200007c4270 */
[----:B------:R-:W-:Y:S01]  /*cce0*/  @UP1 UIMAD.WIDE.U32 UR22, UR20, UR6, URZ ;  /* 0x00000006141612a5 */ /* 0x000fe2000f8e003f */
[----:B------:R-:W-:Y:S01]  /*ccf0*/  FMNMX.FTZ R10, R175, R10, !PT ;  /* 0x0000000aaf0a7209 */ /* 0x000fe20007810000 */
[----:B------:R-:W-:Y:S01]  /*cd00*/  @UP1 UIMAD UR21, UR20, UR7, UR21 ;  /* 0x00000007141512a4 */ /* 0x000fe2000f8e0215 */
[----:B------:R-:W-:Y:S01]  /*cd10*/  FSEL R171, R27, -INF , !P4 ;  /* 0xff8000001bab7808 */ /* 0x000fe20006000000 */
[----:B------:R-:W-:Y:S01]  /*cd20*/  @UP1 USHF.L.U32 UR6, UR22, 0x6, URZ ;  /* 0x0000000616061899 */ /* 0x000fe2000800063f */
[----:B------:R-:W-:Y:S01]  /*cd30*/  ISETP.LT.OR P6, PT, R5, 0x31, P6 ;  /* 0x000000310500780c */ /* 0x000fe200037c1670 */
[----:B------:R-:W-:Y:S01]  /*cd40*/  @UP1 UIADD3 UR21, UR23, UR21, URZ ;  /* 0x0000001517151290 */ /* 0x000fe2000fffe03f */
[----:B------:R-:W-:Y:S01]  /*cd50*/  ISETP.GT.AND P5, PT, R12, 0x31, P0 ;  /* 0x000000310c00780c */ /* 0x000fe200007a4270 */
[----:B------:R-:W-:Y:S01]  /*cd60*/  @UP1 UIADD3 UR7, UP0, UR14, UR6, URZ ;  /* 0x000000060e071290 */ /* 0x000fe2000ff1e03f */
[----:B------:R-:W-:Y:S01]  /*cd70*/  FMNMX.FTZ R10, R173, R10, !PT ;  /* 0x0000000aad0a7209 */ /* 0x000fe20007810000 */
[----:B------:R-:W-:Y:S01]  /*cd80*/  @UP1 USHF.L.U64.HI UR21, UR22, 0x6, UR21 ;  /* 0x0000000616151899 */ /* 0x000fe20008010215 */
[----:B------:R-:W-:Y:S02]  /*cd90*/  FMNMX.FTZ R15, R158, R13, !PT ;  /* 0x0000000d9e0f7209 */ /* 0x000fe40007810000 */
[----:B------:R-:W-:Y:S02]  /*cda0*/  FSEL R157, R30, -INF , !P6 ;  /* 0xff8000001e9d7808 */ /* 0x000fe40007000000 */
[----:B------:R-:W-:Y:S02]  /*cdb0*/  ISETP.LT.OR P5, PT, R5, 0x32, P5 ;  /* 0x000000320500780c */ /* 0x000fe40002fa1670 */
[----:B------:R-:W-:Y:S02]  /*cdc0*/  ISETP.GT.AND P4, PT, R12, 0x38, P0 ;  /* 0x000000380c00780c */ /* 0x000fe40000784270 */
[----:B------:R-:W-:Y:S02]  /*cdd0*/  FMNMX.FTZ R10, R171, R10, !PT ;  /* 0x0000000aab0a7209 */ /* 0x000fe40007810000 */
[----:B------:R-:W-:Y:S02]  /*cde0*/  FMNMX.FTZ R13, R154, R15, !PT ;  /* 0x0000000f9a0d7209 */ /* 0x000fe40007810000 */
[----:B------:R-:W-:Y:S02]  /*cdf0*/  FSEL R155, R31, -INF , !P5 ;  /* 0xff8000001f9b7808 */ /* 0x000fe40006800000 */
[----:B------:R-:W-:Y:S01]  /*ce00*/  ISETP.LT.OR P4, PT, R5, 0x39, P4 ;  /* 0x000000390500780c */ /* 0x000fe20002781670 */
[----:B------:R-:W1:Y:S01]  /*ce10*/  SHFL.BFLY PT, R2, R13, 0x2, 0x1f ;  /* 0x0c401f000d027f89 */ /* 0x000e6200000e0000 */
[----:B------:R-:W-:Y:S02]  /*ce20*/  ISETP.GT.AND P0, PT, R12, 0x39, P0 ;  /* 0x000000390c00780c */ /* 0x000fe40000704270 */
[----:B------:R-:W-:Y:S02]  /*ce30*/  FMNMX.FTZ R10, R157, R10, !PT ;  /* 0x0000000a9d0a7209 */ /* 0x000fe40007810000 */
[----:B------:R-:W-:Y:S02]  /*ce40*/  FSEL R153, R34, -INF , !P4 ;  /* 0xff80000022997808 */ /* 0x000fe40006000000 */
[----:B------:R-:W-:Y:S01]  /*ce50*/  ISETP.LT.OR P0, PT, R5, 0x3a, P0 ;  /* 0x0000003a0500780c */ /* 0x000fe20000701670 */
[----:B------:R-:W-:Y:S01]  /*ce60*/  LDSM.16.MT88.4 R28, [R134+UR4+0x100] ;  /* 0x00010004861c783b */ /* 0x000fe20008004200 */
        /* <DEDUP_REMOVED lines=13> */
[----:B------:R-:W-:Y:S05]  /*cf40*/  FSEL R161, R161, RZ, P0 ;  /* 0x000000ffa1a17208 */ /* 0x000fea0000000000 */
[--C-:B------:R-:W-:Y:S02]  /*cf50*/  FFMA.FTZ R145, R0, c[0x0][0x2d0], -R161.reuse ;  /* 0x0000b40000917a23 */ /* 0x100fe400000108a1 */
[--C-:B------:R-:W-:Y:S02]  /*cf60*/  FFMA.FTZ R149, R4, c[0x0][0x2d0], -R161.reuse ;  /* 0x0000b40004957a23 */ /* 0x100fe400000108a1 */
[----:B------:R-:W-:Y:S01]  /*cf70*/  FADD.FTZ R4, -R5, R132 ;  /* 0x0000008405047221 */ /* 0x000fe20000010100 */
[----:B------:R-:W-:Y:S01]  /*cf80*/  MOV R132, R2 ;  /* 0x0000000200847202 */ /* 0x000fe20000000f00 */
[--C-:B------:R-:W-:Y:S01]  /*cf90*/  FFMA.FTZ R150, R143, c[0x0][0x2d0], -R161.reuse ;  /* 0x0000b4008f967a23 */ /* 0x100fe200000108a1 */
[----:B--2---:R-:W-:Y:S01]  /*cfa0*/  FMNMX.FTZ R0, R13, R10, !PT ;  /* 0x0000000a0d007209 */ /* 0x004fe20007810000 */
[----:B------:R-:W-:Y:S01]  /*cfb0*/  FMUL.FTZ R12, R4, c[0x0][0x2d0] ;  /* 0x0000b400040c7a20 */ /* 0x000fe20000410000 */
[----:B------:R-:W-:Y:S01]  /*cfc0*/  MUFU.EX2 R149, R149 ;  /* 0x0000009500957308 */ /* 0x000fe20000000800 */
[--C-:B------:R-:W-:Y:S01]  /*cfd0*/  FFMA.FTZ R144, R8, c[0x0][0x2d0], -R161.reuse ;  /* 0x0000b40008907a23 */ /* 0x100fe200000108a1 */
[C---:B------:R-:W-:Y:S01]  /*cfe0*/  FSETP.NEU.FTZ.AND P0, PT, R0.reuse, -INF , PT ;  /* 0xff8000000000780b */ /* 0x040fe20003f1d000 */
[----:B------:R-:W-:Y:S02]  /*cff0*/  FMUL.FTZ R152, R0, c[0x0][0x2d0] ;  /* 0x0000b40000987a20 */ /* 0x000fe40000410000 */
[--C-:B------:R-:W-:Y:S01]  /*d000*/  FFMA.FTZ R156, R142, c[0x0][0x2d0], -R161.reuse ;  /* 0x0000b4008e9c7a23 */ /* 0x100fe200000108a1 */
[----:B------:R-:W-:Y:S01]  /*d010*/  FSEL R4, R0, RZ, P0 ;  /* 0x000000ff00047208 */ /* 0x000fe20000000000 */
[--C-:B------:R-:W-:Y:S01]  /*d020*/  FFMA.FTZ R163, R140, c[0x0][0x2d0], -R161.reuse ;  /* 0x0000b4008ca37a23 */ /* 0x100fe200000108a1 */
[----:B------:R-:W-:Y:S01]  /*d030*/  FSEL R152, R152, RZ, P0 ;  /* 0x000000ff98987208 */ /* 0x000fe20000000000 */
[----:B------:R-:W-:Y:S01]  /*d040*/  FFMA.FTZ R162, R138, c[0x0][0x2d0], -R161 ;  /* 0x0000b4008aa27a23 */ /* 0x000fe200000108a1 */
[----:B------:R-:W1:Y:S01]  /*d050*/  MUFU.EX2 R12, R12 ;  /* 0x0000000c000c7308 */ /* 0x000e620000000800 */
[----:B------:R-:W-:Y:S01]  /*d060*/  FADD.FTZ R4, -R4, R3 ;  /* 0x0000000304047221 */ /* 0x000fe20000010100 */
[----:B------:R-:W-:Y:S01]  /*d070*/  PLOP3.LUT P0, PT, PT, PT, UP1, 0x80, 0x0 ;  /* 0x000000000000781c */ /* 0x000fe20003f0f018 */
[--C-:B------:R-:W-:Y:S02]  /*d080*/  FFMA.FTZ R148, R6, c[0x0][0x2d0], -R152.reuse ;  /* 0x0000b40006947a23 */ /* 0x100fe40000010898 */
[--C-:B------:R-:W-:Y:S02]  /*d090*/  FFMA.FTZ R147, R9, c[0x0][0x2d0], -R152.reuse ;  /* 0x0000b40009937a23 */ /* 0x100fe40000010898 */
[--C-:B------:R-:W-:Y:S02]  /*d0a0*/  FFMA.FTZ R15, R7, c[0x0][0x2d0], -R152.reuse ;  /* 0x0000b400070f7a23 */ /* 0x100fe40000010898 */
[--C-:B------:R-:W-:Y:S01]  /*d0b0*/  FFMA.FTZ R146, R11, c[0x0][0x2d0], -R152.reuse ;  /* 0x0000b4000b927a23 */ /* 0x100fe20000010898 */
[----:B------:R-:W-:Y:S01]  /*d0c0*/  MUFU.EX2 R144, R144 ;  /* 0x0000009000907308 */ /* 0x000fe20000000800 */
[----:B------:R-:W-:Y:S01]  /*d0d0*/  FMUL.FTZ R3, R4, c[0x0][0x2d0] ;  /* 0x0000b40004037a20 */ /* 0x000fe20000410000 */
[----:B------:R-:W-:Y:S01]  /*d0e0*/  IADD3 R4, R135, UR4, RZ ;  /* 0x0000000487047c10 */ /* 0x000fe2000fffe0ff */
[--C-:B------:R-:W-:Y:S02]  /*d0f0*/  FFMA.FTZ R165, R136, c[0x0][0x2d0], -R161.reuse ;  /* 0x0000b40088a57a23 */ /* 0x100fe400000108a1 */
[--C-:B------:R-:W-:Y:S01]  /*d100*/  FFMA.FTZ R164, R141, c[0x0][0x2d0], -R152.reuse ;  /* 0x0000b4008da47a23 */ /* 0x100fe20000010898 */
[----:B------:R-:W-:Y:S01]  /*d110*/  IADD3 R13, R183, R4, RZ ;  /* 0x00000004b70d7210 */ /* 0x000fe20007ffe0ff */
[----:B------:R-:W-:Y:S01]  /*d120*/  LDSM.16.MT88.4 R140, [R134+UR4+0x2900] ;  /* 0x00290004868c783b */ /* 0x000fe20008004200 */
[--C-:B------:R-:W-:Y:S02]  /*d130*/  FFMA.FTZ R167, R139, c[0x0][0x2d0], -R152.reuse ;  /* 0x0000b4008ba77a23 */ /* 0x100fe40000010898 */
[----:B------:R-:W2:Y:S01]  /*d140*/  MUFU.EX2 R3, R3 ;  /* 0x0000000300037308 */ /* 0x000ea20000000800 */
[--C-:B------:R-:W-:Y:S02]  /*d150*/  FFMA.FTZ R166, R33, c[0x0][0x2d0], -R152.reuse ;  /* 0x0000b40021a67a23 */ /* 0x100fe40000010898 */
[----:B------:R-:W-:Y:S02]  /*d160*/  FFMA.FTZ R169, R137, c[0x0][0x2d0], -R152 ;  /* 0x0000b40089a97a23 */ /* 0x000fe40000010898 */
[----:B------:R-:W3:Y:S01]  /*d170*/  LDSM.16.MT88.4 R24, [R13+0x100] ;  /* 0x000100000d18783b */ /* 0x000ee20000004200 */
[C---:B-1----:R-:W-:Y:S02]  /*d180*/  FMUL.FTZ R4, R12.reuse, R128 ;  /* 0x000000800c047220 */ /* 0x042fe40000410000 */
[C---:B------:R-:W-:Y:S02]  /*d190*/  FMUL.FTZ R5, R12.reuse, R129 ;  /* 0x000000810c057220 */ /* 0x040fe40000410000 */
[----:B------:R-:W1:Y:S01]  /*d1a0*/  MUFU.EX2 R150, R150 ;  /* 0x0000009600967308 */ /* 0x000e620000000800 */
[C---:B------:R-:W-:Y:S02]  /*d1b0*/  FMUL.FTZ R8, R12.reuse, R124 ;  /* 0x0000007c0c087220 */ /* 0x040fe40000410000 */
[C---:B------:R-:W-:Y:S01]  /*d1c0*/  FMUL.FTZ R9, R12.reuse, R125 ;  /* 0x0000007d0c097220 */ /* 0x040fe20000410000 */
[----:B------:R-:W-:Y:S01]  /*d1d0*/  LDSM.16.MT88.4 R32, [R13+0x900] ;  /* 0x000900000d20783b */ /* 0x000fe20000004200 */
[C---:B------:R-:W-:Y:S02]  /*d1e0*/  FMUL.FTZ R100, R12.reuse, R100 ;  /* 0x000000640c647220 */ /* 0x040fe40000410000 */
[C---:B------:R-:W-:Y:S02]  /*d1f0*/  FMUL.FTZ R101, R12.reuse, R101 ;  /* 0x000000650c657220 */ /* 0x040fe40000410000 */
[C---:B------:R-:W-:Y:S01]  /*d200*/  FMUL.FTZ R104, R12.reuse, R104 ;  /* 0x000000680c687220 */ /* 0x040fe20000410000 */
[----:B------:R-:W4:Y:S01]  /*d210*/  MUFU.EX2 R145, R145 ;  /* 0x0000009100917308 */ /* 0x000f220000000800 */
[C---:B------:R-:W-:Y:S01]  /*d220*/  FMUL.FTZ R105, R12.reuse, R105 ;  /* 0x000000690c697220 */ /* 0x040fe20000410000 */
[----:B------:R-:W-:Y:S01]  /*d230*/  LDSM.16.MT88.4 R136, [R13+0x2900] ;  /* 0x002900000d88783b */ /* 0x000fe20000004200 */
[C---:B------:R-:W-:Y:S02]  /*d240*/  FMUL.FTZ R108, R12.reuse, R108 ;  /* 0x0000006c0c6c7220 */ /* 0x040fe40000410000 */
[C---:B--2---:R-:W-:Y:S02]  /*d250*/  FMUL.FTZ R6, R3.reuse, R130 ;  /* 0x0000008203067220 */ /* 0x044fe40000410000 */
[C---:B------:R-:W-:Y:S02]  /*d260*/  FMUL.FTZ R7, R3.reuse, R131 ;  /* 0x0000008303077220 */ /* 0x040fe40000410000 */
[C---:B------:R-:W-:Y:S01]  /*d270*/  FMUL.FTZ R10, R3.reuse, R126 ;  /* 0x0000007e030a7220 */ /* 0x040fe20000410000 */
[----:B------:R-:W-:Y:S01]  /*d280*/  MUFU.EX2 R146, R146 ;  /* 0x0000009200927308 */ /* 0x000fe20000000800 */
[C---:B------:R-:W-:Y:S01]  /*d290*/  FMUL.FTZ R11, R3.reuse, R127 ;  /* 0x0000007f030b7220 */ /* 0x040fe20000410000 */
[----:B------:R-:W-:Y:S01]  /*d2a0*/  LDSM.16.MT88.4 R128, [R135+UR4+0x2900] ;  /* 0x002900048780783b */ /* 0x000fe20008004200 */
[----:B------:R-:W-:Y:S01]  /*d2b0*/  FMUL.FTZ R102, R3, R102 ;  /* 0x0000006603667220 */ /* 0x000fe20000410000 */
[----:B-1----:R-:W-:Y:S01]  /*d2c0*/  F2FP.BF16.PACK_AB R16, R149, R150 ;  /* 0x000000969510723e */ /* 0x002fe200000010ff */
[C---:B------:R-:W-:Y:S02]  /*d2d0*/  FMUL.FTZ R103, R3.reuse, R103 ;  /* 0x0000006703677220 */ /* 0x040fe40000410000 */
[C---:B------:R-:W-:Y:S02]  /*d2e0*/  FMUL.FTZ R106, R3.reuse, R106 ;  /* 0x0000006a036a7220 */ /* 0x040fe40000410000 */
[C---:B------:R-:W-:Y:S01]  /*d2f0*/  FMUL.FTZ R107, R3.reuse, R107 ;  /* 0x0000006b036b7220 */ /* 0x040fe20000410000 */
[----:B------:R-:W-:Y:S01]  /*d300*/  MUFU.EX2 R148, R148 ;  /* 0x0000009400947308 */ /* 0x000fe20000000800 */
[C---:B------:R-:W-:Y:S02]  /*d310*/  FMUL.FTZ R109, R12.reuse, R109 ;  /* 0x0000006d0c6d7220 */ /* 0x040fe40000410000 */
[----:B------:R-:W-:Y:S01]  /*d320*/  FMUL.FTZ R110, R3, R110 ;  /* 0x0000006e036e7220 */ /* 0x000fe20000410000 */
[----:B----4-:R-:W-:Y:S01]  /*d330*/  F2FP.BF16.PACK_AB R18, R145, R144 ;  /* 0x000000909112723e */ /* 0x010fe200000010ff */
[C---:B------:R-:W-:Y:S02]  /*d340*/  FMUL.FTZ R111, R3.reuse, R111 ;  /* 0x0000006f036f7220 */ /* 0x040fe40000410000 */
[C---:B------:R-:W-:Y:S02]  /*d350*/  FMUL.FTZ R112, R12.reuse, R112 ;  /* 0x000000700c707220 */ /* 0x040fe40000410000 */
[C---:B------:R-:W-:Y:S01]  /*d360*/  FMUL.FTZ R114, R3.reuse, R114 ;  /* 0x0000007203727220 */ /* 0x040fe20000410000 */
[----:B------:R-:W1:Y:S01]  /*d370*/  MUFU.EX2 R147, R147 ;  /* 0x0000009300937308 */ /* 0x000e620000000800 */
[C---:B------:R-:W-:Y:S02]  /*d380*/  FMUL.FTZ R113, R12.reuse, R113 ;  /* 0x000000710c717220 */ /* 0x040fe40000410000 */
[C---:B------:R-:W-:Y:S02]  /*d390*/  FMUL.FTZ R115, R3.reuse, R115 ;  /* 0x0000007303737220 */ /* 0x040fe40000410000 */
[C---:B------:R-:W-:Y:S02]  /*d3a0*/  FMUL.FTZ R116, R12.reuse, R116 ;  /* 0x000000740c747220 */ /* 0x040fe40000410000 */
[C---:B------:R-:W-:Y:S02]  /*d3b0*/  FMUL.FTZ R118, R3.reuse, R118 ;  /* 0x0000007603767220 */ /* 0x040fe40000410000 */
[C---:B------:R-:W-:Y:S01]  /*d3c0*/  FMUL.FTZ R117, R12.reuse, R117 ;  /* 0x000000750c757220 */ /* 0x040fe20000410000 */
[----:B------:R-:W2:Y:S01]  /*d3d0*/  MUFU.EX2 R15, R15 ;  /* 0x0000000f000f7308 */ /* 0x000ea20000000800 */
[C---:B------:R-:W-:Y:S02]  /*d3e0*/  FMUL.FTZ R119, R3.reuse, R119 ;  /* 0x0000007703777220 */ /* 0x040fe40000410000 */
[C---:B------:R-:W-:Y:S02]  /*d3f0*/  FMUL.FTZ R120, R12.reuse, R120 ;  /* 0x000000780c787220 */ /* 0x040fe40000410000 */
[C---:B------:R-:W-:Y:S02]  /*d400*/  FMUL.FTZ R122, R3.reuse, R122 ;  /* 0x0000007a037a7220 */ /* 0x040fe40000410000 */
[C---:B------:R-:W-:Y:S02]  /*d410*/  FMUL.FTZ R121, R12.reuse, R121 ;  /* 0x000000790c797220 */ /* 0x040fe40000410000 */
[C---:B------:R-:W-:Y:S01]  /*d420*/  FMUL.FTZ R123, R3.reuse, R123 ;  /* 0x0000007b037b7220 */ /* 0x040fe20000410000 */
[----:B------:R-:W-:Y:S01]  /*d430*/  MUFU.EX2 R164, R164 ;  /* 0x000000a400a47308 */ /* 0x000fe20000000800 */
[C---:B------:R-:W-:Y:S02]  /*d440*/  FMUL.FTZ R36, R12.reuse, R36 ;  /* 0x000000240c247220 */ /* 0x040fe40000410000 */
        /* <DEDUP_REMOVED lines=8> */
[----:B--2---:R-:W-:Y:S01]  /*d4d0*/  F2FP.BF16.PACK_AB R19, R146, R15 ;  /* 0x0000000f9213723e */ /* 0x004fe200000010ff */
[C---:B------:R-:W-:Y:S02]  /*d4e0*/  FMUL.FTZ R43, R3.reuse, R43 ;  /* 0x0000002b032b7220 */ /* 0x040fe40000410000 */
[C---:B------:R-:W-:Y:S02]  /*d4f0*/  FMUL.FTZ R44, R12.reuse, R44 ;  /* 0x0000002c0c2c7220 */ /* 0x040fe40000410000 */
[----:B------:R-:W-:Y:S01]  /*d500*/  FMUL.FTZ R46, R3, R46 ;  /* 0x0000002e032e7220 */ /* 0x000fe20000410000 */
[----:B------:R-:W1:Y:S01]  /*d510*/  MUFU.EX2 R163, R163 ;  /* 0x000000a300a37308 */ /* 0x000e620000000800 */
[C---:B------:R-:W-:Y:S05]  /*d520*/  HMMA.16816.F32.BF16 R4, R16.reuse, R20, R4 ;  /* 0x000000141004723c */ /* 0x040fea0000041804 */
[----:B------:R-:W-:Y:S02]  /*d530*/  FMUL.FTZ R45, R12, R45 ;  /* 0x0000002d0c2d7220 */ /* 0x000fe40000410000 */
[----:B------:R-:W-:Y:S01]  /*d540*/  IADD3 R20, R134, UR4, RZ ;  /* 0x0000000486147c10 */ /* 0x000fe2000fffe0ff */
[C---:B------:R-:W-:Y:S01]  /*d550*/  HMMA.16816.F32.BF16 R8, R16.reuse, R22, R8 ;  /* 0x000000161008723c */ /* 0x040fe20000041808 */
[----:B------:R-:W-:Y:S03]  /*d560*/  MUFU.EX2 R162, R162 ;  /* 0x000000a200a27308 */ /* 0x000fe60000000800 */
[----:B------:R-:W-:Y:S01]  /*d570*/  IADD3 R14, R183, R20, RZ ;  /* 0x00000014b70e7210 */ /* 0x000fe20007ffe0ff */
[C---:B------:R-:W-:Y:S02]  /*d580*/  FMUL.FTZ R47, R3.reuse, R47 ;  /* 0x0000002f032f7220 */ /* 0x040fe40000410000 */
[C---:B------:R-:W-:Y:S01]  /*d590*/  FMUL.FTZ R48, R12.reuse, R48 ;  /* 0x000000300c307220 */ /* 0x040fe20000410000 */
[C---:B---3--:R-:W-:Y:S01]  /*d5a0*/  HMMA.16816.F32.BF16 R100, R16.reuse, R24, R100 ;  /* 0x000000181064723c */ /* 0x048fe20000041864 */
[----:B------:R-:W2:Y:S02]  /*d5b0*/  LDSM.16.MT88.4 R20, [R14+0x100] ;  /* 0x000100000e14783b */ /* 0x000ea40000004200 */
[----:B------:R-:W3:Y:S01]  /*d5c0*/  MUFU.EX2 R165, R165 ;  /* 0x000000a500a57308 */ /* 0x000ee20000000800 */
[C---:B------:R-:W-:Y:S02]  /*d5d0*/  FMUL.FTZ R50, R3.reuse, R50 ;  /* 0x0000003203327220 */ /* 0x040fe40000410000 */
[C---:B------:R-:W-:Y:S02]  /*d5e0*/  FMUL.FTZ R49, R12.reuse, R49 ;  /* 0x000000310c317220 */ /* 0x040fe40000410000 */
[C---:B------:R-:W-:Y:S01]  /*d5f0*/  HMMA.16816.F32.BF16 R104, R16.reuse, R26, R104 ;  /* 0x0000001a1068723c */ /* 0x040fe20000041868 */
[----:B------:R-:W4:Y:S03]  /*d600*/  LDSM.16.MT88.4 R24, [R135+UR4+0x2100] ;  /* 0x002100048718783b */ /* 0x000f260008004200 */
[C---:B------:R-:W-:Y:S01]  /*d610*/  FMUL.FTZ R51, R3.reuse, R51 ;  /* 0x0000003303337220 */ /* 0x040fe20000410000 */
[----:B------:R-:W5:Y:S01]  /*d620*/  MUFU.EX2 R167, R167 ;  /* 0x000000a700a77308 */ /* 0x000f620000000800 */
[C---:B------:R-:W-:Y:S02]  /*d630*/  FMUL.FTZ R52, R12.reuse, R52 ;  /* 0x000000340c347220 */ /* 0x040fe40000410000 */
[C---:B------:R-:W-:Y:S01]  /*d640*/  HMMA.16816.F32.BF16 R108, R16.reuse, R28, R108 ;  /* 0x0000001c106c723c */ /* 0x040fe2000004186c */
[----:B------:R-:W-:Y:S03]  /*d650*/  LDSM.16.MT88.4 R124, [R14+0x900] ;  /* 0x000900000e7c783b */ /* 0x000fe60000004200 */
[C---:B------:R-:W-:Y:S02]  /*d660*/  FMUL.FTZ R54, R3.reuse, R54 ;  /* 0x0000003603367220 */ /* 0x040fe40000410000 */
[C---:B------:R-:W-:Y:S01]  /*d670*/  FMUL.FTZ R53, R12.reuse, R53 ;  /* 0x000000350c357220 */ /* 0x040fe20000410000 */
[----:B------:R-:W-:Y:S01]  /*d680*/  MUFU.EX2 R166, R166 ;  /* 0x000000a600a67308 */ /* 0x000fe20000000800 */
[C---:B------:R-:W-:Y:S01]  /*d690*/  HMMA.16816.F32.BF16 R112, R16.reuse, R30, R112 ;  /* 0x0000001e1070723c */ /* 0x040fe20000041870 */
[----:B------:R-:W1:Y:S03]  /*d6a0*/  LDSM.16.MT88.4 R28, [R13+0x2100] ;  /* 0x002100000d1c783b */ /* 0x000e660000004200 */
[C---:B------:R-:W-:Y:S02]  /*d6b0*/  FMUL.FTZ R55, R3.reuse, R55 ;  /* 0x0000003703377220 */ /* 0x040fe40000410000 */
[C---:B------:R-:W-:Y:S02]  /*d6c0*/  FMUL.FTZ R56, R12.reuse, R56 ;  /* 0x000000380c387220 */ /* 0x040fe40000410000 */
[C---:B------:R-:W-:Y:S01]  /*d6d0*/  FMUL.FTZ R58, R3.reuse, R58 ;  /* 0x0000003a033a7220 */ /* 0x040fe20000410000 */
[----:B------:R-:W1:Y:S03]  /*d6e0*/  MUFU.EX2 R169, R169 ;  /* 0x000000a900a97308 */ /* 0x000e660000000800 */
[C---:B------:R-:W-:Y:S02]  /*d6f0*/  FMUL.FTZ R57, R12.reuse, R57 ;  /* 0x000000390c397220 */ /* 0x040fe40000410000 */
[C---:B------:R-:W-:Y:S02]  /*d700*/  FMUL.FTZ R59, R3.reuse, R59 ;  /* 0x0000003b033b7220 */ /* 0x040fe40000410000 */
[C---:B------:R-:W-:Y:S01]  /*d710*/  FMUL.FTZ R60, R12.reuse, R60 ;  /* 0x0000003c0c3c7220 */ /* 0x040fe20000410000 */
[C---:B--2---:R-:W-:Y:S03]  /*d720*/  HMMA.16816.F32.BF16 R116, R16.reuse, R20, R116 ;  /* 0x000000141074723c */ /* 0x044fe60000041874 */
[C---:B------:R-:W-:Y:S02]  /*d730*/  FMUL.FTZ R62, R3.reuse, R62 ;  /* 0x0000003e033e7220 */ /* 0x040fe40000410000 */
[C---:B------:R-:W-:Y:S02]  /*d740*/  FMUL.FTZ R61, R12.reuse, R61 ;  /* 0x0000003d0c3d7220 */ /* 0x040fe40000410000 */
[C---:B------:R-:W-:Y:S01]  /*d750*/  FMUL.FTZ R63, R3.reuse, R63 ;  /* 0x0000003f033f7220 */ /* 0x040fe20000410000 */
[C---:B------:R-:W-:Y:S01]  /*d760*/  HMMA.16816.F32.BF16 R120, R16.reuse, R22, R120 ;  /* 0x000000161078723c */ /* 0x040fe20000041878 */
[----:B------:R-:W2:Y:S03]  /*d770*/  LDSM.16.MT88.4 R20, [R134+UR4+0x2100] ;  /* 0x002100048614783b */ /* 0x000ea60008004200 */
        /* <DEDUP_REMOVED lines=9> */
[C---:B-1----:R-:W-:Y:S04]  /*d810*/  HMMA.16816.F32.BF16 R44, R16.reuse, R28, R44 ;  /* 0x0000001c102c723c */ /* 0x042fe8000004182c */
[C---:B------:R-:W-:Y:S02]  /*d820*/  FMUL.FTZ R69, R12.reuse, R69 ;  /* 0x000000450c457220 */ /* 0x040fe40000410000 */
[C---:B------:R-:W-:Y:S02]  /*d830*/  FMUL.FTZ R71, R3.reuse, R71 ;  /* 0x0000004703477220 */ /* 0x040fe40000410000 */
[C---:B------:R-:W-:Y:S01]  /*d840*/  HMMA.16816.F32.BF16 R48, R16.reuse, R30, R48 ;  /* 0x0000001e1030723c */ /* 0x040fe20000041830 */
[----:B------:R-:W1:Y:S03]  /*d850*/  LDSM.16.MT88.4 R28, [R135+UR4+0x4100] ;  /* 0x00410004871c783b */ /* 0x000e660008004200 */
        /* <DEDUP_REMOVED lines=8> */
[----:B------:R-:W2:Y:S03]  /*d8e0*/  LDSM.16.MT88.4 R20, [R13+0x4100] ;  /* 0x004100000d14783b */ /* 0x000ea60000004200 */
        /* <DEDUP_REMOVED lines=35> */
[----:B------:R-:W-:Y:S04]  /*db20*/  FFMA.FTZ R150, R12, R201, R150 ;  /* 0x000000c90c967223 */ /* 0x000fe80000010096 */
[----:B------:R-:W-:Y:S01]  /*db30*/  FFMA.FTZ R148, R3, R202, R148 ;  /* 0x000000ca03947223 */ /* 0x000fe20000010094 */
[----:B------:R-:W-:Y:S01]  /*db40*/  HMMA.16816.F32.BF16 R96, R16, R30, R96 ;  /* 0x0000001e1060723c */ /* 0x000fe20000041860 */
[----:B------:R-:W-:Y:S02]  /*db50*/  LDSM.16.MT88.4 R28, [R13+0x4900] ;  /* 0x004900000d1c783b */ /* 0x000fe40000004200 */
[--C-:B------:R-:W-:Y:S02]  /*db60*/  FFMA.FTZ R174, R174, c[0x0][0x2d0], -R161.reuse ;  /* 0x0000b400aeae7a23 */ /* 0x100fe400000108a1 */
[--C-:B------:R-:W-:Y:S02]  /*db70*/  FFMA.FTZ R179, R172, c[0x0][0x2d0], -R161.reuse ;  /* 0x0000b400acb37a23 */ /* 0x100fe400000108a1 */
[----:B------:R-:W-:Y:S01]  /*db80*/  F2FP.BF16.PACK_AB R16, R163, R156 ;  /* 0x0000009ca310723e */ /* 0x000fe200000010ff */
[--C-:B------:R-:W-:Y:S01]  /*db90*/  FFMA.FTZ R170, R170, c[0x0][0x2d0], -R161.reuse ;  /* 0x0000b400aaaa7a23 */ /* 0x100fe200000108a1 */
[----:B---3--:R-:W-:Y:S01]  /*dba0*/  F2FP.BF16.PACK_AB R18, R165, R162 ;  /* 0x000000a2a512723e */ /* 0x008fe200000010ff */
[----:B------:R-:W-:Y:S02]  /*dbb0*/  MUFU.EX2 R174, R174 ;  /* 0x000000ae00ae7308 */ /* 0x000fe40000000800 */
[----:B-----5:R-:W-:Y:S01]  /*dbc0*/  F2FP.BF16.PACK_AB R17, R167, R164 ;  /* 0x000000a4a711723e */ /* 0x020fe200000010ff */
[--C-:B------:R-:W-:Y:S01]  /*dbd0*/  FFMA.FTZ R187, R168, c[0x0][0x2d0], -R161.reuse ;  /* 0x0000b400a8bb7a23 */ /* 0x100fe200000108a1 */
[----:B------:R-:W-:Y:S01]  /*dbe0*/  F2FP.BF16.PACK_AB R19, R169, R166 ;  /* 0x000000a6a913723e */ /* 0x000fe200000010ff */
[--C-:B------:R-:W-:Y:S02]  /*dbf0*/  FFMA.FTZ R168, R177, c[0x0][0x2d0], -R152.reuse ;  /* 0x0000b400b1a87a23 */ /* 0x100fe40000010898 */
[--C-:B------:R-:W-:Y:S02]  /*dc00*/  FFMA.FTZ R175, R175, c[0x0][0x2d0], -R152.reuse ;  /* 0x0000b400afaf7a23 */ /* 0x100fe40000010898 */
[--C-:B------:R-:W-:Y:S01]  /*dc10*/  FFMA.FTZ R172, R173, c[0x0][0x2d0], -R152.reuse ;  /* 0x0000b400adac7a23 */ /* 0x100fe20000010898 */
[----:B------:R-:W1:Y:S01]  /*dc20*/  MUFU.EX2 R179, R179 ;  /* 0x000000b300b37308 */ /* 0x000e620000000800 */
[C---:B--2---:R-:W-:Y:S03]  /*dc30*/  HMMA.16816.F32.BF16 R4, R16.reuse, R20, R4 ;  /* 0x000000141004723c */ /* 0x044fe60000041804 */
[--C-:B------:R-:W-:Y:S02]  /*dc40*/  FFMA.FTZ R171, R171, c[0x0][0x2d0], -R152.reuse ;  /* 0x0000b400abab7a23 */ /* 0x100fe40000010898 */
[--C-:B------:R-:W-:Y:S02]  /*dc50*/  FFMA.FTZ R160, R160, c[0x0][0x2d0], -R161.reuse ;  /* 0x0000b400a0a07a23 */ /* 0x100fe400000108a1 */
[--C-:B------:R-:W-:Y:S01]  /*dc60*/  FFMA.FTZ R159, R159, c[0x0][0x2d0], -R161.reuse ;  /* 0x0000b4009f9f7a23 */ /* 0x100fe200000108a1 */
[C---:B------:R-:W-:Y:S01]  /*dc70*/  HMMA.16816.F32.BF16 R8, R16.reuse, R22, R8 ;  /* 0x000000161008723c */ /* 0x040fe20000041808 */
[----:B------:R-:W2:Y:S01]  /*dc80*/  LDSM.16.MT88.4 R20, [R14+0x2900] ;  /* 0x002900000e14783b */ /* 0x000ea20000004200 */
[----:B------:R-:W-:Y:S02]  /*dc90*/  MUFU.EX2 R170, R170 ;  /* 0x000000aa00aa7308 */ /* 0x000fe40000000800 */
[--C-:B------:R-:W-:Y:S02]  /*dca0*/  FFMA.FTZ R158, R158, c[0x0][0x2d0], -R161.reuse ;  /* 0x0000b4009e9e7a23 */ /* 0x100fe400000108a1 */
[----:B------:R-:W-:Y:S02]  /*dcb0*/  FFMA.FTZ R161, R154, c[0x0][0x2d0], -R161 ;  /* 0x0000b4009aa17a23 */ /* 0x000fe400000108a1 */
[C---:B------:R-:W-:Y:S04]  /*dcc0*/  HMMA.16816.F32.BF16 R100, R16.reuse, R32, R100 ;  /* 0x000000201064723c */ /* 0x040fe80000041864 */
[----:B------:R-:W3:Y:S01]  /*dcd0*/  MUFU.EX2 R187, R187 ;  /* 0x000000bb00bb7308 */ /* 0x000ee20000000800 */
[--C-:B------:R-:W-:Y:S02]  /*dce0*/  FFMA.FTZ R154, R157, c[0x0][0x2d0], -R152.reuse ;  /* 0x0000b4009d9a7a23 */ /* 0x100fe40000010898 */
[--C-:B------:R-:W-:Y:S01]  /*dcf0*/  FFMA.FTZ R155, R155, c[0x0][0x2d0], -R152.reuse ;  /* 0x0000b4009b9b7a23 */ /* 0x100fe20000010898 */
[C---:B------:R-:W-:Y:S01]  /*dd00*/  HMMA.16816.F32.BF16 R104, R16.reuse, R34, R104 ;  /* 0x000000221068723c */ /* 0x040fe20000041868 */
[----:B------:R-:W-:Y:S03]  /*dd10*/  LDSM.16.MT88.4 R32, [R134+UR4+0x4900] ;  /* 0x004900048620783b */ /* 0x000fe60008004200 */
[--C-:B------:R-:W-:Y:S02]  /*dd20*/  FFMA.FTZ R153, R153, c[0x0][0x2d0], -R152.reuse ;  /* 0x0000b40099997a23 */ /* 0x100fe40000010898 */
[----:B------:R-:W-:Y:S01]  /*dd30*/  MUFU.EX2 R168, R168 ;  /* 0x000000a800a87308 */ /* 0x000fe20000000800 */
[----:B------:R-:W-:Y:S01]  /*dd40*/  FFMA.FTZ R152, R151, c[0x0][0x2d0], -R152 ;  /* 0x0000b40097987a23 */ /* 0x000fe20000010898 */
[C---:B----4-:R-:W-:Y:S04]  /*dd50*/  HMMA.16816.F32.BF16 R108, R16.reuse, R24, R108 ;  /* 0x00000018106c723c */ /* 0x050fe8000004186c */
[----:B------:R-:W-:Y:S02]  /*dd60*/  FADD.FTZ R148, R147, R148 ;  /* 0x0000009493947221 */ /* 0x000fe40000010000 */
[----:B------:R-:W-:Y:S02]  /*dd70*/  FADD.FTZ R149, R149, R150 ;  /* 0x0000009695957221 */ /* 0x000fe40000010000 */
[C---:B------:R-:W-:Y:S01]  /*dd80*/  HMMA.16816.F32.BF16 R112, R16.reuse, R26, R112 ;  /* 0x0000001a1070723c */ /* 0x040fe20000041870 */
[----:B------:R-:W4:Y:S01]  /*dd90*/  LDSM.16.MT88.4 R24, [R135+UR4+0x4900] ;  /* 0x004900048718783b */ /* 0x000f220008004200 */
[----:B------:R-:W5:Y:S02]  /*dda0*/  MUFU.EX2 R175, R175 ;  /* 0x000000af00af7308 */ /* 0x000f640000000800 */
[----:B------:R-:W-:Y:S02]  /*ddb0*/  FADD.FTZ R15, R15, R148 ;  /* 0x000000940f0f7221 */ /* 0x000fe40000010000 */
[----:B------:R-:W-:Y:S02]  /*ddc0*/  FADD.FTZ R144, R144, R149 ;  /* 0x0000009590907221 */ /* 0x000fe40000010000 */
[C---:B------:R-:W-:Y:S04]  /*ddd0*/  HMMA.16816.F32.BF16 R116, R16.reuse, R124, R116 ;  /* 0x0000007c1074723c */ /* 0x040fe80000041874 */
[----:B------:R-:W-:Y:S01]  /*dde0*/  FADD.FTZ R15, R146, R15 ;  /* 0x0000000f920f7221 */ /* 0x000fe20000010000 */
[----:B------:R-:W-:Y:S01]  /*ddf0*/  MUFU.EX2 R172, R172 ;  /* 0x000000ac00ac7308 */ /* 0x000fe20000000800 */
[----:B------:R-:W-:Y:S02]  /*de00*/  FADD.FTZ R145, R145, R144 ;  /* 0x0000009091917221 */ /* 0x000fe40000010000 */
[C---:B------:R-:W-:Y:S01]  /*de10*/  HMMA.16816.F32.BF16 R120, R16.reuse, R126, R120 ;  /* 0x0000007e1078723c */ /* 0x040fe20000041878 */
[----:B------:R-:W-:Y:S03]  /*de20*/  LDSM.16.MT88.4 R124, [R13+0x1100] ;  /* 0x001100000d7c783b */ /* 0x000fe60000004200 */
[----:B------:R-:W-:Y:S02]  /*de30*/  FADD.FTZ R164, R164, R15 ;  /* 0x0000000fa4a47221 */ /* 0x000fe40000010000 */
[----:B------:R-:W-:Y:S01]  /*de40*/  FADD.FTZ R156, R156, R145 ;  /* 0x000000919c9c7221 */ /* 0x000fe20000010000 */
[----:B------:R-:W1:Y:S01]  /*de50*/  MUFU.EX2 R171, R171 ;  /* 0x000000ab00ab7308 */ /* 0x000e620000000800 */
[C---:B------:R-:W-:Y:S04]  /*de60*/  HMMA.16816.F32.BF16 R36, R16.reuse, R128, R36 ;  /* 0x000000801024723c */ /* 0x040fe80000041824 */
[----:B------:R-:W-:Y:S02]  /*de70*/  FADD.FTZ R163, R163, R156 ;  /* 0x0000009ca3a37221 */ /* 0x000fe40000010000 */
[----:B------:R-:W-:Y:S02]  /*de80*/  FADD.FTZ R167, R167, R164 ;  /* 0x000000a4a7a77221 */ /* 0x000fe40000010000 */
[C---:B------:R-:W-:Y:S01]  /*de90*/  HMMA.16816.F32.BF16 R40, R16.reuse, R130, R40 ;  /* 0x000000821028723c */ /* 0x040fe20000041828 */
[----:B------:R-:W-:Y:S01]  /*dea0*/  LDSM.16.MT88.4 R128, [R14+0x1100] ;  /* 0x001100000e80783b */ /* 0x000fe20000004200 */
[----:B------:R-:W-:Y:S02]  /*deb0*/  MUFU.EX2 R160, R160 ;  /* 0x000000a000a07308 */ /* 0x000fe40000000800 */
[----:B------:R-:W-:Y:S02]  /*dec0*/  FADD.FTZ R162, R162, R163 ;  /* 0x000000a3a2a27221 */ /* 0x000fe40000010000 */
[----:B------:R-:W-:Y:S02]  /*ded0*/  FADD.FTZ R166, R166, R167 ;  /* 0x000000a7a6a67221 */ /* 0x000fe40000010000 */
[C---:B------:R-:W-:Y:S04]  /*dee0*/  HMMA.16816.F32.BF16 R44, R16.reuse, R136, R44 ;  /* 0x00000088102c723c */ /* 0x040fe8000004182c */
[----:B------:R-:W1:Y:S01]  /*def0*/  MUFU.EX2 R159, R159 ;  /* 0x0000009f009f7308 */ /* 0x000e620000000800 */
[----:B------:R-:W-:Y:S02]  /*df00*/  FADD.FTZ R165, R165, R162 ;  /* 0x000000a2a5a57221 */ /* 0x000fe40000010000 */
[----:B------:R-:W-:Y:S01]  /*df10*/  FADD.FTZ R169, R169, R166 ;  /* 0x000000a6a9a97221 */ /* 0x000fe20000010000 */
[C---:B------:R-:W-:Y:S01]  /*df20*/  HMMA.16816.F32.BF16 R48, R16.reuse, R138, R48 ;  /* 0x0000008a1030723c */ /* 0x040fe20000041830 */
[----:B------:R-:W-:Y:S05]  /*df30*/  LDSM.16.MT88.4 R136, [R134+UR4+0x1900] ;  /* 0x001900048688783b */ /* 0x000fea0008004200 */
[----:B------:R-:W-:Y:S02]  /*df40*/  MUFU.EX2 R158, R158 ;  /* 0x0000009e009e7308 */ /* 0x000fe40000000800 */
[C---:B------:R-:W-:Y:S08]  /*df50*/  HMMA.16816.F32.BF16 R52, R16.reuse, R140, R52 ;  /* 0x0000008c1034723c */ /* 0x040ff00000041834 */
[C---:B------:R-:W-:Y:S01]  /*df60*/  HMMA.16816.F32.BF16 R56, R16.reuse, R142, R56 ;  /* 0x0000008e1038723c */ /* 0x040fe20000041838 */
[----:B------:R-:W-:Y:S01]  /*df70*/  LDSM.16.MT88.4 R140, [R14+0x1900] ;  /* 0x001900000e8c783b */ /* 0x000fe20000004200 */
[----:B------:R-:W1:Y:S06]  /*df80*/  MUFU.EX2 R161, R161 ;  /* 0x000000a100a17308 */ /* 0x000e6c0000000800 */
[C---:B--2---:R-:W-:Y:S04]  /*df90*/  HMMA.16816.F32.BF16 R60, R16.reuse, R20, R60 ;  /* 0x00000014103c723c */ /* 0x044fe8000004183c */
[----:B------:R-:W-:Y:S04]  /*dfa0*/  MUFU.EX2 R154, R154 ;  /* 0x0000009a009a7308 */ /* 0x000fe80000000800 */
[C---:B------:R-:W-:Y:S01]  /*dfb0*/  HMMA.16816.F32.BF16 R64, R16.reuse, R22, R64 ;  /* 0x000000161040723c */ /* 0x040fe20000041840 */
[----:B------:R-:W2:Y:S05]  /*dfc0*/  LDSM.16.MT88.4 R20, [R14+0x4900] ;  /* 0x004900000e14783b */ /* 0x000eaa0000004200 */
[----:B------:R-:W1:Y:S02]  /*dfd0*/  MUFU.EX2 R155, R155 ;  /* 0x0000009b009b7308 */ /* 0x000e640000000800 */
[C---:B----4-:R-:W-:Y:S08]  /*dfe0*/  HMMA.16816.F32.BF16 R68, R16.reuse, R24, R68 ;  /* 0x000000181044723c */ /* 0x050ff00000041844 */
[C---:B------:R-:W-:Y:S01]  /*dff0*/  HMMA.16816.F32.BF16 R72, R16.reuse, R26, R72 ;  /* 0x0000001a1048723c */ /* 0x040fe20000041848 */
[----:B------:R-:W4:Y:S01]  /*e000*/  LDSM.16.MT88.4 R24, [R135+UR4+0x1100] ;  /* 0x001100048718783b */ /* 0x000f220008004200 */
[----:B------:R-:W-:Y:S06]  /*e010*/  MUFU.EX2 R153, R153 ;  /* 0x0000009900997308 */ /* 0x000fec0000000800 */
[C---:B------:R-:W-:Y:S04]  /*e020*/  HMMA.16816.F32.BF16 R76, R16.reuse, R28, R76 ;  /* 0x0000001c104c723c */ /* 0x040fe8000004184c */
[----:B------:R-:W1:Y:S04]  /*e030*/  MUFU.EX2 R152, R152 ;  /* 0x0000009800987308 */ /* 0x000e680000000800 */
        /* <DEDUP_REMOVED lines=8> */
[----:B-1----:R-:W-:Y:S01]  /*e0c0*/  F2FP.BF16.PACK_AB R16, R179, R174 ;  /* 0x000000aeb310723e */ /* 0x002fe200000010ff */
[----:B------:R-:W-:Y:S01]  /*e0d0*/  FADD.FTZ R174, R174, R165 ;  /* 0x000000a5aeae7221 */ /* 0x000fe20000010000 */
[----:B---3--:R-:W-:Y:S03]  /*e0e0*/  F2FP.BF16.PACK_AB R18, R187, R170 ;  /* 0x000000aabb12723e */ /* 0x008fe600000010ff */
[----:B-----5:R-:W-:Y:S01]  /*e0f0*/  F2FP.BF16.PACK_AB R17, R175, R168 ;  /* 0x000000a8af11723e */ /* 0x020fe200000010ff */
[----:B------:R-:W-:Y:S01]  /*e100*/  FADD.FTZ R168, R168, R169 ;  /* 0x000000a9a8a87221 */ /* 0x000fe20000010000 */
[----:B------:R-:W-:Y:S01]  /*e110*/  F2FP.BF16.PACK_AB R19, R171, R172 ;  /* 0x000000acab13723e */ /* 0x000fe200000010ff */
[----:B------:R-:W-:Y:S02]  /*e120*/  FADD.FTZ R179, R179, R174 ;  /* 0x000000aeb3b37221 */ /* 0x000fe40000010000 */
[----:B------:R-:W-:Y:S02]  /*e130*/  FADD.FTZ R175, R175, R168 ;  /* 0x000000a8afaf7221 */ /* 0x000fe40000010000 */
[----:B------:R-:W-:Y:S02]  /*e140*/  FADD.FTZ R170, R170, R179 ;  /* 0x000000b3aaaa7221 */ /* 0x000fe40000010000 */
[C---:B----4-:R-:W-:Y:S03]  /*e150*/  HMMA.16816.F32.BF16 R4, R16.reuse, R24, R4 ;  /* 0x000000181004723c */ /* 0x050fe60000041804 */
[----:B------:R-:W-:Y:S02]  /*e160*/  FADD.FTZ R172, R172, R175 ;  /* 0x000000afacac7221 */ /* 0x000fe40000010000 */
[----:B------:R-:W-:Y:S02]  /*e170*/  FADD.FTZ R187, R187, R170 ;  /* 0x000000aabbbb7221 */ /* 0x000fe40000010000 */
[----:B------:R-:W-:Y:S01]  /*e180*/  FADD.FTZ R171, R171, R172 ;  /* 0x000000acabab7221 */ /* 0x000fe20000010000 */
[C---:B------:R-:W-:Y:S01]  /*e190*/  HMMA.16816.F32.BF16 R8, R16.reuse, R26, R8 ;  /* 0x0000001a1008723c */ /* 0x040fe20000041808 */
[----:B------:R-:W1:Y:S07]  /*e1a0*/  LDSM.16.MT88.4 R24, [R134+UR4+0x3100] ;  /* 0x003100048618783b */ /* 0x000e6e0008004200 */
[C---:B------:R-:W-:Y:S08]  /*e1b0*/  HMMA.16816.F32.BF16 R100, R16.reuse, R124, R100 ;  /* 0x0000007c1064723c */ /* 0x040ff00000041864 */
[C---:B------:R-:W-:Y:S01]  /*e1c0*/  HMMA.16816.F32.BF16 R104, R16.reuse, R126, R104 ;  /* 0x0000007e1068723c */ /* 0x040fe20000041868 */
[----:B------:R-:W-:Y:S07]  /*e1d0*/  LDSM.16.MT88.4 R124, [R135+UR4+0x1900] ;  /* 0x00190004877c783b */ /* 0x000fee0008004200 */
[C---:B------:R-:W-:Y:S08]  /*e1e0*/  HMMA.16816.F32.BF16 R108, R16.reuse, R28, R108 ;  /* 0x0000001c106c723c */ /* 0x040ff0000004186c */
[C---:B------:R-:W-:Y:S01]  /*e1f0*/  HMMA.16816.F32.BF16 R112, R16.reuse, R30, R112 ;  /* 0x0000001e1070723c */ /* 0x040fe20000041870 */
[----:B------:R-:W3:Y:S07]  /*e200*/  LDSM.16.MT88.4 R28, [R14+0x3100] ;  /* 0x003100000e1c783b */ /* 0x000eee0000004200 */
[C---:B------:R-:W-:Y:S08]  /*e210*/  HMMA.16816.F32.BF16 R116, R16.reuse, R128, R116 ;  /* 0x000000801074723c */ /* 0x040ff00000041874 */
[C---:B------:R-:W-:Y:S08]  /*e220*/  HMMA.16816.F32.BF16 R120, R16.reuse, R130, R120 ;  /* 0x000000821078723c */ /* 0x040ff00000041878 */
[C---:B------:R-:W-:Y:S08]  /*e230*/  HMMA.16816.F32.BF16 R36, R16.reuse, R32, R36 ;  /* 0x000000201024723c */ /* 0x040ff00000041824 */
        /* <DEDUP_REMOVED lines=15> */
[C---:B------:R-:W-:Y:S01]  /*e330*/  HMMA.16816.F32.BF16 R80, R16.reuse, R22, R80 ;  /* 0x000000161050723c */ /* 0x040fe20000041850 */
[----:B------:R-:W2:Y:S07]  /*e340*/  LDSM.16.MT88.4 R20, [R135+UR4+0x3900] ;  /* 0x003900048714783b */ /* 0x000eae0008004200 */
[C---:B-1----:R-:W-:Y:S08]  /*e350*/  HMMA.16816.F32.BF16 R84, R16.reuse, R24, R84 ;  /* 0x000000181054723c */ /* 0x042ff00000041854 */
[C---:B------:R-:W-:Y:S01]  /*e360*/  HMMA.16816.F32.BF16 R88, R16.reuse, R26, R88 ;  /* 0x0000001a1058723c */ /* 0x040fe20000041858 */
[----:B------:R-:W1:Y:S07]  /*e370*/  LDSM.16.MT88.4 R24, [R13+0x3900] ;  /* 0x003900000d18783b */ /* 0x000e6e0000004200 */
[C---:B---3--:R-:W-:Y:S08]  /*e380*/  HMMA.16816.F32.BF16 R92, R16.reuse, R28, R92 ;  /* 0x0000001c105c723c */ /* 0x048ff0000004185c */
[----:B------:R-:W-:Y:S01]  /*e390*/  HMMA.16816.F32.BF16 R96, R16, R30, R96 ;  /* 0x0000001e1060723c */ /* 0x000fe20000041860 */
[----:B------:R-:W3:Y:S06]  /*e3a0*/  LDSM.16.MT88.4 R28, [R134+UR4+0x3900] ;  /* 0x00390004861c783b */ /* 0x000eec0008004200 */
        /* <DEDUP_REMOVED lines=10> */
[----:B------:R-:W5:Y:S02]  /*e450*/  LDSM.16.MT88.4 R4, [R14+0x3900] ;  /* 0x003900000e04783b */ /* 0x000f640000004200 */
[----:B------:R-:W-:Y:S02]  /*e460*/  FADD.FTZ R153, R153, R154 ;  /* 0x0000009a99997221 */ /* 0x000fe40000010000 */
[----:B------:R-:W-:Y:S02]  /*e470*/  FADD.FTZ R201, R161, R158 ;  /* 0x0000009ea1c97221 */ /* 0x000fe40000010000 */
[----:B------:R-:W-:Y:S01]  /*e480*/  FADD.FTZ R202, R152, R153 ;  /* 0x0000009998ca7221 */ /* 0x000fe20000010000 */
[C---:B------:R-:W-:Y:S01]  /*e490*/  HMMA.16816.F32.BF16 R124, R16.reuse, R126, R8 ;  /* 0x0000007e107c723c */ /* 0x040fe20000041808 */
[----:B------:R-:W1:Y:S07]  /*e4a0*/  LDSM.16.MT88.4 R8, [R135+UR4+0x5900] ;  /* 0x005900048708783b */ /* 0x000e6e0008004200 */
[C---:B----4-:R-:W-:Y:S08]  /*e4b0*/  HMMA.16816.F32.BF16 R100, R16.reuse, R32, R100 ;  /* 0x000000201064723c */ /* 0x050ff00000041864 */
[C---:B------:R-:W-:Y:S08]  /*e4c0*/  HMMA.16816.F32.BF16 R104, R16.reuse, R34, R104 ;  /* 0x000000221068723c */ /* 0x040ff00000041868 */
[C---:B------:R-:W-:Y:S08]  /*e4d0*/  HMMA.16816.F32.BF16 R108, R16.reuse, R136, R108 ;  /* 0x00000088106c723c */ /* 0x040ff0000004186c */
[C---:B------:R-:W-:Y:S08]  /*e4e0*/  HMMA.16816.F32.BF16 R112, R16.reuse, R138, R112 ;  /* 0x0000008a1070723c */ /* 0x040ff00000041870 */
[C---:B------:R-:W-:Y:S08]  /*e4f0*/  HMMA.16816.F32.BF16 R116, R16.reuse, R140, R116 ;  /* 0x0000008c1074723c */ /* 0x040ff00000041874 */
[C---:B------:R-:W-:Y:S08]  /*e500*/  HMMA.16816.F32.BF16 R120, R16.reuse, R142, R120 ;  /* 0x0000008e1078723c */ /* 0x040ff00000041878 */
[C---:B--2---:R-:W-:Y:S08]  /*e510*/  HMMA.16816.F32.BF16 R36, R16.reuse, R20, R36 ;  /* 0x000000141024723c */ /* 0x044ff00000041824 */
[C---:B------:R-:W-:Y:S01]  /*e520*/  HMMA.16816.F32.BF16 R40, R16.reuse, R22, R40 ;  /* 0x000000161028723c */ /* 0x040fe20000041828 */
[----:B------:R2:W4:Y:S07]  /*e530*/  LDSM.16.MT88.4 R20, [R13+0x5900] ;  /* 0x005900000d14783b */ /* 0x00052e0000004200 */
[C---:B-1----:R-:W-:Y:S08]  /*e540*/  HMMA.16816.F32.BF16 R44, R16.reuse, R24, R44 ;  /* 0x00000018102c723c */ /* 0x042ff0000004182c */
[C---:B------:R-:W-:Y:S08]  /*e550*/  HMMA.16816.F32.BF16 R48, R16.reuse, R26, R48 ;  /* 0x0000001a1030723c */ /* 0x040ff00000041830 */
[C---:B---3--:R-:W-:Y:S08]  /*e560*/  HMMA.16816.F32.BF16 R52, R16.reuse, R28, R52 ;  /* 0x0000001c1034723c */ /* 0x048ff00000041834 */
[C---:B------:R-:W-:Y:S08]  /*e570*/  HMMA.16816.F32.BF16 R56, R16.reuse, R30, R56 ;  /* 0x0000001e1038723c */ /* 0x040ff00000041838 */
[C---:B-----5:R-:W-:Y:S07]  /*e580*/  HMMA.16816.F32.BF16 R60, R16.reuse, R4, R60 ;  /* 0x00000004103c723c */ /* 0x060fee000004183c */
[----:B------:R-:W-:Y:S01]  /*e590*/  @P0 IADD3 R4, P5, R192, UR6, RZ ;  /* 0x00000006c0040c10 */ /* 0x000fe2000ffbe0ff */
[C---:B------:R-:W-:Y:S04]  /*e5a0*/  HMMA.16816.F32.BF16 R64, R16.reuse, R6, R64 ;  /* 0x000000061040723c */ /* 0x040fe80000041840 */
[C---:B------:R-:W-:Y:S02]  /*e5b0*/  @P0 LEA R12, P4, R4.reuse, c[0x0][0x1c8], 0x1 ;  /* 0x00007200040c0a11 */ /* 0x040fe400078808ff */
[----:B------:R-:W-:Y:S02]  /*e5c0*/  @P0 IADD3.X R5, R199, UR21, RZ, P5, !PT ;  /* 0x00000015c7050c10 */ /* 0x000fe4000affe4ff */
[C---:B------:R-:W-:Y:S04]  /*e5d0*/  HMMA.16816.F32.BF16 R68, R16.reuse, R8, R68 ;  /* 0x000000081044723c */ /* 0x040fe80000041844 */
[----:B--2---:R-:W-:Y:S02]  /*e5e0*/  @P0 LEA.HI.X R13, R4, c[0x0][0x1cc], R5, 0x1, P4 ;  /* 0x00007300040d0a11 */ /* 0x004fe400020f0c05 */
[----:B------:R-:W1:Y:S01]  /*e5f0*/  LDSM.16.MT88.4 R4, [R134+UR4+0x5900] ;  /* 0x005900048604783b */ /* 0x000e620008004200 */
[----:B------:R-:W-:Y:S01]  /*e600*/  @P0 IADD3 R8, P5, R208, UR6, RZ ;  /* 0x00000006d0080c10 */ /* 0x000fe2000ffbe0ff */
[C---:B------:R-:W-:Y:S04]  /*e610*/  HMMA.16816.F32.BF16 R72, R16.reuse, R10, R72 ;  /* 0x0000000a1048723c */ /* 0x040fe80000041848 */
[C---:B------:R-:W-:Y:S02]  /*e620*/  @P0 LEA R24, P4, R8.reuse, c[0x0][0x1c8], 0x1 ;  /* 0x0000720008180a11 */ /* 0x040fe400078808ff */
[----:B------:R-:W-:Y:S02]  /*e630*/  @P0 IADD3.X R9, R207, UR21, RZ, P5, !PT ;  /* 0x00000015cf090c10 */ /* 0x000fe4000affe4ff */
[C---:B----4-:R-:W-:Y:S04]  /*e640*/  HMMA.16816.F32.BF16 R76, R16.reuse, R20, R76 ;  /* 0x00000014104c723c */ /* 0x050fe8000004184c */
[----:B------:R-:W-:Y:S02]  /*e650*/  @P0 LEA.HI.X R25, R8, c[0x0][0x1cc], R9, 0x1, P4 ;  /* 0x0000730008190a11 */ /* 0x000fe400020f0c09 */
[----:B------:R2:W3:Y:S01]  /*e660*/  LDSM.16.MT88.4 R8, [R14+0x5900] ;  /* 0x005900000e08783b */ /* 0x0004e20000004200 */
[----:B------:R-:W-:Y:S01]  /*e670*/  @P0 IADD3 R3, P4, R206, UR6, RZ ;  /* 0x00000006ce030c10 */ /* 0x000fe2000ff9e0ff */
[----:B------:R-:W-:Y:S01]  /*e680*/  @UP1 UIADD3.X UR6, UR13, UR21, URZ, UP0, !UPT ;  /* 0x000000150d061290 */ /* 0x000fe200087fe43f */
[----:B------:R-:W-:Y:S01]  /*e690*/  @P0 IADD3 R26, P5, R192, UR7, RZ ;  /* 0x00000007c01a0c10 */ /* 0x000fe2000ffbe0ff */
[C---:B------:R-:W-:Y:S01]  /*e6a0*/  HMMA.16816.F32.BF16 R80, R16.reuse, R22, R80 ;  /* 0x000000161050723c */ /* 0x040fe20000041850 */
[----:B------:R-:W-:Y:S02]  /*e6b0*/  UISETP.GE.AND UP0, UPT, UR10, UR17, UPT ;  /* 0x000000110a00728c */ /* 0x000fe4000bf06270 */
[----:B------:R-:W-:Y:S01]  /*e6c0*/  @P0 IADD3.X R30, R205, UR21, RZ, P4, !PT ;  /* 0x00000015cd1e0c10 */ /* 0x000fe2000a7fe4ff */
[----:B------:R-:W-:Y:S01]  /*e6d0*/  UISETP.GE.AND UP1, UPT, UR5, 0x1, UPT ;  /* 0x000000010500788c */ /* 0x000fe2000bf26270 */
[C---:B------:R-:W-:Y:S01]  /*e6e0*/  @P0 LEA R20, P4, R26.reuse, c[0x0][0x1c8], 0x1 ;  /* 0x000072001a140a11 */ /* 0x040fe200078808ff */
[----:B------:R-:W-:Y:S01]  /*e6f0*/  UIADD3 UR17, UR17, -0x1, URZ ;  /* 0xffffffff11117890 */ /* 0x000fe2000fffe03f */
[----:B------:R-:W-:Y:S02]  /*e700*/  @P0 IADD3.X R21, R199, UR6, RZ, P5, !PT ;  /* 0x00000006c7150c10 */ /* 0x000fe4000affe4ff */
[C---:B------:R-:W-:Y:S03]  /*e710*/  @P0 LEA R28, P6, R3.reuse, c[0x0][0x1c8], 0x1 ;  /* 0x00007200031c0a11 */ /* 0x040fe600078c08ff */
[----:B------:R-:W-:Y:S02]  /*e720*/  @P0 LEA.HI.X R21, R26, c[0x0][0x1cc], R21, 0x1, P4 ;  /* 0x000073001a150a11 */ /* 0x000fe400020f0c15 */
[----:B------:R-:W-:Y:S02]  /*e730*/  MOV R26, UR15 ;  /* 0x0000000f001a7c02 */ /* 0x000fe40008000f00 */
[----:B------:R-:W-:Y:S02]  /*e740*/  @P0 LEA.HI.X R29, R3, c[0x0][0x1cc], R30, 0x1, P6 ;  /* 0x00007300031d0a11 */ /* 0x000fe400030f0c1e */
[----:B------:R-:W-:Y:S01]  /*e750*/  @P0 IADD3 R3, P4, R208, UR7, RZ ;  /* 0x00000007d0030c10 */ /* 0x000fe2000ff9e0ff */
[----:B------:R-:W-:Y:S01]  /*e760*/  @P0 IMAD R26, R26, 0x3000, R189 ;  /* 0x000030001a1a0824 */ /* 0x000fe200078e02bd */
[----:B------:R-:W-:Y:S01]  /*e770*/  @P0 IADD3 R27, P5, R206, UR7, RZ ;  /* 0x00000007ce1b0c10 */ /* 0x000fe2000ffbe0ff */
[C---:B-1----:R-:W-:Y:S03]  /*e780*/  HMMA.16816.F32.BF16 R84, R16.reuse, R4, R84 ;  /* 0x000000041054723c */ /* 0x042fe60000041854 */
[----:B------:R-:W-:Y:S02]  /*e790*/  @P0 LEA R22, P6, R3, c[0x0][0x1c8], 0x1 ;  /* 0x0000720003160a11 */ /* 0x000fe400078c08ff */
[----:B------:R-:W-:Y:S02]  /*e7a0*/  @P0 IADD3.X R30, R207, UR6, RZ, P4, !PT ;  /* 0x00000006cf1e0c10 */ /* 0x000fe4000a7fe4ff */
[----:B--2---:R-:W-:Y:S01]  /*e7b0*/  @P0 LEA R14, P4, R27, c[0x0][0x1c8], 0x1 ;  /* 0x000072001b0e0a11 */ /* 0x004fe200078808ff */
[C---:B------:R-:W-:Y:S04]  /*e7c0*/  HMMA.16816.F32.BF16 R88, R16.reuse, R6, R88 ;  /* 0x000000061058723c */ /* 0x040fe80000041858 */
[----:B------:R-:W-:Y:S02]  /*e7d0*/  @P0 LEA.HI.X R23, R3, c[0x0][0x1cc], R30, 0x1, P6 ;  /* 0x0000730003170a11 */ /* 0x000fe400030f0c1e */
[----:B------:R-:W-:Y:S02]  /*e7e0*/  @P0 SHF.L.U32 R3, R26, 0x1, RZ ;  /* 0x000000011a030819 */ /* 0x000fe400000006ff */
[----:B------:R-:W-:Y:S01]  /*e7f0*/  @P0 IADD3.X R32, R205, UR6, RZ, P5, !PT ;  /* 0x00000006cd200c10 */ /* 0x000fe2000affe4ff */
[C---:B---3--:R-:W-:Y:S01]  /*e800*/  HMMA.16816.F32.BF16 R92, R16.reuse, R8, R92 ;  /* 0x00000008105c723c */ /* 0x048fe2000004185c */
[----:B------:R-:W-:Y:S01]  /*e810*/  UIADD3 UR6, UR5, 0x1, URZ ;  /* 0x0000000105067890 */ /* 0x000fe2000fffe03f */
[----:B------:R-:W-:Y:S01]  /*e820*/  @!PT LDS RZ, [RZ] ;  /* 0x00000000fffff984 */ /* 0x000fe20000000800 */
[----:B------:R-:W-:Y:S01]  /*e830*/  @!PT LDS RZ, [RZ] ;  /* 0x00000000fffff984 */ /* 0x000fe20000000800 */
[----:B------:R-:W-:Y:S01]  /*e840*/  @!PT LDS RZ, [RZ] ;  /* 0x00000000fffff984 */ /* 0x000fe20000000800 */
[----:B------:R1:W-:Y:S01]  /*e850*/  @P0 LDGSTS.E.BYPASS.LTC128B.128 [R3+0xc100], [R12.64], !P3 ;  /* 0x0c1000000c030fae */ /* 0x0003e2000d901d52 */
[----:B------:R-:W-:Y:S02]  /*e860*/  @P0 LEA.HI.X R15, R27, c[0x0][0x1cc], R32, 0x1, P4 ;  /* 0x000073001b0f0a11 */ /* 0x000fe400020f0c20 */
[----:B------:R-:W-:Y:S03]  /*e870*/  USEL UR5, UR6, URZ, !UP1 ;  /* 0x0000003f06057287 */ /* 0x000fe6000c800000 */
        /* <DEDUP_REMOVED lines=9> */
[----:B------:R-:W-:-:S05]  /*e910*/  @!P0 BRA `(.L_x_829) ;  /* 0xffffca9000008947 */ /* 0x000fca000383ffff */
.L_x_820:
[----:B------:R-:W1:Y:S01]  /*e920*/  SHFL.BFLY PT, R4, R201, 0x2, 0x1f ;  /* 0x0c401f00c9047f89 */ /* 0x000e6200000e0000 */
[----:B------:R-:W-:-:S02]  /*e930*/  MOV R6, RZ ;  /* 0x000000ff00067202 */ /* 0x000fc40000000f00 */
[----:B------:R-:W-:Y:S01]  /*e940*/  MOV R5, RZ ;  /* 0x000000ff00057202 */ /* 0x000fe20000000f00 */
[----:B------:R-:W2:Y:S01]  /*e950*/  SHFL.BFLY PT, R3, R202, 0x2, 0x1f ;  /* 0x0c401f00ca037f89 */ /* 0x000ea200000e0000 */
[----:B------:R-:W-:Y:S01]  /*e960*/  PLOP3.LUT P2, PT, PT, PT, PT, 0x8, 0x0 ;  /* 0x000000000000781c */ /* 0x000fe20003f4e170 */
[----:B-1----:R-:W-:Y:S02]  /*e970*/  FADD.FTZ R7, R4, R201 ;  /* 0x000000c904077221 */ /* 0x002fe40000010000 */
[----:B--2---:R-:W-:-:S03]  /*e980*/  FADD.FTZ R8, R3, R202 ;  /* 0x000000ca03087221 */ /* 0x004fc60000010000 */
[----:B------:R-:W1:Y:S04]  /*e990*/  SHFL.BFLY PT, R4, R7, 0x1, 0x1f ;  /* 0x0c201f0007047f89 */ /* 0x000e6800000e0000 */
[----:B------:R-:W2:Y:S01]  /*e9a0*/  SHFL.BFLY PT, R3, R8, 0x1, 0x1f ;  /* 0x0c201f0008037f89 */ /* 0x000ea200000e0000 */
[----:B-1----:R-:W-:Y:S01]  /*e9b0*/  FADD.FTZ R4, R7, R4 ;  /* 0x0000000407047221 */ /* 0x002fe20000010000 */
[----:B------:R-:W-:Y:S01]  /*e9c0*/  MOV R7, 0xff800000 ;  /* 0xff80000000077802 */ /* 0x000fe20000000f00 */
        /* <DEDUP_REMOVED lines=112> */
.L_x_793:
        /* <DEDUP_REMOVED lines=223> */
[----:B-1----:R-:W-:-:S03]  /*fec0*/  IMAD.IADD R5, R17, 0x1, R2 ;  /* 0x0000000111057824 */ /* 0x002fc600078e0202 */
[----:B------:R-:W-:Y:S02]  /*fed0*/  STS [R29+0x8000], R96 ;  /* 0x008000601d007388 */ /* 0x000fe40000000800 */
[----:B------:R-:W-:Y:S02]  /*fee0*/  LEA.HI.X R2, R16, c[0x0][0x384], R5, 0x1, P0 ;  /* 0x0000e10010027a11 */ /* 0x000fe400000f0c05 */
[----:B------:R-:W-:Y:S04]  /*fef0*/  STS [R29+0x8400], R98 ;  /* 0x008400621d007388 */ /* 0x000fe80000000800 */
[----:B------:R-:W-:Y:S01]  /*ff00*/  BAR.SYNC.DEFER_BLOCKING 0x1, 0x100 ;  /* 0x0044000000007b1d */ /* 0x000fe20000010000 */
[----:B------:R-:W-:-:S05]  /*ff10*/  ISETP.GE.AND P0, PT, R57, R10, PT ;  /* 0x0000000a3900720c */ /* 0x000fca0003f06270 */
[----:B------:R-:W-:Y:S04]  /*ff20*/  SHFL.IDX PT, R30, R12, RZ, 0x1c1f ;  /* 0x001c1fff0c1e7589 */ /* 0x000fe800000e0000 */
[----:B------:R-:W1:Y:S04]  /*ff30*/  SHFL.IDX PT, R31, R23, RZ, 0x1c1f ;  /* 0x001c1fff171f7589 */ /* 0x000e6800000e0000 */
[----:B------:R-:W-:Y:S04]  /*ff40*/  SHFL.IDX PT, R100, R12, 0x1, 0x1c1f ;  /* 0x003c1f000c647f89 */ /* 0x000fe800000e0000 */
[----:B------:R-:W2:Y:S04]  /*ff50*/  SHFL.IDX PT, R101, R23, 0x1, 0x1c1f ;  /* 0x003c1f0017657f89 */ /* 0x000ea800000e0000 */
[----:B------:R3:W4:Y:S04]  /*ff60*/  SHFL.IDX PT, R60, R0, RZ, 0x181f ;  /* 0x00181fff003c7589 */ /* 0x00072800000e0000 */
[----:B------:R3:W3:Y:S04]  /*ff70*/  SHFL.IDX PT, R61, R2, RZ, 0x181f ;  /* 0x00181fff023d7589 */ /* 0x0006e800000e0000 */
[----:B-1----:R1:W-:Y:S04]  /*ff80*/  @!P5 ST.E [R30.64], R6 ;  /* 0x000000061e00d985 */ /* 0x0023e8000c101912 */
[----:B--2---:R1:W-:Y:S04]  /*ff90*/  @!P4 ST.E [R100.64], R7 ;  /* 0x000000076400c985 */ /* 0x0043e8000c101912 */
[----:B------:R1:W2:Y:S04]  /*ffa0*/  LDS.128 R52, [R58+0x1080] ;  /* 0x001080003a347984 */ /* 0x0002a80000000c00 */
        /* <DEDUP_REMOVED lines=9> */
[----:B-1-34-:R-:W1:Y:S01]  /*10040*/  LDS.128 R28, [R58+0x80] ;  /* 0x000080003a1c7984 */ /* 0x01ae620000000c00 */
[----:B------:R-:W-:-:S02]  /*10050*/  IADD3 R56, R3, 0x40, RZ ;  /* 0x0000004003387810 */ /* 0x000fc40007ffe0ff */
[----:B------:R-:W-:Y:S01]  /*10060*/  IADD3 R9, R3, 0x80, RZ ;  /* 0x0000008003097810 */ /* 0x000fe20007ffe0ff */
[----:B------:R-:W3:Y:S01]  /*10070*/  LDS.128 R16, [R58+0x4080] ;  /* 0x004080003a107984 */ /* 0x000ee20000000c00 */
        /* <DEDUP_REMOVED lines=13> */
[----:B-1----:R1:W-:Y:S04]  /*10150*/  @!P2 ST.E.128 [R58.64], R28 ;  /* 0x0000001c3a00a985 */ /* 0x0023e8000c101d12 */
[----:B---3--:R1:W-:Y:S04]  /*10160*/  @!P1 ST.E.128 [R62.64], R16 ;  /* 0x000000103e009985 */ /* 0x0083e8000c101d12 */
[----:B-----5:R1:W-:Y:S02]  /*10170*/  @!P0 ST.E.128 [R8.64], R4 ;  /* 0x0000000408008985 */ /* 0x0203e4000c101d12 */
.L_x_832:
[----:B---34-:R-:W-:Y:S05]  /*10180*/  BSYNC B0 ;  /* 0x0000000000007941 */ /* 0x018fea0003800000 */
.L_x_831:
[----:B-1----:R-:W-:Y:S01]  /*10190*/  IADD3 R5, R57, 0x20, RZ ;  /* 0x0000002039057810 */ /* 0x002fe20007ffe0ff */
[----:B------:R1:W3:Y:S01]  /*101a0*/  SHFL.IDX PT, R9, R2, 0x1, 0x181f ;  /* 0x00381f0002097f89 */ /* 0x0002e200000e0000 */
        /* <DEDUP_REMOVED lines=16> */
[----:B--2---:R2:W-:Y:S02]  /*102b0*/  @!P2 ST.E.128 [R16.64], R52 ;  /* 0x000000341000a985 */ /* 0x0045e4000c101d12 */
[----:B------:R-:W-:-:S04]  /*102c0*/  @!P1 IMAD.WIDE R6, R6, 0x2, R8 ;  /* 0x0000000206069825 */ /* 0x000fc800078e0208 */
[----:B------:R-:W-:Y:S01]  /*102d0*/  @!P0 IMAD.WIDE R4, R4, 0x2, R8 ;  /* 0x0000000204048825 */ /* 0x000fe200078e0208 */
[----:B------:R2:W-:Y:S04]  /*102e0*/  @!P1 ST.E.128 [R6.64], R40 ;  /* 0x0000002806009985 */ /* 0x0005e8000c101d12 */
[----:B------:R2:W-:Y:S02]  /*102f0*/  @!P0 ST.E.128 [R4.64], R24 ;  /* 0x0000001804008985 */ /* 0x0005e4000c101d12 */
.L_x_834:
[----:B------:R-:W-:Y:S05]  /*10300*/  BSYNC B0 ;  /* 0x0000000000007941 */ /* 0x000fea0003800000 */
.L_x_833:
[----:B--2---:R-:W-:Y:S01]  /*10310*/  IADD3 R5, R57, 0x40, RZ ;  /* 0x0000004039057810 */ /* 0x004fe20007ffe0ff */
[----:B---3--:R2:W3:Y:S01]  /*10320*/  SHFL.IDX PT, R9, R2, 0x2, 0x181f ;  /* 0x00581f0002097f89 */ /* 0x0084e200000e0000 */
        /* <DEDUP_REMOVED lines=21> */
.L_x_836:
[----:B------:R-:W-:Y:S05]  /*10480*/  BSYNC B0 ;  /* 0x0000000000007941 */ /* 0x000fea0003800000 */
.L_x_835:
[----:B------:R-:W-:Y:S01]  /*10490*/  IADD3 R57, R57, 0x60, RZ ;  /* 0x0000006039397810 */ /* 0x000fe20007ffe0ff */
[----:B---3--:R3:W1:Y:S03]  /*104a0*/  SHFL.IDX PT, R7, R2, 0x3, 0x181f ;  /* 0x00781f0002077f89 */ /* 0x00866600000e0000 */
[----:B------:R-:W-:Y:S01]  /*104b0*/  ISETP.GE.AND P0, PT, R57, R10, PT ;  /* 0x0000000a3900720c */ /* 0x000fe20003f06270 */
[----:B------:R3:W2:-:S12]  /*104c0*/  SHFL.IDX PT, R6, R0, 0x3, 0x181f ;  /* 0x00781f0000067f89 */ /* 0x00069800000e0000 */
        /* <DEDUP_REMOVED lines=20> */
.L_x_830:
        /* <DEDUP_REMOVED lines=40> */
.L_x_838:
[----:B------:R-:W-:Y:S05]  /*10890*/  BSYNC B0 ;  /* 0x0000000000007941 */ /* 0x000fea0003800000 */
.L_x_837:
        /* <DEDUP_REMOVED lines=62> */
.L_x_840:
[----:B------:R-:W-:Y:S05]  /*10c80*/  BSYNC B0 ;  /* 0x0000000000007941 */ /* 0x000fea0003800000 */
.L_x_839:
        /* <DEDUP_REMOVED lines=21> */
.L_x_842:
[----:B------:R-:W-:Y:S05]  /*10de0*/  BSYNC B0 ;  /* 0x0000000000007941 */ /* 0x000fea0003800000 */
.L_x_841:
        /* <DEDUP_REMOVED lines=21> */
.L_x_844:
[----:B------:R-:W-:Y:S05]  /*10f40*/  BSYNC B0 ;  /* 0x0000000000007941 */ /* 0x000fea0003800000 */
.L_x_843:
        /* <DEDUP_REMOVED lines=22> */
.L_x_845:
        /* <DEDUP_REMOVED lines=13> */
.L_x_1297:


//--------------------- .text._ZN7cutlass13device_kernelIN5flash19enable_sm80_to_sm89INS1_16FlashAttnFwdSm80INS1_25CollectiveMainloopFwdSm80ILi8ELi2ELb0EN4cute5tupleIJNS5_1CILi128EEENS7_ILi64EEENS7_ILi192EEEEEELi192ENS_10bfloat16_tEfNS_4arch4Sm80ELb0ELb1ELb0ELb1ELb0ELb0ELb1ELb0EEENS1_21CollectiveEpilogueFwdINS6_IJS8_SA_S9_EEENS6_IJNS7_ILi1EEESI_SI_EEESC_SE_Li256ELb1ELb1ELb0ELb0EEENS1_19SingleTileSchedulerILb1ELb0ELb1ELi128EEEEEEEEEvNT_6ParamsE --------------------------
	.section	.text._ZN7cutlass13device_kernelIN5flash19enable_sm80_to_sm89INS1_16FlashAttnFwdSm80INS1_25CollectiveMainloopFwdSm80ILi8ELi2ELb0EN4cute5tupleIJNS5_1CILi128EEENS7_ILi64EEENS7_ILi192EEEEEELi192ENS_10bfloat16_tEfNS_4arch4Sm80ELb0ELb1ELb0ELb1ELb0ELb0ELb1ELb0EEENS1_21CollectiveEpilogueFwdINS6_IJS8_SA_S9_EEENS6_IJNS7_ILi1EEESI_SI_EEESC_SE_Li256ELb1ELb1ELb0ELb0EEENS1_19SingleTileSchedulerILb1ELb0ELb1ELi128EEEEEEEEEvNT_6ParamsE,"ax",@progbits
	.sectioninfo	@"SHI_REGISTERS=240"
	.align	128
.text._ZN7cutlass13device_kernelIN5flash19enable_sm80_to_sm89INS1_16FlashAttnFwdSm80INS1_25CollectiveMainloopFwdSm80ILi8ELi2ELb0EN4cute5tupleIJNS5_1CILi128EEENS7_ILi64EEENS7_ILi192EEEEEELi192ENS_10bfloat16_tEfNS_4arch4Sm80ELb0ELb1ELb0ELb1ELb0ELb0ELb1ELb0EEENS1_21CollectiveEpilogueFwdINS6_IJS8_SA_S9_EEENS6_IJNS7_ILi1EEESI_SI_EEESC_SE_Li256ELb1ELb1ELb0ELb0EEENS1_19SingleTileSchedulerILb1ELb0ELb1ELi128EEEEEEEEEvNT_6ParamsE:
        .type           _ZN7cutlass13device_kernelIN5flash19enable_sm80_to_sm89INS1_16FlashAttnFwdSm80INS1_25CollectiveMainloopFwdSm80ILi8ELi2ELb0EN4cute5tupleIJNS5_1CILi128EEENS7_ILi64EEENS7_ILi192EEEEEELi192ENS_10bfloat16_tEfNS_4arch4Sm80ELb0ELb1ELb0ELb1ELb0ELb0ELb1ELb0EEENS1_21CollectiveEpilogueFwdINS6_IJS8_SA_S9_EEENS6_IJNS7_ILi1EEESI_SI_EEESC_SE_Li256ELb1ELb1ELb0ELb0EEENS1_19SingleTileSchedulerILb1ELb0ELb1ELi128EEEEEEEEEvNT_6ParamsE,@function
        .size           _ZN7cutlass13device_kernelIN5flash19enable_sm80_to_sm89INS1_16FlashAttnFwdSm80INS1_25CollectiveMainloopFwdSm80ILi8ELi2ELb0EN4cute5tupleIJNS5_1CILi128EEENS7_ILi64EEENS7_ILi192EEEEEELi192ENS_10bfloat16_tEfNS_4arch4Sm80ELb0ELb1ELb0ELb1ELb0ELb0ELb1ELb0EEENS1_21CollectiveEpilogueFwdINS6_IJS8_SA_S9_EEENS6_IJNS7_ILi1EEESI_SI_EEESC_SE_Li256ELb1ELb1ELb0ELb0EEENS1_19SingleTileSchedulerILb1ELb0ELb1ELi128EEEEEEEEEvNT_6ParamsE,(.L_x_1298 - _ZN7cutlass13device_kernelIN5flash19enable_sm80_to_sm89INS1_16FlashAttnFwdSm80INS1_25CollectiveMainloopFwdSm80ILi8ELi2ELb0EN4cute5tupleIJNS5_1CILi128EEENS7_ILi64EEENS7_ILi192EEEEEELi192ENS_10bfloat16_tEfNS_4arch4Sm80ELb0ELb1ELb0ELb1ELb0ELb0ELb1ELb0EEENS1_21CollectiveEpilogueFwdINS6_IJS8_SA_S9_EEENS6_IJNS7_ILi1EEESI_SI_EEESC_SE_Li256ELb1ELb1ELb0ELb0EEENS1_19SingleTileSchedulerILb1ELb0ELb1ELi128EEEEEEEEEvNT_6ParamsE)
        .other          _ZN7cutlass13device_kernelIN5flash19enable_sm80_to_sm89INS1_16FlashAttnFwdSm80INS1_25CollectiveMainloopFwdSm80ILi8ELi2ELb0EN4cute5tupleIJNS5_1CILi128EEENS7_ILi64EEENS7_ILi192EEEEEELi192ENS_10bfloat16_tEfNS_4arch4Sm80ELb0ELb1ELb0ELb1ELb0ELb0ELb1ELb0EEENS1_21CollectiveEpilogueFwdINS6_IJS8_SA_S9_EEENS6_IJNS7_ILi1EEESI_SI_EEESC_SE_Li256ELb1ELb1ELb0ELb0EEENS1_19SingleTileSchedulerILb1ELb0ELb1ELi128EEEEEEEEEvNT_6ParamsE,@"STO_CUDA_ENTRY STV_DEFAULT"
_ZN7cutlass13device_kernelIN5flash19enable_sm80_to_sm89INS1_16FlashAttnFwdSm80INS1_25CollectiveMainloopFwdSm80ILi8ELi2ELb0EN4cute5tupleIJNS5_1CILi128EEENS7_ILi64EEENS7_ILi192EEEEEELi192ENS_10bfloat16_tEfNS_4arch4Sm80ELb0ELb1ELb0ELb1ELb0ELb0ELb1ELb0EEENS1_21CollectiveEpilogueFwdINS6_IJS8_SA_S9_EEENS6_IJNS7_ILi1EEESI_SI_EEESC_SE_Li256ELb1ELb1ELb0ELb0EEENS1_19SingleTileSchedulerILb1ELb0ELb1ELi128EEEEEEEEEvNT_6ParamsE:
        /* <DEDUP_REMOVED lines=16> */
.L_x_847:
        /* <DEDUP_REMOVED lines=8> */
.L_x_849:
[----:B------:R-:W-:-:S05]  /*0180*/  MOV R0, c[0x0][0x54c] ;  /* 0x0001530000007a02 */ /* 0x000fca0000000f00 */
.L_x_848:
[----:B-----5:R-:W-:Y:S01]  /*0190*/  IMAD R0, R0, c[0x0][0x548], RZ ;  /* 0x0001520000007a24 */ /* 0x020fe200078e02ff */
[----:B------:R-:W-:-:S04]  /*01a0*/  SHF.L.U32 R135, R220, 0x7, RZ ;  /* 0x00000007dc877819 */ /* 0x000fc800000006ff */
[----:B------:R-:W-:-:S04]  /*01b0*/  ISETP.GE.AND P0, PT, R135, R0, PT ;  /* 0x000000008700720c */ /* 0x000fc80003f06270 */
[----:B------:R-:W-:Y:S01]  /*01c0*/  SEL R203, R203, 0xffffffff, !P0 ;  /* 0xffffffffcbcb7807 */ /* 0x000fe20004000000 */
[----:B------:R-:W-:Y:S05]  /*01d0*/  BRA `(.L_x_850) ;  /* 0x0000012000007947 */ /* 0x000fea0003800000 */
.L_x_846:
[----:B---3--:R-:W-:-:S04]  /*01e0*/  ISETP.NE.U32.AND P0, PT, RZ, c[0x0][0x568], PT ;  /* 0x00015a00ff007a0c */ /* 0x008fc80003f05070 */
[----:B------:R-:W-:-:S13]  /*01f0*/  ISETP.NE.AND.EX P0, PT, RZ, c[0x0][0x56c], PT, P0 ;  /* 0x00015b00ff007a0c */ /* 0x000fda0003f05300 */
[----:B------:R-:W-:Y:S05]  /*0200*/  @!P0 BRA `(.L_x_851) ;  /* 0x0000002000008947 */ /* 0x000fea0003800000 */
[----:B------:R1:W5:Y:S01]  /*0210*/  LDG.E R0, [R2.64] ;  /* 0x0000000802007981 */ /* 0x000362000c1e1900 */
[----:B------:R-:W-:Y:S05]  /*0220*/  BRA `(.L_x_852) ;  /* 0x0000009000007947 */ /* 0x000fea0003800000 */
.L_x_851:
        /* <DEDUP_REMOVED lines=8> */
.L_x_853:
[----:B------:R-:W-:-:S05]  /*02b0*/  MOV R0, c[0x0][0x54c] ;  /* 0x0001530000007a02 */ /* 0x000fca0000000f00 */
.L_x_852:
[----:B-----5:R-:W-:Y:S01]  /*02c0*/  IMAD R0, R0, c[0x0][0x548], RZ ;  /* 0x0001520000007a24 */ /* 0x020fe200078e02ff */
[----:B------:R-:W-:-:S04]  /*02d0*/  SHF.L.U32 R135, R220, 0x7, RZ ;  /* 0x00000007dc877819 */ /* 0x000fc800000006ff */
[----:B------:R-:W-:-:S04]  /*02e0*/  ISETP.GE.AND P0, PT, R135, R0, PT ;  /* 0x000000008700720c */ /* 0x000fc80003f06270 */
[----:B------:R-:W-:-:S04]  /*02f0*/  SEL R203, R203, 0xffffffff, !P0 ;  /* 0xffffffffcbcb7807 */ /* 0x000fc80004000000 */
.L_x_850:
[----:B------:R-:W-:-:S13]  /*0300*/  ISETP.GE.AND P0, PT, R203, RZ, PT ;  /* 0x000000ffcb00720c */ /* 0x000fda0003f06270 */
[----:B------:R-:W-:Y:S05]  /*0310*/  @!P0 EXIT ;  /* 0x000000000000894d */ /* 0x000fea0003800000 */
[----:B------:R-:W-:Y:S01]  /*0320*/  ISETP.NE.U32.AND P0, PT, RZ, c[0x0][0x370], PT ;  /* 0x0000dc00ff007a0c */ /* 0x000fe20003f05070 */
[----:B------:R-:W-:Y:S01]  /*0330*/  IMAD.MOV.U32 R8, RZ, RZ, RZ ;  /* 0x000000ffff087224 */ /* 0x000fe200078e00ff */
        /* <DEDUP_REMOVED lines=8> */
[----:B-1----:R-:W-:Y:S01]  /*03c0*/  IMAD.WIDE R2, R203, R6, c[0x0][0x350] ;  /* 0x0000d400cb027625 */ /* 0x002fe200078e0206 */
[----:B------:R-:W-:-:S02]  /*03d0*/  ISETP.NE.AND.EX P3, PT, RZ, c[0x0][0x34c], PT, P3 ;  /* 0x0000d300ff007a0c */ /* 0x000fc40003f65330 */
[----:B------:R-:W-:Y:S02]  /*03e0*/  ISETP.NE.AND.EX P4, PT, RZ, c[0x0][0x354], PT, P4 ;  /* 0x0000d500ff007a0c */ /* 0x000fe40003f85340 */
[----:B------:R-:W-:Y:S01]  /*03f0*/  MOV R4, RZ ;  /* 0x000000ff00047202 */ /* 0x000fe20000000f00 */
[----:B------:R-:W-:-:S04]  /*0400*/  @P1 IMAD.WIDE R14, R203, R6, c[0x0][0x370] ;  /* 0x0000dc00cb0e1625 */ /* 0x000fc800078e0206 */
[----:B------:R-:W-:Y:S01]  /*0410*/  @P0 IMAD.WIDE R12, R203, R6, c[0x0][0x360] ;  /* 0x0000d800cb0c0625 */ /* 0x000fe200078e0206 */
[----:B------:R1:W5:Y:S04]  /*0420*/  @P1 LDG.E R8, [R14.64] ;  /* 0x000000080e081981 */ /* 0x000368000c1e1900 */
[----:B------:R1:W5:Y:S04]  /*0430*/  @P0 LDG.E R204, [R12.64] ;  /* 0x000000080ccc0981 */ /* 0x000368000c1e1900 */
[----:B------:R1:W5:Y:S04]  /*0440*/  @P3 LDG.E R4, [R10.64] ;  /* 0x000000080a043981 */ /* 0x000368000c1e1900 */
[----:B------:R1:W5:Y:S01]  /*0450*/  @P4 LDG.E R7, [R2.64] ;  /* 0x0000000802074981 */ /* 0x000362000c1e1900 */
[----:B------:R-:W-:Y:S01]  /*0460*/  MOV R195, c[0x0][0x1d0] ;  /* 0x0000740000c37a02 */ /* 0x000fe20000000f00 */
[----:B------:R-:W-:Y:S05]  /*0470*/  @P0 BRA `(.L_x_854) ;  /* 0x0000004000000947 */ /* 0x000fea0003800000 */
[----:B------:R-:W-:Y:S05]  /*0480*/  @!P3 BRA `(.L_x_854) ;  /* 0x000000300000b947 */ /* 0x000fea0003800000 */
[----:B-----5:R-:W2:Y:S04]  /*0490*/  LDG.E R204, [R10.64] ;  /* 0x000000080acc7981 */ /* 0x020ea8000c1e1900 */
[----:B------:R-:W2:Y:S02]  /*04a0*/  LDG.E R5, [R10.64+0x4] ;  /* 0x000004080a057981 */ /* 0x000ea4000c1e1900 */
[----:B--2---:R-:W-:-:S02]  /*04b0*/  IADD3 R204, -R204, R5, RZ ;  /* 0x00000005cccc7210 */ /* 0x004fc40007ffe1ff */
.L_x_854:
[----:B------:R-:W-:-:S04]  /*04c0*/  ISETP.NE.U32.AND P0, PT, RZ, c[0x0][0x368], PT ;  /* 0x0000da00ff007a0c */ /* 0x000fc80003f05070 */
[----:B------:R-:W-:-:S13]  /*04d0*/  ISETP.NE.AND.EX P0, PT, RZ, c[0x0][0x36c], PT, P0 ;  /* 0x0000db00ff007a0c */ /* 0x000fda0003f05300 */
[----:B------:R-:W-:Y:S05]  /*04e0*/  @!P0 BRA `(.L_x_855) ;  /* 0x0000003000008947 */ /* 0x000fea0003800000 */
[----:B-1----:R-:W-:-:S05]  /*04f0*/  IMAD.WIDE R2, R203, R6, c[0x0][0x368] ;  /* 0x0000da00cb027625 */ /* 0x002fca00078e0206 */
[----:B------:R1:W5:Y:S01]  /*0500*/  LDG.E R195, [R2.64] ;  /* 0x0000000802c37981 */ /* 0x000362000c1e1900 */
[----:B------:R-:W-:Y:S05]  /*0510*/  BRA `(.L_x_856) ;  /* 0x0000004000007947 */ /* 0x000fea0003800000 */
.L_x_855:
[----:B------:R-:W-:Y:S05]  /*0520*/  @!P4 BRA `(.L_x_856) ;  /* 0x000000300000c947 */ /* 0x000fea0003800000 */
[----:B------:R-:W2:Y:S04]  /*0530*/  LDG.E R195, [R2.64] ;  /* 0x0000000802c37981 */ /* 0x000ea8000c1e1900 */
[----:B------:R-:W2:Y:S02]  /*0540*/  LDG.E R0, [R2.64+0x4] ;  /* 0x0000040802007981 */ /* 0x000ea4000c1e1900 */
[----:B--2---:R-:W-:Y:S02]  /*0550*/  IADD3 R195, -R195, R0, RZ ;  /* 0x00000000c3c37210 */ /* 0x004fe40007ffe1ff */
.L_x_856:
[----:B------:R-:W-:Y:S01]  /*0560*/  IMAD.MOV.U32 R197, RZ, RZ, c[0x0][0x2c4] ;  /* 0x0000b100ffc57624 */ /* 0x000fe200078e00ff */
[----:B------:R-:W-:Y:S01]  /*0570*/  LOP3.LUT R0, R0, 0xfffffff7, RZ, 0xc0, !PT ;  /* 0xfffffff700007812 */ /* 0x000fe200078ec0ff */
[----:B------:R-:W-:Y:S01]  /*0580*/  IMAD.MOV.U32 R196, RZ, RZ, c[0x0][0x32c] ;  /* 0x0000cb00ffc47624 */ /* 0x000fe200078e00ff */
[----:B------:R-:W-:Y:S01]  /*0590*/  IADD3 R5, R135, 0x7f, RZ ;  /* 0x0000007f87057810 */ /* 0x000fe20007ffe0ff */
[----:B-----5:R-:W-:Y:S01]  /*05a0*/  IMAD.IADD R195, R195, 0x1, -R8 ;  /* 0x00000001c3c37824 */ /* 0x020fe200078e0a08 */
[----:B------:R-:W-:-:S02]  /*05b0*/  ISETP.NE.AND P2, PT, R197, 0x1, PT ;  /* 0x00000001c500780c */ /* 0x000fc40003f45270 */
[----:B------:R-:W-:Y:S02]  /*05c0*/  ISETP.GE.AND P1, PT, R196, 0x1, PT ;  /* 0x00000001c400780c */ /* 0x000fe40003f26270 */
[----:B-1----:R-:W-:-:S09]  /*05d0*/  IADD3 R2, R195, 0x1, -R204 ;  /* 0x00000001c3027810 */ /* 0x002fd20007ffe8cc */
[----:B------:R-:W-:Y:S02]  /*05e0*/  @P2 IADD3 R3, R135, 0x7f, RZ ;  /* 0x0000007f87032810 */ /* 0x000fe40007ffe0ff */
[----:B------:R-:W-:-:S03]  /*05f0*/  @P2 LOP3.LUT R0, R0, 0x8, RZ, 0xfc, !PT ;  /* 0x0000000800002812 */ /* 0x000fc600078efcff */
[----:B------:R-:W-:Y:S01]  /*0600*/  @P2 IMAD.HI.U32 R3, R3, c[0x0][0x2c8], RZ ;  /* 0x0000b20003032a27 */ /* 0x000fe200078e00ff */
[----:B------:R-:W-:-:S04]  /*0610*/  LOP3.LUT R0, R0, 0xfffffffb, RZ, 0xc0, !PT ;  /* 0xfffffffb00007812 */ /* 0x000fc800078ec0ff */
[----:B------:R-:W-:Y:S02]  /*0620*/  @P2 SHF.R.U32.HI R5, RZ, c[0x0][0x2cc], R3 ;  /* 0x0000b300ff052a19 */ /* 0x000fe40000011603 */
[----:B------:R-:W-:-:S03]  /*0630*/  @P1 LOP3.LUT R0, R0, 0x4, RZ, 0xfc, !PT ;  /* 0x0000000400001812 */ /* 0x000fc600078efcff */
[----:B------:R-:W-:Y:S02]  /*0640*/  IMAD.IADD R5, R2, 0x1, R5 ;  /* 0x0000000102057824 */ /* 0x000fe400078e0205 */
[----:B------:R-:W-:-:S03]  /*0650*/  IMAD.IADD R2, R7, 0x1, R8 ;  /* 0x0000000107027824 */ /* 0x000fc600078e0208 */
[----:B------:R-:W-:Y:S01]  /*0660*/  IADD3 R8, R5, c[0x0][0x328], RZ ;  /* 0x0000ca0005087a10 */ /* 0x000fe20007ffe0ff */
[----:B------:R-:W-:Y:S05]  /*0670*/  @!P1 BRA `(.L_x_857) ;  /* 0x000000e000009947 */ /* 0x000fea0003800000 */
[C---:B------:R-:W-:Y:S02]  /*0680*/  ISETP.GT.AND P0, PT, R5.reuse, RZ, PT ;  /* 0x000000ff0500720c */ /* 0x040fe40003f04270 */
[----:B------:R-:W-:-:S11]  /*0690*/  IADD3 R3, R5, -0x1, RZ ;  /* 0xffffffff05037810 */ /* 0x000fd60007ffe0ff */
[----:B------:R-:W-:Y:S05]  /*06a0*/  @P0 BRA `(.L_x_858) ;  /* 0x0000006000000947 */ /* 0x000fea0003800000 */
[----:B------:R-:W-:Y:S01]  /*06b0*/  ISETP.NE.AND P0, PT, R196, 0x1, PT ;  /* 0x00000001c400780c */ /* 0x000fe20003f05270 */
[----:B------:R-:W-:-:S12]  /*06c0*/  IMAD.MOV R5, RZ, RZ, -R5 ;  /* 0x000000ffff057224 */ /* 0x000fd800078e0a05 */
[----:B------:R-:W-:-:S05]  /*06d0*/  @P0 IMAD.HI.U32 R3, R5, c[0x0][0x330], RZ ;  /* 0x0000cc0005030a27 */ /* 0x000fca00078e00ff */
[----:B------:R-:W-:-:S04]  /*06e0*/  @P0 SHF.R.U32.HI R5, RZ, c[0x0][0x334], R3 ;  /* 0x0000cd00ff050a19 */ /* 0x000fc80000011603 */
[----:B------:R-:W-:Y:S01]  /*06f0*/  LOP3.LUT R3, RZ, R5, RZ, 0x33, !PT ;  /* 0x00000005ff037212 */ /* 0x000fe200078e33ff */
[----:B------:R-:W-:Y:S05]  /*0700*/  BRA `(.L_x_859) ;  /* 0x0000003000007947 */ /* 0x000fea0003800000 */
.L_x_858:
[----:B------:R-:W-:-:S13]  /*0710*/  ISETP.NE.AND P0, PT, R196, 0x1, PT ;  /* 0x00000001c400780c */ /* 0x000fda0003f05270 */
[----:B------:R-:W-:-:S05]  /*0720*/  @P0 IMAD.HI.U32 R5, R3, c[0x0][0x330], RZ ;  /* 0x0000cc0003050a27 */ /* 0x000fca00078e00ff */
[----:B------:R-:W-:-:S05]  /*0730*/  @P0 SHF.R.U32.HI R3, RZ, c[0x0][0x334], R5 ;  /* 0x0000cd00ff030a19 */ /* 0x000fca0000011605 */
.L_x_859:
[----:B------:R-:W-:-:S05]  /*0740*/  IMAD R3, R3, R196, c[0x0][0x32c] ;  /* 0x0000cb0003037624 */ /* 0x000fca00078e02c4 */
[----:B------:R-:W-:-:S04]  /*0750*/  IMNMX R8, R8, R3, PT ;  /* 0x0000000308087217 */ /* 0x000fc80003800200 */
.L_x_857:
[----:B------:R-:W-:Y:S01]  /*0760*/  IADD3 R8, R8, 0x3f, RZ ;  /* 0x0000003f08087810 */ /* 0x000fe20007ffe0ff */
[----:B------:R-:W-:Y:S01]  /*0770*/  @P2 IMAD.HI.U32 R9, R135, c[0x0][0x2c8], RZ ;  /* 0x0000b20087092a27 */ /* 0x000fe200078e00ff */
[C---:B------:R-:W-:Y:S02]  /*0780*/  IADD3 R10, R195.reuse, 0x3f, RZ ;  /* 0x0000003fc30a7810 */ /* 0x040fe40007ffe0ff */
[----:B------:R-:W-:Y:S01]  /*0790*/  SHF.R.S32.HI R5, RZ, 0x1f, R8 ;  /* 0x0000001fff057819 */ /* 0x000fe20000011408 */
[----:B------:R-:W-:Y:S01]  /*07a0*/  IMAD.MOV.U32 R3, RZ, RZ, R135 ;  /* 0x000000ffff037224 */ /* 0x000fe200078e0087 */
[----:B------:R-:W-:Y:S01]  /*07b0*/  SHF.R.S32.HI R7, RZ, 0x1f, R10 ;  /* 0x0000001fff077819 */ /* 0x000fe2000001140a */
[----:B------:R-:W-:Y:S01]  /*07c0*/  IMAD.IADD R132, R195, 0x1, -R204 ;  /* 0x00000001c3847824 */ /* 0x000fe200078e0acc */
[----:B------:R-:W-:Y:S02]  /*07d0*/  @P2 SHF.R.U32.HI R3, RZ, c[0x0][0x2cc], R9 ;  /* 0x0000b300ff032a19 */ /* 0x000fe40000011609 */
[----:B------:R-:W-:-:S02]  /*07e0*/  LEA.HI R5, R5, R8, RZ, 0x6 ;  /* 0x0000000805057211 */ /* 0x000fc400078f30ff */
[----:B------:R-:W-:Y:S01]  /*07f0*/  LEA.HI R10, R7, R10, RZ, 0x6 ;  /* 0x0000000a070a7211 */ /* 0x000fe200078f30ff */
[----:B------:R-:W-:Y:S01]  /*0800*/  IMAD.IADD R7, R132, 0x1, R3 ;  /* 0x0000000184077824 */ /* 0x000fe200078e0203 */
[----:B------:R-:W-:Y:S02]  /*0810*/  SHF.R.S32.HI R5, RZ, 0x6, R5 ;  /* 0x00000006ff057819 */ /* 0x000fe40000011405 */
[----:B------:R-:W-:Y:S02]  /*0820*/  SHF.R.S32.HI R10, RZ, 0x6, R10 ;  /* 0x00000006ff0a7819 */ /* 0x000fe4000001140a */
[----:B------:R-:W-:Y:S02]  /*0830*/  IADD3 R3, R7, -c[0x0][0x324], RZ ;  /* 0x8000c90007037a10 */ /* 0x000fe40007ffe0ff */
[----:B------:R-:W-:Y:S01]  /*0840*/  IMNMX R133, R10, R5, PT ;  /* 0x000000050a857217 */ /* 0x000fe20003800200 */
[----:B------:R-:W-:Y:S05]  /*0850*/  @!P1 BRA `(.L_x_860) ;  /* 0x000000d000009947 */ /* 0x000fea0003800000 */
[----:B------:R-:W-:-:S13]  /*0860*/  ISETP.GT.AND P0, PT, R7, -0x1, PT ;  /* 0xffffffff0700780c */ /* 0x000fda0003f04270 */
[----:B------:R-:W-:Y:S05]  /*0870*/  @P0 BRA `(.L_x_861) ;  /* 0x0000006000000947 */ /* 0x000fea0003800000 */
[----:B------:R-:W-:Y:S02]  /*0880*/  ISETP.NE.AND P0, PT, R196, 0x1, PT ;  /* 0x00000001c400780c */ /* 0x000fe40003f05270 */
[----:B------:R-:W-:-:S11]  /*0890*/  LOP3.LUT R7, RZ, R7, RZ, 0x33, !PT ;  /* 0x00000007ff077212 */ /* 0x000fd600078e33ff */
[----:B------:R-:W-:-:S05]  /*08a0*/  @P0 IMAD.HI.U32 R5, R7, c[0x0][0x330], RZ ;  /* 0x0000cc0007050a27 */ /* 0x000fca00078e00ff */
[----:B------:R-:W-:-:S04]  /*08b0*/  @P0 SHF.R.U32.HI R7, RZ, c[0x0][0x334], R5 ;  /* 0x0000cd00ff070a19 */ /* 0x000fc80000011605 */
[----:B------:R-:W-:Y:S01]  /*08c0*/  LOP3.LUT R7, RZ, R7, RZ, 0x33, !PT ;  /* 0x00000007ff077212 */ /* 0x000fe200078e33ff */
[----:B------:R-:W-:Y:S05]  /*08d0*/  BRA `(.L_x_862) ;  /* 0x0000003000007947 */ /* 0x000fea0003800000 */
.L_x_861:
[----:B------:R-:W-:-:S13]  /*08e0*/  ISETP.NE.AND P0, PT, R196, 0x1, PT ;  /* 0x00000001c400780c */ /* 0x000fda0003f05270 */
[----:B------:R-:W-:-:S05]  /*08f0*/  @P0 IMAD.HI.U32 R5, R7, c[0x0][0x330], RZ ;  /* 0x0000cc0007050a27 */ /* 0x000fca00078e00ff */
[----:B------:R-:W-:-:S05]  /*0900*/  @P0 SHF.R.U32.HI R7, RZ, c[0x0][0x334], R5 ;  /* 0x0000cd00ff070a19 */ /* 0x000fca0000011605 */
.L_x_862:
[----:B------:R-:W-:-:S05]  /*0910*/  IMAD R8, R7, c[0x0][0x32c], RZ ;  /* 0x0000cb0007087a24 */ /* 0x000fca00078e02ff */
[----:B------:R-:W-:-:S04]  /*0920*/  IMNMX R3, R3, R8, !PT ;  /* 0x0000000803037217 */ /* 0x000fc80007800200 */
.L_x_860:
[----:B------:R-:W-:Y:S01]  /*0930*/  SHF.R.S32.HI R194, RZ, 0x1f, R3 ;  /* 0x0000001fffc27819 */ /* 0x000fe20000011403 */
[----:B------:R-:W-:Y:S01]  /*0940*/  CS2R R98, SRZ ;  /* 0x0000000000627805 */ /* 0x000fe2000001ff00 */
[----:B------:R-:W-:Y:S01]  /*0950*/  PLOP3.LUT P2, PT, PT, PT, PT, 0x80, 0x0 ;  /* 0x000000000000781c */ /* 0x000fe20003f4f070 */
[----:B------:R-:W-:Y:S01]  /*0960*/  IMAD.MOV.U32 R5, RZ, RZ, RZ ;  /* 0x000000ffff057224 */ /* 0x000fe200078e00ff */
[----:B------:R-:W-:Y:S01]  /*0970*/  LEA.HI R194, R194, R3, RZ, 0x6 ;  /* 0x00000003c2c27211 */ /* 0x000fe200078f30ff */
[----:B------:R-:W-:Y:S01]  /*0980*/  IMAD.MOV.U32 R96, RZ, RZ, RZ ;  /* 0x000000ffff607224 */ /* 0x000fe200078e00ff */
[----:B------:R-:W-:Y:S01]  /*0990*/  CS2R R94, SRZ ;  /* 0x00000000005e7805 */ /* 0x000fe2000001ff00 */
[----:B------:R-:W-:Y:S01]  /*09a0*/  CS2R R92, SRZ ;  /* 0x00000000005c7805 */ /* 0x000fe2000001ff00 */
[----:B------:R-:W-:Y:S01]  /*09b0*/  SHF.R.S32.HI R194, RZ, 0x6, R194 ;  /* 0x00000006ffc27819 */ /* 0x000fe200000114c2 */
[----:B------:R-:W-:Y:S01]  /*09c0*/  CS2R R90, SRZ ;  /* 0x00000000005a7805 */ /* 0x000fe2000001ff00 */
[----:B------:R-:W-:Y:S01]  /*09d0*/  CS2R R88, SRZ ;  /* 0x0000000000587805 */ /* 0x000fe2000001ff00 */
[----:B------:R-:W-:Y:S01]  /*09e0*/  CS2R R86, SRZ ;  /* 0x0000000000567805 */ /* 0x000fe2000001ff00 */
[----:B------:R-:W-:Y:S01]  /*09f0*/  IMNMX R194, RZ, R194, !PT ;  /* 0x000000c2ffc27217 */ /* 0x000fe20007800200 */
[----:B------:R-:W-:Y:S01]  /*0a00*/  CS2R R84, SRZ ;  /* 0x0000000000547805 */ /* 0x000fe2000001ff00 */
[----:B------:R-:W-:Y:S01]  /*0a10*/  CS2R R82, SRZ ;  /* 0x0000000000527805 */ /* 0x000fe2000001ff00 */
[----:B------:R-:W-:Y:S01]  /*0a20*/  CS2R R8, SRZ ;  /* 0x0000000000087805 */ /* 0x000fe2000001ff00 */
[----:B------:R-:W-:Y:S01]  /*0a30*/  ISETP.GT.AND P0, PT, R133, R194, PT ;  /* 0x000000c28500720c */ /* 0x000fe20003f04270 */
[----:B------:R-:W-:Y:S01]  /*0a40*/  IMAD.MOV.U32 R7, RZ, RZ, RZ ;  /* 0x000000ffff077224 */ /* 0x000fe200078e00ff */
        /* <DEDUP_REMOVED lines=42> */
[----:B------:R-:W-:-:S05]  /*0cf0*/  @P0 IMAD.WIDE R12, R203, R6, c[0x0][0x340] ;  /* 0x0000d000cb0c0625 */ /* 0x000fca00078e0206 */
[----:B------:R1:W2:Y:S01]  /*0d00*/  @P0 LDG.E R6, [R12.64] ;  /* 0x000000080c060981 */ /* 0x0002a2000c1e1900 */
[----:B------:R-:W-:Y:S01]  /*0d10*/  SHF.R.S32.HI R83, RZ, 0x1f, R80 ;  /* 0x0000001fff537819 */ /* 0x000fe20000011450 */
[C---:B------:R-:W-:Y:S01]  /*0d20*/  IMAD.WIDE.U32 R24, R4.reuse, c[0x0][0x178], RZ ;  /* 0x00005e0004187a25 */ /* 0x040fe200078e00ff */
[----:B------:R-:W-:Y:S01]  /*0d30*/  SHF.R.S32.HI R5, RZ, 0x1f, R4 ;  /* 0x0000001fff057819 */ /* 0x000fe20000011404 */
[----:B------:R-:W3:Y:S01]  /*0d40*/  S2R R3, SR_CTAID.Y ;  /* 0x0000000000037919 */ /* 0x000ee20000002600 */
[CC--:B------:R-:W-:Y:S01]  /*0d50*/  LEA.HI R7, R83.reuse, R80.reuse, RZ, 0x3 ;  /* 0x0000005053077211 */ /* 0x0c0fe200078f18ff */
[----:B------:R-:W-:Y:S01]  /*0d60*/  BSSY B0, `(.L_x_864) ;  /* 0x000009c000007945 */ /* 0x000fe20003800000 */
[----:B------:R-:W-:Y:S01]  /*0d70*/  LEA.HI R11, R83, R80, RZ, 0x4 ;  /* 0x00000050530b7211 */ /* 0x000fe200078f20ff */
[----:B------:R-:W-:Y:S01]  /*0d80*/  IMAD R5, R5, c[0x0][0x178], RZ ;  /* 0x00005e0005057a24 */ /* 0x000fe200078e02ff */
[----:B------:R-:W-:Y:S02]  /*0d90*/  SHF.R.S32.HI R14, RZ, 0x3, R7 ;  /* 0x00000003ff0e7819 */ /* 0x000fe40000011407 */
[----:B------:R-:W-:Y:S01]  /*0da0*/  LOP3.LUT R193, R7, 0xfffffff8, RZ, 0xc0, !PT ;  /* 0xfffffff807c17812 */ /* 0x000fe200078ec0ff */
[----:B------:R-:W-:Y:S01]  /*0db0*/  IMAD R5, R4, c[0x0][0x17c], R5 ;  /* 0x00005f0004057a24 */ /* 0x000fe200078e0205 */
[----:B------:R-:W-:-:S02]  /*0dc0*/  SHF.R.S32.HI R8, RZ, 0x4, R11 ;  /* 0x00000004ff087819 */ /* 0x000fc4000001140b */
[----:B------:R-:W-:Y:S01]  /*0dd0*/  IADD3 R27, P1, R2, R14, RZ ;  /* 0x0000000e021b7210 */ /* 0x000fe20007f3e0ff */
[----:B------:R-:W-:Y:S01]  /*0de0*/  IMAD.IADD R193, R80, 0x1, -R193 ;  /* 0x0000000150c17824 */ /* 0x000fe200078e0ac1 */
[----:B------:R-:W-:Y:S01]  /*0df0*/  LEA.HI R9, R11, R8, RZ, 0x1 ;  /* 0x000000080b097211 */ /* 0x000fe200078f08ff */
[----:B------:R-:W-:Y:S01]  /*0e00*/  IMAD.IADD R25, R25, 0x1, R5 ;  /* 0x0000000119197824 */ /* 0x000fe200078e0205 */
[----:B------:R-:W-:Y:S01]  /*0e10*/  ISETP.NE.AND P5, PT, R197, 0x1, PT ;  /* 0x00000001c500780c */ /* 0x000fe20003fa5270 */
[----:B------:R-:W-:Y:S01]  /*0e20*/  IMAD.SHL.U32 R16, R193, 0x8, RZ ;  /* 0x00000008c1107824 */ /* 0x000fe200078e00ff */
[----:B------:R-:W-:Y:S01]  /*0e30*/  LOP3.LUT R9, R9, 0xfffffffe, RZ, 0xc0, !PT ;  /* 0xfffffffe09097812 */ /* 0x000fe200078ec0ff */
[----:B------:R-:W-:Y:S01]  /*0e40*/  IMAD.SHL.U32 R20, R193, 0x40, RZ ;  /* 0x00000040c1147824 */ /* 0x000fe200078e00ff */
[----:B------:R-:W-:Y:S01]  /*0e50*/  LOP3.LUT R11, R11, 0xfffffff0, RZ, 0xc0, !PT ;  /* 0xfffffff00b0b7812 */ /* 0x000fe200078ec0ff */
[----:B-1----:R-:W-:Y:S01]  /*0e60*/  IMAD.SHL.U32 R13, R14, 0x40, RZ ;  /* 0x000000400e0d7824 */ /* 0x002fe200078e00ff */
[----:B------:R-:W-:Y:S01]  /*0e70*/  SHF.R.S32.HI R18, RZ, 0x1f, R203 ;  /* 0x0000001fff127819 */ /* 0x000fe200000114cb */
[----:B------:R-:W-:Y:S01]  /*0e80*/  IMAD.IADD R4, R8, 0x1, -R9 ;  /* 0x0000000108047824 */ /* 0x000fe200078e0a09 */
[----:B------:R-:W-:Y:S01]  /*0e90*/  SHF.R.S32.HI R9, RZ, 0x1f, R2 ;  /* 0x0000001fff097819 */ /* 0x000fe20000011402 */
[----:B------:R-:W-:Y:S01]  /*0ea0*/  IMAD.IADD R22, R80, 0x1, -R11 ;  /* 0x0000000150167824 */ /* 0x000fe200078e0a0b */
[----:B------:R-:W-:Y:S01]  /*0eb0*/  LOP3.LUT R13, R13, 0x1c0, RZ, 0xc0, !PT ;  /* 0x000001c00d0d7812 */ /* 0x000fe200078ec0ff */
[----:B---3--:R-:W-:Y:S01]  /*0ec0*/  IMAD.WIDE.U32 R24, R3, c[0x0][0x1b8], R24 ;  /* 0x00006e0003187a25 */ /* 0x008fe200078e0018 */
[----:B------:R-:W-:-:S02]  /*0ed0*/  IADD3 R8, R16, 0x80, RZ ;  /* 0x0000008010087810 */ /* 0x000fc40007ffe0ff */
[----:B------:R-:W-:Y:S02]  /*0ee0*/  LOP3.LUT R5, R13, 0x38, R16, 0xf8, !PT ;  /* 0x000000380d057812 */ /* 0x000fe400078ef810 */
[----:B------:R-:W-:Y:S02]  /*0ef0*/  SHF.R.U32.HI R202, RZ, 0x3, R13 ;  /* 0x00000003ffca7819 */ /* 0x000fe4000001160d */
[----:B------:R-:W-:Y:S02]  /*0f00*/  LEA.HI.X.SX32 R10, R14, R9, 0x1, P1 ;  /* 0x000000090e0a7211 */ /* 0x000fe400008f0eff */
[----:B------:R-:W-:Y:S02]  /*0f10*/  LOP3.LUT R202, R5, R202, RZ, 0x3c, !PT ;  /* 0x000000ca05ca7212 */ /* 0x000fe400078e3cff */
[----:B------:R-:W-:Y:S01]  /*0f20*/  SHF.R.S32.HI R5, RZ, 0x1f, R3 ;  /* 0x0000001fff057819 */ /* 0x000fe20000011403 */
[----:B------:R-:W-:Y:S01]  /*0f30*/  IMAD R12, R10, c[0x0][0x1e0], RZ ;  /* 0x000078000a0c7a24 */ /* 0x000fe200078e02ff */
[----:B------:R-:W-:Y:S01]  /*0f40*/  ISETP.GE.AND P6, PT, R8, c[0x0][0x1d4], PT ;  /* 0x0000750008007a0c */ /* 0x000fe20003fc6270 */
[----:B------:R-:W-:Y:S01]  /*0f50*/  IMAD R10, R10, c[0x0][0x208], RZ ;  /* 0x000082000a0a7a24 */ /* 0x000fe200078e02ff */
[----:B------:R-:W-:Y:S01]  /*0f60*/  ISETP.GE.AND P1, PT, R8, c[0x0][0x198], PT ;  /* 0x0000660008007a0c */ /* 0x000fe20003f26270 */
[----:B------:R-:W-:Y:S01]  /*0f70*/  IMAD R8, R193, 0x20, R14 ;  /* 0x00000020c1087824 */ /* 0x000fe200078e020e */
[----:B------:R-:W-:Y:S01]  /*0f80*/  SHF.R.S32.HI R15, RZ, 0x1f, R22 ;  /* 0x0000001fff0f7819 */ /* 0x000fe20000011416 */
[----:B------:R-:W-:Y:S01]  /*0f90*/  IMAD R2, R5, c[0x0][0x1b8], RZ ;  /* 0x00006e0005027a24 */ /* 0x000fe200078e02ff */
[----:B------:R-:W-:Y:S01]  /*0fa0*/  SHF.R.S32.HI R17, RZ, 0x1f, R16 ;  /* 0x0000001fff117819 */ /* 0x000fe20000011410 */
[----:B------:R-:W-:Y:S01]  /*0fb0*/  IMAD.IADD R8, R135, 0x1, R8 ;  /* 0x0000000187087824 */ /* 0x000fe200078e0208 */
[----:B------:R-:W-:Y:S01]  /*0fc0*/  LOP3.LUT R20, R20, 0x1c0, RZ, 0xc0, !PT ;  /* 0x000001c014147812 */ /* 0x000fe200078ec0ff */
[----:B------:R-:W-:Y:S01]  /*0fd0*/  IMAD R9, R3, c[0x0][0x1bc], R2 ;  /* 0x00006f0003097a24 */ /* 0x000fe200078e0202 */
[----:B------:R-:W-:Y:S01]  /*0fe0*/  LOP3.LUT R0, R0, 0xffffffef, RZ, 0xc0, !PT ;  /* 0xffffffef00007812 */ /* 0x000fe200078ec0ff */
[----:B------:R-:W-:Y:S01]  /*0ff0*/  @P5 IMAD.HI.U32 R2, R8, c[0x0][0x2c8], RZ ;  /* 0x0000b20008025a27 */ /* 0x000fe200078e00ff */
[----:B------:R-:W-:-:S02]  /*1000*/  LOP3.LUT R7, R20, 0x8, R7, 0xf8, !PT ;  /* 0x0000000814077812 */ /* 0x000fc400078ef807 */
[----:B------:R-:W-:Y:S01]  /*1010*/  SHF.R.U32.HI R20, RZ, 0x3, R20 ;  /* 0x00000003ff147819 */ /* 0x000fe20000011614 */
[----:B------:R-:W-:Y:S01]  /*1020*/  IMAD.MOV.U32 R13, RZ, RZ, R8 ;  /* 0x000000ffff0d7224 */ /* 0x000fe200078e0008 */
[----:B------:R-:W-:Y:S01]  /*1030*/  @P5 SHF.R.U32.HI R13, RZ, c[0x0][0x2cc], R2 ;  /* 0x0000b300ff0d5a19 */ /* 0x000fe20000011602 */
[----:B------:R-:W-:Y:S01]  /*1040*/  IMAD.IADD R25, R25, 0x1, R9 ;  /* 0x0000000119197824 */ /* 0x000fe200078e0209 */
[----:B------:R-:W-:Y:S01]  /*1050*/  LEA.HI R2, R15, R22, RZ, 0x3 ;  /* 0x000000160f027211 */ /* 0x000fe200078f18ff */
[C---:B------:R-:W-:Y:S01]  /*1060*/  IMAD R12, R27.reuse, c[0x0][0x1e4], R12 ;  /* 0x000079001b0c7a24 */ /* 0x040fe200078e020c */
[----:B------:R-:W-:Y:S01]  /*1070*/  SEL R15, R18, RZ, !P3 ;  /* 0x000000ff120f7207 */ /* 0x000fe20005800000 */
[C---:B------:R-:W-:Y:S01]  /*1080*/  IMAD R10, R27.reuse, c[0x0][0x20c], R10 ;  /* 0x000083001b0a7a24 */ /* 0x040fe200078e020a */
[----:B------:R-:W-:Y:S01]  /*1090*/  LOP3.LUT R19, R2, 0xfffffff8, RZ, 0xc0, !PT ;  /* 0xfffffff802137812 */ /* 0x000fe200078ec0ff */
[----:B------:R-:W-:Y:S01]  /*10a0*/  IMAD.WIDE.U32 R28, R27, c[0x0][0x1e0], R16 ;  /* 0x000078001b1c7a25 */ /* 0x000fe200078e0010 */
[----:B------:R-:W-:-:S02]  /*10b0*/  SEL R9, R203, RZ, !P3 ;  /* 0x000000ffcb097207 */ /* 0x000fc40005800000 */
[----:B------:R-:W-:Y:S01]  /*10c0*/  IADD3 R19, R22, -R19, RZ ;  /* 0x8000001316137210 */ /* 0x000fe20007ffe0ff */
[----:B------:R-:W-:Y:S01]  /*10d0*/  IMAD R22, R15, c[0x0][0x1c0], RZ ;  /* 0x000070000f167a24 */ /* 0x000fe200078e02ff */
[----:B------:R-:W-:Y:S01]  /*10e0*/  LOP3.LUT R7, R7, R20, RZ, 0x3c, !PT ;  /* 0x0000001407077212 */ /* 0x000fe200078e3cff */
[----:B------:R-:W-:Y:S01]  /*10f0*/  IMAD.WIDE.U32 R24, R9, c[0x0][0x1c0], R24 ;  /* 0x0000700009187a25 */ /* 0x000fe200078e0018 */
[----:B------:R-:W-:Y:S02]  /*1100*/  LOP3.LUT P3, RZ, R19, 0x4, RZ, 0xc0, !PT ;  /* 0x0000000413ff7812 */ /* 0x000fe4000786c0ff */
[----:B------:R-:W-:Y:S01]  /*1110*/  LEA R190, R4, R7, 0x9 ;  /* 0x0000000704be7211 */ /* 0x000fe200078e48ff */
[----:B------:R-:W-:Y:S01]  /*1120*/  IMAD R22, R9, c[0x0][0x1c4], R22 ;  /* 0x0000710009167a24 */ /* 0x000fe200078e0216 */
[----:B------:R-:W-:Y:S01]  /*1130*/  SHF.R.S32.HI R9, RZ, 0x1f, R13 ;  /* 0x0000001fff097819 */ /* 0x000fe2000001140d */
[----:B------:R-:W-:Y:S01]  /*1140*/  IMAD.WIDE.U32 R26, R27, c[0x0][0x208], R16 ;  /* 0x000082001b1a7a25 */ /* 0x000fe200078e0010 */
[----:B------:R-:W-:-:S02]  /*1150*/  LOP3.LUT P2, RZ, R19, 0x2, RZ, 0xc0, !PT ;  /* 0x0000000213ff7812 */ /* 0x000fc4000784c0ff */
[CC--:B------:R-:W-:Y:S01]  /*1160*/  LEA.HI R21, R83.reuse, R80.reuse, RZ, 0x6 ;  /* 0x0000005053157211 */ /* 0x0c0fe200078f30ff */
[----:B------:R-:W-:Y:S01]  /*1170*/  IMAD.MOV R15, RZ, RZ, -R13 ;  /* 0x000000ffff0f7224 */ /* 0x000fe200078e0a0d */
[----:B------:R-:W-:Y:S01]  /*1180*/  LEA.HI R82, R83, R80, RZ, 0x5 ;  /* 0x0000005053527211 */ /* 0x000fe200078f28ff */
[----:B------:R-:W-:Y:S01]  /*1190*/  IMAD.IADD R27, R27, 0x1, R10 ;  /* 0x000000011b1b7824 */ /* 0x000fe200078e020a */
[----:B------:R-:W-:Y:S01]  /*11a0*/  P2R R11, PR, RZ, 0x2 ;  /* 0x00000002ff0b7803 */ /* 0x000fe20000000000 */
[----:B------:R-:W-:Y:S01]  /*11b0*/  IMAD R10, R9, c[0x0][0x1b0], RZ ;  /* 0x00006c00090a7a24 */ /* 0x000fe200078e02ff */
[----:B------:R-:W-:Y:S01]  /*11c0*/  SHF.R.S32.HI R81, RZ, 0x5, R82 ;  /* 0x00000005ff517819 */ /* 0x000fe20000011452 */
[----:B------:R-:W-:Y:S01]  /*11d0*/  IMAD R15, R15, c[0x0][0x2c4], R8 ;  /* 0x0000b1000f0f7a24 */ /* 0x000fe200078e0208 */
[----:B------:R-:W-:Y:S01]  /*11e0*/  LOP3.LUT P1, RZ, R193, 0x4, RZ, 0xc0, !PT ;  /* 0x00000004c1ff7812 */ /* 0x000fe2000782c0ff */
[----:B------:R-:W-:Y:S01]  /*11f0*/  IMAD.IADD R29, R29, 0x1, R12 ;  /* 0x000000011d1d7824 */ /* 0x000fe200078e020c */
[----:B------:R-:W-:Y:S01]  /*1200*/  ISETP.GE.AND P5, PT, R16, c[0x0][0x1d4], PT ;  /* 0x0000750010007a0c */ /* 0x000fe20003fa6270 */
[----:B------:R-:W-:-:S02]  /*1210*/  IMAD.IADD R25, R25, 0x1, R22 ;  /* 0x0000000119197824 */ /* 0x000fc400078e0216 */
[----:B------:R-:W-:Y:S02]  /*1220*/  IMAD R12, R5, c[0x0][0x210], RZ ;  /* 0x00008400050c7a24 */ /* 0x000fe400078e02ff */
[----:B------:R-:W-:-:S04]  /*1230*/  IMAD.WIDE.U32 R208, R3, c[0x0][0x1e8], R28 ;  /* 0x00007a0003d07a25 */ /* 0x000fc800078e001c */
[C---:B------:R-:W-:Y:S02]  /*1240*/  IMAD R10, R13.reuse, c[0x0][0x1b4], R10 ;  /* 0x00006d000d0a7a24 */ /* 0x040fe400078e020a */
[----:B------:R-:W-:-:S04]  /*1250*/  IMAD.WIDE.U32 R24, R13, c[0x0][0x1b0], R24 ;  /* 0x00006c000d187a25 */ /* 0x000fc800078e0018 */
[----:B------:R-:W-:Y:S02]  /*1260*/  IMAD.IADD R25, R25, 0x1, R10 ;  /* 0x0000000119197824 */ /* 0x000fe400078e020a */
[----:B------:R-:W-:Y:S02]  /*1270*/  IMAD R12, R3, c[0x0][0x214], R12 ;  /* 0x00008500030c7a24 */ /* 0x000fe400078e020c */
[----:B------:R-:W-:-:S04]  /*1280*/  IMAD.WIDE.U32 R24, R15, c[0x0][0x1a8], R24 ;  /* 0x00006a000f187a25 */ /* 0x000fc800078e0018 */
[----:B------:R-:W-:-:S04]  /*1290*/  IMAD.WIDE.U32 R26, R3, c[0x0][0x210], R26 ;  /* 0x00008400031a7a25 */ /* 0x000fc800078e001a */
[----:B------:R-:W-:Y:S02]  /*12a0*/  IMAD.SHL.U32 R19, R19, 0x40, RZ ;  /* 0x0000004013137824 */ /* 0x000fe400078e00ff */
[----:B------:R-:W-:Y:S02]  /*12b0*/  IMAD.SHL.U32 R4, R4, 0x8, RZ ;  /* 0x0000000804047824 */ /* 0x000fe400078e00ff */
[----:B------:R-:W-:Y:S01]  /*12c0*/  IMAD.IADD R13, R27, 0x1, R12 ;  /* 0x000000011b0d7824 */ /* 0x000fe200078e020c */
[----:B------:R-:W-:Y:S01]  /*12d0*/  LOP3.LUT R19, R19, 0x1c0, RZ, 0xc0, !PT ;  /* 0x000001c013137812 */ /* 0x000fe200078ec0ff */
[----:B------:R-:W-:Y:S02]  /*12e0*/  IMAD.MOV.U32 R12, RZ, RZ, R26 ;  /* 0x000000ffff0c7224 */ /* 0x000fe400078e001a */
[----:B------:R-:W-:Y:S01]  /*12f0*/  IMAD.SHL.U32 R21, R21, 0x8, RZ ;  /* 0x0000000815157824 */ /* 0x000fe200078e00ff */
[----:B------:R-:W-:Y:S02]  /*1300*/  LOP3.LUT R4, R19, 0x8, R4, 0xf8, !PT ;  /* 0x0000000813047812 */ /* 0x000fe400078ef804 */
[----:B------:R-:W-:-:S02]  /*1310*/  SHF.R.U32.HI R19, RZ, 0x3, R19 ;  /* 0x00000003ff137819 */ /* 0x000fc40000011613 */
[----:B------:R-:W-:Y:S02]  /*1320*/  LOP3.LUT R202, R202, 0xfffffe00, R21, 0xf8, !PT ;  /* 0xfffffe00caca7812 */ /* 0x000fe400078ef815 */
[----:B------:R-:W-:Y:S02]  /*1330*/  LOP3.LUT R4, R4, R19, RZ, 0x3c, !PT ;  /* 0x0000001304047212 */ /* 0x000fe400078e3cff */
[--C-:B--2---:R-:W-:Y:S01]  /*1340*/  @P0 SHF.R.S32.HI R9, RZ, 0x1f, R6.reuse ;  /* 0x0000001fff090819 */ /* 0x104fe20000011406 */
[----:B------:R-:W-:Y:S02]  /*1350*/  @P0 IMAD.MOV.U32 R8, RZ, RZ, R6 ;  /* 0x000000ffff080224 */ /* 0x000fe400078e0006 */
[----:B------:R-:W-:Y:S01]  /*1360*/  IMAD R6, R5, c[0x0][0x1e8], RZ ;  /* 0x00007a0005067a24 */ /* 0x000fe200078e02ff */
[----:B------:R-:W-:Y:S01]  /*1370*/  SHF.R.S32.HI R5, RZ, 0x1f, R15 ;  /* 0x0000001fff057819 */ /* 0x000fe2000001140f */
[----:B------:R-:W-:Y:S02]  /*1380*/  @!P0 IMAD.MOV.U32 R8, RZ, RZ, R203 ;  /* 0x000000ffff088224 */ /* 0x000fe400078e00cb */
[----:B------:R-:W-:-:S02]  /*1390*/  IMAD R6, R3, c[0x0][0x1ec], R6 ;  /* 0x00007b0003067a24 */ /* 0x000fc400078e0206 */
[----:B------:R-:W-:Y:S01]  /*13a0*/  @!P0 IMAD.MOV.U32 R9, RZ, RZ, R18 ;  /* 0x000000ffff098224 */ /* 0x000fe200078e0012 */
[----:B------:R-:W-:Y:S01]  /*13b0*/  SEL R207, R8, RZ, !P4 ;  /* 0x000000ff08cf7207 */ /* 0x000fe20006000000 */
[----:B------:R-:W-:Y:S02]  /*13c0*/  IMAD.IADD R209, R209, 0x1, R6 ;  /* 0x00000001d1d17824 */ /* 0x000fe400078e0206 */
[----:B------:R-:W-:Y:S01]  /*13d0*/  IMAD R6, R5, c[0x0][0x1a8], RZ ;  /* 0x00006a0005067a24 */ /* 0x000fe200078e02ff */
[----:B------:R-:W-:Y:S01]  /*13e0*/  SEL R8, R9, RZ, !P4 ;  /* 0x000000ff09087207 */ /* 0x000fe20006000000 */
[----:B------:R-:W-:Y:S01]  /*13f0*/  IMAD.SHL.U32 R3, R2, 0x40, RZ ;  /* 0x0000004002037824 */ /* 0x000fe200078e00ff */
[----:B------:R-:W-:Y:S01]  /*1400*/  LEA R9, P0, R24, c[0x0][0x160], 0x1 ;  /* 0x0000580018097a11 */ /* 0x000fe200078008ff */
[----:B------:R-:W-:Y:S01]  /*1410*/  IMAD R6, R15, c[0x0][0x1ac], R6 ;  /* 0x00006b000f067a24 */ /* 0x000fe200078e0206 */
[----:B------:R-:W-:Y:S01]  /*1420*/  LEA.HI R2, R83, R80, RZ, 0x3 ;  /* 0x0000005053027211 */ /* 0x000fe200078f18ff */
[----:B------:R-:W-:Y:S01]  /*1430*/  IMAD.WIDE.U32 R208, R207, c[0x0][0x1f0], R208 ;  /* 0x00007c00cfd07a25 */ /* 0x000fe200078e00d0 */
[----:B------:R-:W-:Y:S01]  /*1440*/  LOP3.LUT R4, R4, 0xfffffe00, R3, 0xf8, !PT ;  /* 0xfffffe0004047812 */ /* 0x000fe200078ef803 */
[----:B------:R1:W2:Y:S01]  /*1450*/  SHFL.IDX PT, R18, R9, RZ, 0x181f ;  /* 0x00181fff09127589 */ /* 0x0002a200000e0000 */
[----:B------:R-:W-:Y:S01]  /*1460*/  LOP3.LUT R5, R2, 0xfffffff8, RZ, 0xc0, !PT ;  /* 0xfffffff802057812 */ /* 0x000fe200078ec0ff */
[----:B------:R-:W-:Y:S01]  /*1470*/  IMAD.IADD R7, R25, 0x1, R6 ;  /* 0x0000000119077824 */ /* 0x000fe200078e0206 */
[----:B------:R-:W-:Y:S01]  /*1480*/  MOV R2, 0x10 ;  /* 0x0000001000027802 */ /* 0x000fe20000000f00 */
[----:B------:R-:W-:Y:S01]  /*1490*/  IMAD R6, R8, c[0x0][0x1f0], RZ ;  /* 0x00007c0008067a24 */ /* 0x000fe200078e02ff */
[----:B------:R-:W-:Y:S01]  /*14a0*/  IADD3 R15, R16, 0x40, RZ ;  /* 0x00000040100f7810 */ /* 0x000fe20007ffe0ff */
[----:B------:R-:W-:Y:S01]  /*14b0*/  IMAD.IADD R10, R80, 0x1, -R5 ;  /* 0x00000001500a7824 */ /* 0x000fe200078e0a05 */
[----:B------:R-:W-:Y:S01]  /*14c0*/  LEA.HI.X R7, R24, c[0x0][0x164], R7, 0x1, P0 ;  /* 0x0000590018077a11 */ /* 0x000fe200000f0c07 */
[----:B------:R-:W-:Y:S01]  /*14d0*/  IMAD R213, R207, c[0x0][0x1f4], R6 ;  /* 0x00007d00cfd57a24 */ /* 0x000fe200078e0206 */
[----:B------:R-:W-:Y:S01]  /*14e0*/  LOP3.LUT P0, RZ, R193, 0x2, RZ, 0xc0, !PT ;  /* 0x00000002c1ff7812 */ /* 0x000fe2000780c0ff */
[----:B------:R-:W-:Y:S01]  /*14f0*/  IMAD R6, R204, c[0x0][0x2c4], RZ ;  /* 0x0000b100cc067a24 */ /* 0x000fe200078e02ff */
[----:B------:R-:W-:Y:S01]  /*1500*/  SEL R2, R2, 0xfffffff0, !P2 ;  /* 0xfffffff002027807 */ /* 0x000fe20005000000 */
[----:B------:R-:W-:Y:S01]  /*1510*/  IMAD.IADD R5, R135, 0x1, R14 ;  /* 0x0000000187057824 */ /* 0x000fe200078e020e */
[----:B------:R1:W3:Y:S01]  /*1520*/  SHFL.IDX PT, R19, R7, RZ, 0x181f ;  /* 0x00181fff07137589 */ /* 0x0002e200000e0000 */
[----:B------:R-:W-:Y:S01]  /*1530*/  IMAD R8, R8, c[0x0][0x218], RZ ;  /* 0x0000860008087a24 */ /* 0x000fe200078e02ff */
[----:B------:R-:W-:Y:S01]  /*1540*/  ISETP.GE.AND P4, PT, R15, c[0x0][0x1d4], PT ;  /* 0x000075000f007a0c */ /* 0x000fe20003f86270 */
[----:B------:R-:W-:-:S02]  /*1550*/  IMAD.MOV.U32 R3, RZ, RZ, 0x20 ;  /* 0x00000020ff037424 */ /* 0x000fc400078e00ff */
[----:B------:R-:W-:Y:S02]  /*1560*/  IMAD R211, R207, c[0x0][0x21c], R8 ;  /* 0x00008700cfd37a24 */ /* 0x000fe400078e0208 */
[----:B------:R-:W-:Y:S01]  /*1570*/  IMAD.SHL.U32 R10, R10, 0x8, RZ ;  /* 0x000000080a0a7824 */ /* 0x000fe200078e00ff */
[----:B------:R-:W-:Y:S01]  /*1580*/  SEL R3, R3, 0xffffffe0, !P3 ;  /* 0xffffffe003037807 */ /* 0x000fe20005800000 */
[----:B------:R-:W-:Y:S01]  /*1590*/  IMAD.WIDE.U32 R206, R207, c[0x0][0x218], R12 ;  /* 0x00008600cfce7a25 */ /* 0x000fe200078e000c */
[----:B------:R-:W-:Y:S02]  /*15a0*/  @P0 LOP3.LUT R0, R0, 0x10, RZ, 0xfc, !PT ;  /* 0x0000001000000812 */ /* 0x000fe400078efcff */
[----:B------:R-:W-:Y:S01]  /*15b0*/  ISETP.GE.AND P0, PT, R5, R6, PT ;  /* 0x000000060500720c */ /* 0x000fe20003f06270 */
[----:B------:R-:W-:Y:S01]  /*15c0*/  IMAD.IADD R213, R209, 0x1, R213 ;  /* 0x00000001d1d57824 */ /* 0x000fe200078e02d5 */
[----:B------:R-:W-:Y:S01]  /*15d0*/  ISETP.GE.AND P2, PT, R10, c[0x0][0x198], PT ;  /* 0x000066000a007a0c */ /* 0x000fe20003f46270 */
[----:B------:R-:W-:Y:S01]  /*15e0*/  IMAD.IADD R211, R207, 0x1, R211 ;  /* 0x00000001cfd37824 */ /* 0x000fe200078e02d3 */
[----:B------:R-:W-:-:S09]  /*15f0*/  ISETP.GE.AND P3, PT, R15, c[0x0][0x198], PT ;  /* 0x000066000f007a0c */ /* 0x000fd20003f66270 */
[----:B------:R-:W-:Y:S05]  /*1600*/  @P0 BRA `(.L_x_865) ;  /* 0x0000011000000947 */ /* 0x000fea0003800000 */
[C---:B-123--:R-:W-:Y:S02]  /*1610*/  IADD3 R0, R10.reuse, 0x80, RZ ;  /* 0x000000800a007810 */ /* 0x04efe40007ffe0ff */
[----:B------:R-:W-:Y:S02]  /*1620*/  SHF.R.S32.HI R8, RZ, 0x1f, R15 ;  /* 0x0000001fff087819 */ /* 0x000fe4000001140f */
[----:B------:R-:W-:Y:S02]  /*1630*/  LEA R20, P0, R10, R18, 0x1 ;  /* 0x000000120a147211 */ /* 0x000fe400078008ff */
[----:B------:R-:W-:Y:S02]  /*1640*/  SHF.R.S32.HI R13, RZ, 0x1f, R0 ;  /* 0x0000001fff0d7819 */ /* 0x000fe40000011400 */
[----:B------:R-:W-:Y:S02]  /*1650*/  LEA.HI R8, R8, R15, RZ, 0x3 ;  /* 0x0000000f08087211 */ /* 0x000fe400078f18ff */
[----:B------:R-:W-:-:S02]  /*1660*/  LEA.HI.X R21, R10, R19, R17, 0x1, P0 ;  /* 0x000000130a157211 */ /* 0x000fc400000f0c11 */
        /* <DEDUP_REMOVED lines=11> */
.L_x_865:
[----:B-123--:R-:W-:Y:S05]  /*1720*/  BSYNC B0 ;  /* 0x0000000000007941 */ /* 0x00efea0003800000 */
.L_x_864:
[----:B------:R-:W-:Y:S01]  /*1730*/  IADD3 R13, R5, 0x20, RZ ;  /* 0x00000020050d7810 */ /* 0x000fe20007ffe0ff */
[----:B------:R1:W2:Y:S01]  /*1740*/  SHFL.IDX PT, R19, R7, 0x1, 0x181f ;  /* 0x00381f0007137f89 */ /* 0x0002a200000e0000 */
[----:B------:R-:W-:Y:S02]  /*1750*/  BSSY B0, `(.L_x_866) ;  /* 0x0000015000007945 */ /* 0x000fe40003800000 */
[----:B------:R-:W-:Y:S01]  /*1760*/  ISETP.GE.AND P0, PT, R13, R6, PT ;  /* 0x000000060d00720c */ /* 0x000fe20003f06270 */
[----:B------:R1:W3:-:S12]  /*1770*/  SHFL.IDX PT, R18, R9, 0x1, 0x181f ;  /* 0x00381f0009127f89 */ /* 0x0002d800000e0000 */
[----:B------:R-:W-:Y:S05]  /*1780*/  @P0 BRA `(.L_x_867) ;  /* 0x0000011000000947 */ /* 0x000fea0003800000 */
[----:B------:R-:W-:Y:S01]  /*1790*/  IADD3 R13, R10, 0x80, RZ ;  /* 0x000000800a0d7810 */ /* 0x000fe20007ffe0ff */
[----:B------:R-:W-:Y:S01]  /*17a0*/  IMAD.SHL.U32 R12, R202, 0x2, RZ ;  /* 0x00000002ca0c7824 */ /* 0x000fe200078e00ff */
[----:B------:R-:W-:Y:S02]  /*17b0*/  SHF.R.S32.HI R8, RZ, 0x1f, R15 ;  /* 0x0000001fff087819 */ /* 0x000fe4000001140f */
[----:B---3--:R-:W-:Y:S02]  /*17c0*/  LEA R20, P0, R10, R18, 0x1 ;  /* 0x000000120a147211 */ /* 0x008fe400078008ff */
[----:B------:R-:W-:Y:S02]  /*17d0*/  SHF.R.S32.HI R0, RZ, 0x1f, R13 ;  /* 0x0000001fff007819 */ /* 0x000fe4000001140d */
[----:B------:R-:W-:Y:S02]  /*17e0*/  LEA.HI R8, R8, R15, RZ, 0x3 ;  /* 0x0000000f08087211 */ /* 0x000fe400078f18ff */
[----:B--2---:R-:W-:-:S02]  /*17f0*/  LEA.HI.X R21, R10, R19, R17, 0x1, P0 ;  /* 0x000000130a157211 */ /* 0x004fc400000f0c11 */
[----:B------:R-:W-:Y:S02]  /*1800*/  LEA.HI R0, R0, R13, RZ, 0x3 ;  /* 0x0000000d00007211 */ /* 0x000fe400078f18ff */
[----:B------:R-:W-:Y:S01]  /*1810*/  ISETP.NE.AND P0, PT, R11, RZ, PT ;  /* 0x000000ff0b00720c */ /* 0x000fe20003f05270 */
[----:B------:R-:W-:Y:S01]  /*1820*/  @!PT LDS RZ, [RZ] ;  /* 0x00000000fffff984 */ /* 0x000fe20000000800 */
[----:B------:R2:W-:Y:S01]  /*1830*/  LDGSTS.E.BYPASS.LTC128B.128 [R12+0x19100], [R20.64], !P2 ;  /* 0x19100000140c7fae */ /* 0x0005e2000d101d48 */
[----:B------:R-:W-:Y:S02]  /*1840*/  LOP3.LUT R8, R8, 0xfffffff8, RZ, 0xc0, !PT ;  /* 0xfffffff808087812 */ /* 0x000fe400078ec0ff */
[----:B------:R-:W-:-:S03]  /*1850*/  LOP3.LUT R0, R0, 0xfffffff8, RZ, 0xc0, !PT ;  /* 0xfffffff800007812 */ /* 0x000fc600078ec0ff */
[----:B------:R-:W-:-:S04]  /*1860*/  IMAD.WIDE R22, R8, 0x2, R18 ;  /* 0x0000000208167825 */ /* 0x000fc800078e0212 */
[----:B------:R-:W-:Y:S01]  /*1870*/  IMAD.WIDE R18, R0, 0x2, R18 ;  /* 0x0000000200127825 */ /* 0x000fe200078e0212 */
[----:B------:R2:W-:Y:S04]  /*1880*/  LDGSTS.E.BYPASS.LTC128B.128 [R12+0x1d100], [R22.64], !P3 ;  /* 0x1d100000160c7fae */ /* 0x0005e8000d901d48 */
[----:B------:R2:W-:Y:S02]  /*1890*/  LDGSTS.E.BYPASS.LTC128B.128 [R12+0x21100], [R18.64], !P0 ;  /* 0x21100000120c7fae */ /* 0x0005e4000c101d48 */
.L_x_867:
[----:B------:R-:W-:Y:S05]  /*18a0*/  BSYNC B0 ;  /* 0x0000000000007941 */ /* 0x000fea0003800000 */
.L_x_866:
[----:B------:R-:W-:Y:S01]  /*18b0*/  IADD3 R13, R5, 0x40, RZ ;  /* 0x00000040050d7810 */ /* 0x000fe20007ffe0ff */
[----:B--2---:R2:W4:Y:S01]  /*18c0*/  SHFL.IDX PT, R19, R7, 0x2, 0x181f ;  /* 0x00581f0007137f89 */ /* 0x00452200000e0000 */
[----:B------:R-:W-:Y:S02]  /*18d0*/  BSSY B0, `(.L_x_868) ;  /* 0x0000015000007945 */ /* 0x000fe40003800000 */
[----:B------:R-:W-:Y:S01]  /*18e0*/  ISETP.GE.AND P0, PT, R13, R6, PT ;  /* 0x000000060d00720c */ /* 0x000fe20003f06270 */
[----:B---3--:R2:W3:-:S12]  /*18f0*/  SHFL.IDX PT, R18, R9, 0x2, 0x181f ;  /* 0x00581f0009127f89 */ /* 0x0084d800000e0000 */
[----:B------:R-:W-:Y:S05]  /*1900*/  @P0 BRA `(.L_x_869) ;  /* 0x0000011000000947 */ /* 0x000fea0003800000 */
[----:B------:R-:W-:Y:S01]  /*1910*/  IADD3 R13, R10, 0x80, RZ ;  /* 0x000000800a0d7810 */ /* 0x000fe20007ffe0ff */
[----:B------:R-:W-:Y:S01]  /*1920*/  IMAD.SHL.U32 R12, R202, 0x2, RZ ;  /* 0x00000002ca0c7824 */ /* 0x000fe200078e00ff */
[----:B------:R-:W-:Y:S02]  /*1930*/  SHF.R.S32.HI R8, RZ, 0x1f, R15 ;  /* 0x0000001fff087819 */ /* 0x000fe4000001140f */
[----:B---3--:R-:W-:Y:S02]  /*1940*/  LEA R20, P0, R10, R18, 0x1 ;  /* 0x000000120a147211 */ /* 0x008fe400078008ff */
[----:B------:R-:W-:Y:S02]  /*1950*/  SHF.R.S32.HI R0, RZ, 0x1f, R13 ;  /* 0x0000001fff007819 */ /* 0x000fe4000001140d */
[----:B------:R-:W-:Y:S02]  /*1960*/  LEA.HI R8, R8, R15, RZ, 0x3 ;  /* 0x0000000f08087211 */ /* 0x000fe400078f18ff */
[----:B----4-:R-:W-:-:S02]  /*1970*/  LEA.HI.X R21, R10, R19, R17, 0x1, P0 ;  /* 0x000000130a157211 */ /* 0x010fc400000f0c11 */
        /* <DEDUP_REMOVED lines=10> */
.L_x_869:
[----:B------:R-:W-:Y:S05]  /*1a20*/  BSYNC B0 ;  /* 0x0000000000007941 */ /* 0x000fea0003800000 */
.L_x_868:
[----:B---3--:R3:W5:Y:S01]  /*1a30*/  SHFL.IDX PT, R18, R9, 0x3, 0x181f ;  /* 0x00781f0009127f89 */ /* 0x00876200000e0000 */
[----:B------:R-:W-:Y:S01]  /*1a40*/  IADD3 R5, R5, 0x60, RZ ;  /* 0x0000006005057810 */ /* 0x000fe20007ffe0ff */
[----:B------:R-:W-:Y:S01]  /*1a50*/  IMAD.SHL.U32 R144, R202, 0x2, RZ ;  /* 0x00000002ca907824 */ /* 0x000fe200078e00ff */
[----:B------:R-:W-:Y:S01]  /*1a60*/  P2R R0, PR, RZ, 0x40 ;  /* 0x00000040ff007803 */ /* 0x000fe20000000000 */
[----:B----4-:R-:W4:Y:S01]  /*1a70*/  SHFL.IDX PT, R19, R7, 0x3, 0x181f ;  /* 0x00781f0007137f89 */ /* 0x010f2200000e0000 */
[----:B------:R-:W-:Y:S01]  /*1a80*/  ISETP.GE.AND P0, PT, R5, R6, PT ;  /* 0x000000060500720c */ /* 0x000fe20003f06270 */
[----:B------:R-:W-:Y:S01]  /*1a90*/  IMAD.MOV.U32 R6, RZ, RZ, 0x6 ;  /* 0x00000006ff067424 */ /* 0x000fe200078e00ff */
[----:B------:R-:W-:Y:S01]  /*1aa0*/  IADD3 R12, R10, 0x80, RZ ;  /* 0x000000800a0c7810 */ /* 0x000fe20007ffe0ff */
[----:B------:R-:W-:Y:S01]  /*1ab0*/  IMAD.MOV.U32 R210, RZ, RZ, R206 ;  /* 0x000000ffffd27224 */ /* 0x000fe200078e00ce */
[----:B------:R-:W-:Y:S01]  /*1ac0*/  P2R R8, PR, RZ, 0x2 ;  /* 0x00000002ff087803 */ /* 0x000fe20000000000 */
[----:B------:R-:W-:Y:S01]  /*1ad0*/  IMAD.MOV.U32 R201, RZ, RZ, c[0x0][0x1e0] ;  /* 0x00007800ffc97624 */ /* 0x000fe200078e00ff */
[----:B------:R-:W-:Y:S01]  /*1ae0*/  ISETP.NE.AND P1, PT, R11, RZ, PT ;  /* 0x000000ff0b00720c */ /* 0x000fe20003f25270 */
[----:B------:R-:W-:Y:S01]  /*1af0*/  IMAD.MOV.U32 R11, RZ, RZ, c[0x0][0x208] ;  /* 0x00008200ff0b7624 */ /* 0x000fe200078e00ff */
[----:B------:R-:W-:Y:S01]  /*1b00*/  IADD3 R21, R133, -0x1, RZ ;  /* 0xffffffff85157810 */ /* 0x000fe20007ffe0ff */
[----:B------:R-:W-:Y:S01]  /*1b10*/  IMAD.MOV.U32 R212, RZ, RZ, R208 ;  /* 0x000000ffffd47224 */ /* 0x000fe200078e00d0 */
[----:B------:R-:W-:Y:S01]  /*1b20*/  ULDC UR6, c[0x0][0x324] ;  /* 0x0000c90000067ab9 */ /* 0x000fe20000000800 */
[----:B------:R-:W-:Y:S01]  /*1b30*/  IMAD.MOV.U32 R198, RZ, RZ, 0x5 ;  /* 0x00000005ffc67424 */ /* 0x000fe200078e00ff */
[----:B------:R-:W-:Y:S01]  /*1b40*/  ULOP3.LUT UR6, URZ, UR6, URZ, 0x33, !UPT ;  /* 0x000000063f067292 */ /* 0x000fe2000f8e333f */
[----:B------:R-:W-:Y:S01]  /*1b50*/  IMAD.SHL.U32 R199, R11, 0x20, RZ ;  /* 0x000000200bc77824 */ /* 0x000fe200078e00ff */
[----:B------:R-:W-:Y:S01]  /*1b60*/  IADD3 R215, R144, 0x100, RZ ;  /* 0x0000010090d77810 */ /* 0x000fe20007ffe0ff */
[----:B------:R-:W-:Y:S01]  /*1b70*/  IMAD.MOV.U32 R134, RZ, RZ, 0x40 ;  /* 0x00000040ff867424 */ /* 0x000fe200078e00ff */
[-C--:B------:R-:W-:Y:S01]  /*1b80*/  SHF.L.U64.HI R200, R201, R198.reuse, c[0x0][0x1e4] ;  /* 0x00007900c9c87619 */ /* 0x080fe200000102c6 */
[----:B------:R-:W-:Y:S01]  /*1b90*/  IMAD.SHL.U32 R77, R199, 0x2, RZ ;  /* 0x00000002c74d7824 */ /* 0x000fe200078e00ff */
[C---:B------:R-:W-:Y:S01]  /*1ba0*/  SHF.L.U64.HI R198, R11.reuse, R198, c[0x0][0x20c] ;  /* 0x000083000bc67619 */ /* 0x040fe200000102c6 */
[----:B-123--:R-:W-:Y:S01]  /*1bb0*/  IMAD.SHL.U32 R9, R11, 0x40, RZ ;  /* 0x000000400b097824 */ /* 0x00efe200078e00ff */
[----:B-----5:R-:W-:Y:S01]  /*1bc0*/  @!P0 LEA R16, P6, R10, R18, 0x1 ;  /* 0x000000120a108211 */ /* 0x020fe200078c08ff */
[----:B------:R-:W-:-:S02]  /*1bd0*/  IMAD.SHL.U32 R190, R190, 0x2, RZ ;  /* 0x00000002bebe7824 */ /* 0x000fc400078e00ff */
[----:B------:R-:W-:Y:S01]  /*1be0*/  IMAD.MOV.U32 R191, RZ, RZ, 0x20 ;  /* 0x00000020ffbf7424 */ /* 0x000fe200078e00ff */
[----:B----4-:R-:W-:Y:S01]  /*1bf0*/  @!P0 LEA.HI.X R17, R10, R19, R17, 0x1, P6 ;  /* 0x000000130a118211 */ /* 0x010fe200030f0c11 */
[----:B------:R-:W-:Y:S01]  /*1c00*/  IMAD.SHL.U32 R189, R2, 0x2, RZ ;  /* 0x0000000202bd7824 */ /* 0x000fe200078e00ff */
[----:B------:R-:W-:Y:S02]  /*1c10*/  ISETP.NE.AND P6, PT, R0, RZ, PT ;  /* 0x000000ff0000720c */ /* 0x000fe40003fc5270 */
[----:B------:R-:W-:Y:S01]  /*1c20*/  @!P0 SHF.R.S32.HI R0, RZ, 0x1f, R15 ;  /* 0x0000001fff008819 */ /* 0x000fe2000001140f */
[----:B------:R-:W-:Y:S01]  /*1c30*/  @!PT LDS RZ, [RZ] ;  /* 0x00000000fffff984 */ /* 0x000fe20000000800 */
[----:B------:R1:W-:Y:S03]  /*1c40*/  @!P0 LDGSTS.E.BYPASS.LTC128B.128 [R144+0x1b100], [R16.64], !P2 ;  /* 0x1b10000010908fae */ /* 0x0003e6000d101d48 */
[----:B------:R-:W-:Y:S02]  /*1c50*/  @!P0 LEA.HI R5, R0, R15, RZ, 0x3 ;  /* 0x0000000f00058211 */ /* 0x000fe400078f18ff */
[----:B------:R-:W-:-:S02]  /*1c60*/  SHF.R.S32.HI R0, RZ, 0x1f, R21 ;  /* 0x0000001fff007819 */ /* 0x000fc40000011415 */
[----:B------:R-:W-:-:S05]  /*1c70*/  @!P0 LOP3.LUT R5, R5, 0xfffffff8, RZ, 0xc0, !PT ;  /* 0xfffffff805058812 */ /* 0x000fca00078ec0ff */
[----:B------:R-:W-:Y:S01]  /*1c80*/  @!P0 IMAD.WIDE R22, R5, 0x2, R18 ;  /* 0x0000000205168825 */ /* 0x000fe200078e0212 */
[----:B------:R-:W-:-:S04]  /*1c90*/  @!P0 SHF.R.S32.HI R5, RZ, 0x1f, R12 ;  /* 0x0000001fff058819 */ /* 0x000fc8000001140c */
[----:B------:R-:W-:Y:S01]  /*1ca0*/  @!P0 LEA.HI R5, R5, R12, RZ, 0x3 ;  /* 0x0000000c05058211 */ /* 0x000fe200078f18ff */
[----:B------:R2:W-:Y:S03]  /*1cb0*/  @!P0 LDGSTS.E.BYPASS.LTC128B.128 [R144+0x1f100], [R22.64], !P3 ;  /* 0x1f10000016908fae */ /* 0x0005e6000d901d48 */
[----:B------:R-:W-:-:S05]  /*1cc0*/  @!P0 LOP3.LUT R5, R5, 0xfffffff8, RZ, 0xc0, !PT ;  /* 0xfffffff805058812 */ /* 0x000fca00078ec0ff */
[----:B------:R-:W-:Y:S01]  /*1cd0*/  @!P0 IMAD.WIDE R18, R5, 0x2, R18 ;  /* 0x0000000205128825 */ /* 0x000fe200078e0212 */
[----:B-1----:R-:W-:Y:S02]  /*1ce0*/  SHF.L.U64.HI R16, R11, R6, c[0x0][0x20c] ;  /* 0x000083000b107619 */ /* 0x002fe40000010206 */
[----:B------:R-:W-:Y:S02]  /*1cf0*/  SHF.L.U64.HI R11, R199, 0x1, R198 ;  /* 0x00000001c70b7819 */ /* 0x000fe400000102c6 */
[----:B------:R1:W-:Y:S01]  /*1d00*/  @!P0 LDGSTS.E.BYPASS.LTC128B.128 [R144+0x23100], [R18.64], !P1 ;  /* 0x2310000012908fae */ /* 0x0003e2000c901d48 */
[----:B------:R-:W-:-:S03]  /*1d10*/  IMAD R5, R16, R21, RZ ;  /* 0x0000001510057224 */ /* 0x000fc600078e02ff */
[----:B------:R-:W0:Y:S01]  /*1d20*/  LDGDEPBAR ;  /* 0x00000000000079af */ /* 0x000e220000000000 */
[-C--:B------:R-:W-:Y:S02]  /*1d30*/  IMAD R5, R0, R9.reuse, R5 ;  /* 0x0000000900057224 */ /* 0x080fe400078e0205 */
[----:B--2---:R-:W-:-:S04]  /*1d40*/  IMAD.WIDE.U32 R22, R21, R9, R210 ;  /* 0x0000000915167225 */ /* 0x004fc800078e00d2 */
[----:B------:R-:W-:Y:S01]  /*1d50*/  IMAD.IADD R5, R23, 0x1, R5 ;  /* 0x0000000117057824 */ /* 0x000fe200078e0205 */
[----:B------:R-:W-:Y:S01]  /*1d60*/  BAR.SYNC.DEFER_BLOCKING 0x0 ;  /* 0x0000000000007b1d */ /* 0x000fe20000010000 */
[----:B-1----:R-:W-:-:S04]  /*1d70*/  LEA R18, P0, R22, c[0x0][0x1f8], 0x1 ;  /* 0x00007e0016127a11 */ /* 0x002fc800078008ff */
[----:B------:R-:W-:Y:S02]  /*1d80*/  LEA.HI.X R19, R22, c[0x0][0x1fc], R5, 0x1, P0 ;  /* 0x00007f0016137a11 */ /* 0x000fe400000f0c05 */
[----:B------:R-:W-:-:S13]  /*1d90*/  ISETP.GT.AND P0, PT, R21, R194, PT ;  /* 0x000000c21500720c */ /* 0x000fda0003f04270 */
[----:B------:R-:W-:-:S04]  /*1da0*/  @P0 IADD3 R7, R133, -0x2, RZ ;  /* 0xfffffffe85070810 */ /* 0x000fc80007ffe0ff */
[----:B------:R-:W-:Y:S01]  /*1db0*/  @P0 SHF.R.S32.HI R5, RZ, 0x1f, R7 ;  /* 0x0000001fff050819 */ /* 0x000fe20000011407 */
[----:B------:R-:W-:Y:S02]  /*1dc0*/  @P0 IMAD R16, R16, R7, RZ ;  /* 0x0000000710100224 */ /* 0x000fe400078e02ff */
[----:B------:R-:W-:-:S04]  /*1dd0*/  @P0 IMAD.WIDE.U32 R22, R7, R9, R210 ;  /* 0x0000000907160225 */ /* 0x000fc800078e00d2 */
[----:B------:R-:W-:Y:S01]  /*1de0*/  @P0 IMAD R5, R5, R9, R16 ;  /* 0x0000000905050224 */ /* 0x000fe200078e0210 */
[----:B------:R-:W-:Y:S01]  /*1df0*/  @P0 LEA R48, P2, R22, c[0x0][0x1f8], 0x1 ;  /* 0x00007e0016300a11 */ /* 0x000fe200078408ff */
[----:B------:R-:W-:Y:S01]  /*1e00*/  IMAD.SHL.U32 R7, R201, 0x40, RZ ;  /* 0x00000040c9077824 */ /* 0x000fe200078e00ff */
[----:B------:R-:W-:Y:S01]  /*1e10*/  @P0 IADD3 R16, R133, -0x2, RZ ;  /* 0xfffffffe85100810 */ /* 0x000fe20007ffe0ff */
[----:B------:R-:W-:-:S03]  /*1e20*/  @P0 IMAD.IADD R5, R23, 0x1, R5 ;  /* 0x0000000117050824 */ /* 0x000fc600078e0205 */
[----:B------:R-:W-:Y:S02]  /*1e30*/  @P0 SHF.R.S32.HI R9, RZ, 0x1f, R16 ;  /* 0x0000001fff090819 */ /* 0x000fe40000011410 */
[----:B------:R-:W-:Y:S01]  /*1e40*/  @P0 LEA.HI.X R49, R22, c[0x0][0x1fc], R5, 0x1, P2 ;  /* 0x00007f0016310a11 */ /* 0x000fe200010f0c05 */
[----:B------:R-:W-:Y:S01]  /*1e50*/  @P0 IMAD.WIDE.U32 R22, R16, R7, R212 ;  /* 0x0000000710160225 */ /* 0x000fe200078e00d4 */
[----:B------:R-:W-:-:S03]  /*1e60*/  SHF.L.U64.HI R5, R201, R6, c[0x0][0x1e4] ;  /* 0x00007900c9057619 */ /* 0x000fc60000010206 */
[----:B------:R-:W-:Y:S02]  /*1e70*/  IMAD.SHL.U32 R201, R201, 0x20, RZ ;  /* 0x00000020c9c97824 */ /* 0x000fe400078e00ff */
[C---:B------:R-:W-:Y:S01]  /*1e80*/  @P0 IMAD R6, R5.reuse, R16, RZ ;  /* 0x0000001005060224 */ /* 0x040fe200078e02ff */
[----:B------:R-:W-:Y:S01]  /*1e90*/  @P0 LEA R16, P2, R22, c[0x0][0x1c8], 0x1 ;  /* 0x0000720016100a11 */ /* 0x000fe200078408ff */
[----:B------:R-:W-:Y:S02]  /*1ea0*/  IMAD R13, R5, R21, RZ ;  /* 0x00000015050d7224 */ /* 0x000fe400078e02ff */
[-C--:B------:R-:W-:Y:S01]  /*1eb0*/  @P0 IMAD R6, R9, R7.reuse, R6 ;  /* 0x0000000709060224 */ /* 0x080fe200078e0206 */
[----:B------:R-:W-:Y:S01]  /*1ec0*/  P2R R9, PR, RZ, 0x1 ;  /* 0x00000001ff097803 */ /* 0x000fe20000000000 */
[----:B------:R-:W-:Y:S02]  /*1ed0*/  IMAD R13, R0, R7, R13 ;  /* 0x00000007000d7224 */ /* 0x000fe400078e020d */
[----:B------:R-:W-:-:S05]  /*1ee0*/  @P0 IMAD.IADD R6, R23, 0x1, R6 ;  /* 0x0000000117060824 */ /* 0x000fca00078e0206 */
[----:B------:R-:W-:Y:S01]  /*1ef0*/  @P0 LEA.HI.X R17, R22, c[0x0][0x1cc], R6, 0x1, P2 ;  /* 0x0000730016110a11 */ /* 0x000fe200010f0c06 */
[C---:B------:R-:W-:Y:S02]  /*1f00*/  IMAD.SHL.U32 R6, R21.reuse, 0x40, RZ ;  /* 0x0000004015067824 */ /* 0x040fe400078e00ff */
[----:B------:R-:W-:-:S03]  /*1f10*/  IMAD.WIDE.U32 R20, R21, R7, R212 ;  /* 0x0000000715147225 */ /* 0x000fc600078e00d4 */
[----:B------:R-:W-:Y:S01]  /*1f20*/  IADD3 R0, -R6, R195, -R14 ;  /* 0x000000c306007210 */ /* 0x000fe20007ffe90e */
[----:B------:R-:W-:-:S03]  /*1f30*/  IMAD.IADD R13, R21, 0x1, R13 ;  /* 0x00000001150d7824 */ /* 0x000fc600078e020d */
[----:B------:R-:W-:-:S13]  /*1f40*/  ISETP.GE.AND P3, PT, R0, 0x1, PT ;  /* 0x000000010000780c */ /* 0x000fda0003f66270 */
[----:B------:R-:W-:-:S04]  /*1f50*/  @P3 LEA R22, P2, R20, c[0x0][0x1c8], 0x1 ;  /* 0x0000720014163a11 */ /* 0x000fc800078408ff */
[----:B------:R-:W-:Y:S02]  /*1f60*/  @P3 LEA.HI.X R23, R20, c[0x0][0x1cc], R13, 0x1, P2 ;  /* 0x0000730014173a11 */ /* 0x000fe400010f0c0d */
[----:B------:R-:W-:-:S03]  /*1f70*/  ISETP.GT.AND P2, PT, R0, 0x20, PT ;  /* 0x000000200000780c */ /* 0x000fc60003f44270 */
[----:B------:R-:W-:Y:S01]  /*1f80*/  @!PT LDS RZ, [RZ] ;  /* 0x00000000fffff984 */ /* 0x000fe20000000800 */
[----:B------:R-:W-:Y:S01]  /*1f90*/  @!PT LDS RZ, [RZ] ;  /* 0x00000000fffff984 */ /* 0x000fe20000000800 */
[----:B------:R-:W-:Y:S01]  /*1fa0*/  @!PT LDS RZ, [RZ] ;  /* 0x00000000fffff984 */ /* 0x000fe20000000800 */
[----:B------:R1:W-:Y:S04]  /*1fb0*/  @P3 LDGSTS.E.BYPASS.LTC128B.128 [R144+0xc100], [R22.64], !P5 ;  /* 0x0c10000016903fae */ /* 0x0003e8000e901d48 */
[----:B------:R1:W-:Y:S04]  /*1fc0*/  @P3 LDGSTS.E.BYPASS.LTC128B.128 [R144+0xe100], [R22.64+0x80], !P4 ;  /* 0x0e10008016903fae */ /* 0x0003e8000e101d48 */
[----:B------:R1:W-:Y:S01]  /*1fd0*/  @P3 LDGSTS.E.BYPASS.LTC128B.128 [R144+0x10100], [R22.64+0x100], !P6 ;  /* 0x1010010016903fae */ /* 0x0003e2000f101d48 */
[----:B------:R-:W-:Y:S02]  /*1fe0*/  ISETP.GE.AND P3, PT, R15, c[0x0][0x1d4], PT ;  /* 0x000075000f007a0c */ /* 0x000fe40003f66270 */
[----:B------:R-:W-:-:S04]  /*1ff0*/  @P2 IADD3 R14, P1, R201, R20, RZ ;  /* 0x00000014c90e2210 */ /* 0x000fc80007f3e0ff */
[----:B------:R-:W-:Y:S01]  /*2000*/  @P2 LEA R20, P0, R14, c[0x0][0x1c8], 0x1 ;  /* 0x000072000e142a11 */ /* 0x000fe200078008ff */
[----:B------:R-:W-:Y:S01]  /*2010*/  @P2 IMAD.X R13, R200, 0x1, R13, P1 ;  /* 0x00000001c80d2824 */ /* 0x000fe200008e060d */
[----:B------:R-:W-:-:S04]  /*2020*/  ISETP.GE.AND P1, PT, R10, c[0x0][0x1d4], PT ;  /* 0x000075000a007a0c */ /* 0x000fc80003f26270 */
[----:B------:R-:W-:-:S05]  /*2030*/  @P2 LEA.HI.X R21, R14, c[0x0][0x1cc], R13, 0x1, P0 ;  /* 0x000073000e152a11 */ /* 0x000fca00000f0c0d */
[----:B------:R1:W-:Y:S04]  /*2040*/  @P2 LDGSTS.E.BYPASS.LTC128B.128 [R144+0xd100], [R20.64], !P5 ;  /* 0x0d10000014902fae */ /* 0x0003e8000e901d48 */
[----:B------:R1:W-:Y:S04]  /*2050*/  @P2 LDGSTS.E.BYPASS.LTC128B.128 [R144+0xf100], [R20.64+0x80], !P4 ;  /* 0x0f10008014902fae */ /* 0x0003e8000e101d48 */
[----:B------:R1:W-:Y:S01]  /*2060*/  @P2 LDGSTS.E.BYPASS.LTC128B.128 [R144+0x11100], [R20.64+0x100], !P6 ;  /* 0x1110010014902fae */ /* 0x0003e2000f101d48 */
[C---:B------:R-:W-:Y:S02]  /*2070*/  ISETP.LT.OR P2, PT, R0.reuse, 0x1, P1 ;  /* 0x000000010000780c */ /* 0x040fe40000f41670 */
[C---:B------:R-:W-:Y:S01]  /*2080*/  ISETP.LT.OR P1, PT, R0.reuse, 0x21, P1 ;  /* 0x000000210000780c */ /* 0x040fe20000f21670 */
[----:B------:R-:W0:Y:S10]  /*2090*/  LDGDEPBAR ;  /* 0x00000000000079af */ /* 0x000e340000000000 */
[----:B------:R2:W-:Y:S01]  /*20a0*/  LDGSTS.E.BYPASS.LTC128B.128 [R144+0x100], [R18.64], !P2 ;  /* 0x0010000012907fae */ /* 0x0005e2000d101d48 */
[----:B------:R-:W-:-:S02]  /*20b0*/  ISETP.LT.OR P2, PT, R0, 0x1, P3 ;  /* 0x000000010000780c */ /* 0x000fc40001f41670 */
[----:B------:R-:W-:-:S11]  /*20c0*/  ISETP.LT.OR P3, PT, R0, 0x21, P3 ;  /* 0x000000210000780c */ /* 0x000fd60001f61670 */
[----:B------:R2:W-:Y:S01]  /*20d0*/  LDGSTS.E.BYPASS.LTC128B.128 [R144+0x2100], [R18.64+0x80], !P2 ;  /* 0x0210008012907fae */ /* 0x0005e2000d101d48 */
[----:B------:R-:W-:-:S04]  /*20e0*/  ISETP.GE.AND P2, PT, R12, c[0x0][0x1d4], PT ;  /* 0x000075000c007a0c */ /* 0x000fc80003f46270 */
[C---:B------:R-:W-:Y:S02]  /*20f0*/  ISETP.LT.OR P0, PT, R0.reuse, 0x1, P2 ;  /* 0x000000010000780c */ /* 0x040fe40001701670 */
[----:B------:R-:W-:Y:S01]  /*2100*/  ISETP.LT.OR P2, PT, R0, 0x21, P2 ;  /* 0x000000210000780c */ /* 0x000fe20001741670 */
[----:B------:R-:W-:-:S04]  /*2110*/  IMAD R0, R81, 0x400, R4 ;  /* 0x0000040051007824 */ /* 0x000fc800078e0204 */
[C---:B------:R-:W-:Y:S01]  /*2120*/  IMAD.SHL.U32 R56, R0.reuse, 0x2, RZ ;  /* 0x0000000200387824 */ /* 0x040fe200078e00ff */
[----:B------:R-:W-:-:S05]  /*2130*/  LEA R192, R0, 0x18100, 0x1 ;  /* 0x0001810000c07811 */ /* 0x000fca00078e08ff */
[----:B------:R2:W-:Y:S01]  /*2140*/  LDGSTS.E.BYPASS.LTC128B.128 [R144+0x4100], [R18.64+0x100], !P0 ;  /* 0x0410010012907fae */ /* 0x0005e2000c101d48 */
[----:B------:R-:W-:Y:S01]  /*2150*/  IADD3 R12, P0, R77, R18, RZ ;  /* 0x000000124d0c7210 */ /* 0x000fe20007f1e0ff */
[----:B------:R-:W-:Y:S02]  /*2160*/  IMAD.IADD R188, R192, 0x1, R189 ;  /* 0x00000001c0bc7824 */ /* 0x000fe400078e02bd */
[----:B------:R-:W-:Y:S02]  /*2170*/  IMAD R187, R3, 0x2, R192 ;  /* 0x0000000203bb7824 */ /* 0x000fe400078e02c0 */
[----:B------:R-:W-:Y:S01]  /*2180*/  IMAD.X R13, R11, 0x1, R19, P0 ;  /* 0x000000010b0d7824 */ /* 0x000fe200000e0613 */
[----:B------:R-:W-:Y:S01]  /*2190*/  ISETP.NE.AND P0, PT, R9, RZ, PT ;  /* 0x000000ff0900720c */ /* 0x000fe20003f05270 */
[----:B------:R-:W-:-:S03]  /*21a0*/  IMAD R186, R3, 0x2, R188 ;  /* 0x0000000203ba7824 */ /* 0x000fc600078e02bc */
[----:B------:R3:W-:Y:S01]  /*21b0*/  LDGSTS.E.BYPASS.LTC128B.128 [R144+0x1100], [R12.64], !P1 ;  /* 0x011000000c907fae */ /* 0x0007e2000c901d48 */
[----:B------:R-:W-:-:S03]  /*21c0*/  ISETP.NE.AND P1, PT, R8, RZ, PT ;  /* 0x000000ff0800720c */ /* 0x000fc60003f25270 */
[----:B------:R3:W-:Y:S01]  /*21d0*/  LDGSTS.E.BYPASS.LTC128B.128 [R144+0x3100], [R12.64+0x80], !P3 ;  /* 0x031000800c907fae */ /* 0x0007e2000d901d48 */
[----:B------:R-:W-:Y:S02]  /*21e0*/  SEL R134, R134, 0xffffffc0, !P1 ;  /* 0xffffffc086867807 */ /* 0x000fe40004800000 */
[----:B------:R-:W-:Y:S01]  /*21f0*/  LOP3.LUT P3, RZ, R193, 0x2, RZ, 0xc0, !PT ;  /* 0x00000002c1ff7812 */ /* 0x000fe2000786c0ff */
[----:B------:R3:W-:Y:S01]  /*2200*/  LDGSTS.E.BYPASS.LTC128B.128 [R144+0x5100], [R12.64+0x100], !P2 ;  /* 0x051001000c907fae */ /* 0x0007e2000d101d48 */
[----:B------:R-:W-:Y:S01]  /*2210*/  @P0 IADD3 R76, P1, R77, R48, RZ ;  /* 0x000000304d4c0210 */ /* 0x000fe20007f3e0ff */
[C---:B------:R-:W-:Y:S01]  /*2220*/  IMAD.IADD R2, R190.reuse, 0x1, R134 ;  /* 0x00000001be027824 */ /* 0x040fe200078e0286 */
[----:B------:R-:W-:Y:S01]  /*2230*/  SEL R191, R191, 0xffffffe0, !P3 ;  /* 0xffffffe0bfbf7807 */ /* 0x000fe20005800000 */
[----:B------:R-:W0:Y:S01]  /*2240*/  LDGDEPBAR ;  /* 0x00000000000079af */ /* 0x000e220000000000 */
[----:B------:R-:W-:Y:S01]  /*2250*/  ISETP.NE.AND P2, PT, R197, 0x1, PT ;  /* 0x00000001c500780c */ /* 0x000fe20003f45270 */
[----:B------:R-:W-:Y:S01]  /*2260*/  @P0 IMAD.X R77, R11, 0x1, R49, P1 ;  /* 0x000000010b4d0824 */ /* 0x000fe200008e0631 */
[----:B------:R-:W-:Y:S01]  /*2270*/  @P0 LEA R8, P1, R201, R16, 0x1 ;  /* 0x00000010c9080211 */ /* 0x000fe200078208ff */
[----:B------:R2:W-:Y:S01]  /*2280*/  @P0 LDGSTS.E.BYPASS.LTC128B.128 [R144+0x12100], [R16.64], !P5 ;  /* 0x1210000010900fae */ /* 0x0005e2000e901d48 */
[----:B------:R-:W-:Y:S01]  /*2290*/  IMAD.IADD R85, R190, 0x1, R191 ;  /* 0x00000001be557824 */ /* 0x000fe200078e02bf */
[----:B------:R-:W-:-:S02]  /*22a0*/  ISETP.GE.AND P3, PT, R196, 0x1, PT ;  /* 0x00000001c400780c */ /* 0x000fc40003f66270 */
[----:B------:R-:W-:Y:S01]  /*22b0*/  @P0 LEA.HI.X R9, R201, R17, R200, 0x1, P1 ;  /* 0x00000011c9090211 */ /* 0x000fe200008f0cc8 */
[----:B------:R2:W-:Y:S01]  /*22c0*/  @P0 LDGSTS.E.BYPASS.LTC128B.128 [R144+0x14100], [R16.64+0x80], !P4 ;  /* 0x1410008010900fae */ /* 0x0005e2000e101d48 */
[----:B------:R-:W-:-:S03]  /*22d0*/  IMAD.IADD R0, R134, 0x1, R85 ;  /* 0x0000000186007824 */ /* 0x000fc600078e0255 */
[----:B------:R2:W-:Y:S04]  /*22e0*/  @P0 LDGSTS.E.BYPASS.LTC128B.128 [R144+0x16100], [R16.64+0x100], !P6 ;  /* 0x1610010010900fae */ /* 0x0005e8000f101d48 */
[----:B------:R4:W-:Y:S04]  /*22f0*/  @P0 LDGSTS.E.BYPASS.LTC128B.128 [R144+0x13100], [R8.64], !P5 ;  /* 0x1310000008900fae */ /* 0x0009e8000e901d48 */
[----:B------:R4:W-:Y:S04]  /*2300*/  @P0 LDGSTS.E.BYPASS.LTC128B.128 [R144+0x15100], [R8.64+0x80], !P4 ;  /* 0x1510008008900fae */ /* 0x0009e8000e101d48 */
[----:B------:R4:W-:Y:S04]  /*2310*/  @P0 LDGSTS.E.BYPASS.LTC128B.128 [R144+0x17100], [R8.64+0x100], !P6 ;  /* 0x1710010008900fae */ /* 0x0009e8000f101d48 */
[----:B------:R-:W0:Y:S01]  /*2320*/  LDGDEPBAR ;  /* 0x00000000000079af */ /* 0x000e220000000000 */
[----:B------:R-:W-:-:S04]  /*2330*/  DEPBAR.LE SB0, 0x3 ;  /* 0x000080c00000791a */ /* 0x000fc80000000000 */
[----:B------:R-:W-:-:S04]  /*2340*/  DEPBAR.LE SB0, 0x2 ;  /* 0x000080800000791a */ /* 0x000fc80000000000 */
[----:B------:R-:W-:Y:S06]  /*2350*/  BAR.SYNC.DEFER_BLOCKING 0x0 ;  /* 0x0000000000007b1d */ /* 0x000fec0000010000 */
[----:B------:R-:W-:Y:S04]  /*2360*/  LDSM.16.M88.4 R56, [R56+0x18100] ;  /* 0x018100003838783b */ /* 0x000fe80000000200 */
[----:B------:R-:W5:Y:S04]  /*2370*/  LDSM.16.M88.4 R28, [R190+0xc100] ;  /* 0x00c10000be1c783b */ /* 0x000f680000000200 */
[----:B-1----:R-:W1:Y:S04]  /*2380*/  LDSM.16.M88.4 R20, [R190+0xc900] ;  /* 0x00c90000be14783b */ /* 0x002e680000000200 */
[----:B------:R-:W2:Y:S04]  /*2390*/  LDSM.16.M88.4 R64, [R190+0xd100] ;  /* 0x00d10000be40783b */ /* 0x000ea80000000200 */
[----:B------:R-:W1:Y:S04]  /*23a0*/  LDSM.16.M88.4 R40, [R190+0xd900] ;  /* 0x00d90000be28783b */ /* 0x000e680000000200 */
[----:B---3--:R-:W-:Y:S04]  /*23b0*/  LDSM.16.M88.4 R12, [R188] ;  /* 0x00000000bc0c783b */ /* 0x008fe80000000200 */
[----:B----4-:R-:W3:Y:S04]  /*23c0*/  LDSM.16.M88.4 R8, [R85+0xc100] ;  /* 0x00c100005508783b */ /* 0x010ee80000000200 */
[----:B------:R-:W4:Y:S04]  /*23d0*/  LDSM.16.M88.4 R44, [R85+0xc900] ;  /* 0x00c90000552c783b */ /* 0x000f280000000200 */
[----:B------:R-:W3:Y:S01]  /*23e0*/  LDSM.16.M88.4 R36, [R85+0xd100] ;  /* 0x00d100005524783b */ /* 0x000ee20000000200 */
[C---:B-----5:R-:W-:Y:S08]  /*23f0*/  HMMA.16816.F32.BF16 R32, R56.reuse, R28, RZ ;  /* 0x0000001c3820723c */ /* 0x060ff000000418ff */
[C---:B------:R-:W-:Y:S08]  /*2400*/  HMMA.16816.F32.BF16 R28, R56.reuse, R30, RZ ;  /* 0x0000001e381c723c */ /* 0x040ff000000418ff */
[C---:B-1----:R-:W-:Y:S08]  /*2410*/  HMMA.16816.F32.BF16 R24, R56.reuse, R20, RZ ;  /* 0x000000143818723c */ /* 0x042ff000000418ff */
[C---:B--2---:R-:W-:Y:S08]  /*2420*/  HMMA.16816.F32.BF16 R16, R56.reuse, R64, RZ ;  /* 0x000000403810723c */ /* 0x044ff000000418ff */
[C---:B------:R-:W-:Y:S08]  /*2430*/  HMMA.16816.F32.BF16 R20, R56.reuse, R22, RZ ;  /* 0x000000163814723c */ /* 0x040ff000000418ff */
[C---:B------:R-:W-:Y:S08]  /*2440*/  HMMA.16816.F32.BF16 R64, R56.reuse, R66, RZ ;  /* 0x000000423840723c */ /* 0x040ff000000418ff */
[C---:B------:R-:W-:Y:S08]  /*2450*/  HMMA.16816.F32.BF16 R60, R56.reuse, R40, RZ ;  /* 0x00000028383c723c */ /* 0x040ff000000418ff */
[----:B------:R-:W-:Y:S01]  /*2460*/  HMMA.16816.F32.BF16 R56, R56, R42, RZ ;  /* 0x0000002a3838723c */ /* 0x000fe200000418ff */
[----:B------:R-:W1:Y:S04]  /*2470*/  LDSM.16.M88.4 R40, [R85+0xd900] ;  /* 0x00d900005528783b */ /* 0x000e680000000200 */
[----:B------:R-:W-:Y:S01]  /*2480*/  @!PT LDS RZ, [RZ] ;  /* 0x00000000fffff984 */ /* 0x000fe20000000800 */
[----:B------:R-:W-:Y:S01]  /*2490*/  @!PT LDS RZ, [RZ] ;  /* 0x00000000fffff984 */ /* 0x000fe20000000800 */
[----:B------:R-:W-:Y:S01]  /*24a0*/  @!PT LDS RZ, [RZ] ;  /* 0x00000000fffff984 */ /* 0x000fe20000000800 */
[----:B------:R2:W-:Y:S03]  /*24b0*/  @P0 LDGSTS.E.BYPASS.LTC128B.128 [R144+0x6100], [R48.64], !P5 ;  /* 0x0610000030900fae */ /* 0x0005e6000e901d48 */
[C---:B---3--:R-:W-:Y:S01]  /*24c0*/  HMMA.16816.F32.BF16 R32, R12.reuse, R8, R32 ;  /* 0x000000080c20723c */ /* 0x048fe20000041820 */
[----:B------:R2:W-:Y:S04]  /*24d0*/  @P0 LDGSTS.E.BYPASS.LTC128B.128 [R144+0x8100], [R48.64+0x80], !P4 ;  /* 0x0810008030900fae */ /* 0x0005e8000e101d48 */
[----:B------:R2:W-:Y:S03]  /*24e0*/  @P0 LDGSTS.E.BYPASS.LTC128B.128 [R144+0xa100], [R48.64+0x100], !P6 ;  /* 0x0a10010030900fae */ /* 0x0005e6000f101d48 */
[C---:B------:R-:W-:Y:S01]  /*24f0*/  HMMA.16816.F32.BF16 R28, R12.reuse, R10, R28 ;  /* 0x0000000a0c1c723c */ /* 0x040fe2000004181c */
[----:B------:R3:W-:Y:S04]  /*2500*/  @P0 LDGSTS.E.BYPASS.LTC128B.128 [R144+0x7100], [R76.64], !P5 ;  /* 0x071000004c900fae */ /* 0x0007e8000e901d48 */
[----:B------:R3:W-:Y:S03]  /*2510*/  @P0 LDGSTS.E.BYPASS.LTC128B.128 [R144+0x9100], [R76.64+0x80], !P4 ;  /* 0x091000804c900fae */ /* 0x0007e6000e101d48 */
[C---:B----4-:R-:W-:Y:S01]  /*2520*/  HMMA.16816.F32.BF16 R24, R12.reuse, R44, R24 ;  /* 0x0000002c0c18723c */ /* 0x050fe20000041818 */
[----:B------:R3:W-:Y:S04]  /*2530*/  @P0 LDGSTS.E.BYPASS.LTC128B.128 [R144+0xb100], [R76.64+0x100], !P6 ;  /* 0x0b1001004c900fae */ /* 0x0007e8000f101d48 */
[----:B------:R-:W-:Y:S03]  /*2540*/  LDSM.16.M88.4 R8, [R187] ;  /* 0x00000000bb08783b */ /* 0x000fe60000000200 */
[C---:B------:R-:W-:Y:S01]  /*2550*/  HMMA.16816.F32.BF16 R20, R12.reuse, R46, R20 ;  /* 0x0000002e0c14723c */ /* 0x040fe20000041814 */
[----:B------:R-:W4:Y:S04]  /*2560*/  LDSM.16.M88.4 R72, [R2+0xc100] ;  /* 0x00c100000248783b */ /* 0x000f280000000200 */
[----:B------:R-:W5:Y:S03]  /*2570*/  LDSM.16.M88.4 R68, [R2+0xc900] ;  /* 0x00c900000244783b */ /* 0x000f660000000200 */
[C---:B------:R-:W-:Y:S01]  /*2580*/  HMMA.16816.F32.BF16 R16, R12.reuse, R36, R16 ;  /* 0x000000240c10723c */ /* 0x040fe20000041810 */
[----:B------:R-:W5:Y:S04]  /*2590*/  LDSM.16.M88.4 R52, [R2+0xd100] ;  /* 0x00d100000234783b */ /* 0x000f680000000200 */
[----:B--2---:R-:W2:Y:S03]  /*25a0*/  LDSM.16.M88.4 R48, [R2+0xd900] ;  /* 0x00d900000230783b */ /* 0x004ea60000000200 */
[C---:B------:R-:W-:Y:S01]  /*25b0*/  HMMA.16816.F32.BF16 R64, R12.reuse, R38, R64 ;  /* 0x000000260c40723c */ /* 0x040fe20000041840 */
[----:B------:R-:W-:Y:S04]  /*25c0*/  LDSM.16.M88.4 R36, [R186] ;  /* 0x00000000ba24783b */ /* 0x000fe80000000200 */
[----:B------:R-:W2:Y:S03]  /*25d0*/  LDSM.16.M88.4 R44, [R0+0xc100] ;  /* 0x00c10000002c783b */ /* 0x000ea60000000200 */
[C---:B-1----:R-:W-:Y:S01]  /*25e0*/  HMMA.16816.F32.BF16 R60, R12.reuse, R40, R60 ;  /* 0x000000280c3c723c */ /* 0x042fe2000004183c */
[----:B---3--:R-:W-:Y:S04]  /*25f0*/  LDSM.16.M88.4 R76, [R85+0x11100] ;  /* 0x01110000554c783b */ /* 0x008fe80000000200 */
[----:B------:R-:W0:Y:S03]  /*2600*/  LDGDEPBAR ;  /* 0x00000000000079af */ /* 0x000e260000000000 */
[----:B------:R-:W-:Y:S01]  /*2610*/  HMMA.16816.F32.BF16 R56, R12, R42, R56 ;  /* 0x0000002a0c38723c */ /* 0x000fe20000041838 */
[----:B------:R-:W1:Y:S04]  /*2620*/  LDSM.16.M88.4 R40, [R0+0xc900] ;  /* 0x00c900000028783b */ /* 0x000e680000000200 */
[----:B------:R-:W3:Y:S03]  /*2630*/  LDSM.16.M88.4 R12, [R0+0xd100] ;  /* 0x00d10000000c783b */ /* 0x000ee60000000200 */
[C---:B----4-:R-:W-:Y:S08]  /*2640*/  HMMA.16816.F32.BF16 R32, R8.reuse, R72, R32 ;  /* 0x000000480820723c */ /* 0x050ff00000041820 */
[C---:B------:R-:W-:Y:S01]  /*2650*/  HMMA.16816.F32.BF16 R28, R8.reuse, R74, R28 ;  /* 0x0000004a081c723c */ /* 0x040fe2000004181c */
[----:B------:R-:W4:Y:S07]  /*2660*/  LDSM.16.M88.4 R72, [R0+0xd900] ;  /* 0x00d900000048783b */ /* 0x000f2e0000000200 */
[C---:B-----5:R-:W-:Y:S08]  /*2670*/  HMMA.16816.F32.BF16 R24, R8.reuse, R68, R24 ;  /* 0x000000440818723c */ /* 0x060ff00000041818 */
[C---:B------:R-:W-:Y:S01]  /*2680*/  HMMA.16816.F32.BF16 R20, R8.reuse, R70, R20 ;  /* 0x000000460814723c */ /* 0x040fe20000041814 */
[----:B------:R-:W-:Y:S07]  /*2690*/  LDSM.16.M88.4 R68, [R190+0xe900] ;  /* 0x00e90000be44783b */ /* 0x000fee0000000200 */
[C---:B------:R-:W-:Y:S08]  /*26a0*/  HMMA.16816.F32.BF16 R16, R8.reuse, R52, R16 ;  /* 0x000000340810723c */ /* 0x040ff00000041810 */
[C---:B------:R-:W-:Y:S01]  /*26b0*/  HMMA.16816.F32.BF16 R64, R8.reuse, R54, R64 ;  /* 0x000000360840723c */ /* 0x040fe20000041840 */
[----:B------:R-:W-:Y:S07]  /*26c0*/  LDSM.16.M88.4 R52, [R190+0xf900] ;  /* 0x00f90000be34783b */ /* 0x000fee0000000200 */
[C---:B--2---:R-:W-:Y:S08]  /*26d0*/  HMMA.16816.F32.BF16 R60, R8.reuse, R48, R60 ;  /* 0x00000030083c723c */ /* 0x044ff0000004183c */
[----:B------:R-:W-:Y:S01]  /*26e0*/  HMMA.16816.F32.BF16 R56, R8, R50, R56 ;  /* 0x000000320838723c */ /* 0x000fe20000041838 */
[----:B------:R-:W-:Y:S04]  /*26f0*/  LDSM.16.M88.4 R48, [R192+0x4000] ;  /* 0x00400000c030783b */ /* 0x000fe80000000200 */
[----:B------:R-:W2:Y:S03]  /*2700*/  LDSM.16.M88.4 R8, [R190+0xe100] ;  /* 0x00e10000be08783b */ /* 0x000ea60000000200 */
[C---:B------:R-:W-:Y:S08]  /*2710*/  HMMA.16816.F32.BF16 R32, R36.reuse, R44, R32 ;  /* 0x0000002c2420723c */ /* 0x040ff00000041820 */
[C---:B------:R-:W-:Y:S01]  /*2720*/  HMMA.16816.F32.BF16 R28, R36.reuse, R46, R28 ;  /* 0x0000002e241c723c */ /* 0x040fe2000004181c */
[----:B------:R-:W5:Y:S07]  /*2730*/  LDSM.16.M88.4 R44, [R190+0xf100] ;  /* 0x00f10000be2c783b */ /* 0x000f6e0000000200 */
[C---:B-1----:R-:W-:Y:S08]  /*2740*/  HMMA.16816.F32.BF16 R24, R36.reuse, R40, R24 ;  /* 0x000000282418723c */ /* 0x042ff00000041818 */
[C---:B------:R-:W-:Y:S01]  /*2750*/  HMMA.16816.F32.BF16 R20, R36.reuse, R42, R20 ;  /* 0x0000002a2414723c */ /* 0x040fe20000041814 */
[----:B------:R-:W-:Y:S07]  /*2760*/  LDSM.16.M88.4 R40, [R188+0x4000] ;  /* 0x00400000bc28783b */ /* 0x000fee0000000200 */
[C---:B---3--:R-:W-:Y:S08]  /*2770*/  HMMA.16816.F32.BF16 R16, R36.reuse, R12, R16 ;  /* 0x0000000c2410723c */ /* 0x048ff00000041810 */
[C---:B------:R-:W-:Y:S01]  /*2780*/  HMMA.16816.F32.BF16 R64, R36.reuse, R14, R64 ;  /* 0x0000000e2440723c */ /* 0x040fe20000041840 */
[----:B------:R-:W1:Y:S07]  /*2790*/  LDSM.16.M88.4 R12, [R85+0xe100] ;  /* 0x00e10000550c783b */ /* 0x000e6e0000000200 */
[C---:B----4-:R-:W-:Y:S08]  /*27a0*/  HMMA.16816.F32.BF16 R60, R36.reuse, R72, R60 ;  /* 0x00000048243c723c */ /* 0x050ff0000004183c */
[----:B------:R-:W-:Y:S01]  /*27b0*/  HMMA.16816.F32.BF16 R56, R36, R74, R56 ;  /* 0x0000004a2438723c */ /* 0x000fe20000041838 */
[----:B------:R-:W3:Y:S04]  /*27c0*/  LDSM.16.M88.4 R36, [R85+0xe900] ;  /* 0x00e900005524783b */ /* 0x000ee80000000200 */
[----:B------:R-:W-:Y:S03]  /*27d0*/  LDSM.16.M88.4 R72, [R85+0xf900] ;  /* 0x00f900005548783b */ /* 0x000fe60000000200 */
[C---:B--2---:R-:W-:Y:S08]  /*27e0*/  HMMA.16816.F32.BF16 R32, R48.reuse, R8, R32 ;  /* 0x000000083020723c */ /* 0x044ff00000041820 */
[C---:B------:R-:W-:Y:S01]  /*27f0*/  HMMA.16816.F32.BF16 R28, R48.reuse, R10, R28 ;  /* 0x0000000a301c723c */ /* 0x040fe2000004181c */
[----:B------:R-:W2:Y:S07]  /*2800*/  LDSM.16.M88.4 R8, [R85+0xf100] ;  /* 0x00f100005508783b */ /* 0x000eae0000000200 */
[C---:B------:R-:W-:Y:S08]  /*2810*/  HMMA.16816.F32.BF16 R24, R48.reuse, R68, R24 ;  /* 0x000000443018723c */ /* 0x040ff00000041818 */
[C---:B------:R-:W-:Y:S01]  /*2820*/  HMMA.16816.F32.BF16 R20, R48.reuse, R70, R20 ;  /* 0x000000463014723c */ /* 0x040fe20000041814 */
[----:B------:R-:W-:Y:S07]  /*2830*/  LDSM.16.M88.4 R68, [R2+0xe100] ;  /* 0x00e100000244783b */ /* 0x000fee0000000200 */
[C---:B-----5:R-:W-:Y:S08]  /*2840*/  HMMA.16816.F32.BF16 R16, R48.reuse, R44, R16 ;  /* 0x0000002c3010723c */ /* 0x060ff00000041810 */
[----:B------:R-:W-:Y:S01]  /*2850*/  HMMA.16816.F32.BF16 R64, R48, R46, R64 ;  /* 0x0000002e3040723c */ /* 0x000fe20000041840 */
[----:B------:R-:W4:Y:S07]  /*2860*/  LDSM.16.M88.4 R44, [R187+0x4000] ;  /* 0x00400000bb2c783b */ /* 0x000f2e0000000200 */
[C---:B-1----:R-:W-:Y:S08]  /*2870*/  HMMA.16816.F32.BF16 R32, R40.reuse, R12, R32 ;  /* 0x0000000c2820723c */ /* 0x042ff00000041820 */
[----:B------:R-:W-:Y:S01]  /*2880*/  HMMA.16816.F32.BF16 R28, R40, R14, R28 ;  /* 0x0000000e281c723c */ /* 0x000fe2000004181c */
[----:B------:R-:W1:Y:S07]  /*2890*/  LDSM.16.M88.4 R12, [R2+0xe900] ;  /* 0x00e90000020c783b */ /* 0x000e6e0000000200 */
[C---:B------:R-:W-:Y:S08]  /*28a0*/  HMMA.16816.F32.BF16 R60, R48.reuse, R52, R60 ;  /* 0x00000034303c723c */ /* 0x040ff0000004183c */
[----:B------:R-:W-:Y:S01]  /*28b0*/  HMMA.16816.F32.BF16 R56, R48, R54, R56 ;  /* 0x000000363038723c */ /* 0x000fe20000041838 */
[----:B------:R-:W5:Y:S04]  /*28c0*/  LDSM.16.M88.4 R52, [R2+0xf100] ;  /* 0x00f100000234783b */ /* 0x000f680000000200 */
[----:B------:R-:W-:Y:S03]  /*28d0*/  LDSM.16.M88.4 R48, [R2+0xf900] ;  /* 0x00f900000230783b */ /* 0x000fe60000000200 */
[C---:B---3--:R-:W-:Y:S08]  /*28e0*/  HMMA.16816.F32.BF16 R24, R40.reuse, R36, R24 ;  /* 0x000000242818723c */ /* 0x048ff00000041818 */
[C---:B------:R-:W-:Y:S01]  /*28f0*/  HMMA.16816.F32.BF16 R20, R40.reuse, R38, R20 ;  /* 0x000000262814723c */ /* 0x040fe20000041814 */
[----:B------:R-:W-:Y:S07]  /*2900*/  LDSM.16.M88.4 R36, [R0+0xe100] ;  /* 0x00e100000024783b */ /* 0x000fee0000000200 */
[C---:B--2---:R-:W-:Y:S08]  /*2910*/  HMMA.16816.F32.BF16 R16, R40.reuse, R8, R16 ;  /* 0x000000082810723c */ /* 0x044ff00000041810 */
[----:B------:R-:W-:Y:S01]  /*2920*/  HMMA.16816.F32.BF16 R64, R40, R10, R64 ;  /* 0x0000000a2840723c */ /* 0x000fe20000041840 */
[----:B------:R-:W2:Y:S07]  /*2930*/  LDSM.16.M88.4 R8, [R186+0x4000] ;  /* 0x00400000ba08783b */ /* 0x000eae0000000200 */
[C---:B----4-:R-:W-:Y:S08]  /*2940*/  HMMA.16816.F32.BF16 R32, R44.reuse, R68, R32 ;  /* 0x000000442c20723c */ /* 0x050ff00000041820 */
[----:B------:R-:W-:Y:S01]  /*2950*/  HMMA.16816.F32.BF16 R28, R44, R70, R28 ;  /* 0x000000462c1c723c */ /* 0x000fe2000004181c */
[----:B------:R-:W-:Y:S07]  /*2960*/  LDSM.16.M88.4 R68, [R0+0xf900] ;  /* 0x00f900000044783b */ /* 0x000fee0000000200 */
[C---:B------:R-:W-:Y:S08]  /*2970*/  HMMA.16816.F32.BF16 R60, R40.reuse, R72, R60 ;  /* 0x00000048283c723c */ /* 0x040ff0000004183c */
[----:B------:R-:W-:Y:S01]  /*2980*/  HMMA.16816.F32.BF16 R56, R40, R74, R56 ;  /* 0x0000004a2838723c */ /* 0x000fe20000041838 */
[----:B------:R-:W3:Y:S04]  /*2990*/  LDSM.16.M88.4 R40, [R0+0xe900] ;  /* 0x00e900000028783b */ /* 0x000ee80000000200 */
[----:B------:R-:W-:Y:S03]  /*29a0*/  LDSM.16.M88.4 R72, [R188+0x8000] ;  /* 0x00800000bc48783b */ /* 0x000fe60000000200 */
[C---:B-1----:R-:W-:Y:S08]  /*29b0*/  HMMA.16816.F32.BF16 R24, R44.reuse, R12, R24 ;  /* 0x0000000c2c18723c */ /* 0x042ff00000041818 */
[C---:B------:R-:W-:Y:S01]  /*29c0*/  HMMA.16816.F32.BF16 R20, R44.reuse, R14, R20 ;  /* 0x0000000e2c14723c */ /* 0x040fe20000041814 */
[----:B------:R-:W1:Y:S07]  /*29d0*/  LDSM.16.M88.4 R12, [R0+0xf100] ;  /* 0x00f10000000c783b */ /* 0x000e6e0000000200 */
[C---:B-----5:R-:W-:Y:S08]  /*29e0*/  HMMA.16816.F32.BF16 R16, R44.reuse, R52, R16 ;  /* 0x000000342c10723c */ /* 0x060ff00000041810 */
[----:B------:R-:W-:Y:S01]  /*29f0*/  HMMA.16816.F32.BF16 R64, R44, R54, R64 ;  /* 0x000000362c40723c */ /* 0x000fe20000041840 */
[----:B------:R-:W-:Y:S07]  /*2a00*/  LDSM.16.M88.4 R52, [R190+0x10100] ;  /* 0x01010000be34783b */ /* 0x000fee0000000200 */
[C---:B--2---:R-:W-:Y:S08]  /*2a10*/  HMMA.16816.F32.BF16 R32, R8.reuse, R36, R32 ;  /* 0x000000240820723c */ /* 0x044ff00000041820 */
[----:B------:R-:W-:Y:S01]  /*2a20*/  HMMA.16816.F32.BF16 R28, R8, R38, R28 ;  /* 0x00000026081c723c */ /* 0x000fe2000004181c */
[----:B------:R-:W2:Y:S07]  /*2a30*/  LDSM.16.M88.4 R36, [R192+0x8000] ;  /* 0x00800000c024783b */ /* 0x000eae0000000200 */
[C---:B------:R-:W-:Y:S08]  /*2a40*/  HMMA.16816.F32.BF16 R60, R44.reuse, R48, R60 ;  /* 0x000000302c3c723c */ /* 0x040ff0000004183c */
[----:B------:R-:W-:Y:S01]  /*2a50*/  HMMA.16816.F32.BF16 R56, R44, R50, R56 ;  /* 0x000000322c38723c */ /* 0x000fe20000041838 */
[----:B------:R-:W4:Y:S04]  /*2a60*/  LDSM.16.M88.4 R48, [R190+0x10900] ;  /* 0x01090000be30783b */ /* 0x000f280000000200 */
[----:B------:R-:W-:Y:S03]  /*2a70*/  LDSM.16.M88.4 R44, [R190+0x11100] ;  /* 0x01110000be2c783b */ /* 0x000fe60000000200 */
[C---:B---3--:R-:W-:Y:S08]  /*2a80*/  HMMA.16816.F32.BF16 R24, R8.reuse, R40, R24 ;  /* 0x000000280818723c */ /* 0x048ff00000041818 */
[C---:B------:R-:W-:Y:S01]  /*2a90*/  HMMA.16816.F32.BF16 R20, R8.reuse, R42, R20 ;  /* 0x0000002a0814723c */ /* 0x040fe20000041814 */
[----:B------:R-:W-:Y:S07]  /*2aa0*/  LDSM.16.M88.4 R40, [R190+0x11900] ;  /* 0x01190000be28783b */ /* 0x000fee0000000200 */
[C---:B-1----:R-:W-:Y:S08]  /*2ab0*/  HMMA.16816.F32.BF16 R16, R8.reuse, R12, R16 ;  /* 0x0000000c0810723c */ /* 0x042ff00000041810 */
[C---:B------:R-:W-:Y:S01]  /*2ac0*/  HMMA.16816.F32.BF16 R64, R8.reuse, R14, R64 ;  /* 0x0000000e0840723c */ /* 0x040fe20000041840 */
[----:B------:R-:W1:Y:S07]  /*2ad0*/  LDSM.16.M88.4 R12, [R85+0x10100] ;  /* 0x01010000550c783b */ /* 0x000e6e0000000200 */
[C---:B------:R-:W-:Y:S08]  /*2ae0*/  HMMA.16816.F32.BF16 R60, R8.reuse, R68, R60 ;  /* 0x00000044083c723c */ /* 0x040ff0000004183c */
[----:B------:R-:W-:Y:S01]  /*2af0*/  HMMA.16816.F32.BF16 R56, R8, R70, R56 ;  /* 0x000000460838723c */ /* 0x000fe20000041838 */
[----:B------:R-:W3:Y:S04]  /*2b00*/  LDSM.16.M88.4 R8, [R85+0x10900] ;  /* 0x010900005508783b */ /* 0x000ee80000000200 */
[----:B------:R-:W-:Y:S03]  /*2b10*/  LDSM.16.M88.4 R68, [R85+0x11900] ;  /* 0x011900005544783b */ /* 0x000fe60000000200 */
[C---:B--2---:R-:W-:Y:S08]  /*2b20*/  HMMA.16816.F32.BF16 R32, R36.reuse, R52, R32 ;  /* 0x000000342420723c */ /* 0x044ff00000041820 */
[C---:B------:R-:W-:Y:S01]  /*2b30*/  HMMA.16816.F32.BF16 R28, R36.reuse, R54, R28 ;  /* 0x00000036241c723c */ /* 0x040fe2000004181c */
[----:B------:R-:W-:Y:S07]  /*2b40*/  LDSM.16.M88.4 R52, [R187+0x8000] ;  /* 0x00800000bb34783b */ /* 0x000fee0000000200 */
[C---:B----4-:R-:W-:Y:S08]  /*2b50*/  HMMA.16816.F32.BF16 R24, R36.reuse, R48, R24 ;  /* 0x000000302418723c */ /* 0x050ff00000041818 */
[----:B------:R-:W-:Y:S01]  /*2b60*/  HMMA.16816.F32.BF16 R20, R36, R50, R20 ;  /* 0x000000322414723c */ /* 0x000fe20000041814 */
[----:B------:R-:W2:Y:S07]  /*2b70*/  LDSM.16.M88.4 R48, [R2+0x10100] ;  /* 0x010100000230783b */ /* 0x000eae0000000200 */
[----:B-1----:R-:W-:Y:S08]  /*2b80*/  HMMA.16816.F32.BF16 R32, R72, R12, R32 ;  /* 0x0000000c4820723c */ /* 0x002ff00000041820 */
[C---:B------:R-:W-:Y:S08]  /*2b90*/  HMMA.16816.F32.BF16 R16, R36.reuse, R44, R16 ;  /* 0x0000002c2410723c */ /* 0x040ff00000041810 */
[----:B------:R-:W-:Y:S01]  /*2ba0*/  HMMA.16816.F32.BF16 R64, R36, R46, R64 ;  /* 0x0000002e2440723c */ /* 0x000fe20000041840 */
[----:B------:R-:W1:Y:S07]  /*2bb0*/  LDSM.16.M88.4 R44, [R2+0x10900] ;  /* 0x01090000022c783b */ /* 0x000e6e0000000200 */
[C---:B------:R-:W-:Y:S01]  /*2bc0*/  HMMA.16816.F32.BF16 R28, R72.reuse, R14, R28 ;  /* 0x0000000e481c723c */ /* 0x040fe2000004181c */
[----:B------:R-:W-:Y:S07]  /*2bd0*/  LDSM.16.M88.4 R12, [R0+0x10100] ;  /* 0x01010000000c783b */ /* 0x000fee0000000200 */
[C---:B---3--:R-:W-:Y:S08]  /*2be0*/  HMMA.16816.F32.BF16 R24, R72.reuse, R8, R24 ;  /* 0x000000084818723c */ /* 0x048ff00000041818 */
[----:B------:R-:W-:Y:S01]  /*2bf0*/  HMMA.16816.F32.BF16 R20, R72, R10, R20 ;  /* 0x0000000a4814723c */ /* 0x000fe20000041814 */
[----:B------:R-:W3:Y:S07]  /*2c00*/  LDSM.16.M88.4 R8, [R186+0x8000] ;  /* 0x00800000ba08783b */ /* 0x000eee0000000200 */
[C---:B------:R-:W-:Y:S08]  /*2c10*/  HMMA.16816.F32.BF16 R60, R36.reuse, R40, R60 ;  /* 0x00000028243c723c */ /* 0x040ff0000004183c */
[----:B------:R-:W-:Y:S01]  /*2c20*/  HMMA.16816.F32.BF16 R56, R36, R42, R56 ;  /* 0x0000002a2438723c */ /* 0x000fe20000041838 */
[----:B------:R-:W4:Y:S04]  /*2c30*/  LDSM.16.M88.4 R40, [R2+0x11100] ;  /* 0x011100000228783b */ /* 0x000f280000000200 */
[----:B------:R5:W1:Y:S03]  /*2c40*/  LDSM.16.M88.4 R36, [R2+0x11900] ;  /* 0x011900000224783b */ /* 0x000a660000000200 */
[C---:B--2---:R-:W-:Y:S08]  /*2c50*/  HMMA.16816.F32.BF16 R32, R52.reuse, R48, R32 ;  /* 0x000000303420723c */ /* 0x044ff00000041820 */
[----:B------:R-:W-:Y:S08]  /*2c60*/  HMMA.16816.F32.BF16 R28, R52, R50, R28 ;  /* 0x00000032341c723c */ /* 0x000ff0000004181c */
[C---:B------:R-:W-:Y:S08]  /*2c70*/  HMMA.16816.F32.BF16 R16, R72.reuse, R76, R16 ;  /* 0x0000004c4810723c */ /* 0x040ff00000041810 */
[C---:B------:R-:W-:Y:S08]  /*2c80*/  HMMA.16816.F32.BF16 R64, R72.reuse, R78, R64 ;  /* 0x0000004e4840723c */ /* 0x040ff00000041840 */
[C---:B------:R-:W-:Y:S08]  /*2c90*/  HMMA.16816.F32.BF16 R60, R72.reuse, R68, R60 ;  /* 0x00000044483c723c */ /* 0x040ff0000004183c */
[----:B------:R-:W-:Y:S01]  /*2ca0*/  HMMA.16816.F32.BF16 R56, R72, R70, R56 ;  /* 0x000000464838723c */ /* 0x000fe20000041838 */
[----:B------:R-:W2:Y:S07]  /*2cb0*/  LDSM.16.M88.4 R68, [R0+0x10900] ;  /* 0x010900000044783b */ /* 0x000eae0000000200 */
[----:B-1----:R-:W-:Y:S07]  /*2cc0*/  HMMA.16816.F32.BF16 R24, R52, R44, R24 ;  /* 0x0000002c3418723c */ /* 0x002fee0000041818 */
[----:B------:R-:W-:Y:S01]  /*2cd0*/  LOP3.LUT R45, R82, 0xffffffe0, RZ, 0xc0, !PT ;  /* 0xffffffe0522d7812 */ /* 0x000fe200078ec0ff */
[----:B---3--:R-:W-:Y:S04]  /*2ce0*/  HMMA.16816.F32.BF16 R32, R8, R12, R32 ;  /* 0x0000000c0820723c */ /* 0x008fe80000041820 */
[----:B-----5:R-:W-:-:S03]  /*2cf0*/  IMAD.IADD R2, R80, 0x1, -R45 ;  /* 0x0000000150027824 */ /* 0x020fc600078e0a2d */
[----:B------:R-:W-:Y:S01]  /*2d00*/  LEA.HI R13, R83, R80, RZ, 0x2 ;  /* 0x00000050530d7211 */ /* 0x000fe200078f10ff */
[----:B------:R-:W-:Y:S01]  /*2d10*/  HMMA.16816.F32.BF16 R28, R8, R14, R28 ;  /* 0x0000000e081c723c */ /* 0x000fe2000004181c */
[----:B------:R-:W-:Y:S02]  /*2d20*/  SHF.R.S32.HI R12, RZ, 0x1f, R81 ;  /* 0x0000001fff0c7819 */ /* 0x000fe40000011451 */
[----:B------:R-:W-:Y:S02]  /*2d30*/  LOP3.LUT R13, R13, 0xfffffffc, RZ, 0xc0, !PT ;  /* 0xfffffffc0d0d7812 */ /* 0x000fe400078ec0ff */
[----:B------:R-:W-:Y:S02]  /*2d40*/  LEA.HI R12, R12, R81, RZ, 0x3 ;  /* 0x000000510c0c7211 */ /* 0x000fe400078f18ff */
[----:B------:R-:W-:Y:S01]  /*2d50*/  SHF.R.S32.HI R15, RZ, 0x1f, R2 ;  /* 0x0000001fff0f7819 */ /* 0x000fe20000011402 */
[----:B------:R-:W-:Y:S01]  /*2d60*/  IMAD.IADD R13, R80, 0x1, -R13 ;  /* 0x00000001500d7824 */ /* 0x000fe200078e0a0d */
[----:B----4-:R-:W-:Y:S01]  /*2d70*/  HMMA.16816.F32.BF16 R16, R52, R40, R16 ;  /* 0x000000283410723c */ /* 0x010fe20000041810 */
[----:B------:R-:W-:-:S02]  /*2d80*/  LOP3.LUT R44, R12, 0xffffff8, RZ, 0xc0, !PT ;  /* 0x0ffffff80c2c7812 */ /* 0x000fc400078ec0ff */
[----:B------:R-:W-:Y:S02]  /*2d90*/  LEA.HI R12, R15, R2, RZ, 0x2 ;  /* 0x000000020f0c7211 */ /* 0x000fe400078f10ff */
[----:B------:R-:W-:Y:S01]  /*2da0*/  LEA.HI R14, R13, R13, RZ, 0x1 ;  /* 0x0000000d0d0e7211 */ /* 0x000fe200078f08ff */
[----:B------:R-:W-:Y:S01]  /*2db0*/  IMAD.IADD R81, R81, 0x1, -R44 ;  /* 0x0000000151517824 */ /* 0x000fe200078e0a2c */
[----:B------:R-:W-:Y:S01]  /*2dc0*/  LOP3.LUT R15, R12, 0x7ffffffc, RZ, 0xc0, !PT ;  /* 0x7ffffffc0c0f7812 */ /* 0x000fe200078ec0ff */
[----:B------:R-:W-:Y:S01]  /*2dd0*/  HMMA.16816.F32.BF16 R64, R52, R42, R64 ;  /* 0x0000002a3440723c */ /* 0x000fe20000041840 */
[----:B------:R-:W1:Y:S01]  /*2de0*/  LDSM.16.M88.4 R40, [R0+0x11100] ;  /* 0x011100000028783b */ /* 0x000e620000000200 */
[----:B------:R-:W-:Y:S02]  /*2df0*/  LOP3.LUT R14, R14, 0x1ffffffe, RZ, 0xc0, !PT ;  /* 0x1ffffffe0e0e7812 */ /* 0x000fe400078ec0ff */
[----:B------:R-:W-:-:S04]  /*2e00*/  IMAD.IADD R214, R2, 0x1, -R15 ;  /* 0x0000000102d67824 */ /* 0x000fc800078e0a0f */
[----:B------:R-:W-:Y:S01]  /*2e10*/  HMMA.16816.F32.BF16 R60, R52, R36, R60 ;  /* 0x00000024343c723c */ /* 0x000fe2000004183c */
[----:B------:R-:W-:-:S05]  /*2e20*/  IMAD.SHL.U32 R214, R214, 0x2, RZ ;  /* 0x00000002d6d67824 */ /* 0x000fca00078e00ff */
[----:B------:R-:W-:Y:S02]  /*2e30*/  IADD3 R2, -R214, R195, -R6 ;  /* 0x000000c3d6027210 */ /* 0x000fe40007ffe906 */
[C---:B------:R-:W-:Y:S01]  /*2e40*/  HMMA.16816.F32.BF16 R56, R52.reuse, R38, R56 ;  /* 0x000000263438723c */ /* 0x040fe20000041838 */
[----:B------:R3:W4:Y:S07]  /*2e50*/  LDSM.16.M88.4 R36, [R0+0x11900] ;  /* 0x011900000024783b */ /* 0x00072e0000000200 */
[----:B------:R-:W-:Y:S08]  /*2e60*/  HMMA.16816.F32.BF16 R20, R52, R46, R20 ;  /* 0x0000002e3414723c */ /* 0x000ff00000041814 */
[----:B--2---:R-:W-:Y:S01]  /*2e70*/  HMMA.16816.F32.BF16 R24, R8, R68, R24 ;  /* 0x000000440818723c */ /* 0x004fe20000041818 */
[----:B---3--:R-:W-:-:S07]  /*2e80*/  LEA.HI.SX32 R0, R12, R135, 0x1e ;  /* 0x000000870c007211 */ /* 0x008fce00078ff2ff */
[----:B-1----:R-:W-:Y:S01]  /*2e90*/  HMMA.16816.F32.BF16 R16, R8, R40, R16 ;  /* 0x000000280810723c */ /* 0x002fe20000041810 */
[----:B------:R-:W-:Y:S02]  /*2ea0*/  IMAD R81, R81, 0x10, R0 ;  /* 0x0000001051517824 */ /* 0x000fe400078e0200 */
[----:B------:R-:W-:-:S05]  /*2eb0*/  IMAD.IADD R0, R13, 0x1, -R14 ;  /* 0x000000010d007824 */ /* 0x000fca00078e0a0e */
[----:B------:R-:W-:Y:S01]  /*2ec0*/  HMMA.16816.F32.BF16 R20, R8, R70, R20 ;  /* 0x000000460814723c */ /* 0x000fe20000041814 */
[----:B------:R-:W-:-:S04]  /*2ed0*/  IMAD R205, R0, 0x8, R81 ;  /* 0x0000000800cd7824 */ /* 0x000fc800078e0251 */
[----:B------:R-:W-:-:S03]  /*2ee0*/  @P2 IMAD.HI.U32 R13, R205, c[0x0][0x2c8], RZ ;  /* 0x0000b200cd0d2a27 */ /* 0x000fc600078e00ff */
[----:B------:R-:W-:Y:S01]  /*2ef0*/  HMMA.16816.F32.BF16 R64, R8, R42, R64 ;  /* 0x0000002a0840723c */ /* 0x000fe20000041840 */
[----:B------:R-:W-:Y:S01]  /*2f00*/  IMAD.MOV.U32 R0, RZ, RZ, R205 ;  /* 0x000000ffff007224 */ /* 0x000fe200078e00cd */
[----:B------:R-:W-:-:S05]  /*2f10*/  @P2 SHF.R.U32.HI R0, RZ, c[0x0][0x2cc], R13 ;  /* 0x0000b300ff002a19 */ /* 0x000fca000001160d */
[----:B------:R-:W1:Y:S01]  /*2f20*/  SHFL.IDX PT, R13, R0, RZ, 0x1c1f ;  /* 0x001c1fff000d7589 */ /* 0x000e6200000e0000 */
[C---:B----4-:R-:W-:Y:S08]  /*2f30*/  HMMA.16816.F32.BF16 R60, R8.reuse, R36, R60 ;  /* 0x00000024083c723c */ /* 0x050ff0000004183c */
[----:B------:R-:W-:Y:S07]  /*2f40*/  HMMA.16816.F32.BF16 R56, R8, R38, R56 ;  /* 0x000000260838723c */ /* 0x000fee0000041838 */
[----:B------:R-:W-:-:S04]  /*2f50*/  IADD3 R9, R195, 0x1, -R6 ;  /* 0x00000001c3097810 */ /* 0x000fc80007ffe806 */
[----:B------:R-:W-:-:S04]  /*2f60*/  IADD3 R8, -R204, R9, -R214 ;  /* 0x00000009cc087210 */ /* 0x000fc80007ffe9d6 */
[C---:B------:R-:W-:Y:S02]  /*2f70*/  IADD3 R10, R8.reuse, c[0x0][0x328], RZ ;  /* 0x0000ca00080a7a10 */ /* 0x040fe40007ffe0ff */
[----:B------:R-:W-:-:S03]  /*2f80*/  IADD3 R8, R8, UR6, RZ ;  /* 0x0000000608087c10 */ /* 0x000fc6000fffe0ff */
[--C-:B-1----:R-:W-:Y:S02]  /*2f90*/  IMAD.IADD R9, R10, 0x1, R13.reuse ;  /* 0x000000010a097824 */ /* 0x102fe400078e020d */
[----:B------:R-:W-:-:S03]  /*2fa0*/  IMAD.IADD R12, R8, 0x1, R13 ;  /* 0x00000001080c7824 */ /* 0x000fc600078e020d */
[----:B------:R-:W-:Y:S01]  /*2fb0*/  IMNMX R14, R9, R2, PT ;  /* 0x00000002090e7217 */ /* 0x000fe20003800200 */
[----:B------:R-:W-:Y:S05]  /*2fc0*/  @!P3 BRA `(.L_x_870) ;  /* 0x000001500000b947 */ /* 0x000fea0003800000 */
[----:B------:R-:W-:Y:S01]  /*2fd0*/  IADD3 R13, -R204, R195, R13 ;  /* 0x000000c3cc0d7210 */ /* 0x000fe20007ffe10d */
[----:B------:R-:W-:Y:S03]  /*2fe0*/  BSSY B0, `(.L_x_871) ;  /* 0x000000e000007945 */ /* 0x000fe60003800000 */
        /* <DEDUP_REMOVED lines=9> */
.L_x_872:
[----:B------:R-:W-:-:S04]  /*3080*/  MOV R9, c[0x0][0x32c] ;  /* 0x0000cb0000097a02 */ /* 0x000fc80000000f00 */
[----:B------:R-:W-:-:S13]  /*3090*/  ISETP.NE.AND P0, PT, R9, 0x1, PT ;  /* 0x000000010900780c */ /* 0x000fda0003f05270 */
[----:B------:R-:W-:-:S05]  /*30a0*/  @P0 IMAD.HI.U32 R9, R13, c[0x0][0x330], RZ ;  /* 0x0000cc000d090a27 */ /* 0x000fca00078e00ff */
[----:B------:R-:W-:Y:S02]  /*30b0*/  @P0 SHF.R.U32.HI R13, RZ, c[0x0][0x334], R9 ;  /* 0x0000cd00ff0d0a19 */ /* 0x000fe40000011609 */
.L_x_873:
[----:B------:R-:W-:Y:S05]  /*30c0*/  BSYNC B0 ;  /* 0x0000000000007941 */ /* 0x000fea0003800000 */
.L_x_871:
[----:B------:R-:W-:-:S04]  /*30d0*/  IMAD R11, R13, c[0x0][0x32c], -R6 ;  /* 0x0000cb000d0b7a24 */ /* 0x000fc800078e0a06 */
[----:B------:R-:W-:-:S05]  /*30e0*/  IMAD.IADD R11, R11, 0x1, -R214 ;  /* 0x000000010b0b7824 */ /* 0x000fca00078e0ad6 */
[----:B------:R-:W-:Y:S02]  /*30f0*/  IADD3 R9, R11, c[0x0][0x32c], RZ ;  /* 0x0000cb000b097a10 */ /* 0x000fe40007ffe0ff */
[----:B------:R-:W-:Y:S02]  /*3100*/  IMNMX R12, R12, R11, !PT ;  /* 0x0000000b0c0c7217 */ /* 0x000fe40007800200 */
[----:B------:R-:W-:Y:S02]  /*3110*/  IMNMX R14, R14, R9, PT ;  /* 0x000000090e0e7217 */ /* 0x000fe40003800200 */
.L_x_870:
[----:B------:R-:W-:-:S04]  /*3120*/  ISETP.GT.AND P1, PT, R133, RZ, PT ;  /* 0x000000ff8500720c */ /* 0x000fc80003f24270 */
[----:B------:R-:W-:-:S04]  /*3130*/  ISETP.GT.AND P0, PT, R12, RZ, P1 ;  /* 0x000000ff0c00720c */ /* 0x000fc80000f04270 */
[----:B------:R-:W-:-:S04]  /*3140*/  ISETP.LT.OR P0, PT, R14, 0x1, P0 ;  /* 0x000000010e00780c */ /* 0x000fc80000701670 */
[----:B------:R-:W-:Y:S02]  /*3150*/  FSEL R32, R32, -INF , !P0 ;  /* 0xff80000020207808 */ /* 0x000fe40004000000 */
[----:B------:R-:W-:-:S04]  /*3160*/  ISETP.GT.AND P0, PT, R12, 0x1, P1 ;  /* 0x000000010c00780c */ /* 0x000fc80000f04270 */
        /* <DEDUP_REMOVED lines=26> */
[----:B------:R-:W-:Y:S01]  /*3310*/  ISETP.GT.AND P0, PT, R12, 0x28, P1 ;  /* 0x000000280c00780c */ /* 0x000fe20000f04270 */
[----:B------:R-:W1:Y:S03]  /*3320*/  SHFL.IDX PT, R17, R0, 0x1, 0x1c1f ;  /* 0x003c1f0000117f89 */ /* 0x000e6600000e0000 */
[----:B------:R-:W-:-:S04]  /*3330*/  ISETP.LT.OR P0, PT, R14, 0x29, P0 ;  /* 0x000000290e00780c */ /* 0x000fc80000701670 */
[----:B------:R-:W-:Y:S02]  /*3340*/  FSEL R171, R64, -INF , !P0 ;  /* 0xff80000040ab7808 */ /* 0x000fe40004000000 */
[----:B------:R-:W-:-:S04]  /*3350*/  ISETP.GT.AND P0, PT, R12, 0x29, P1 ;  /* 0x000000290c00780c */ /* 0x000fc80000f04270 */
[----:B------:R-:W-:-:S04]  /*3360*/  ISETP.LT.OR P0, PT, R14, 0x2a, P0 ;  /* 0x0000002a0e00780c */ /* 0x000fc80000701670 */
[----:B------:R-:W-:Y:S02]  /*3370*/  FSEL R167, R65, -INF , !P0 ;  /* 0xff80000041a77808 */ /* 0x000fe40004000000 */
[----:B------:R-:W-:-:S04]  /*3380*/  ISETP.GT.AND P0, PT, R12, 0x30, P1 ;  /* 0x000000300c00780c */ /* 0x000fc80000f04270 */
[----:B------:R-:W-:Y:S01]  /*3390*/  ISETP.LT.OR P0, PT, R14, 0x31, P0 ;  /* 0x000000310e00780c */ /* 0x000fe20000701670 */
[----:B-1----:R-:W-:-:S03]  /*33a0*/  IMAD.IADD R15, R10, 0x1, R17 ;  /* 0x000000010a0f7824 */ /* 0x002fc600078e0211 */
[----:B------:R-:W-:Y:S02]  /*33b0*/  FSEL R177, R60, -INF , !P0 ;  /* 0xff8000003cb17808 */ /* 0x000fe40004000000 */
[----:B------:R-:W-:Y:S02]  /*33c0*/  ISETP.GT.AND P0, PT, R12, 0x31, P1 ;  /* 0x000000310c00780c */ /* 0x000fe40000f04270 */
[----:B------:R-:W-:Y:S01]  /*33d0*/  IMNMX R2, R15, R2, PT ;  /* 0x000000020f027217 */ /* 0x000fe20003800200 */
[----:B------:R-:W-:Y:S01]  /*33e0*/  IMAD.IADD R15, R8, 0x1, R17 ;  /* 0x00000001080f7824 */ /* 0x000fe200078e0211 */
[----:B------:R-:W-:-:S04]  /*33f0*/  ISETP.LT.OR P0, PT, R14, 0x32, P0 ;  /* 0x000000320e00780c */ /* 0x000fc80000701670 */
[----:B------:R-:W-:Y:S02]  /*3400*/  FSEL R175, R61, -INF , !P0 ;  /* 0xff8000003daf7808 */ /* 0x000fe40004000000 */
[----:B------:R-:W-:-:S04]  /*3410*/  ISETP.GT.AND P0, PT, R12, 0x38, P1 ;  /* 0x000000380c00780c */ /* 0x000fc80000f04270 */
[----:B------:R-:W-:-:S04]  /*3420*/  ISETP.LT.OR P0, PT, R14, 0x39, P0 ;  /* 0x000000390e00780c */ /* 0x000fc80000701670 */
[----:B------:R-:W-:Y:S02]  /*3430*/  FSEL R143, R56, -INF , !P0 ;  /* 0xff800000388f7808 */ /* 0x000fe40004000000 */
[----:B------:R-:W-:-:S04]  /*3440*/  ISETP.GT.AND P0, PT, R12, 0x39, P1 ;  /* 0x000000390c00780c */ /* 0x000fc80000f04270 */
[----:B------:R-:W-:-:S04]  /*3450*/  ISETP.LT.OR P0, PT, R14, 0x3a, P0 ;  /* 0x0000003a0e00780c */ /* 0x000fc80000701670 */
[----:B------:R-:W-:Y:S01]  /*3460*/  FSEL R141, R57, -INF , !P0 ;  /* 0xff800000398d7808 */ /* 0x000fe20004000000 */
        /* <DEDUP_REMOVED lines=12> */
.L_x_876:
[----:B------:R-:W-:-:S04]  /*3530*/  MOV R0, c[0x0][0x32c] ;  /* 0x0000cb0000007a02 */ /* 0x000fc80000000f00 */
[----:B------:R-:W-:-:S13]  /*3540*/  ISETP.NE.AND P0, PT, R0, 0x1, PT ;  /* 0x000000010000780c */ /* 0x000fda0003f05270 */
[----:B------:R-:W-:-:S05]  /*3550*/  @P0 IMAD.HI.U32 R0, R17, c[0x0][0x330], RZ ;  /* 0x0000cc0011000a27 */ /* 0x000fca00078e00ff */
[----:B------:R-:W-:Y:S02]  /*3560*/  @P0 SHF.R.U32.HI R17, RZ, c[0x0][0x334], R0 ;  /* 0x0000cd00ff110a19 */ /* 0x000fe40000011600 */
.L_x_877:
[----:B------:R-:W-:Y:S05]  /*3570*/  BSYNC B0 ;  /* 0x0000000000007941 */ /* 0x000fea0003800000 */
.L_x_875:
[----:B------:R-:W-:-:S04]  /*3580*/  IMAD R17, R17, c[0x0][0x32c], -R6 ;  /* 0x0000cb0011117a24 */ /* 0x000fc800078e0a06 */
[----:B------:R-:W-:-:S05]  /*3590*/  IMAD.IADD R0, R17, 0x1, -R214 ;  /* 0x0000000111007824 */ /* 0x000fca00078e0ad6 */
[----:B------:R-:W-:Y:S02]  /*35a0*/  IADD3 R17, R0, c[0x0][0x32c], RZ ;  /* 0x0000cb0000117a10 */ /* 0x000fe40007ffe0ff */
[----:B------:R-:W-:Y:S02]  /*35b0*/  IMNMX R15, R15, R0, !PT ;  /* 0x000000000f0f7217 */ /* 0x000fe40007800200 */
[----:B------:R-:W-:Y:S02]  /*35c0*/  IMNMX R2, R2, R17, PT ;  /* 0x0000001102027217 */ /* 0x000fe40003800200 */
.L_x_874:
[----:B------:R-:W-:Y:S01]  /*35d0*/  ISETP.GT.AND P0, PT, R15, 0x8, P1 ;  /* 0x000000080f00780c */ /* 0x000fe20000f04270 */
[----:B------:R-:W-:-:S04]  /*35e0*/  DEPBAR.LE SB0, 0x2 ;  /* 0x000080800000791a */ /* 0x000fc80000000000 */
[----:B------:R-:W-:Y:S01]  /*35f0*/  BAR.SYNC.DEFER_BLOCKING 0x0 ;  /* 0x0000000000007b1d */ /* 0x000fe20000010000 */
[----:B------:R-:W-:Y:S01]  /*3600*/  ISETP.LT.OR P0, PT, R2, 0x9, P0 ;  /* 0x000000090200780c */ /* 0x000fe20000701670 */
[----:B------:R-:W-:Y:S01]  /*3610*/  IMAD.SHL.U32 R185, R4, 0x2, RZ ;  /* 0x0000000204b97824 */ /* 0x000fe200078e00ff */
[----:B------:R-:W-:Y:S02]  /*3620*/  IADD3 R0, R133, -0x3, RZ ;  /* 0xfffffffd85007810 */ /* 0x000fe40007ffe0ff */
[----:B------:R-:W-:Y:S01]  /*3630*/  FSEL R30, R30, -INF , !P0 ;  /* 0xff8000001e1e7808 */ /* 0x000fe20004000000 */
[--C-:B------:R-:W-:Y:S01]  /*3640*/  IMAD R184, R3, 0x2, R185.reuse ;  /* 0x0000000203b87824 */ /* 0x100fe200078e02b9 */
[----:B------:R-:W-:Y:S01]  /*3650*/  ISETP.GT.AND P0, PT, R15, 0x9, P1 ;  /* 0x000000090f00780c */ /* 0x000fe20000f04270 */
[----:B------:R-:W-:Y:S01]  /*3660*/  IMAD.IADD R172, R189, 0x1, R185 ;  /* 0x00000001bdac7824 */ /* 0x000fe200078e02b9 */
[----:B------:R-:W-:Y:S01]  /*3670*/  IADD3 R219, R133, -0x2, RZ ;  /* 0xfffffffe85db7810 */ /* 0x000fe20007ffe0ff */
[----:B------:R-:W-:Y:S01]  /*3680*/  IMAD.IADD R163, R189, 0x1, R184 ;  /* 0x00000001bda37824 */ /* 0x000fe200078e02b8 */
[----:B------:R-:W-:Y:S01]  /*3690*/  ISETP.LT.OR P0, PT, R2, 0xa, P0 ;  /* 0x0000000a0200780c */ /* 0x000fe20000701670 */
[----:B------:R-:W-:-:S03]  /*36a0*/  IMAD R3, R3, 0x2, R172 ;  /* 0x0000000203037824 */ /* 0x000fc600078e02ac */
[----:B------:R-:W-:Y:S02]  /*36b0*/  FSEL R6, R31, -INF , !P0 ;  /* 0xff8000001f067808 */ /* 0x000fe40004000000 */
[----:B------:R-:W-:-:S04]  /*36c0*/  ISETP.GT.AND P0, PT, R15, 0x10, P1 ;  /* 0x000000100f00780c */ /* 0x000fc80000f04270 */
[----:B------:R-:W-:Y:S01]  /*36d0*/  ISETP.LT.OR P0, PT, R2, 0x11, P0 ;  /* 0x000000110200780c */ /* 0x000fe20000701670 */
[----:B------:R-:W-:Y:S03]  /*36e0*/  LDSM.16.MT88.4 R40, [R185+0x2100] ;  /* 0x00210000b928783b */ /* 0x000fe60000004200 */
[----:B------:R-:W-:Y:S02]  /*36f0*/  FSEL R26, R26, -INF , !P0 ;  /* 0xff8000001a1a7808 */ /* 0x000fe40004000000 */
[----:B------:R-:W-:Y:S01]  /*3700*/  ISETP.GT.AND P0, PT, R15, 0x11, P1 ;  /* 0x000000110f00780c */ /* 0x000fe20000f04270 */
[----:B------:R-:W-:Y:S03]  /*3710*/  LDSM.16.MT88.4 R124, [R185+0x100] ;  /* 0x00010000b97c783b */ /* 0x000fe60000004200 */
[----:B------:R-:W-:Y:S01]  /*3720*/  ISETP.LT.OR P0, PT, R2, 0x12, P0 ;  /* 0x000000120200780c */ /* 0x000fe20000701670 */
[----:B------:R-:W-:Y:S03]  /*3730*/  LDSM.16.MT88.4 R104, [R172+0x100] ;  /* 0x00010000ac68783b */ /* 0x000fe60000004200 */
[----:B------:R-:W-:Y:S01]  /*3740*/  FSEL R12, R27, -INF , !P0 ;  /* 0xff8000001b0c7808 */ /* 0x000fe20004000000 */
[----:B------:R-:W-:Y:S01]  /*3750*/  LDSM.16.MT88.4 R112, [R184+0x100] ;  /* 0x00010000b870783b */ /* 0x000fe20000004200 */
[----:B------:R-:W-:-:S03]  /*3760*/  ISETP.GT.AND P0, PT, R15, 0x18, P1 ;  /* 0x000000180f00780c */ /* 0x000fc60000f04270 */
[----:B------:R-:W-:Y:S01]  /*3770*/  LDSM.16.MT88.4 R120, [R3+0x100] ;  /* 0x000100000378783b */ /* 0x000fe20000004200 */
[----:B------:R-:W-:-:S03]  /*3780*/  ISETP.LT.OR P0, PT, R2, 0x19, P0 ;  /* 0x000000190200780c */ /* 0x000fc60000701670 */
[----:B------:R-:W-:Y:S01]  /*3790*/  LDSM.16.MT88.4 R48, [R172+0x2100] ;  /* 0x00210000ac30783b */ /* 0x000fe20000004200 */
        /* <DEDUP_REMOVED lines=21> */
[----:B------:R-:W-:Y:S03]  /*38f0*/  LDSM.16.MT88.4 R64, [R163+0x2100] ;  /* 0x00210000a340783b */ /* 0x000fe60000004200 */
        /* <DEDUP_REMOVED lines=17> */
[----:B------:R-:W-:Y:S01]  /*3a10*/  ISETP.GE.AND P0, PT, R0, R194, PT ;  /* 0x000000c20000720c */ /* 0x000fe20003f06270 */
[----:B------:R-:W-:-:S12]  /*3a20*/  LDSM.16.MT88.4 R56, [R184+0x2100] ;  /* 0x00210000b838783b */ /* 0x000fd80000004200 */
[----:B------:R-:W-:Y:S01]  /*3a30*/  @P0 SHF.R.S32.HI R2, RZ, 0x1f, R0 ;  /* 0x0000001fff020819 */ /* 0x000fe20000011400 */
[----:B------:R-:W-:Y:S02]  /*3a40*/  @P0 IMAD R5, R5, R0, RZ ;  /* 0x0000000005050224 */ /* 0x000fe400078e02ff */
[----:B------:R-:W-:-:S04]  /*3a50*/  @P0 IMAD.WIDE.U32 R16, R0, R7, R212 ;  /* 0x0000000700100225 */ /* 0x000fc800078e00d4 */
[----:B------:R-:W-:Y:S01]  /*3a60*/  @P0 IMAD R0, R2, R7, R5 ;  /* 0x0000000702000224 */ /* 0x000fe200078e0205 */
[----:B------:R-:W-:Y:S02]  /*3a70*/  @P0 LEA R148, P1, R16, c[0x0][0x1c8], 0x1 ;  /* 0x0000720010940a11 */ /* 0x000fe400078208ff */
[----:B------:R-:W-:Y:S01]  /*3a80*/  FMNMX.FTZ R5, R34, R14, !PT ;  /* 0x0000000e22057209 */ /* 0x000fe20007810000 */
[----:B------:R-:W-:-:S03]  /*3a90*/  @P0 IMAD.IADD R0, R17, 0x1, R0 ;  /* 0x0000000111000824 */ /* 0x000fc600078e0200 */
[----:B------:R-:W-:Y:S02]  /*3aa0*/  FMNMX.FTZ R5, R30, R5, !PT ;  /* 0x000000051e057209 */ /* 0x000fe40007810000 */
[----:B------:R-:W-:Y:S02]  /*3ab0*/  @P0 LEA.HI.X R149, R16, c[0x0][0x1cc], R0, 0x1, P1 ;  /* 0x0000730010950a11 */ /* 0x000fe400008f0c00 */
[----:B------:R-:W-:Y:S02]  /*3ac0*/  FMNMX.FTZ R0, R32, R33, !PT ;  /* 0x0000002120007209 */ /* 0x000fe40007810000 */
[----:B------:R-:W-:Y:S02]  /*3ad0*/  FMNMX.FTZ R5, R6, R5, !PT ;  /* 0x0000000506057209 */ /* 0x000fe40007810000 */
[----:B------:R-:W-:Y:S02]  /*3ae0*/  FMNMX.FTZ R0, R13, R0, !PT ;  /* 0x000000000d007209 */ /* 0x000fe40007810000 */
[----:B------:R-:W-:-:S02]  /*3af0*/  FMNMX.FTZ R5, R26, R5, !PT ;  /* 0x000000051a057209 */ /* 0x000fc40007810000 */
[----:B------:R-:W-:Y:S02]  /*3b00*/  FMNMX.FTZ R0, R29, R0, !PT ;  /* 0x000000001d007209 */ /* 0x000fe40007810000 */
[----:B------:R-:W-:Y:S02]  /*3b10*/  FMNMX.FTZ R5, R12, R5, !PT ;  /* 0x000000050c057209 */ /* 0x000fe40007810000 */
        /* <DEDUP_REMOVED lines=21> */
[----:B------:R-:W-:Y:S01]  /*3c70*/  @P0 LEA R146, P1, R201, R148, 0x1 ;  /* 0x00000094c9920211 */ /* 0x000fe200078208ff */
[----:B------:R-:W1:Y:S01]  /*3c80*/  SHFL.BFLY PT, R5, R16, 0x2, 0x1f ;  /* 0x0c401f0010057f89 */ /* 0x000e6200000e0000 */
[----:B------:R-:W-:-:S02]  /*3c90*/  FMNMX.FTZ R0, R141, R0, !PT ;  /* 0x000000008d007209 */ /* 0x000fc40007810000 */
[----:B------:R-:W-:-:S03]  /*3ca0*/  @P0 LEA.HI.X R147, R201, R149, R200, 0x1, P1 ;  /* 0x00000095c9930211 */ /* 0x000fc600008f0cc8 */
[----:B------:R-:W2:Y:S01]  /*3cb0*/  SHFL.BFLY PT, R7, R0, 0x2, 0x1f ;  /* 0x0c401f0000077f89 */ /* 0x000ea200000e0000 */
[----:B-1----:R-:W-:-:S03]  /*3cc0*/  FMNMX.FTZ R5, R16, R5, !PT ;  /* 0x0000000510057209 */ /* 0x002fc60007810000 */
[----:B------:R-:W-:Y:S01]  /*3cd0*/  LDSM.16.MT88.4 R16, [R184+0x2900] ;  /* 0x00290000b810783b */ /* 0x000fe20000004200 */
[----:B--2---:R-:W-:-:S03]  /*3ce0*/  FMNMX.FTZ R7, R0, R7, !PT ;  /* 0x0000000700077209 */ /* 0x004fc60007810000 */
[----:B------:R-:W1:Y:S04]  /*3cf0*/  SHFL.BFLY PT, R0, R5, 0x1, 0x1f ;  /* 0x0c201f0005007f89 */ /* 0x000e6800000e0000 */
[----:B------:R-:W2:Y:S01]  /*3d00*/  SHFL.BFLY PT, R2, R7, 0x1, 0x1f ;  /* 0x0c201f0007027f89 */ /* 0x000ea200000e0000 */
[----:B-1----:R-:W-:Y:S02]  /*3d10*/  FMNMX.FTZ R0, R5, R0, !PT ;  /* 0x0000000005007209 */ /* 0x002fe40007810000 */
[----:B--2---:R-:W-:-:S03]  /*3d20*/  FMNMX.FTZ R2, R7, R2, !PT ;  /* 0x0000000207027209 */ /* 0x004fc60007810000 */
[----:B------:R-:W-:Y:S01]  /*3d30*/  FMUL.FTZ R169, R0, c[0x0][0x2d0] ;  /* 0x0000b40000a97a20 */ /* 0x000fe20000410000 */
[C---:B------:R-:W-:Y:S01]  /*3d40*/  FSETP.NEU.FTZ.AND P1, PT, R2.reuse, -INF , PT ;  /* 0xff8000000200780b */ /* 0x040fe20003f3d000 */
[----:B------:R-:W-:-:S05]  /*3d50*/  FMUL.FTZ R180, R2, c[0x0][0x2d0] ;  /* 0x0000b40002b47a20 */ /* 0x000fca0000410000 */
[----:B------:R-:W-:Y:S02]  /*3d60*/  FSEL R180, R180, RZ, P1 ;  /* 0x000000ffb4b47208 */ /* 0x000fe40000800000 */
[----:B------:R-:W-:-:S03]  /*3d70*/  FSETP.NEU.FTZ.AND P1, PT, R0, -INF , PT ;  /* 0xff8000000000780b */ /* 0x000fc60003f3d000 */
[--C-:B------:R-:W-:Y:S01]  /*3d80*/  FFMA.FTZ R160, R32, c[0x0][0x2d0], -R180.reuse ;  /* 0x0000b40020a07a23 */ /* 0x100fe200000108b4 */
[----:B------:R-:W-:Y:S01]  /*3d90*/  FSEL R169, R169, RZ, P1 ;  /* 0x000000ffa9a97208 */ /* 0x000fe20000800000 */
[--C-:B------:R-:W-:Y:S02]  /*3da0*/  FFMA.FTZ R159, R33, c[0x0][0x2d0], -R180.reuse ;  /* 0x0000b400219f7a23 */ /* 0x100fe400000108b4 */
[--C-:B------:R-:W-:Y:S02]  /*3db0*/  FFMA.FTZ R157, R13, c[0x0][0x2d0], -R180.reuse ;  /* 0x0000b4000d9d7a23 */ /* 0x100fe400000108b4 */
[----:B------:R-:W-:Y:S01]  /*3dc0*/  FFMA.FTZ R154, R29, c[0x0][0x2d0], -R180 ;  /* 0x0000b4001d9a7a23 */ /* 0x000fe200000108b4 */
[----:B------:R-:W-:Y:S01]  /*3dd0*/  MUFU.EX2 R160, R160 ;  /* 0x000000a000a07308 */ /* 0x000fe20000000800 */
[--C-:B------:R-:W-:Y:S02]  /*3de0*/  FFMA.FTZ R162, R34, c[0x0][0x2d0], -R169.reuse ;  /* 0x0000b40022a27a23 */ /* 0x100fe400000108a9 */
[--C-:B------:R-:W-:Y:S01]  /*3df0*/  FFMA.FTZ R161, R14, c[0x0][0x2d0], -R169.reuse ;  /* 0x0000b4000ea17a23 */ /* 0x100fe200000108a9 */
[----:B------:R-:W-:Y:S01]  /*3e00*/  LDSM.16.MT88.4 R32, [R184+0x900] ;  /* 0x00090000b820783b */ /* 0x000fe20000004200 */
[----:B------:R-:W-:-:S02]  /*3e10*/  FFMA.FTZ R164, R30, c[0x0][0x2d0], -R169 ;  /* 0x0000b4001ea47a23 */ /* 0x000fc400000108a9 */
[--C-:B------:R-:W-:Y:S01]  /*3e20*/  FFMA.FTZ R155, R6, c[0x0][0x2d0], -R169.reuse ;  /* 0x0000b400069b7a23 */ /* 0x100fe200000108a9 */
[----:B------:R-:W1:Y:S01]  /*3e30*/  MUFU.EX2 R159, R159 ;  /* 0x0000009f009f7308 */ /* 0x000e620000000800 */
[----:B------:R2:W3:Y:S01]  /*3e40*/  LDSM.16.MT88.4 R4, [R3+0x4100] ;  /* 0x004100000304783b */ /* 0x0004e20000004200 */
[--C-:B------:R-:W-:Y:S02]  /*3e50*/  FFMA.FTZ R158, R11, c[0x0][0x2d0], -R180.reuse ;  /* 0x0000b4000b9e7a23 */ /* 0x100fe400000108b4 */
[--C-:B------:R-:W-:Y:S01]  /*3e60*/  FFMA.FTZ R152, R9, c[0x0][0x2d0], -R180.reuse ;  /* 0x0000b40009987a23 */ /* 0x100fe200000108b4 */
[----:B------:R-:W-:Y:S01]  /*3e70*/  LDSM.16.MT88.4 R28, [R163+0x900] ;  /* 0x00090000a31c783b */ /* 0x000fe20000004200 */
[----:B------:R-:W-:Y:S02]  /*3e80*/  FFMA.FTZ R150, R10, c[0x0][0x2d0], -R169 ;  /* 0x0000b4000a967a23 */ /* 0x000fe400000108a9 */
[----:B------:R-:W-:Y:S01]  /*3e90*/  MUFU.EX2 R157, R157 ;  /* 0x0000009d009d7308 */ /* 0x000fe20000000800 */
[----:B------:R-:W-:-:S02]  /*3ea0*/  FFMA.FTZ R153, R25, c[0x0][0x2d0], -R180 ;  /* 0x0000b40019997a23 */ /* 0x000fc400000108b4 */
[--C-:B------:R-:W-:Y:S02]  /*3eb0*/  FFMA.FTZ R145, R21, c[0x0][0x2d0], -R180.reuse ;  /* 0x0000b40015917a23 */ /* 0x100fe400000108b4 */
[--C-:B------:R-:W-:Y:S01]  /*3ec0*/  FFMA.FTZ R156, R26, c[0x0][0x2d0], -R169.reuse ;  /* 0x0000b4001a9c7a23 */ /* 0x100fe200000108a9 */
[----:B------:R-:W-:Y:S01]  /*3ed0*/  LDSM.16.MT88.4 R20, [R185+0x900] ;  /* 0x00090000b914783b */ /* 0x000fe20000004200 */
[--C-:B------:R-:W-:Y:S01]  /*3ee0*/  FFMA.FTZ R151, R12, c[0x0][0x2d0], -R169.reuse ;  /* 0x0000b4000c977a23 */ /* 0x100fe200000108a9 */
[----:B------:R-:W4:Y:S01]  /*3ef0*/  MUFU.EX2 R154, R154 ;  /* 0x0000009a009a7308 */ /* 0x000f220000000800 */
[----:B-1----:R-:W-:Y:S01]  /*3f00*/  F2FP.BF16.PACK_AB R96, R159, R160 ;  /* 0x000000a09f60723e */ /* 0x002fe200000010ff */
[----:B------:R-:W-:Y:S01]  /*3f10*/  LDSM.16.MT88.4 R12, [R163+0x2900] ;  /* 0x00290000a30c783b */ /* 0x000fe20000004200 */
[--C-:B------:R-:W-:Y:S02]  /*3f20*/  FFMA.FTZ R168, R173, c[0x0][0x2d0], -R180.reuse ;  /* 0x0000b400ada87a23 */ /* 0x100fe400000108b4 */
[--C-:B------:R-:W-:Y:S01]  /*3f30*/  FFMA.FTZ R166, R171, c[0x0][0x2d0], -R180.reuse ;  /* 0x0000b400aba67a23 */ /* 0x100fe200000108b4 */
[----:B------:R-:W-:Y:S01]  /*3f40*/  LDSM.16.MT88.4 R24, [R172+0x2900] ;  /* 0x00290000ac18783b */ /* 0x000fe20000004200 */
[----:B------:R-:W-:Y:S01]  /*3f50*/  FFMA.FTZ R165, R165, c[0x0][0x2d0], -R180 ;  /* 0x0000b400a5a57a23 */ /* 0x000fe200000108b4 */
[----:B------:R-:W-:Y:S01]  /*3f60*/  MUFU.EX2 R162, R162 ;  /* 0x000000a200a27308 */ /* 0x000fe20000000800 */
[----:B--2---:R-:W-:-:S02]  /*3f70*/  FFMA.FTZ R3, R8, c[0x0][0x2d0], -R169 ;  /* 0x0000b40008037a23 */ /* 0x004fc400000108a9 */
[----:B------:R-:W1:Y:S01]  /*3f80*/  LDSM.16.MT88.4 R8, [R185+0x2900] ;  /* 0x00290000b908783b */ /* 0x000e620000004200 */
[----:B------:R-:W-:Y:S02]  /*3f90*/  FFMA.FTZ R167, R167, c[0x0][0x2d0], -R180 ;  /* 0x0000b400a7a77a23 */ /* 0x000fe400000108b4 */
[--C-:B------:R-:W-:Y:S02]  /*3fa0*/  FFMA.FTZ R171, R216, c[0x0][0x2d0], -R169.reuse ;  /* 0x0000b400d8ab7a23 */ /* 0x100fe400000108a9 */
[----:B------:R-:W2:Y:S01]  /*3fb0*/  MUFU.EX2 R161, R161 ;  /* 0x000000a100a17308 */ /* 0x000ea20000000800 */
[----:B----4-:R-:W-:Y:S01]  /*3fc0*/  F2FP.BF16.PACK_AB R98, R154, R157 ;  /* 0x0000009d9a62723e */ /* 0x010fe200000010ff */
[--C-:B------:R-:W-:Y:S02]  /*3fd0*/  FFMA.FTZ R174, R174, c[0x0][0x2d0], -R169.reuse ;  /* 0x0000b400aeae7a23 */ /* 0x100fe400000108a9 */
[--C-:B------:R-:W-:Y:S02]  /*3fe0*/  FFMA.FTZ R173, R182, c[0x0][0x2d0], -R169.reuse ;  /* 0x0000b400b6ad7a23 */ /* 0x100fe400000108a9 */
[----:B------:R-:W-:-:S02]  /*3ff0*/  FFMA.FTZ R178, R178, c[0x0][0x2d0], -R169 ;  /* 0x0000b400b2b27a23 */ /* 0x000fc400000108a9 */
        /* <DEDUP_REMOVED lines=65> */
[C---:B---3--:R-:W-:Y:S07]  /*4410*/  HMMA.16816.F32.BF16 R92, R96.reuse, R4, RZ ;  /* 0x00000004605c723c */ /* 0x048fee00000418ff */
        /* <DEDUP_REMOVED lines=8> */
[----:B-----5:R-:W-:Y:S01]  /*44a0*/  F2FP.BF16.PACK_AB R7, R3, R150 ;  /* 0x000000960307723e */ /* 0x020fe200000010ff */
[----:B------:R-:W-:Y:S02]  /*44b0*/  FADD.FTZ R152, R152, R153 ;  /* 0x0000009998987221 */ /* 0x000fe40000010000 */
[----:B------:R-:W-:Y:S02]  /*44c0*/  FADD.FTZ R150, R150, R151 ;  /* 0x0000009796967221 */ /* 0x000fe40000010000 */
[----:B------:R-:W-:-:S02]  /*44d0*/  FADD.FTZ R152, R145, R152 ;  /* 0x0000009891987221 */ /* 0x000fc40000010000 */
[----:B-1----:R-:W-:Y:S01]  /*44e0*/  HMMA.16816.F32.BF16 R36, R4, R8, R36 ;  /* 0x000000080424723c */ /* 0x002fe20000041824 */
[----:B------:R-:W-:Y:S02]  /*44f0*/  FADD.FTZ R150, R3, R150 ;  /* 0x0000009603967221 */ /* 0x000fe40000010000 */
[----:B------:R-:W-:-:S05]  /*4500*/  @P2 IMAD.HI.U32 R3, R135, c[0x0][0x2c8], RZ ;  /* 0x0000b20087032a27 */ /* 0x000fca00078e00ff */
[----:B------:R-:W-:Y:S01]  /*4510*/  HMMA.16816.F32.BF16 R40, R4, R10, R40 ;  /* 0x0000000a0428723c */ /* 0x000fe20000041828 */
[----:B------:R-:W1:Y:S01]  /*4520*/  LDSM.16.MT88.4 R8, [R172+0x4900] ;  /* 0x00490000ac08783b */ /* 0x000e620000004200 */
[----:B------:R-:W-:-:S05]  /*4530*/  @P2 SHF.R.U32.HI R135, RZ, c[0x0][0x2cc], R3 ;  /* 0x0000b300ff872a19 */ /* 0x000fca0000011603 */
[----:B------:R-:W-:Y:S01]  /*4540*/  IMAD.IADD R132, R132, 0x1, R135 ;  /* 0x0000000184847824 */ /* 0x000fe200078e0287 */
        /* <DEDUP_REMOVED lines=84> */
[C---:B------:R-:W-:Y:S01]  /*4a90*/  F2FP.BF16.PACK_AB R5, R179.reuse, R176 ;  /* 0x000000b0b305723e */ /* 0x040fe200000010ff */
        /* <DEDUP_REMOVED lines=16> */
[----:B------:R-:W2:Y:S04]  /*4ba0*/  LDSM.16.MT88.4 R16, [R163+0x5900] ;  /* 0x00590000a310783b */ /* 0x000ea80000004200 */
[----:B------:R-:W-:Y:S01]  /*4bb0*/  @!PT LDS RZ, [RZ] ;  /* 0x00000000fffff984 */ /* 0x000fe20000000800 */
[----:B------:R-:W-:Y:S01]  /*4bc0*/  @!PT LDS RZ, [RZ] ;  /* 0x00000000fffff984 */ /* 0x000fe20000000800 */
[----:B------:R-:W-:Y:S01]  /*4bd0*/  @!PT LDS RZ, [RZ] ;  /* 0x00000000fffff984 */ /* 0x000fe20000000800 */
[----:B------:R1:W-:Y:S03]  /*4be0*/  @P0 LDGSTS.E.BYPASS.LTC128B.128 [R144+0xc100], [R148.64], !P5 ;  /* 0x0c10000094900fae */ /* 0x0003e6000e901d48 */
[C---:B------:R-:W-:Y:S01]  /*4bf0*/  HMMA.16816.F32.BF16 R44, R4.reuse, R140, R44 ;  /* 0x0000008c042c723c */ /* 0x040fe2000004182c */
[----:B------:R1:W-:Y:S04]  /*4c00*/  @P0 LDGSTS.E.BYPASS.LTC128B.128 [R144+0xe100], [R148.64+0x80], !P4 ;  /* 0x0e10008094900fae */ /* 0x0003e8000e101d48 */
[----:B------:R1:W-:Y:S03]  /*4c10*/  @P0 LDGSTS.E.BYPASS.LTC128B.128 [R144+0x10100], [R148.64+0x100], !P6 ;  /* 0x1010010094900fae */ /* 0x0003e6000f101d48 */
[C---:B------:R-:W-:Y:S01]  /*4c20*/  HMMA.16816.F32.BF16 R48, R4.reuse, R142, R48 ;  /* 0x0000008e0430723c */ /* 0x040fe20000041830 */
[----:B------:R1:W-:Y:S04]  /*4c30*/  @P0 LDGSTS.E.BYPASS.LTC128B.128 [R144+0xd100], [R146.64], !P5 ;  /* 0x0d10000092900fae */ /* 0x0003e8000e901d48 */
[----:B------:R1:W-:Y:S03]  /*4c40*/  @P0 LDGSTS.E.BYPASS.LTC128B.128 [R144+0xf100], [R146.64+0x80], !P4 ;  /* 0x0f10008092900fae */ /* 0x0003e6000e101d48 */
[C---:B------:R-:W-:Y:S01]  /*4c50*/  HMMA.16816.F32.BF16 R76, R4.reuse, R136, R76 ;  /* 0x00000088044c723c */ /* 0x040fe2000004184c */
[----:B------:R1:W-:Y:S04]  /*4c60*/  @P0 LDGSTS.E.BYPASS.LTC128B.128 [R144+0x11100], [R146.64+0x100], !P6 ;  /* 0x1110010092900fae */ /* 0x0003e8000f101d48 */
[----:B------:R-:W0:Y:S03]  /*4c70*/  LDGDEPBAR ;  /* 0x00000000000079af */ /* 0x000e260000000000 */
        /* <DEDUP_REMOVED lines=14> */
[----:B------:R-:W-:Y:S07]  /*4d60*/  HMMA.16816.F32.BF16 R96, R4, R18, R96 ;  /* 0x000000120460723c */ /* 0x000fee0000041860 */
[----:B------:R-:W-:Y:S01]  /*4d70*/  IADD3 R4, R132, c[0x0][0x328], RZ ;  /* 0x0000ca0084047a10 */ /* 0x000fe20007ffe0ff */
[----:B------:R-:W-:Y:S05]  /*4d80*/  @!P3 BRA `(.L_x_878) ;  /* 0x000000f00000b947 */ /* 0x000fea0003800000 */
[C---:B------:R-:W-:Y:S01]  /*4d90*/  ISETP.GT.AND P0, PT, R132.reuse, RZ, PT ;  /* 0x000000ff8400720c */ /* 0x040fe20003f04270 */
[----:B------:R-:W-:Y:S01]  /*4da0*/  IMAD.MOV.U32 R3, RZ, RZ, c[0x0][0x32c] ;  /* 0x0000cb00ff037624 */ /* 0x000fe200078e00ff */
        /* <DEDUP_REMOVED lines=8> */
.L_x_879:
[----:B------:R-:W-:-:S13]  /*4e30*/  ISETP.NE.AND P0, PT, R3, 0x1, PT ;  /* 0x000000010300780c */ /* 0x000fda0003f05270 */
[----:B------:R-:W-:-:S05]  /*4e40*/  @P0 IMAD.HI.U32 R5, R6, c[0x0][0x330], RZ ;  /* 0x0000cc0006050a27 */ /* 0x000fca00078e00ff */
[----:B------:R-:W-:-:S05]  /*4e50*/  @P0 SHF.R.U32.HI R6, RZ, c[0x0][0x334], R5 ;  /* 0x0000cd00ff060a19 */ /* 0x000fca0000011605 */
.L_x_880:
[----:B------:R-:W-:-:S05]  /*4e60*/  IMAD R3, R6, R3, c[0x0][0x32c] ;  /* 0x0000cb0006037624 */ /* 0x000fca00078e0203 */
[----:B------:R-:W-:-:S04]  /*4e70*/  IMNMX R4, R4, R3, PT ;  /* 0x0000000304047217 */ /* 0x000fc80003800200 */
.L_x_878:
[----:B------:R-:W-:Y:S01]  /*4e80*/  SHF.R.S32.HI R3, RZ, 0x1f, R4 ;  /* 0x0000001fff037819 */ /* 0x000fe20000011404 */
[----:B------:R-:W-:Y:S01]  /*4e90*/  UMOV UR5, 0x1 ;  /* 0x0000000100057882 */ /* 0x000fe20000000000 */
[----:B------:R-:W-:Y:S02]  /*4ea0*/  IMAD.MOV.U32 R216, RZ, RZ, RZ ;  /* 0x000000ffffd87224 */ /* 0x000fe400078e00ff */
[----:B------:R-:W-:-:S04]  /*4eb0*/  LEA.HI R3, R3, R4, RZ, 0x6 ;  /* 0x0000000403037211 */ /* 0x000fc800078f30ff */
[----:B------:R-:W-:-:S04]  /*4ec0*/  SHF.R.S32.HI R3, RZ, 0x6, R3 ;  /* 0x00000006ff037819 */ /* 0x000fc80000011403 */
[----:B------:R-:W-:-:S04]  /*4ed0*/  IMNMX R230, R194, R3, !PT ;  /* 0x00000003c2e67217 */ /* 0x000fc80007800200 */
[----:B------:R-:W-:-:S13]  /*4ee0*/  ISETP.GE.AND P0, PT, R219, R230, PT ;  /* 0x000000e6db00720c */ /* 0x000fda0003f06270 */
[----:B------:R-:W-:Y:S05]  /*4ef0*/  @!P0 BRA `(.L_x_881) ;  /* 0x000035c000008947 */ /* 0x000fea0003800000 */
[----:B------:R-:W-:Y:S01]  /*4f00*/  ISETP.NE.AND P3, PT, R197, 0x1, PT ;  /* 0x00000001c500780c */ /* 0x000fe20003f65270 */
[----:B------:R-:W-:Y:S01]  /*4f10*/  IMAD.MOV.U32 R191, RZ, RZ, 0x20 ;  /* 0x00000020ffbf7424 */ /* 0x000fe200078e00ff */
[----:B------:R-:W-:Y:S01]  /*4f20*/  LOP3.LUT P1, RZ, R193, 0x2, RZ, 0xc0, !PT ;  /* 0x00000002c1ff7812 */ /* 0x000fe2000782c0ff */
[----:B------:R-:W-:Y:S01]  /*4f30*/  IMAD.MOV.U32 R3, RZ, RZ, R0 ;  /* 0x000000ffff037224 */ /* 0x000fe200078e0000 */
[C---:B------:R-:W-:Y:S01]  /*4f40*/  IADD3 R229, P0, R206.reuse, 0x40, RZ ;  /* 0x00000040cee57810 */ /* 0x040fe20007f1e0ff */
[----:B------:R-:W-:Y:S01]  /*4f50*/  IMAD.MOV.U32 R216, RZ, RZ, RZ ;  /* 0x000000ffffd87224 */ /* 0x000fe200078e00ff */
[----:B------:R-:W-:Y:S01]  /*4f60*/  SEL R191, R191, 0xffffffe0, !P1 ;  /* 0xffffffe0bfbf7807 */ /* 0x000fe20004800000 */
[----:B------:R-:W-:Y:S01]  /*4f70*/  UMOV UR5, 0x1 ;  /* 0x0000000100057882 */ /* 0x000fe20000000000 */
[----:B------:R-:W-:Y:S01]  /*4f80*/  IADD3 R227, P2, R206, 0x80, RZ ;  /* 0x00000080cee37810 */ /* 0x000fe20007f5e0ff */
[----:B------:R-:W-:Y:S01]  /*4f90*/  IMAD.X R228, RZ, RZ, R211, P0 ;  /* 0x000000ffffe47224 */ /* 0x000fe200000e06d3 */
[----:B------:R-:W-:-:S02]  /*4fa0*/  IADD3 R225, P1, R208, 0x40, RZ ;  /* 0x00000040d0e17810 */ /* 0x000fc40007f3e0ff */
[----:B------:R-:W-:Y:S01]  /*4fb0*/  IADD3 R223, P0, R208, 0x80, RZ ;  /* 0x00000080d0df7810 */ /* 0x000fe20007f1e0ff */
[----:B------:R-:W-:Y:S01]  /*4fc0*/  @P3 IMAD.HI.U32 R221, R205, c[0x0][0x2c8], RZ ;  /* 0x0000b200cddd3a27 */ /* 0x000fe200078e00ff */
[----:B------:R-:W-:Y:S02]  /*4fd0*/  MOV R132, R2 ;  /* 0x0000000200847202 */ /* 0x000fe40000000f00 */
[----:B------:R-:W-:Y:S01]  /*4fe0*/  IADD3.X R222, RZ, R213, RZ, P0, !PT ;  /* 0x000000d5ffde7210 */ /* 0x000fe200007fe4ff */
[----:B------:R-:W-:Y:S01]  /*4ff0*/  IMAD.X R226, RZ, RZ, R211, P2 ;  /* 0x000000ffffe27224 */ /* 0x000fe200010e06d3 */
[----:B------:R-:W-:Y:S01]  /*5000*/  @P3 SHF.R.U32.HI R221, RZ, c[0x0][0x2cc], R221 ;  /* 0x0000b300ffdd3a19 */ /* 0x000fe200000116dd */
[----:B------:R-:W-:Y:S02]  /*5010*/  IMAD.X R224, RZ, RZ, R213, P1 ;  /* 0x000000ffffe07224 */ /* 0x000fe400008e06d5 */
.L_x_890:
[----:B------:R-:W-:Y:S04]  /*5020*/  DEPBAR.LE SB0, 0x2 ;  /* 0x000080800000791a */ /* 0x000fe80000000000 */
[----:B------:R-:W-:Y:S01]  /*5030*/  BAR.SYNC.DEFER_BLOCKING 0x0 ;  /* 0x0000000000007b1d */ /* 0x000fe20000010000 */
[----:B------:R-:W-:Y:S01]  /*5040*/  UIMAD UR4, UR5, 0x6000, URZ ;  /* 0x00006000050478a4 */ /* 0x000fe2000f8e023f */
[----:B------:R-:W-:Y:S02]  /*5050*/  ISETP.GE.AND P0, PT, R194, R219, PT ;  /* 0x000000dbc200720c */ /* 0x000fe40003f06270 */
[----:B------:R-:W-:Y:S02]  /*5060*/  ISETP.NE.AND P2, PT, R197, 0x1, PT ;  /* 0x00000001c500780c */ /* 0x000fe40003f45270 */
[----:B------:R-:W-:Y:S02]  /*5070*/  ISETP.GE.AND P3, PT, R196, 0x1, PT ;  /* 0x00000001c400780c */ /* 0x000fe40003f66270 */
[----:B------:R-:W-:Y:S05]  /*5080*/  IADD3 R135, R190, UR4, RZ ;  /* 0x00000004be877c10 */ /* 0x000fea000fffe0ff */
[--C-:B------:R-:W-:Y:S02]  /*5090*/  IMAD.IADD R133, R191, 0x1, R135.reuse ;  /* 0x00000001bf857824 */ /* 0x100fe400078e0287 */
[----:B------:R-:W-:Y:S01]  /*50a0*/  @!P0 IADD3 R176, R219, -0x1, RZ ;  /* 0xffffffffdbb08810 */ /* 0x000fe20007ffe0ff */
[C---:B------:R-:W-:Y:S01]  /*50b0*/  IMAD.IADD R0, R134.reuse, 0x1, R135 ;  /* 0x0000000186007824 */ /* 0x040fe200078e0287 */
[----:B------:R-:W-:Y:S01]  /*50c0*/  IADD3 R135, R191, R135, R134 ;  /* 0x00000087bf877210 */ /* 0x000fe20007ffe086 */
[----:B------:R-:W-:Y:S01]  /*50d0*/  IMAD.IADD R2, R134, 0x1, R133 ;  /* 0x0000000186027824 */ /* 0x000fe200078e0285 */
[----:B------:R-:W-:Y:S01]  /*50e0*/  @!P0 SHF.R.S32.HI R183, RZ, 0x1f, R176 ;  /* 0x0000001fffb78819 */ /* 0x000fe200000114b0 */
[----:B------:R-:W-:Y:S04]  /*50f0*/  LDSM.16.M88.4 R136, [R192] ;  /* 0x00000000c088783b */ /* 0x000fe80000000200 */
[----:B------:R-:W-:Y:S01]  /*5100*/  @!P0 IMAD R183, R183, c[0x0][0x208], RZ ;  /* 0x00008200b7b78a24 */ /* 0x000fe200078e02ff */
[----:B------:R-:W1:Y:S03]  /*5110*/  LDSM.16.M88.4 R140, [R190+UR4+0xc100] ;  /* 0x00c10004be8c783b */ /* 0x000e660008000200 */
[C---:B------:R-:W-:Y:S02]  /*5120*/  @!P0 IMAD R183, R176.reuse, c[0x0][0x20c], R183 ;  /* 0x00008300b0b78a24 */ /* 0x040fe400078e02b7 */
[----:B------:R-:W-:Y:S01]  /*5130*/  @!P0 IMAD.WIDE.U32 R176, R176, c[0x0][0x208], RZ ;  /* 0x00008200b0b08a25 */ /* 0x000fe200078e00ff */
[----:B------:R-:W2:Y:S03]  /*5140*/  LDSM.16.M88.4 R144, [R190+UR4+0xc900] ;  /* 0x00c90004be90783b */ /* 0x000ea60008000200 */
[----:B------:R-:W-:Y:S02]  /*5150*/  @!P0 IMAD.SHL.U32 R182, R176, 0x40, RZ ;  /* 0x00000040b0b68824 */ /* 0x000fe400078e00ff */
[----:B------:R-:W-:Y:S01]  /*5160*/  @!P0 IMAD.IADD R183, R177, 0x1, R183 ;  /* 0x00000001b1b78824 */ /* 0x000fe200078e02b7 */
[----:B------:R-:W3:Y:S02]  /*5170*/  LDSM.16.M88.4 R148, [R190+UR4+0xd100] ;  /* 0x00d10004be94783b */ /* 0x000ee40008000200 */
[----:B------:R-:W-:Y:S02]  /*5180*/  @!P0 IADD3 R178, P1, R182, R206, RZ ;  /* 0x000000ceb6b28210 */ /* 0x000fe40007f3e0ff */
[----:B------:R-:W-:Y:S01]  /*5190*/  @!P0 SHF.L.U64.HI R183, R176, 0x6, R183 ;  /* 0x00000006b0b78819 */ /* 0x000fe200000102b7 */
[----:B------:R-:W4:Y:S04]  /*51a0*/  LDSM.16.M88.4 R152, [R190+UR4+0xd900] ;  /* 0x00d90004be98783b */ /* 0x000f280008000200 */
[C---:B------:R-:W-:Y:S01]  /*51b0*/  @!P0 IMAD.X R177, R183.reuse, 0x1, R211, P1 ;  /* 0x00000001b7b18824 */ /* 0x040fe200008e06d3 */
[C---:B------:R-:W-:Y:S01]  /*51c0*/  @!P0 LEA R176, P1, R178.reuse, c[0x0][0x1f8], 0x1 ;  /* 0x00007e00b2b08a11 */ /* 0x040fe200078208ff */
[----:B------:R-:W-:Y:S03]  /*51d0*/  LDSM.16.M88.4 R156, [R133+0xd100] ;  /* 0x00d10000859c783b */ /* 0x000fe60000000200 */
[----:B------:R-:W-:Y:S02]  /*51e0*/  @!P0 LEA.HI.X R177, R178, c[0x0][0x1fc], R177, 0x1, P1 ;  /* 0x00007f00b2b18a11 */ /* 0x000fe400008f0cb1 */
[----:B------:R-:W-:Y:S01]  /*51f0*/  LDSM.16.M88.4 R160, [R133+0xd900] ;  /* 0x00d9000085a0783b */ /* 0x000fe20000000200 */
[C---:B------:R-:W-:Y:S05]  /*5200*/  @!P0 IADD3 R179, P1, R182.reuse, R229, RZ ;  /* 0x000000e5b6b38210 */ /* 0x040fea0007f3e0ff */
[----:B------:R-:W-:Y:S01]  /*5210*/  @!P0 IMAD.X R180, R183, 0x1, R228, P1 ;  /* 0x00000001b7b48824 */ /* 0x000fe200008e06e4 */
[C---:B------:R-:W-:Y:S04]  /*5220*/  @!P0 LEA R178, P1, R179.reuse, c[0x0][0x1f8], 0x1 ;  /* 0x00007e00b3b28a11 */ /* 0x040fe800078208ff */
[----:B------:R-:W-:Y:S02]  /*5230*/  @!P0 LEA.HI.X R179, R179, c[0x0][0x1fc], R180, 0x1, P1 ;  /* 0x00007f00b3b38a11 */ /* 0x000fe400008f0cb4 */
[----:B------:R-:W-:Y:S01]  /*5240*/  @!P0 IADD3 R181, P1, R182, R227, RZ ;  /* 0x000000e3b6b58210 */ /* 0x000fe20007f3e0ff */
[C---:B-1----:R-:W-:Y:S04]  /*5250*/  HMMA.16816.F32.BF16 R4, R136.reuse, R140, RZ ;  /* 0x0000008c8804723c */ /* 0x042fe800000418ff */
[----:B------:R-:W-:Y:S01]  /*5260*/  @!P0 IMAD.X R232, R183, 0x1, R226, P1 ;  /* 0x00000001b7e88824 */ /* 0x000fe200008e06e2 */
[C---:B------:R-:W-:Y:S03]  /*5270*/  @!P0 LEA R180, P1, R181.reuse, c[0x0][0x1f8], 0x1 ;  /* 0x00007e00b5b48a11 */ /* 0x040fe600078208ff */
[C---:B------:R-:W-:Y:S01]  /*5280*/  HMMA.16816.F32.BF16 R8, R136.reuse, R142, RZ ;  /* 0x0000008e8808723c */ /* 0x040fe200000418ff */
[----:B------:R-:W-:Y:S03]  /*5290*/  LDSM.16.M88.4 R140, [R188] ;  /* 0x00000000bc8c783b */ /* 0x000fe60000000200 */
[----:B------:R-:W-:Y:S02]  /*52a0*/  @!P0 LEA.HI.X R181, R181, c[0x0][0x1fc], R232, 0x1, P1 ;  /* 0x00007f00b5b58a11 */ /* 0x000fe400008f0ce8 */
[----:B------:R-:W-:Y:S02]  /*52b0*/  @!P0 IADD3 R182, P1, R199, R182, RZ ;  /* 0x000000b6c7b68210 */ /* 0x000fe40007f3e0ff */
[C---:B--2---:R-:W-:Y:S04]  /*52c0*/  HMMA.16816.F32.BF16 R12, R136.reuse, R144, RZ ;  /* 0x00000090880c723c */ /* 0x044fe800000418ff */
[----:B------:R-:W-:Y:S01]  /*52d0*/  @!P0 IMAD.X R183, R198, 0x1, R183, P1 ;  /* 0x00000001c6b78824 */ /* 0x000fe200008e06b7 */
[C---:B------:R-:W-:Y:S03]  /*52e0*/  @!P0 IADD3 R231, P1, R182.reuse, R206, RZ ;  /* 0x000000ceb6e78210 */ /* 0x040fe60007f3e0ff */
[C---:B------:R-:W-:Y:S01]  /*52f0*/  HMMA.16816.F32.BF16 R16, R136.reuse, R146, RZ ;  /* 0x000000928810723c */ /* 0x040fe200000418ff */
[----:B------:R-:W1:Y:S03]  /*5300*/  LDSM.16.M88.4 R144, [R133+0xc100] ;  /* 0x00c100008590783b */ /* 0x000e660000000200 */
[----:B------:R-:W-:Y:S01]  /*5310*/  @!P0 IMAD.X R234, R183, 0x1, R211, P1 ;  /* 0x00000001b7ea8824 */ /* 0x000fe200008e06d3 */
[C---:B------:R-:W-:Y:S03]  /*5320*/  @!P0 LEA R232, P1, R231.reuse, c[0x0][0x1f8], 0x1 ;  /* 0x00007e00e7e88a11 */ /* 0x040fe600078208ff */
[C---:B---3--:R-:W-:Y:S01]  /*5330*/  HMMA.16816.F32.BF16 R20, R136.reuse, R148, RZ ;  /* 0x000000948814723c */ /* 0x048fe200000418ff */
[----:B------:R-:W-:Y:S03]  /*5340*/  @!P0 LEA.HI.X R233, R231, c[0x0][0x1fc], R234, 0x1, P1 ;  /* 0x00007f00e7e98a11 */ /* 0x000fe600008f0cea */
[C---:B------:R-:W-:Y:S04]  /*5350*/  @!P0 IADD3 R231, P1, R182.reuse, R229, RZ ;  /* 0x000000e5b6e78210 */ /* 0x040fe80007f3e0ff */
[C---:B------:R-:W-:Y:S01]  /*5360*/  HMMA.16816.F32.BF16 R24, R136.reuse, R150, RZ ;  /* 0x000000968818723c */ /* 0x040fe200000418ff */
[----:B------:R-:W2:Y:S03]  /*5370*/  LDSM.16.M88.4 R148, [R133+0xc900] ;  /* 0x00c900008594783b */ /* 0x000ea60000000200 */
[----:B------:R-:W-:Y:S01]  /*5380*/  @!P0 IMAD.X R236, R183, 0x1, R228, P1 ;  /* 0x00000001b7ec8824 */ /* 0x000fe200008e06e4 */
[C---:B------:R-:W-:Y:S03]  /*5390*/  @!P0 LEA R234, P1, R231.reuse, c[0x0][0x1f8], 0x1 ;  /* 0x00007e00e7ea8a11 */ /* 0x040fe600078208ff */
[C---:B----4-:R-:W-:Y:S01]  /*53a0*/  HMMA.16816.F32.BF16 R28, R136.reuse, R152, RZ ;  /* 0x00000098881c723c */ /* 0x050fe200000418ff */
[----:B------:R-:W-:Y:S03]  /*53b0*/  @!P0 LEA.HI.X R235, R231, c[0x0][0x1fc], R236, 0x1, P1 ;  /* 0x00007f00e7eb8a11 */ /* 0x000fe600008f0cec */
[----:B------:R-:W-:Y:S04]  /*53c0*/  @!P0 IADD3 R182, P1, R182, R227, RZ ;  /* 0x000000e3b6b68210 */ /* 0x000fe80007f3e0ff */
[----:B------:R-:W-:Y:S01]  /*53d0*/  HMMA.16816.F32.BF16 R32, R136, R154, RZ ;  /* 0x0000009a8820723c */ /* 0x000fe200000418ff */
[----:B------:R-:W-:Y:S03]  /*53e0*/  @!P0 IMAD.X R231, R183, 0x1, R226, P1 ;  /* 0x00000001b7e78824 */ /* 0x000fe600008e06e2 */
[----:B------:R-:W-:Y:S01]  /*53f0*/  @!P0 IMAD R183, R216, 0x6000, R215 ;  /* 0x00006000d8b78824 */ /* 0x000fe200078e02d7 */
[C---:B------:R-:W-:Y:S03]  /*5400*/  @!P0 LEA R236, P1, R182.reuse, c[0x0][0x1f8], 0x1 ;  /* 0x00007e00b6ec8a11 */ /* 0x040fe600078208ff */
[C---:B-1----:R-:W-:Y:S01]  /*5410*/  HMMA.16816.F32.BF16 R4, R140.reuse, R144, R4 ;  /* 0x000000908c04723c */ /* 0x042fe20000041804 */
[----:B------:R-:W-:Y:S01]  /*5420*/  @!PT LDS RZ, [RZ] ;  /* 0x00000000fffff984 */ /* 0x000fe20000000800 */
[----:B------:R-:W-:Y:S01]  /*5430*/  @!PT LDS RZ, [RZ] ;  /* 0x00000000fffff984 */ /* 0x000fe20000000800 */
[----:B------:R-:W-:Y:S01]  /*5440*/  @!PT LDS RZ, [RZ] ;  /* 0x00000000fffff984 */ /* 0x000fe20000000800 */
[----:B------:R1:W-:Y:S04]  /*5450*/  @!P0 LDGSTS.E.BYPASS.LTC128B.128 [R183], [R176.64], !P5 ;  /* 0x00000000b0b78fae */ /* 0x0003e8000e901d48 */
[----:B------:R-:W-:Y:S01]  /*5460*/  @!P0 LEA.HI.X R237, R182, c[0x0][0x1fc], R231, 0x1, P1 ;  /* 0x00007f00b6ed8a11 */ /* 0x000fe200008f0ce7 */
[----:B------:R1:W-:Y:S02]  /*5470*/  @!P0 LDGSTS.E.BYPASS.LTC128B.128 [R183+0x2000], [R178.64], !P4 ;  /* 0x02000000b2b78fae */ /* 0x0003e4000e101d48 */
[C---:B------:R-:W-:Y:S03]  /*5480*/  HMMA.16816.F32.BF16 R8, R140.reuse, R146, R8 ;  /* 0x000000928c08723c */ /* 0x040fe60000041808 */
[----:B------:R3:W-:Y:S05]  /*5490*/  @!P0 LDGSTS.E.BYPASS.LTC128B.128 [R183+0x4000], [R180.64], !P6 ;  /* 0x04000000b4b78fae */ /* 0x0007ea000f101d48 */
[C---:B--2---:R-:W-:Y:S01]  /*54a0*/  HMMA.16816.F32.BF16 R12, R140.reuse, R148, R12 ;  /* 0x000000948c0c723c */ /* 0x044fe2000004180c */
[----:B------:R3:W-:Y:S05]  /*54b0*/  @!P0 LDGSTS.E.BYPASS.LTC128B.128 [R183+0x1000], [R232.64], !P5 ;  /* 0x01000000e8b78fae */ /* 0x0007ea000e901d48 */
[----:B------:R3:W-:Y:S02]  /*54c0*/  @!P0 LDGSTS.E.BYPASS.LTC128B.128 [R183+0x3000], [R234.64], !P4 ;  /* 0x03000000eab78fae */ /* 0x0007e4000e101d48 */
[C---:B------:R-:W-:Y:S03]  /*54d0*/  HMMA.16816.F32.BF16 R16, R140.reuse, R150, R16 ;  /* 0x000000968c10723c */ /* 0x040fe60000041810 */
[----:B------:R3:W-:Y:S01]  /*54e0*/  @!P0 LDGSTS.E.BYPASS.LTC128B.128 [R183+0x5000], [R236.64], !P6 ;  /* 0x05000000ecb78fae */ /* 0x0007e2000f101d48 */
[C---:B------:R-:W-:Y:S02]  /*54f0*/  ISETP.GE.AND P0, PT, R216.reuse, 0x1, PT ;  /* 0x00000001d800780c */ /* 0x040fe40003f06270 */
[----:B------:R-:W-:Y:S02]  /*5500*/  IADD3 R216, R216, 0x1, RZ ;  /* 0x00000001d8d87810 */ /* 0x000fe40007ffe0ff */
[C---:B------:R-:W-:Y:S01]  /*5510*/  HMMA.16816.F32.BF16 R20, R140.reuse, R156, R20 ;  /* 0x0000009c8c14723c */ /* 0x040fe20000041814 */
[----:B------:R-:W-:Y:S03]  /*5520*/  LDSM.16.M88.4 R136, [R187] ;  /* 0x00000000bb88783b */ /* 0x000fe60000000200 */
[----:B------:R-:W-:Y:S02]  /*5530*/  SEL R216, R216, RZ, !P0 ;  /* 0x000000ffd8d87207 */ /* 0x000fe40004000000 */
[----:B------:R-:W2:Y:S02]  /*5540*/  LDSM.16.M88.4 R152, [R0+0xc100] ;  /* 0x00c100000098783b */ /* 0x000ea40000000200 */
[C---:B------:R-:W-:Y:S03]  /*5550*/  HMMA.16816.F32.BF16 R24, R140.reuse, R158, R24 ;  /* 0x0000009e8c18723c */ /* 0x040fe60000041818 */
[----:B------:R-:W4:Y:S05]  /*5560*/  LDSM.16.M88.4 R164, [R0+0xc900] ;  /* 0x00c9000000a4783b */ /* 0x000f2a0000000200 */
[C---:B------:R-:W-:Y:S01]  /*5570*/  HMMA.16816.F32.BF16 R28, R140.reuse, R160, R28 ;  /* 0x000000a08c1c723c */ /* 0x040fe2000004181c */
[----:B------:R-:W5:Y:S05]  /*5580*/  LDSM.16.M88.4 R168, [R0+0xd100] ;  /* 0x00d1000000a8783b */ /* 0x000f6a0000000200 */
[----:B------:R-:W4:Y:S02]  /*5590*/  LDSM.16.M88.4 R172, [R0+0xd900] ;  /* 0x00d9000000ac783b */ /* 0x000f240000000200 */
[----:B------:R-:W-:Y:S03]  /*55a0*/  HMMA.16816.F32.BF16 R32, R140, R162, R32 ;  /* 0x000000a28c20723c */ /* 0x000fe60000041820 */
[----:B------:R-:W-:Y:S05]  /*55b0*/  LDSM.16.M88.4 R144, [R186] ;  /* 0x00000000ba90783b */ /* 0x000fea0000000200 */
[----:B------:R-:W5:Y:S05]  /*55c0*/  LDSM.16.M88.4 R148, [R2+0xc100] ;  /* 0x00c100000294783b */ /* 0x000f6a0000000200 */
[----:B------:R-:W5:Y:S05]  /*55d0*/  LDSM.16.M88.4 R156, [R2+0xc900] ;  /* 0x00c90000029c783b */ /* 0x000f6a0000000200 */
[----:B-1----:R-:W1:Y:S01]  /*55e0*/  LDSM.16.M88.4 R176, [R2+0xd100] ;  /* 0x00d1000002b0783b */ /* 0x002e620000000200 */
[C---:B--2---:R-:W-:Y:S04]  /*55f0*/  HMMA.16816.F32.BF16 R4, R136.reuse, R152, R4 ;  /* 0x000000988804723c */ /* 0x044fe80000041804 */
[----:B---3--:R-:W2:Y:S05]  /*5600*/  LDSM.16.M88.4 R180, [R2+0xd900] ;  /* 0x00d9000002b4783b */ /* 0x008eaa0000000200 */
[----:B------:R-:W-:Y:S01]  /*5610*/  LDSM.16.M88.4 R140, [R192+0x4000] ;  /* 0x00400000c08c783b */ /* 0x000fe20000000200 */
[C---:B------:R-:W-:Y:S04]  /*5620*/  HMMA.16816.F32.BF16 R8, R136.reuse, R154, R8 ;  /* 0x0000009a8808723c */ /* 0x040fe80000041808 */
[----:B------:R-:W3:Y:S04]  /*5630*/  LDSM.16.M88.4 R152, [R190+UR4+0xe100] ;  /* 0x00e10004be98783b */ /* 0x000ee80008000200 */
[C---:B----4-:R-:W-:Y:S01]  /*5640*/  HMMA.16816.F32.BF16 R12, R136.reuse, R164, R12 ;  /* 0x000000a4880c723c */ /* 0x050fe2000004180c */
[----:B------:R-:W4:Y:S05]  /*5650*/  LDSM.16.M88.4 R160, [R190+UR4+0xe900] ;  /* 0x00e90004bea0783b */ /* 0x000f2a0008000200 */
[----:B------:R-:W0:Y:S02]  /*5660*/  LDGDEPBAR ;  /* 0x00000000000079af */ /* 0x000e240000000000 */
[C---:B------:R-:W-:Y:S03]  /*5670*/  HMMA.16816.F32.BF16 R16, R136.reuse, R166, R16 ;  /* 0x000000a68810723c */ /* 0x040fe60000041810 */
[----:B------:R-:W1:Y:S05]  /*5680*/  LDSM.16.M88.4 R164, [R190+UR4+0xf100] ;  /* 0x00f10004bea4783b */ /* 0x000e6a0008000200 */
[C---:B-----5:R-:W-:Y:S08]  /*5690*/  HMMA.16816.F32.BF16 R20, R136.reuse, R168, R20 ;  /* 0x000000a88814723c */ /* 0x060ff00000041814 */
[C---:B------:R-:W-:Y:S01]  /*56a0*/  HMMA.16816.F32.BF16 R24, R136.reuse, R170, R24 ;  /* 0x000000aa8818723c */ /* 0x040fe20000041818 */
[----:B------:R-:W5:Y:S07]  /*56b0*/  LDSM.16.M88.4 R168, [R190+UR4+0xf900] ;  /* 0x00f90004bea8783b */ /* 0x000f6e0008000200 */
[C---:B------:R-:W-:Y:S08]  /*56c0*/  HMMA.16816.F32.BF16 R28, R136.reuse, R172, R28 ;  /* 0x000000ac881c723c */ /* 0x040ff0000004181c */
[----:B------:R-:W-:Y:S01]  /*56d0*/  HMMA.16816.F32.BF16 R32, R136, R174, R32 ;  /* 0x000000ae8820723c */ /* 0x000fe20000041820 */
[----:B------:R-:W-:Y:S05]  /*56e0*/  LDSM.16.M88.4 R136, [R188+0x4000] ;  /* 0x00400000bc88783b */ /* 0x000fea0000000200 */
[----:B------:R-:W-:Y:S02]  /*56f0*/  LDSM.16.M88.4 R172, [R133+0xf100] ;  /* 0x00f1000085ac783b */ /* 0x000fe40000000200 */
[C---:B------:R-:W-:Y:S08]  /*5700*/  HMMA.16816.F32.BF16 R4, R144.reuse, R148, R4 ;  /* 0x000000949004723c */ /* 0x040ff00000041804 */
[C---:B------:R-:W-:Y:S01]  /*5710*/  HMMA.16816.F32.BF16 R8, R144.reuse, R150, R8 ;  /* 0x000000969008723c */ /* 0x040fe20000041808 */
[----:B------:R-:W3:Y:S07]  /*5720*/  LDSM.16.M88.4 R148, [R133+0xe100] ;  /* 0x00e100008594783b */ /* 0x000eee0000000200 */
[C---:B------:R-:W-:Y:S08]  /*5730*/  HMMA.16816.F32.BF16 R12, R144.reuse, R156, R12 ;  /* 0x0000009c900c723c */ /* 0x040ff0000004180c */
[C---:B------:R-:W-:Y:S01]  /*5740*/  HMMA.16816.F32.BF16 R16, R144.reuse, R158, R16 ;  /* 0x0000009e9010723c */ /* 0x040fe20000041810 */
[----:B------:R-:W4:Y:S07]  /*5750*/  LDSM.16.M88.4 R156, [R133+0xe900] ;  /* 0x00e90000859c783b */ /* 0x000f2e0000000200 */
[C---:B-1----:R-:W-:Y:S08]  /*5760*/  HMMA.16816.F32.BF16 R20, R144.reuse, R176, R20 ;  /* 0x000000b09014723c */ /* 0x042ff00000041814 */
[C---:B------:R-:W-:Y:S01]  /*5770*/  HMMA.16816.F32.BF16 R24, R144.reuse, R178, R24 ;  /* 0x000000b29018723c */ /* 0x040fe20000041818 */
[----:B------:R-:W1:Y:S07]  /*5780*/  LDSM.16.M88.4 R176, [R133+0xf900] ;  /* 0x00f9000085b0783b */ /* 0x000e6e0000000200 */
[C---:B--2---:R-:W-:Y:S08]  /*5790*/  HMMA.16816.F32.BF16 R28, R144.reuse, R180, R28 ;  /* 0x000000b4901c723c */ /* 0x044ff0000004181c */
[----:B------:R-:W-:Y:S01]  /*57a0*/  HMMA.16816.F32.BF16 R32, R144, R182, R32 ;  /* 0x000000b69020723c */ /* 0x000fe20000041820 */
[----:B------:R-:W-:Y:S05]  /*57b0*/  LDSM.16.M88.4 R144, [R187+0x4000] ;  /* 0x00400000bb90783b */ /* 0x000fea0000000200 */
[----:B------:R-:W-:Y:S02]  /*57c0*/  LDSM.16.M88.4 R180, [R0+0xf900] ;  /* 0x00f9000000b4783b */ /* 0x000fe40000000200 */
[C---:B---3--:R-:W-:Y:S08]  /*57d0*/  HMMA.16816.F32.BF16 R4, R140.reuse, R152, R4 ;  /* 0x000000988c04723c */ /* 0x048ff00000041804 */
[C---:B------:R-:W-:Y:S01]  /*57e0*/  HMMA.16816.F32.BF16 R8, R140.reuse, R154, R8 ;  /* 0x0000009a8c08723c */ /* 0x040fe20000041808 */
[----:B------:R-:W2:Y:S07]  /*57f0*/  LDSM.16.M88.4 R152, [R0+0xe100] ;  /* 0x00e100000098783b */ /* 0x000eae0000000200 */
[C---:B----4-:R-:W-:Y:S08]  /*5800*/  HMMA.16816.F32.BF16 R12, R140.reuse, R160, R12 ;  /* 0x000000a08c0c723c */ /* 0x050ff0000004180c */
[C---:B------:R-:W-:Y:S01]  /*5810*/  HMMA.16816.F32.BF16 R16, R140.reuse, R162, R16 ;  /* 0x000000a28c10723c */ /* 0x040fe20000041810 */
[----:B------:R-:W3:Y:S07]  /*5820*/  LDSM.16.M88.4 R160, [R0+0xe900] ;  /* 0x00e9000000a0783b */ /* 0x000eee0000000200 */
[C---:B------:R-:W-:Y:S08]  /*5830*/  HMMA.16816.F32.BF16 R20, R140.reuse, R164, R20 ;  /* 0x000000a48c14723c */ /* 0x040ff00000041814 */
[C---:B------:R-:W-:Y:S01]  /*5840*/  HMMA.16816.F32.BF16 R24, R140.reuse, R166, R24 ;  /* 0x000000a68c18723c */ /* 0x040fe20000041818 */
[----:B------:R-:W4:Y:S07]  /*5850*/  LDSM.16.M88.4 R164, [R0+0xf100] ;  /* 0x00f1000000a4783b */ /* 0x000f2e0000000200 */
[C---:B-----5:R-:W-:Y:S08]  /*5860*/  HMMA.16816.F32.BF16 R28, R140.reuse, R168, R28 ;  /* 0x000000a88c1c723c */ /* 0x060ff0000004181c */
[----:B------:R-:W-:Y:S01]  /*5870*/  HMMA.16816.F32.BF16 R32, R140, R170, R32 ;  /* 0x000000aa8c20723c */ /* 0x000fe20000041820 */
[----:B------:R-:W-:Y:S05]  /*5880*/  LDSM.16.M88.4 R140, [R186+0x4000] ;  /* 0x00400000ba8c783b */ /* 0x000fea0000000200 */
[----:B------:R-:W-:Y:S02]  /*5890*/  LDSM.16.M88.4 R168, [R135+0xf100] ;  /* 0x00f1000087a8783b */ /* 0x000fe40000000200 */
[C---:B------:R-:W-:Y:S08]  /*58a0*/  HMMA.16816.F32.BF16 R4, R136.reuse, R148, R4 ;  /* 0x000000948804723c */ /* 0x040ff00000041804 */
[C---:B------:R-:W-:Y:S01]  /*58b0*/  HMMA.16816.F32.BF16 R8, R136.reuse, R150, R8 ;  /* 0x000000968808723c */ /* 0x040fe20000041808 */
[----:B------:R-:W5:Y:S07]  /*58c0*/  LDSM.16.M88.4 R148, [R2+0xe100] ;  /* 0x00e100000294783b */ /* 0x000f6e0000000200 */
        /* <DEDUP_REMOVED lines=8> */
[----:B------:R-:W-:Y:S05]  /*5950*/  LDSM.16.M88.4 R136, [R192+0x8000] ;  /* 0x00800000c088783b */ /* 0x000fea0000000200 */
[----:B------:R-:W-:Y:S02]  /*5960*/  LDSM.16.M88.4 R176, [R190+UR4+0x11900] ;  /* 0x01190004beb0783b */ /* 0x000fe40008000200 */
[C---:B--2---:R-:W-:Y:S08]  /*5970*/  HMMA.16816.F32.BF16 R4, R144.reuse, R152, R4 ;  /* 0x000000989004723c */ /* 0x044ff00000041804 */
[C---:B------:R-:W-:Y:S01]  /*5980*/  HMMA.16816.F32.BF16 R8, R144.reuse, R154, R8 ;  /* 0x0000009a9008723c */ /* 0x040fe20000041808 */
[----:B------:R-:W1:Y:S07]  /*5990*/  LDSM.16.M88.4 R152, [R190+UR4+0x10100] ;  /* 0x01010004be98783b */ /* 0x000e6e0008000200 */
[C---:B---3--:R-:W-:Y:S08]  /*59a0*/  HMMA.16816.F32.BF16 R12, R144.reuse, R160, R12 ;  /* 0x000000a0900c723c */ /* 0x048ff0000004180c */
[C---:B------:R-:W-:Y:S01]  /*59b0*/  HMMA.16816.F32.BF16 R16, R144.reuse, R162, R16 ;  /* 0x000000a29010723c */ /* 0x040fe20000041810 */
[----:B------:R-:W2:Y:S07]  /*59c0*/  LDSM.16.M88.4 R160, [R190+UR4+0x10900] ;  /* 0x01090004bea0783b */ /* 0x000eae0008000200 */
[C---:B----4-:R-:W-:Y:S08]  /*59d0*/  HMMA.16816.F32.BF16 R20, R144.reuse, R164, R20 ;  /* 0x000000a49014723c */ /* 0x050ff00000041814 */
[C---:B------:R-:W-:Y:S01]  /*59e0*/  HMMA.16816.F32.BF16 R24, R144.reuse, R166, R24 ;  /* 0x000000a69018723c */ /* 0x040fe20000041818 */
[----:B------:R-:W3:Y:S07]  /*59f0*/  LDSM.16.M88.4 R164, [R190+UR4+0x11100] ;  /* 0x01110004bea4783b */ /* 0x000eee0008000200 */
[C---:B------:R-:W-:Y:S08]  /*5a00*/  HMMA.16816.F32.BF16 R28, R144.reuse, R180, R28 ;  /* 0x000000b4901c723c */ /* 0x040ff0000004181c */
[----:B------:R-:W-:Y:S01]  /*5a10*/  HMMA.16816.F32.BF16 R32, R144, R182, R32 ;  /* 0x000000b69020723c */ /* 0x000fe20000041820 */
[----:B------:R-:W-:Y:S05]  /*5a20*/  LDSM.16.M88.4 R144, [R188+0x8000] ;  /* 0x00800000bc90783b */ /* 0x000fea0000000200 */
[----:B------:R-:W-:Y:S02]  /*5a30*/  LDSM.16.M88.4 R180, [R133+0x11900] ;  /* 0x0119000085b4783b */ /* 0x000fe40000000200 */
[C---:B-----5:R-:W-:Y:S08]  /*5a40*/  HMMA.16816.F32.BF16 R4, R140.reuse, R148, R4 ;  /* 0x000000948c04723c */ /* 0x060ff00000041804 */
[C---:B------:R-:W-:Y:S01]  /*5a50*/  HMMA.16816.F32.BF16 R8, R140.reuse, R150, R8 ;  /* 0x000000968c08723c */ /* 0x040fe20000041808 */
[----:B------:R-:W4:Y:S07]  /*5a60*/  LDSM.16.M88.4 R148, [R133+0x10100] ;  /* 0x010100008594783b */ /* 0x000f2e0000000200 */
[C---:B------:R-:W-:Y:S08]  /*5a70*/  HMMA.16816.F32.BF16 R12, R140.reuse, R156, R12 ;  /* 0x0000009c8c0c723c */ /* 0x040ff0000004180c */
[C---:B------:R-:W-:Y:S01]  /*5a80*/  HMMA.16816.F32.BF16 R16, R140.reuse, R158, R16 ;  /* 0x0000009e8c10723c */ /* 0x040fe20000041810 */
[----:B------:R-:W5:Y:S07]  /*5a90*/  LDSM.16.M88.4 R156, [R133+0x10900] ;  /* 0x01090000859c783b */ /* 0x000f6e0000000200 */
        /* <DEDUP_REMOVED lines=15> */
[C---:B------:R-:W-:Y:S07]  /*5b90*/  HMMA.16816.F32.BF16 R28, R136.reuse, R176, R28 ;  /* 0x000000b0881c723c */ /* 0x040fee000004181c */
[----:B------:R-:W-:Y:S01]  /*5ba0*/  IMAD.MOV.U32 R176, RZ, RZ, R205 ;  /* 0x000000ffffb07224 */ /* 0x000fe200078e00cd */
[----:B------:R-:W-:Y:S01]  /*5bb0*/  HMMA.16816.F32.BF16 R32, R136, R178, R32 ;  /* 0x000000b28820723c */ /* 0x000fe20000041820 */
[----:B------:R-:W-:Y:S03]  /*5bc0*/  LDSM.16.M88.4 R136, [R0+0x11100] ;  /* 0x011100000088783b */ /* 0x000fe60000000200 */
[----:B------:R-:W-:Y:S02]  /*5bd0*/  @P2 IMAD.MOV.U32 R176, RZ, RZ, R221 ;  /* 0x000000ffffb02224 */ /* 0x000fe400078e00dd */
[----:B------:R-:W-:Y:S02]  /*5be0*/  IMAD.SHL.U32 R177, R219, 0x40, RZ ;  /* 0x00000040dbb17824 */ /* 0x000fe400078e00ff */
[C---:B----4-:R-:W-:Y:S05]  /*5bf0*/  HMMA.16816.F32.BF16 R4, R144.reuse, R148, R4 ;  /* 0x000000949004723c */ /* 0x050fea0000041804 */
[----:B------:R-:W-:Y:S03]  /*5c00*/  IADD3 R178, -R214, 0x1, -R177 ;  /* 0x00000001d6b27810 */ /* 0x000fe60007ffe9b1 */
[C---:B------:R-:W-:Y:S01]  /*5c10*/  HMMA.16816.F32.BF16 R8, R144.reuse, R150, R8 ;  /* 0x000000969008723c */ /* 0x040fe20000041808 */
[----:B------:R-:W-:Y:S03]  /*5c20*/  LDSM.16.M88.4 R148, [R186+0x8000] ;  /* 0x00800000ba94783b */ /* 0x000fe60000000200 */
[----:B------:R-:W-:Y:S04]  /*5c30*/  IADD3 R178, -R204, R178, R195 ;  /* 0x000000b2ccb27210 */ /* 0x000fe80007ffe1c3 */
[C---:B-----5:R-:W-:Y:S04]  /*5c40*/  HMMA.16816.F32.BF16 R12, R144.reuse, R156, R12 ;  /* 0x0000009c900c723c */ /* 0x060fe8000004180c */
[C---:B------:R-:W-:Y:S02]  /*5c50*/  IADD3 R179, R178.reuse, c[0x0][0x328], RZ ;  /* 0x0000ca00b2b37a10 */ /* 0x040fe40007ffe0ff */
[----:B------:R-:W-:Y:S02]  /*5c60*/  IADD3 R178, R178, UR6, RZ ;  /* 0x00000006b2b27c10 */ /* 0x000fe4000fffe0ff */
[C---:B------:R-:W-:Y:S01]  /*5c70*/  HMMA.16816.F32.BF16 R16, R144.reuse, R158, R16 ;  /* 0x0000009e9010723c */ /* 0x040fe20000041810 */
[----:B------:R-:W-:Y:S07]  /*5c80*/  LDSM.16.M88.4 R156, [R135+0x10900] ;  /* 0x01090000879c783b */ /* 0x000fee0000000200 */
[C---:B------:R-:W-:Y:S08]  /*5c90*/  HMMA.16816.F32.BF16 R20, R144.reuse, R168, R20 ;  /* 0x000000a89014723c */ /* 0x040ff00000041814 */
[C---:B------:R-:W-:Y:S08]  /*5ca0*/  HMMA.16816.F32.BF16 R24, R144.reuse, R170, R24 ;  /* 0x000000aa9018723c */ /* 0x040ff00000041818 */
[C---:B------:R-:W-:Y:S08]  /*5cb0*/  HMMA.16816.F32.BF16 R28, R144.reuse, R180, R28 ;  /* 0x000000b4901c723c */ /* 0x040ff0000004181c */
[----:B------:R-:W-:Y:S01]  /*5cc0*/  HMMA.16816.F32.BF16 R32, R144, R182, R32 ;  /* 0x000000b69020723c */ /* 0x000fe20000041820 */
[----:B------:R-:W-:Y:S05]  /*5cd0*/  LDSM.16.M88.4 R144, [R0+0x11900] ;  /* 0x011900000090783b */ /* 0x000fea0000000200 */
[----:B------:R-:W3:Y:S02]  /*5ce0*/  SHFL.IDX PT, R182, R176, RZ, 0x1c1f ;  /* 0x001c1fffb0b67589 */ /* 0x000ee400000e0000 */
[C---:B-1----:R-:W-:Y:S08]  /*5cf0*/  HMMA.16816.F32.BF16 R4, R140.reuse, R152, R4 ;  /* 0x000000988c04723c */ /* 0x042ff00000041804 */
[C---:B------:R-:W-:Y:S01]  /*5d00*/  HMMA.16816.F32.BF16 R8, R140.reuse, R154, R8 ;  /* 0x0000009a8c08723c */ /* 0x040fe20000041808 */
[----:B------:R-:W1:Y:S07]  /*5d10*/  LDSM.16.M88.4 R152, [R2+0x10100] ;  /* 0x010100000298783b */ /* 0x000e6e0000000200 */
[C---:B--2---:R-:W-:Y:S04]  /*5d20*/  HMMA.16816.F32.BF16 R12, R140.reuse, R160, R12 ;  /* 0x000000a08c0c723c */ /* 0x044fe8000004180c */
[--C-:B---3--:R-:W-:Y:S04]  /*5d30*/  IMAD.IADD R181, R179, 0x1, R182.reuse ;  /* 0x00000001b3b57824 */ /* 0x108fe800078e02b6 */
[C---:B------:R-:W-:Y:S01]  /*5d40*/  HMMA.16816.F32.BF16 R16, R140.reuse, R162, R16 ;  /* 0x000000a28c10723c */ /* 0x040fe20000041810 */
[----:B------:R-:W2:Y:S03]  /*5d50*/  LDSM.16.M88.4 R160, [R135+0x11900] ;  /* 0x0119000087a0783b */ /* 0x000ea60000000200 */
[----:B------:R-:W-:Y:S04]  /*5d60*/  IMAD.IADD R180, R178, 0x1, R182 ;  /* 0x00000001b2b47824 */ /* 0x000fe800078e02b6 */
[C---:B------:R-:W-:Y:S08]  /*5d70*/  HMMA.16816.F32.BF16 R20, R140.reuse, R136, R20 ;  /* 0x000000888c14723c */ /* 0x040ff00000041814 */
[C---:B------:R-:W-:Y:S08]  /*5d80*/  HMMA.16816.F32.BF16 R24, R140.reuse, R138, R24 ;  /* 0x0000008a8c18723c */ /* 0x040ff00000041818 */
[C---:B------:R-:W-:Y:S08]  /*5d90*/  HMMA.16816.F32.BF16 R28, R140.reuse, R144, R28 ;  /* 0x000000908c1c723c */ /* 0x040ff0000004181c */
[----:B------:R-:W-:Y:S08]  /*5da0*/  HMMA.16816.F32.BF16 R32, R140, R146, R32 ;  /* 0x000000928c20723c */ /* 0x000ff00000041820 */
[C---:B-1----:R-:W-:Y:S08]  /*5db0*/  HMMA.16816.F32.BF16 R4, R148.reuse, R152, R4 ;  /* 0x000000989404723c */ /* 0x042ff00000041804 */
[C---:B------:R-:W-:Y:S08]  /*5dc0*/  HMMA.16816.F32.BF16 R8, R148.reuse, R154, R8 ;  /* 0x0000009a9408723c */ /* 0x040ff00000041808 */
[C---:B------:R-:W-:Y:S08]  /*5dd0*/  HMMA.16816.F32.BF16 R12, R148.reuse, R156, R12 ;  /* 0x0000009c940c723c */ /* 0x040ff0000004180c */
[C---:B------:R-:W-:Y:S08]  /*5de0*/  HMMA.16816.F32.BF16 R16, R148.reuse, R158, R16 ;  /* 0x0000009e9410723c */ /* 0x040ff00000041810 */
[C---:B------:R-:W-:Y:S08]  /*5df0*/  HMMA.16816.F32.BF16 R20, R148.reuse, R164, R20 ;  /* 0x000000a49414723c */ /* 0x040ff00000041814 */
[C---:B------:R-:W-:Y:S08]  /*5e00*/  HMMA.16816.F32.BF16 R24, R148.reuse, R166, R24 ;  /* 0x000000a69418723c */ /* 0x040ff00000041818 */
[C---:B--2---:R-:W-:Y:S08]  /*5e10*/  HMMA.16816.F32.BF16 R28, R148.reuse, R160, R28 ;  /* 0x000000a0941c723c */ /* 0x044ff0000004181c */
[----:B------:R-:W-:Y:S01]  /*5e20*/  HMMA.16816.F32.BF16 R32, R148, R162, R32 ;  /* 0x000000a29420723c */ /* 0x000fe20000041820 */
[----:B------:R-:W-:-:S07]  /*5e30*/  @!P3 BRA `(.L_x_882) ;  /* 0x000001800000b947 */ /* 0x000fce0003800000 */
[----:B------:R-:W-:Y:S01]  /*5e40*/  IADD3 R182, -R204, R195, R182 ;  /* 0x000000c3ccb67210 */ /* 0x000fe20007ffe1b6 */
[----:B------:R-:W-:Y:S03]  /*5e50*/  BSSY B0, `(.L_x_883) ;  /* 0x0000011000007945 */ /* 0x000fe60003800000 */
        /* <DEDUP_REMOVED lines=11> */
.L_x_884:
[----:B------:R-:W-:Y:S04]  /*5f10*/  MOV R0, c[0x0][0x32c] ;  /* 0x0000cb0000007a02 */ /* 0x000fe80000000f00 */
[----:B------:R-:W-:Y:S11]  /*5f20*/  ISETP.NE.AND P0, PT, R0, 0x1, PT ;  /* 0x000000010000780c */ /* 0x000ff60003f05270 */
[----:B------:R-:W-:Y:S02]  /*5f30*/  @!UPT UIADD3 URZ, URZ, URZ, URZ ;  /* 0x0000003f3f3ff290 */ /* 0x000fe4000fffe03f */
[----:B------:R-:W-:Y:S05]  /*5f40*/  @P0 IMAD.HI.U32 R0, R182, c[0x0][0x330], RZ ;  /* 0x0000cc00b6000a27 */ /* 0x000fea00078e00ff */
[----:B------:R-:W-:Y:S02]  /*5f50*/  @P0 SHF.R.U32.HI R182, RZ, c[0x0][0x334], R0 ;  /* 0x0000cd00ffb60a19 */ /* 0x000fe40000011600 */
.L_x_885:
[----:B------:R-:W-:Y:S05]  /*5f60*/  BSYNC B0 ;  /* 0x0000000000007941 */ /* 0x000fea0003800000 */
.L_x_883:
[----:B------:R-:W-:Y:S04]  /*5f70*/  IMAD R133, R182, c[0x0][0x32c], -R177 ;  /* 0x0000cb00b6857a24 */ /* 0x000fe800078e0ab1 */
[----:B------:R-:W-:Y:S05]  /*5f80*/  IMAD.IADD R133, R133, 0x1, -R214 ;  /* 0x0000000185857824 */ /* 0x000fea00078e0ad6 */
[----:B------:R-:W-:Y:S02]  /*5f90*/  IADD3 R0, R133, c[0x0][0x32c], RZ ;  /* 0x0000cb0085007a10 */ /* 0x000fe40007ffe0ff */
[----:B------:R-:W-:Y:S02]  /*5fa0*/  IMNMX R180, R180, R133, !PT ;  /* 0x00000085b4b47217 */ /* 0x000fe40007800200 */
[----:B------:R-:W-:Y:S02]  /*5fb0*/  IMNMX R181, R181, R0, PT ;  /* 0x00000000b5b57217 */ /* 0x000fe40003800200 */
.L_x_882:
[----:B------:R-:W-:Y:S01]  /*5fc0*/  ISETP.GT.AND P2, PT, R219, -0x1, PT ;  /* 0xffffffffdb00780c */ /* 0x000fe20003f44270 */
[----:B------:R-:W1:Y:S03]  /*5fd0*/  SHFL.IDX PT, R2, R176, 0x1, 0x1c1f ;  /* 0x003c1f00b0027f89 */ /* 0x000e6600000e0000 */
[----:B------:R-:W-:Y:S04]  /*5fe0*/  ISETP.GT.AND P0, PT, R180, RZ, P2 ;  /* 0x000000ffb400720c */ /* 0x000fe80001704270 */
[C---:B------:R-:W-:Y:S04]  /*5ff0*/  ISETP.LT.OR P0, PT, R181.reuse, 0x1, P0 ;  /* 0x00000001b500780c */ /* 0x040fe80000701670 */
[----:B------:R-:W-:Y:S02]  /*6000*/  FSEL R135, R4, -INF , !P0 ;  /* 0xff80000004877808 */ /* 0x000fe40004000000 */
[C---:B------:R-:W-:Y:S04]  /*6010*/  ISETP.GT.AND P0, PT, R180.reuse, 0x1, P2 ;  /* 0x00000001b400780c */ /* 0x040fe80001704270 */
[----:B------:R-:W-:Y:S04]  /*6020*/  ISETP.LT.OR P0, PT, R181, 0x2, P0 ;  /* 0x00000002b500780c */ /* 0x000fe80000701670 */
[----:B------:R-:W-:Y:S02]  /*6030*/  FSEL R133, R5, -INF , !P0 ;  /* 0xff80000005857808 */ /* 0x000fe40004000000 */
[----:B------:R-:W-:Y:S01]  /*6040*/  ISETP.GT.AND P0, PT, R180, 0x8, P2 ;  /* 0x00000008b400780c */ /* 0x000fe20001704270 */
[--C-:B-1----:R-:W-:Y:S02]  /*6050*/  IMAD.IADD R179, R179, 0x1, R2.reuse ;  /* 0x00000001b3b37824 */ /* 0x102fe400078e0202 */
[----:B------:R-:W-:Y:S01]  /*6060*/  IMAD.IADD R0, R178, 0x1, R2 ;  /* 0x00000001b2007824 */ /* 0x000fe200078e0202 */
[C---:B------:R-:W-:Y:S04]  /*6070*/  ISETP.LT.OR P0, PT, R181.reuse, 0x9, P0 ;  /* 0x00000009b500780c */ /* 0x040fe80000701670 */
[----:B------:R-:W-:Y:S02]  /*6080*/  FSEL R5, R8, -INF , !P0 ;  /* 0xff80000008057808 */ /* 0x000fe40004000000 */
[C---:B------:R-:W-:Y:S04]  /*6090*/  ISETP.GT.AND P0, PT, R180.reuse, 0x9, P2 ;  /* 0x00000009b400780c */ /* 0x040fe80001704270 */
[----:B------:R-:W-:Y:S04]  /*60a0*/  ISETP.LT.OR P0, PT, R181, 0xa, P0 ;  /* 0x0000000ab500780c */ /* 0x000fe80000701670 */
[----:B------:R-:W-:Y:S02]  /*60b0*/  FSEL R9, R9, -INF , !P0 ;  /* 0xff80000009097808 */ /* 0x000fe40004000000 */
[----:B------:R-:W-:Y:S04]  /*60c0*/  ISETP.GT.AND P0, PT, R180, 0x10, P2 ;  /* 0x00000010b400780c */ /* 0x000fe80001704270 */
        /* <DEDUP_REMOVED lines=32> */
[----:B------:R-:W-:Y:S04]  /*62d0*/  ISETP.GT.AND P0, PT, R180, 0x39, P2 ;  /* 0x00000039b400780c */ /* 0x000fe80001704270 */
[----:B------:R-:W-:Y:S04]  /*62e0*/  ISETP.LT.OR P0, PT, R181, 0x3a, P0 ;  /* 0x0000003ab500780c */ /* 0x000fe80000701670 */
[----:B------:R-:W-:Y:S01]  /*62f0*/  FSEL R147, R33, -INF , !P0 ;  /* 0xff80000021937808 */ /* 0x000fe20004000000 */
[----:B------:R-:W-:-:S05]  /*6300*/  @!P3 BRA `(.L_x_886) ;  /* 0x000001800000b947 */ /* 0x000fca0003800000 */
        /* <DEDUP_REMOVED lines=13> */
.L_x_888:
[----:B------:R-:W-:Y:S04]  /*63e0*/  MOV R2, c[0x0][0x32c] ;  /* 0x0000cb0000027a02 */ /* 0x000fe80000000f00 */
[----:B------:R-:W-:Y:S11]  /*63f0*/  ISETP.NE.AND P0, PT, R2, 0x1, PT ;  /* 0x000000010200780c */ /* 0x000ff60003f05270 */
[----:B------:R-:W-:Y:S02]  /*6400*/  @!UPT UIADD3 URZ, URZ, URZ, URZ ;  /* 0x0000003f3f3ff290 */ /* 0x000fe4000fffe03f */
[----:B------:R-:W-:Y:S05]  /*6410*/  @P0 IMAD.HI.U32 R2, R4, c[0x0][0x330], RZ ;  /* 0x0000cc0004020a27 */ /* 0x000fea00078e00ff */
[----:B------:R-:W-:Y:S02]  /*6420*/  @P0 SHF.R.U32.HI R4, RZ, c[0x0][0x334], R2 ;  /* 0x0000cd00ff040a19 */ /* 0x000fe40000011602 */
.L_x_889:
[----:B------:R-:W-:Y:S05]  /*6430*/  BSYNC B0 ;  /* 0x0000000000007941 */ /* 0x000fea0003800000 */
.L_x_887:
[----:B------:R-:W-:Y:S04]  /*6440*/  IMAD R177, R4, c[0x0][0x32c], -R177 ;  /* 0x0000cb0004b17a24 */ /* 0x000fe800078e0ab1 */
[----:B------:R-:W-:Y:S05]  /*6450*/  IMAD.IADD R177, R177, 0x1, -R214 ;  /* 0x00000001b1b17824 */ /* 0x000fea00078e0ad6 */
[----:B------:R-:W-:Y:S02]  /*6460*/  IADD3 R2, R177, c[0x0][0x32c], RZ ;  /* 0x0000cb00b1027a10 */ /* 0x000fe40007ffe0ff */
[----:B------:R-:W-:Y:S02]  /*6470*/  IMNMX R0, R0, R177, !PT ;  /* 0x000000b100007217 */ /* 0x000fe40007800200 */
[----:B------:R-:W-:Y:S02]  /*6480*/  IMNMX R179, R179, R2, PT ;  /* 0x00000002b3b37217 */ /* 0x000fe40003800200 */
.L_x_886:
[----:B------:R-:W-:Y:S01]  /*6490*/  ISETP.GT.AND P0, PT, R0, RZ, P2 ;  /* 0x000000ff0000720c */ /* 0x000fe20001704270 */
[----:B------:R-:W-:Y:S04]  /*64a0*/  DEPBAR.LE SB0, 0x2 ;  /* 0x000080800000791a */ /* 0x000fe80000000000 */
[----:B------:R-:W-:Y:S01]  /*64b0*/  BAR.SYNC.DEFER_BLOCKING 0x0 ;  /* 0x0000000000007b1d */ /* 0x000fe20000010000 */
[----:B------:R-:W-:Y:S01]  /*64c0*/  ISETP.LT.OR P0, PT, R179, 0x1, P0 ;  /* 0x00000001b300780c */ /* 0x000fe20000701670 */
[----:B------:R-:W-:Y:S01]  /*64d0*/  UIADD3 UR7, UR5, 0x1, URZ ;  /* 0x0000000105077890 */ /* 0x000fe2000fffe03f */
[----:B------:R-:W-:Y:S01]  /*64e0*/  FMNMX.FTZ R2, R135, R132, !PT ;  /* 0x0000008487027209 */ /* 0x000fe20007810000 */
[----:B------:R-:W-:Y:S01]  /*64f0*/  UISETP.GE.AND UP0, UPT, UR5, 0x1, UPT ;  /* 0x000000010500788c */ /* 0x000fe2000bf06270 */
[----:B------:R-:W-:Y:S02]  /*6500*/  FSEL R12, R6, -INF , !P0 ;  /* 0xff800000060c7808 */ /* 0x000fe40004000000 */
[C---:B------:R-:W-:Y:S01]  /*6510*/  ISETP.GT.AND P0, PT, R0.reuse, 0x1, P2 ;  /* 0x000000010000780c */ /* 0x040fe20001704270 */
[----:B------:R-:W-:Y:S01]  /*6520*/  USEL UR5, UR7, URZ, !UP0 ;  /* 0x0000003f07057287 */ /* 0x000fe2000c000000 */
[----:B------:R-:W-:Y:S02]  /*6530*/  FMNMX.FTZ R2, R133, R2, !PT ;  /* 0x0000000285027209 */ /* 0x000fe40007810000 */
[----:B------:R-:W-:Y:S02]  /*6540*/  ISETP.LT.OR P0, PT, R179, 0x2, P0 ;  /* 0x00000002b300780c */ /* 0x000fe40000701670 */
[----:B------:R-:W-:Y:S02]  /*6550*/  FMNMX.FTZ R2, R5, R2, !PT ;  /* 0x0000000205027209 */ /* 0x000fe40007810000 */
[----:B------:R-:W-:Y:S02]  /*6560*/  FSEL R8, R7, -INF , !P0 ;  /* 0xff80000007087808 */ /* 0x000fe40004000000 */
[----:B------:R-:W-:Y:S02]  /*6570*/  ISETP.GT.AND P0, PT, R0, 0x8, P2 ;  /* 0x000000080000780c */ /* 0x000fe40001704270 */
[----:B------:R-:W-:Y:S02]  /*6580*/  FMNMX.FTZ R2, R9, R2, !PT ;  /* 0x0000000209027209 */ /* 0x000fe40007810000 */
[----:B------:R-:W-:Y:S02]  /*6590*/  ISETP.LT.OR P0, PT, R179, 0x9, P0 ;  /* 0x00000009b300780c */ /* 0x000fe40000701670 */
[----:B------:R-:W-:Y:S02]  /*65a0*/  FMNMX.FTZ R2, R161, R2, !PT ;  /* 0x00000002a1027209 */ /* 0x000fe40007810000 */
[----:B------:R-:W-:Y:S02]  /*65b0*/  FSEL R10, R10, -INF , !P0 ;  /* 0xff8000000a0a7808 */ /* 0x000fe40004000000 */
[C---:B------:R-:W-:Y:S02]  /*65c0*/  ISETP.GT.AND P0, PT, R0.reuse, 0x9, P2 ;  /* 0x000000090000780c */ /* 0x040fe40001704270 */
[----:B------:R-:W-:Y:S02]  /*65d0*/  FMNMX.FTZ R2, R163, R2, !PT ;  /* 0x00000002a3027209 */ /* 0x000fe40007810000 */
[----:B------:R-:W-:Y:S02]  /*65e0*/  ISETP.LT.OR P0, PT, R179, 0xa, P0 ;  /* 0x0000000ab300780c */ /* 0x000fe40000701670 */
[----:B------:R-:W-:Y:S02]  /*65f0*/  FMNMX.FTZ R2, R143, R2, !PT ;  /* 0x000000028f027209 */ /* 0x000fe40007810000 */
[----:B------:R-:W-:Y:S02]  /*6600*/  FSEL R6, R11, -INF , !P0 ;  /* 0xff8000000b067808 */ /* 0x000fe40004000000 */
[----:B------:R-:W-:Y:S02]  /*6610*/  ISETP.GT.AND P0, PT, R0, 0x10, P2 ;  /* 0x000000100000780c */ /* 0x000fe40001704270 */
[----:B------:R-:W-:Y:S02]  /*6620*/  FMNMX.FTZ R11, R12, R3, !PT ;  /* 0x000000030c0b7209 */ /* 0x000fe40007810000 */
[C---:B------:R-:W-:Y:S02]  /*6630*/  ISETP.LT.OR P0, PT, R179.reuse, 0x11, P0 ;  /* 0x00000011b300780c */ /* 0x040fe40000701670 */
[----:B------:R-:W-:Y:S02]  /*6640*/  FMNMX.FTZ R11, R8, R11, !PT ;  /* 0x0000000b080b7209 */ /* 0x000fe40007810000 */
[----:B------:R-:W-:Y:S02]  /*6650*/  FSEL R170, R14, -INF , !P0 ;  /* 0xff8000000eaa7808 */ /* 0x000fe40004000000 */
[----:B------:R-:W-:Y:S02]  /*6660*/  ISETP.GT.AND P0, PT, R0, 0x11, P2 ;  /* 0x000000110000780c */ /* 0x000fe40001704270 */
        /* <DEDUP_REMOVED lines=42> */
[----:B------:R-:W-:Y:S02]  /*6910*/  ISETP.GT.AND P1, PT, R0, 0x38, P2 ;  /* 0x000000380000780c */ /* 0x000fe40001724270 */
[----:B------:R-:W-:Y:S02]  /*6920*/  FMNMX.FTZ R11, R172, R11, !PT ;  /* 0x0000000bac0b7209 */ /* 0x000fe40007810000 */
[----:B------:R-:W-:Y:S02]  /*6930*/  FMNMX.FTZ R2, R147, R4, !PT ;  /* 0x0000000493027209 */ /* 0x000fe40007810000 */
[----:B------:R-:W-:Y:S02]  /*6940*/  FSEL R156, R31, -INF , !P0 ;  /* 0xff8000001f9c7808 */ /* 0x000fe40004000000 */
[----:B------:R-:W-:Y:S01]  /*6950*/  ISETP.GT.AND P0, PT, R0, 0x39, P2 ;  /* 0x000000390000780c */ /* 0x000fe20001704270 */
[----:B------:R-:W1:Y:S01]  /*6960*/  SHFL.BFLY PT, R7, R2, 0x2, 0x1f ;  /* 0x0c401f0002077f89 */ /* 0x000e6200000e0000 */
[C---:B------:R-:W-:Y:S02]  /*6970*/  ISETP.LT.OR P1, PT, R179.reuse, 0x39, P1 ;  /* 0x00000039b300780c */ /* 0x040fe40000f21670 */
[----:B------:R-:W-:Y:S02]  /*6980*/  FMNMX.FTZ R11, R158, R11, !PT ;  /* 0x0000000b9e0b7209 */ /* 0x000fe40007810000 */
[----:B------:R-:W-:Y:S02]  /*6990*/  FSEL R146, R34, -INF , !P1 ;  /* 0xff80000022927808 */ /* 0x000fe40004800000 */
[----:B------:R-:W-:Y:S01]  /*69a0*/  ISETP.LT.OR P0, PT, R179, 0x3a, P0 ;  /* 0x0000003ab300780c */ /* 0x000fe20000701670 */
[----:B------:R-:W-:Y:S01]  /*69b0*/  LDSM.16.MT88.4 R28, [R184+UR4+0x100] ;  /* 0x00010004b81c783b */ /* 0x000fe20008004200 */
[----:B------:R-:W-:Y:S02]  /*69c0*/  FMNMX.FTZ R11, R156, R11, !PT ;  /* 0x0000000b9c0b7209 */ /* 0x000fe40007810000 */
[----:B------:R-:W-:Y:S02]  /*69d0*/  FSEL R144, R35, -INF , !P0 ;  /* 0xff80000023907808 */ /* 0x000fe40004000000 */
[----:B------:R-:W-:Y:S02]  /*69e0*/  FMNMX.FTZ R15, R146, R11, !PT ;  /* 0x0000000b920f7209 */ /* 0x000fe40007810000 */
[----:B------:R-:W-:Y:S02]  /*69f0*/  IADD3 R16, R184, UR4, RZ ;  /* 0x00000004b8107c10 */ /* 0x000fe4000fffe0ff */
        /* <DEDUP_REMOVED lines=12> */
[--C-:B------:R-:W-:Y:S01]  /*6ac0*/  FFMA.FTZ R153, R135, c[0x0][0x2d0], -R162.reuse ;  /* 0x0000b40087997a23 */ /* 0x100fe200000108a2 */
[----:B------:R-:W-:Y:S01]  /*6ad0*/  IADD3 R135, R189, R16, RZ ;  /* 0x00000010bd877210 */ /* 0x000fe20007ffe0ff */
        /* <DEDUP_REMOVED lines=13> */
[----:B------:R-:W-:Y:S02]  /*6bb0*/  FADD.FTZ R4, -R4, R3 ;  /* 0x0000000304047221 */ /* 0x000fe40000010100 */
[--C-:B------:R-:W-:Y:S02]  /*6bc0*/  FFMA.FTZ R155, R12, c[0x0][0x2d0], -R145.reuse ;  /* 0x0000b4000c9b7a23 */ /* 0x100fe40000010891 */
[----:B------:R-:W2:Y:S01]  /*6bd0*/  LDSM.16.MT88.4 R12, [R185+UR4+0x100] ;  /* 0x00010004b90c783b */ /* 0x000ea20008004200 */
        /* <DEDUP_REMOVED lines=9> */
[--C-:B------:R-:W-:Y:S02]  /*6c70*/  FFMA.FTZ R163, R143, c[0x0][0x2d0], -R162.reuse ;  /* 0x0000b4008fa37a23 */ /* 0x100fe400000108a2 */
[--C-:B------:R-:W-:Y:S01]  /*6c80*/  FFMA.FTZ R165, R170, c[0x0][0x2d0], -R145.reuse ;  /* 0x0000b400aaa57a23 */ /* 0x100fe20000010891 */
[----:B------:R-:W3:Y:S01]  /*6c90*/  MUFU.EX2 R148, R148 ;  /* 0x0000009400947308 */ /* 0x000ee20000000800 */
[----:B------:R-:W4:Y:S01]  /*6ca0*/  LDSM.16.MT88.4 R20, [R133+0x100] ;  /* 0x000100008514783b */ /* 0x000f220000004200 */
[--C-:B------:R-:W-:Y:S01]  /*6cb0*/  FFMA.FTZ R170, R140, c[0x0][0x2d0], -R145.reuse ;  /* 0x0000b4008caa7a23 */ /* 0x100fe20000010891 */
[----:B-1----:R-:W-:Y:S01]  /*6cc0*/  F2FP.BF16.PACK_AB R136, R150, R153 ;  /* 0x000000999688723e */ /* 0x002fe200000010ff */
[--C-:B------:R-:W-:Y:S02]  /*6cd0*/  FFMA.FTZ R168, R168, c[0x0][0x2d0], -R145.reuse ;  /* 0x0000b400a8a87a23 */ /* 0x100fe40000010891 */
[--C-:B------:R-:W-:Y:S02]  /*6ce0*/  FFMA.FTZ R175, R175, c[0x0][0x2d0], -R162.reuse ;  /* 0x0000b400afaf7a23 */ /* 0x100fe400000108a2 */
[--C-:B------:R-:W-:Y:S01]  /*6cf0*/  FFMA.FTZ R180, R173, c[0x0][0x2d0], -R162.reuse ;  /* 0x0000b400adb47a23 */ /* 0x100fe200000108a2 */
[----:B------:R-:W-:Y:S01]  /*6d00*/  LDSM.16.MT88.4 R140, [R184+UR4+0x2900] ;  /* 0x00290004b88c783b */ /* 0x000fe20008004200 */
[----:B------:R-:W1:Y:S01]  /*6d10*/  MUFU.EX2 R132, R132 ;  /* 0x0000008400847308 */ /* 0x000e620000000800 */
[--C-:B------:R-:W-:Y:S02]  /*6d20*/  FFMA.FTZ R171, R171, c[0x0][0x2d0], -R162.reuse ;  /* 0x0000b400abab7a23 */ /* 0x100fe400000108a2 */
[--C-:B------:R-:W-:Y:S02]  /*6d30*/  FFMA.FTZ R182, R169, c[0x0][0x2d0], -R162.reuse ;  /* 0x0000b400a9b67a23 */ /* 0x100fe400000108a2 */
[--C-:B------:R-:W-:Y:S02]  /*6d40*/  FFMA.FTZ R169, R178, c[0x0][0x2d0], -R145.reuse ;  /* 0x0000b400b2a97a23 */ /* 0x100fe40000010891 */
[--C-:B------:R-:W-:Y:S02]  /*6d50*/  FFMA.FTZ R176, R176, c[0x0][0x2d0], -R145.reuse ;  /* 0x0000b400b0b07a23 */ /* 0x100fe40000010891 */
[--C-:B------:R-:W-:Y:S01]  /*6d60*/  FFMA.FTZ R173, R174, c[0x0][0x2d0], -R145.reuse ;  /* 0x0000b400aead7a23 */ /* 0x100fe20000010891 */
[----:B------:R-:W-:Y:S01]  /*6d70*/  MUFU.EX2 R155, R155 ;  /* 0x0000009b009b7308 */ /* 0x000fe20000000800 */
[--C-:B------:R-:W-:Y:S02]  /*6d80*/  FFMA.FTZ R172, R172, c[0x0][0x2d0], -R145.reuse ;  /* 0x0000b400acac7a23 */ /* 0x100fe40000010891 */
[--C-:B------:R-:W-:Y:S01]  /*6d90*/  FFMA.FTZ R160, R160, c[0x0][0x2d0], -R162.reuse ;  /* 0x0000b400a0a07a23 */ /* 0x100fe200000108a2 */
[----:B---3--:R-:W-:Y:S01]  /*6da0*/  F2FP.BF16.PACK_AB R138, R148, R151 ;  /* 0x00000097948a723e */ /* 0x008fe200000010ff */
[--C-:B------:R-:W-:Y:S02]  /*6db0*/  FFMA.FTZ R159, R159, c[0x0][0x2d0], -R162.reuse ;  /* 0x0000b4009f9f7a23 */ /* 0x100fe400000108a2 */
[--C-:B------:R-:W-:Y:S02]  /*6dc0*/  FFMA.FTZ R157, R157, c[0x0][0x2d0], -R162.reuse ;  /* 0x0000b4009d9d7a23 */ /* 0x100fe400000108a2 */
[----:B------:R-:W-:Y:S01]  /*6dd0*/  FFMA.FTZ R162, R147, c[0x0][0x2d0], -R162 ;  /* 0x0000b40093a27a23 */ /* 0x000fe200000108a2 */
[----:B------:R-:W3:Y:S01]  /*6de0*/  MUFU.EX2 R154, R154 ;  /* 0x0000009a009a7308 */ /* 0x000ee20000000800 */
[--C-:B------:R-:W-:Y:S02]  /*6df0*/  FFMA.FTZ R158, R158, c[0x0][0x2d0], -R145.reuse ;  /* 0x0000b4009e9e7a23 */ /* 0x100fe40000010891 */
[--C-:B------:R-:W-:Y:S02]  /*6e00*/  FFMA.FTZ R177, R156, c[0x0][0x2d0], -R145.reuse ;  /* 0x0000b4009cb17a23 */ /* 0x100fe40000010891 */
[C---:B-1----:R-:W-:Y:S02]  /*6e10*/  FMUL.FTZ R4, R132.reuse, R128 ;  /* 0x0000008084047220 */ /* 0x042fe40000410000 */
        /* <DEDUP_REMOVED lines=10> */
[----:B------:R-:W-:Y:S01]  /*6ec0*/  FMUL.FTZ R33, R132, R121 ;  /* 0x0000007984217220 */ /* 0x000fe20000410000 */
[----:B---3--:R-:W-:Y:S01]  /*6ed0*/  F2FP.BF16.PACK_AB R137, R154, R155 ;  /* 0x0000009b9a89723e */ /* 0x008fe200000010ff */
[C---:B------:R-:W-:Y:S02]  /*6ee0*/  FMUL.FTZ R36, R132.reuse, R36 ;  /* 0x0000002484247220 */ /* 0x040fe40000410000 */
[----:B------:R-:W-:Y:S02]  /*6ef0*/  FMUL.FTZ R37, R132, R37 ;  /* 0x0000002584257220 */ /* 0x000fe40000410000 */
[--C-:B------:R-:W-:Y:S01]  /*6f00*/  FFMA.FTZ R156, R146, c[0x0][0x2d0], -R145.reuse ;  /* 0x0000b400929c7a23 */ /* 0x100fe20000010891 */
[----:B------:R-:W3:Y:S01]  /*6f10*/  MUFU.EX2 R3, R3 ;  /* 0x0000000300037308 */ /* 0x000ee20000000800 */
[----:B------:R-:W-:Y:S02]  /*6f20*/  FFMA.FTZ R145, R144, c[0x0][0x2d0], -R145 ;  /* 0x0000b40090917a23 */ /* 0x000fe40000010891 */
[C---:B------:R-:W-:Y:S02]  /*6f30*/  FMUL.FTZ R40, R132.reuse, R40 ;  /* 0x0000002884287220 */ /* 0x040fe40000410000 */
[C---:B------:R-:W-:Y:S02]  /*6f40*/  FMUL.FTZ R41, R132.reuse, R41 ;  /* 0x0000002984297220 */ /* 0x040fe40000410000 */
[C---:B------:R-:W-:Y:S02]  /*6f50*/  FMUL.FTZ R44, R132.reuse, R44 ;  /* 0x0000002c842c7220 */ /* 0x040fe40000410000 */
[C---:B------:R-:W-:Y:S01]  /*6f60*/  FMUL.FTZ R45, R132.reuse, R45 ;  /* 0x0000002d842d7220 */ /* 0x040fe20000410000 */
[----:B------:R5:W-:Y:S01]  /*6f70*/  MUFU.EX2 R179, R145 ;  /* 0x0000009100b37308 */ /* 0x000be20000000800 */
        /* <DEDUP_REMOVED lines=16> */
[----:B------:R-:W-:Y:S02]  /*7080*/  LDSM.16.MT88.4 R124, [R185+UR4+0x2900] ;  /* 0x00290004b97c783b */ /* 0x000fe40008004200 */
[C---:B------:R-:W-:Y:S02]  /*7090*/  FMUL.FTZ R18, R3.reuse, R106 ;  /* 0x0000006a03127220 */ /* 0x040fe40000410000 */
[C---:B------:R-:W-:Y:S01]  /*70a0*/  FMUL.FTZ R12, R132.reuse, R100 ;  /* 0x00000064840c7220 */ /* 0x040fe20000410000 */
[C---:B------:R-:W-:Y:S01]  /*70b0*/  HMMA.16816.F32.BF16 R8, R136.reuse, R14, R8 ;  /* 0x0000000e8808723c */ /* 0x040fe20000041808 */
[----:B------:R-:W-:Y:S02]  /*70c0*/  MUFU.EX2 R163, R163 ;  /* 0x000000a300a37308 */ /* 0x000fe40000000800 */
[----:B-----5:R-:W-:Y:S01]  /*70d0*/  LDSM.16.MT88.4 R144, [R133+0x3900] ;  /* 0x003900008590783b */ /* 0x020fe20000004200 */
[C---:B------:R-:W-:Y:S02]  /*70e0*/  FMUL.FTZ R13, R132.reuse, R101 ;  /* 0x00000065840d7220 */ /* 0x040fe40000410000 */
[C---:B------:R-:W-:Y:S02]  /*70f0*/  FMUL.FTZ R19, R3.reuse, R107 ;  /* 0x0000006b03137220 */ /* 0x040fe40000410000 */
[C---:B------:R-:W-:Y:S03]  /*7100*/  FMUL.FTZ R14, R3.reuse, R102 ;  /* 0x00000066030e7220 */ /* 0x040fe60000410000 */
[----:B------:R-:W-:Y:S01]  /*7110*/  LDSM.16.MT88.4 R104, [R185+UR4+0x2100] ;  /* 0x00210004b968783b */ /* 0x000fe20008004200 */
[C---:B------:R-:W-:Y:S01]  /*7120*/  FMUL.FTZ R15, R3.reuse, R103 ;  /* 0x00000067030f7220 */ /* 0x040fe20000410000 */
[----:B------:R-:W2:Y:S01]  /*7130*/  MUFU.EX2 R166, R166 ;  /* 0x000000a600a67308 */ /* 0x000ea20000000800 */
[C---:B------:R-:W-:Y:S02]  /*7140*/  FMUL.FTZ R26, R3.reuse, R114 ;  /* 0x00000072031a7220 */ /* 0x040fe40000410000 */
[C---:B------:R-:W-:Y:S02]  /*7150*/  FMUL.FTZ R27, R3.reuse, R115 ;  /* 0x00000073031b7220 */ /* 0x040fe40000410000 */
[C---:B------:R-:W-:Y:S01]  /*7160*/  FMUL.FTZ R34, R3.reuse, R122 ;  /* 0x0000007a03227220 */ /* 0x040fe20000410000 */
[C---:B----4-:R-:W-:Y:S01]  /*7170*/  HMMA.16816.F32.BF16 R12, R136.reuse, R20, R12 ;  /* 0x00000014880c723c */ /* 0x050fe2000004180c */
[----:B------:R-:W3:Y:S02]  /*7180*/  LDSM.16.MT88.4 R100, [R135+0x100] ;  /* 0x000100008764783b */ /* 0x000ee40000004200 */
[C---:B------:R-:W-:Y:S01]  /*7190*/  FMUL.FTZ R35, R3.reuse, R123 ;  /* 0x0000007b03237220 */ /* 0x040fe20000410000 */
[----:B------:R-:W-:Y:S01]  /*71a0*/  MUFU.EX2 R165, R165 ;  /* 0x000000a500a57308 */ /* 0x000fe20000000800 */
[C---:B------:R-:W-:Y:S02]  /*71b0*/  FMUL.FTZ R38, R3.reuse, R38 ;  /* 0x0000002603267220 */ /* 0x040fe40000410000 */
[C---:B------:R-:W-:Y:S01]  /*71c0*/  FMUL.FTZ R20, R132.reuse, R108 ;  /* 0x0000006c84147220 */ /* 0x040fe20000410000 */
[C---:B------:R-:W-:Y:S01]  /*71d0*/  HMMA.16816.F32.BF16 R16, R136.reuse, R22, R16 ;  /* 0x000000168810723c */ /* 0x040fe20000041810 */
[----:B------:R-:W-:Y:S03]  /*71e0*/  LDSM.16.MT88.4 R112, [R185+UR4+0x900] ;  /* 0x00090004b970783b */ /* 0x000fe60008004200 */
[C---:B------:R-:W-:Y:S02]  /*71f0*/  FMUL.FTZ R21, R132.reuse, R109 ;  /* 0x0000006d84157220 */ /* 0x040fe40000410000 */
[C---:B------:R-:W-:Y:S01]  /*7200*/  FMUL.FTZ R39, R3.reuse, R39 ;  /* 0x0000002703277220 */ /* 0x040fe20000410000 */
[----:B------:R-:W4:Y:S01]  /*7210*/  MUFU.EX2 R168, R168 ;  /* 0x000000a800a87308 */ /* 0x000f220000000800 */
[C---:B------:R-:W-:Y:S01]  /*7220*/  FMUL.FTZ R22, R3.reuse, R110 ;  /* 0x0000006e03167220 */ /* 0x040fe20000410000 */
[----:B------:R-:W-:Y:S03]  /*7230*/  LDSM.16.MT88.4 R120, [R184+UR4+0x900] ;  /* 0x00090004b878783b */ /* 0x000fe60008004200 */
[C---:B------:R-:W-:Y:S02]  /*7240*/  FMUL.FTZ R23, R3.reuse, R111 ;  /* 0x0000006f03177220 */ /* 0x040fe40000410000 */
[C---:B------:R-:W-:Y:S02]  /*7250*/  FMUL.FTZ R42, R3.reuse, R42 ;  /* 0x0000002a032a7220 */ /* 0x040fe40000410000 */
[C---:B------:R-:W-:Y:S01]  /*7260*/  FMUL.FTZ R43, R3.reuse, R43 ;  /* 0x0000002b032b7220 */ /* 0x040fe20000410000 */
[----:B------:R-:W5:Y:S01]  /*7270*/  LDSM.16.MT88.4 R108, [R133+0x2100] ;  /* 0x00210000856c783b */ /* 0x000f620000004200 */
[C---:B------:R-:W-:Y:S01]  /*7280*/  FMUL.FTZ R46, R3.reuse, R46 ;  /* 0x0000002e032e7220 */ /* 0x040fe20000410000 */
[C---:B------:R-:W-:Y:S01]  /*7290*/  HMMA.16816.F32.BF16 R20, R136.reuse, R28, R20 ;  /* 0x0000001c8814723c */ /* 0x040fe20000041814 */
[----:B------:R-:W-:Y:S02]  /*72a0*/  MUFU.EX2 R167, R167 ;  /* 0x000000a700a77308 */ /* 0x000fe40000000800 */
[C---:B------:R-:W-:Y:S02]  /*72b0*/  FMUL.FTZ R47, R3.reuse, R47 ;  /* 0x0000002f032f7220 */ /* 0x040fe40000410000 */
[C---:B------:R-:W-:Y:S02]  /*72c0*/  FMUL.FTZ R50, R3.reuse, R50 ;  /* 0x0000003203327220 */ /* 0x040fe40000410000 */
[C---:B------:R-:W-:Y:S01]  /*72d0*/  FMUL.FTZ R28, R132.reuse, R116 ;  /* 0x00000074841c7220 */ /* 0x040fe20000410000 */
[C---:B------:R-:W-:Y:S03]  /*72e0*/  HMMA.16816.F32.BF16 R24, R136.reuse, R30, R24 ;  /* 0x0000001e8818723c */ /* 0x040fe60000041818 */
[----:B------:R-:W1:Y:S01]  /*72f0*/  MUFU.EX2 R170, R170 ;  /* 0x000000aa00aa7308 */ /* 0x000e620000000800 */
        /* <DEDUP_REMOVED lines=10> */
[----:B------:R-:W3:Y:S01]  /*73a0*/  MUFU.EX2 R180, R180 ;  /* 0x000000b400b47308 */ /* 0x000ee20000000800 */
[C---:B------:R-:W-:Y:S02]  /*73b0*/  FMUL.FTZ R59, R3.reuse, R59 ;  /* 0x0000003b033b7220 */ /* 0x040fe40000410000 */
[C---:B------:R-:W-:Y:S01]  /*73c0*/  FMUL.FTZ R61, R132.reuse, R61 ;  /* 0x0000003d843d7220 */ /* 0x040fe20000410000 */
[C---:B------:R-:W-:Y:S01]  /*73d0*/  HMMA.16816.F32.BF16 R32, R136.reuse, R102, R32 ;  /* 0x000000668820723c */ /* 0x040fe20000041820 */
[----:B------:R-:W1:Y:S03]  /*73e0*/  LDSM.16.MT88.4 R100, [R184+UR4+0x2100] ;  /* 0x00210004b864783b */ /* 0x000e660008004200 */
[C---:B------:R-:W-:Y:S02]  /*73f0*/  FMUL.FTZ R62, R3.reuse, R62 ;  /* 0x0000003e033e7220 */ /* 0x040fe40000410000 */
[C---:B------:R-:W-:Y:S01]  /*7400*/  FMUL.FTZ R63, R3.reuse, R63 ;  /* 0x0000003f033f7220 */ /* 0x040fe20000410000 */
[----:B------:R-:W-:Y:S01]  /*7410*/  MUFU.EX2 R171, R171 ;  /* 0x000000ab00ab7308 */ /* 0x000fe20000000800 */
[C---:B------:R-:W-:Y:S04]  /*7420*/  HMMA.16816.F32.BF16 R36, R136.reuse, R104, R36 ;  /* 0x000000688824723c */ /* 0x040fe80000041824 */
[C---:B------:R-:W-:Y:S02]  /*7430*/  FMUL.FTZ R64, R132.reuse, R64 ;  /* 0x0000004084407220 */ /* 0x040fe40000410000 */
[C---:B------:R-:W-:Y:S02]  /*7440*/  FMUL.FTZ R65, R132.reuse, R65 ;  /* 0x0000004184417220 */ /* 0x040fe40000410000 */
[C---:B------:R-:W-:Y:S01]  /*7450*/  HMMA.16816.F32.BF16 R40, R136.reuse, R106, R40 ;  /* 0x0000006a8828723c */ /* 0x040fe20000041828 */
[----:B------:R-:W2:Y:S01]  /*7460*/  LDSM.16.MT88.4 R104, [R135+0x2100] ;  /* 0x002100008768783b */ /* 0x000ea20000004200 */
[----:B------:R-:W2:Y:S02]  /*7470*/  MUFU.EX2 R182, R182 ;  /* 0x000000b600b67308 */ /* 0x000ea40000000800 */
[C---:B------:R-:W-:Y:S02]  /*7480*/  FMUL.FTZ R66, R3.reuse, R66 ;  /* 0x0000004203427220 */ /* 0x040fe40000410000 */
[C---:B------:R-:W-:Y:S02]  /*7490*/  FMUL.FTZ R67, R3.reuse, R67 ;  /* 0x0000004303437220 */ /* 0x040fe40000410000 */
[C---:B-----5:R-:W-:Y:S04]  /*74a0*/  HMMA.16816.F32.BF16 R44, R136.reuse, R108, R44 ;  /* 0x0000006c882c723c */ /* 0x060fe8000004182c */
[C---:B------:R-:W-:Y:S01]  /*74b0*/  FMUL.FTZ R68, R132.reuse, R68 ;  /* 0x0000004484447220 */ /* 0x040fe20000410000 */
[----:B------:R-:W-:Y:S01]  /*74c0*/  MUFU.EX2 R169, R169 ;  /* 0x000000a900a97308 */ /* 0x000fe20000000800 */
[C---:B------:R-:W-:Y:S02]  /*74d0*/  FMUL.FTZ R69, R132.reuse, R69 ;  /* 0x0000004584457220 */ /* 0x040fe40000410000 */
[C---:B------:R-:W-:Y:S01]  /*74e0*/  HMMA.16816.F32.BF16 R48, R136.reuse, R110, R48 ;  /* 0x0000006e8830723c */ /* 0x040fe20000041830 */
[----:B------:R-:W5:Y:S03]  /*74f0*/  LDSM.16.MT88.4 R108, [R185+UR4+0x4100] ;  /* 0x00410004b96c783b */ /* 0x000f660008004200 */
[C---:B------:R-:W-:Y:S02]  /*7500*/  FMUL.FTZ R70, R3.reuse, R70 ;  /* 0x0000004603467220 */ /* 0x040fe40000410000 */
[C---:B------:R-:W-:Y:S01]  /*7510*/  FMUL.FTZ R71, R3.reuse, R71 ;  /* 0x0000004703477220 */ /* 0x040fe20000410000 */
[----:B------:R-:W3:Y:S01]  /*7520*/  MUFU.EX2 R176, R176 ;  /* 0x000000b000b07308 */ /* 0x000ee20000000800 */
[C---:B------:R-:W-:Y:S01]  /*7530*/  FMUL.FTZ R72, R132.reuse, R72 ;  /* 0x0000004884487220 */ /* 0x040fe20000410000 */
[C---:B-1----:R-:W-:Y:S03]  /*7540*/  HMMA.16816.F32.BF16 R52, R136.reuse, R100, R52 ;  /* 0x000000648834723c */ /* 0x042fe60000041834 */
[C---:B------:R-:W-:Y:S02]  /*7550*/  FMUL.FTZ R73, R132.reuse, R73 ;  /* 0x0000004984497220 */ /* 0x040fe40000410000 */
[C---:B------:R-:W-:Y:S02]  /*7560*/  FMUL.FTZ R74, R3.reuse, R74 ;  /* 0x0000004a034a7220 */ /* 0x040fe40000410000 */
[C---:B------:R-:W-:Y:S01]  /*7570*/  FMUL.FTZ R75, R3.reuse, R75 ;  /* 0x0000004b034b7220 */ /* 0x040fe20000410000 */
[C---:B------:R-:W-:Y:S01]  /*7580*/  HMMA.16816.F32.BF16 R56, R136.reuse, R102, R56 ;  /* 0x000000668838723c */ /* 0x040fe20000041838 */
[----:B------:R-:W1:Y:S01]  /*7590*/  LDSM.16.MT88.4 R100, [R133+0x4100] ;  /* 0x004100008564783b */ /* 0x000e620000004200 */
[----:B------:R-:W-:Y:S02]  /*75a0*/  MUFU.EX2 R173, R173 ;  /* 0x000000ad00ad7308 */ /* 0x000fe40000000800 */
[C---:B------:R-:W-:Y:S02]  /*75b0*/  FMUL.FTZ R76, R132.reuse, R76 ;  /* 0x0000004c844c7220 */ /* 0x040fe40000410000 */
[C---:B------:R-:W-:Y:S02]  /*75c0*/  FMUL.FTZ R77, R132.reuse, R77 ;  /* 0x0000004d844d7220 */ /* 0x040fe40000410000 */
[C---:B--2---:R-:W-:Y:S04]  /*75d0*/  HMMA.16816.F32.BF16 R60, R136.reuse, R104, R60 ;  /* 0x00000068883c723c */ /* 0x044fe8000004183c */
[C---:B------:R-:W-:Y:S01]  /*75e0*/  FMUL.FTZ R78, R3.reuse, R78 ;  /* 0x0000004e034e7220 */ /* 0x040fe20000410000 */
[----:B------:R-:W2:Y:S01]  /*75f0*/  MUFU.EX2 R172, R172 ;  /* 0x000000ac00ac7308 */ /* 0x000ea20000000800 */
[C---:B------:R-:W-:Y:S02]  /*7600*/  FMUL.FTZ R79, R3.reuse, R79 ;  /* 0x0000004f034f7220 */ /* 0x040fe40000410000 */
[C---:B------:R-:W-:Y:S01]  /*7610*/  HMMA.16816.F32.BF16 R64, R136.reuse, R106, R64 ;  /* 0x0000006a8840723c */ /* 0x040fe20000041840 */
[----:B------:R-:W2:Y:S03]  /*7620*/  LDSM.16.MT88.4 R104, [R184+UR4+0x4100] ;  /* 0x00410004b868783b */ /* 0x000ea60008004200 */
[C---:B------:R-:W-:Y:S02]  /*7630*/  FMUL.FTZ R80, R132.reuse, R80 ;  /* 0x0000005084507220 */ /* 0x040fe40000410000 */
[C---:B------:R-:W-:Y:S01]  /*7640*/  FMUL.FTZ R81, R132.reuse, R81 ;  /* 0x0000005184517220 */ /* 0x040fe20000410000 */
[----:B------:R-:W-:Y:S01]  /*7650*/  MUFU.EX2 R160, R160 ;  /* 0x000000a000a07308 */ /* 0x000fe20000000800 */
[C---:B-----5:R-:W-:Y:S04]  /*7660*/  HMMA.16816.F32.BF16 R68, R136.reuse, R108, R68 ;  /* 0x0000006c8844723c */ /* 0x060fe80000041844 */
[C---:B------:R-:W-:Y:S02]  /*7670*/  FMUL.FTZ R82, R3.reuse, R82 ;  /* 0x0000005203527220 */ /* 0x040fe40000410000 */
[C---:B------:R-:W-:Y:S02]  /*7680*/  FMUL.FTZ R83, R3.reuse, R83 ;  /* 0x0000005303537220 */ /* 0x040fe40000410000 */
[C---:B------:R-:W-:Y:S01]  /*7690*/  HMMA.16816.F32.BF16 R72, R136.reuse, R110, R72 ;  /* 0x0000006e8848723c */ /* 0x040fe20000041848 */
[----:B------:R-:W5:Y:S01]  /*76a0*/  LDSM.16.MT88.4 R108, [R135+0x4100] ;  /* 0x00410000876c783b */ /* 0x000f620000004200 */
[----:B------:R-:W3:Y:S02]  /*76b0*/  MUFU.EX2 R159, R159 ;  /* 0x0000009f009f7308 */ /* 0x000ee40000000800 */
[C---:B------:R-:W-:Y:S02]  /*76c0*/  FMUL.FTZ R84, R132.reuse, R84 ;  /* 0x0000005484547220 */ /* 0x040fe40000410000 */
[C---:B------:R-:W-:Y:S02]  /*76d0*/  FMUL.FTZ R85, R132.reuse, R85 ;  /* 0x0000005584557220 */ /* 0x040fe40000410000 */
[C---:B------:R-:W-:Y:S01]  /*76e0*/  FMUL.FTZ R86, R3.reuse, R86 ;  /* 0x0000005603567220 */ /* 0x040fe20000410000 */
[C---:B-1----:R-:W-:Y:S03]  /*76f0*/  HMMA.16816.F32.BF16 R76, R136.reuse, R100, R76 ;  /* 0x00000064884c723c */ /* 0x042fe6000004184c */
[C---:B------:R-:W-:Y:S01]  /*7700*/  FMUL.FTZ R87, R3.reuse, R87 ;  /* 0x0000005703577220 */ /* 0x040fe20000410000 */
[----:B------:R-:W-:Y:S01]  /*7710*/  MUFU.EX2 R157, R157 ;  /* 0x0000009d009d7308 */ /* 0x000fe20000000800 */
[C---:B------:R-:W-:Y:S02]  /*7720*/  FMUL.FTZ R88, R132.reuse, R88 ;  /* 0x0000005884587220 */ /* 0x040fe40000410000 */
[----:B------:R-:W-:Y:S01]  /*7730*/  FMUL.FTZ R89, R132, R89 ;  /* 0x0000005984597220 */ /* 0x000fe20000410000 */
[C---:B------:R-:W-:Y:S04]  /*7740*/  HMMA.16816.F32.BF16 R80, R136.reuse, R102, R80 ;  /* 0x000000668850723c */ /* 0x040fe80000041850 */
[C---:B------:R-:W-:Y:S01]  /*7750*/  FMUL.FTZ R90, R3.reuse, R90 ;  /* 0x0000005a035a7220 */ /* 0x040fe20000410000 */
[----:B------:R-:W-:Y:S01]  /*7760*/  F2FP.BF16.PACK_AB R100, R164, R161 ;  /* 0x000000a1a464723e */ /* 0x000fe200000010ff */
[C---:B------:R-:W-:Y:S01]  /*7770*/  FMUL.FTZ R91, R3.reuse, R91 ;  /* 0x0000005b035b7220 */ /* 0x040fe20000410000 */
[----:B------:R-:W-:Y:S01]  /*7780*/  F2FP.BF16.PACK_AB R102, R166, R163 ;  /* 0x000000a3a666723e */ /* 0x000fe200000010ff */
[C---:B--2---:R-:W-:Y:S01]  /*7790*/  HMMA.16816.F32.BF16 R84, R136.reuse, R104, R84 ;  /* 0x000000688854723c */ /* 0x044fe20000041854 */
[----:B------:R-:W-:Y:S03]  /*77a0*/  MUFU.EX2 R162, R162 ;  /* 0x000000a200a27308 */ /* 0x000fe60000000800 */
[----:B------:R-:W-:Y:S01]  /*77b0*/  FMUL.FTZ R92, R132, R92 ;  /* 0x0000005c845c7220 */ /* 0x000fe20000410000 */
[----:B----4-:R-:W-:Y:S01]  /*77c0*/  F2FP.BF16.PACK_AB R101, R168, R165 ;  /* 0x000000a5a865723e */ /* 0x010fe200000010ff */
[----:B------:R-:W-:Y:S01]  /*77d0*/  FMUL.FTZ R93, R132, R93 ;  /* 0x0000005d845d7220 */ /* 0x000fe20000410000 */
[----:B------:R-:W-:Y:S01]  /*77e0*/  F2FP.BF16.PACK_AB R103, R170, R167 ;  /* 0x000000a7aa67723e */ /* 0x000fe200000010ff */
[C---:B------:R-:W-:Y:S01]  /*77f0*/  HMMA.16816.F32.BF16 R88, R136.reuse, R106, R88 ;  /* 0x0000006a8858723c */ /* 0x040fe20000041858 */
[----:B------:R-:W1:Y:S02]  /*7800*/  LDSM.16.MT88.4 R104, [R135+0x900] ;  /* 0x000900008768783b */ /* 0x000e640000004200 */
[----:B------:R-:W-:Y:S01]  /*7810*/  MUFU.EX2 R158, R158 ;  /* 0x0000009e009e7308 */ /* 0x000fe20000000800 */
[C---:B------:R-:W-:Y:S02]  /*7820*/  FMUL.FTZ R94, R3.reuse, R94 ;  /* 0x0000005e035e7220 */ /* 0x040fe40000410000 */
[C---:B------:R-:W-:Y:S02]  /*7830*/  FMUL.FTZ R95, R3.reuse, R95 ;  /* 0x0000005f035f7220 */ /* 0x040fe40000410000 */
[C---:B------:R-:W-:Y:S04]  /*7840*/  FMUL.FTZ R96, R132.reuse, R96 ;  /* 0x0000006084607220 */ /* 0x040fe80000410000 */
[C---:B------:R-:W-:Y:S01]  /*7850*/  FMUL.FTZ R97, R132.reuse, R97 ;  /* 0x0000006184617220 */ /* 0x040fe20000410000 */
[C---:B-----5:R-:W-:Y:S01]  /*7860*/  HMMA.16816.F32.BF16 R92, R136.reuse, R108, R92 ;  /* 0x0000006c885c723c */ /* 0x060fe2000004185c */
[----:B------:R-:W2:Y:S02]  /*7870*/  MUFU.EX2 R177, R177 ;  /* 0x000000b100b17308 */ /* 0x000ea40000000800 */
[C---:B------:R-:W-:Y:S02]  /*7880*/  FMUL.FTZ R98, R3.reuse, R98 ;  /* 0x0000006203627220 */ /* 0x040fe40000410000 */
[C---:B------:R-:W-:Y:S02]  /*7890*/  FMUL.FTZ R99, R3.reuse, R99 ;  /* 0x0000006303637220 */ /* 0x040fe40000410000 */
[----:B------:R-:W-:Y:S02]  /*78a0*/  FFMA.FTZ R155, R3, R218, R155 ;  /* 0x000000da039b7223 */ /* 0x000fe4000001009b */
[----:B------:R-:W-:Y:S02]  /*78b0*/  FFMA.FTZ R153, R132, R217, R153 ;  /* 0x000000d984997223 */ /* 0x000fe40000010099 */
[----:B------:R-:W4:Y:S01]  /*78c0*/  MUFU.EX2 R156, R156 ;  /* 0x0000009c009c7308 */ /* 0x000f220000000800 */
[----:B------:R-:W-:Y:S01]  /*78d0*/  HMMA.16816.F32.BF16 R96, R136, R110, R96 ;  /* 0x0000006e8860723c */ /* 0x000fe20000041860 */
[----:B------:R-:W5:Y:S02]  /*78e0*/  LDSM.16.MT88.4 R108, [R135+0x2900] ;  /* 0x00290000876c783b */ /* 0x000f640000004200 */
[----:B------:R-:W-:Y:S01]  /*78f0*/  MOV R132, R2 ;  /* 0x0000000200847202 */ /* 0x000fe20000000f00 */
[----:B------:R-:W-:Y:S02]  /*7900*/  FADD.FTZ R150, R150, R153 ;  /* 0x0000009996967221 */ /* 0x000fe40000010000 */
[----:B------:R-:W-:Y:S02]  /*7910*/  FADD.FTZ R154, R154, R155 ;  /* 0x0000009b9a9a7221 */ /* 0x000fe40000010000 */
[C---:B------:R-:W-:Y:S01]  /*7920*/  HMMA.16816.F32.BF16 R4, R100.reuse, R112, R4 ;  /* 0x000000706404723c */ /* 0x040fe20000041804 */
[----:B------:R-:W-:Y:S04]  /*7930*/  LDSM.16.MT88.4 R136, [R184+UR4+0x3100] ;  /* 0x00310004b888783b */ /* 0x000fe80008004200 */
        /* <DEDUP_REMOVED lines=10> */
[----:B------:R-:W-:Y:S03]  /*79e0*/  LDSM.16.MT88.4 R116, [R184+UR4+0x4900] ;  /* 0x00490004b874783b */ /* 0x000fe60008004200 */
        /* <DEDUP_REMOVED lines=9> */
[C---:B-1----:R-:W-:Y:S08]  /*7a80*/  HMMA.16816.F32.BF16 R28, R100.reuse, R104, R28 ;  /* 0x00000068641c723c */ /* 0x042ff0000004181c */
[C---:B------:R-:W-:Y:S01]  /*7a90*/  HMMA.16816.F32.BF16 R32, R100.reuse, R106, R32 ;  /* 0x0000006a6420723c */ /* 0x040fe20000041820 */
[----:B------:R-:W1:Y:S07]  /*7aa0*/  LDSM.16.MT88.4 R104, [R185+UR4+0x4900] ;  /* 0x00490004b968783b */ /* 0x000e6e0008004200 */
        /* <DEDUP_REMOVED lines=9> */
[C---:B-----5:R-:W-:Y:S08]  /*7b40*/  HMMA.16816.F32.BF16 R60, R100.reuse, R108, R60 ;  /* 0x0000006c643c723c */ /* 0x060ff0000004183c */
[C---:B------:R-:W-:Y:S01]  /*7b50*/  HMMA.16816.F32.BF16 R64, R100.reuse, R110, R64 ;  /* 0x0000006e6440723c */ /* 0x040fe20000041840 */
[----:B------:R-:W5:Y:S07]  /*7b60*/  LDSM.16.MT88.4 R108, [R135+0x4900] ;  /* 0x00490000876c783b */ /* 0x000f6e0000004200 */
[C---:B-1----:R-:W-:Y:S08]  /*7b70*/  HMMA.16816.F32.BF16 R68, R100.reuse, R104, R68 ;  /* 0x000000686444723c */ /* 0x042ff00000041844 */
[C---:B------:R-:W-:Y:S01]  /*7b80*/  HMMA.16816.F32.BF16 R72, R100.reuse, R106, R72 ;  /* 0x0000006a6448723c */ /* 0x040fe20000041848 */
[----:B------:R-:W1:Y:S07]  /*7b90*/  LDSM.16.MT88.4 R104, [R185+UR4+0x1100] ;  /* 0x00110004b968783b */ /* 0x000e6e0008004200 */
[C---:B------:R-:W-:Y:S08]  /*7ba0*/  HMMA.16816.F32.BF16 R76, R100.reuse, R112, R76 ;  /* 0x00000070644c723c */ /* 0x040ff0000004184c */
[C---:B------:R-:W-:Y:S01]  /*7bb0*/  HMMA.16816.F32.BF16 R80, R100.reuse, R114, R80 ;  /* 0x000000726450723c */ /* 0x040fe20000041850 */
[----:B------:R-:W1:Y:S07]  /*7bc0*/  LDSM.16.MT88.4 R112, [R133+0x1100] ;  /* 0x001100008570783b */ /* 0x000e6e0000004200 */
[C---:B------:R-:W-:Y:S08]  /*7bd0*/  HMMA.16816.F32.BF16 R84, R100.reuse, R116, R84 ;  /* 0x000000746454723c */ /* 0x040ff00000041854 */
[C---:B------:R-:W-:Y:S01]  /*7be0*/  HMMA.16816.F32.BF16 R88, R100.reuse, R118, R88 ;  /* 0x000000766458723c */ /* 0x040fe20000041858 */
[----:B------:R-:W2:Y:S07]  /*7bf0*/  LDSM.16.MT88.4 R116, [R135+0x1100] ;  /* 0x001100008774783b */ /* 0x000eae0000004200 */
[C---:B-----5:R-:W-:Y:S08]  /*7c00*/  HMMA.16816.F32.BF16 R92, R100.reuse, R108, R92 ;  /* 0x0000006c645c723c */ /* 0x060ff0000004185c */
[----:B------:R-:W-:Y:S01]  /*7c10*/  HMMA.16816.F32.BF16 R96, R100, R110, R96 ;  /* 0x0000006e6460723c */ /* 0x000fe20000041860 */
[----:B------:R-:W5:Y:S06]  /*7c20*/  LDSM.16.MT88.4 R108, [R135+0x3100] ;  /* 0x00310000876c783b */ /* 0x000f6c0000004200 */
[----:B---3--:R-:W-:Y:S01]  /*7c30*/  F2FP.BF16.PACK_AB R100, R180, R175 ;  /* 0x000000afb464723e */ /* 0x008fe200000010ff */
        /* <DEDUP_REMOVED lines=8> */
[C---:B-1----:R-:W-:Y:S03]  /*7cc0*/  HMMA.16816.F32.BF16 R4, R100.reuse, R104, R4 ;  /* 0x000000686404723c */ /* 0x042fe60000041804 */
[----:B------:R-:W-:Y:S02]  /*7cd0*/  FADD.FTZ R173, R173, R176 ;  /* 0x000000b0adad7221 */ /* 0x000fe40000010000 */
[----:B------:R-:W-:Y:S02]  /*7ce0*/  FADD.FTZ R171, R182, R171 ;  /* 0x000000abb6ab7221 */ /* 0x000fe40000010000 */
[----:B------:R-:W-:Y:S01]  /*7cf0*/  FADD.FTZ R173, R172, R173 ;  /* 0x000000adacad7221 */ /* 0x000fe20000010000 */
[C---:B------:R-:W-:Y:S01]  /*7d00*/  HMMA.16816.F32.BF16 R8, R100.reuse, R106, R8 ;  /* 0x0000006a6408723c */ /* 0x040fe20000041808 */
[----:B------:R-:W1:Y:S07]  /*7d10*/  LDSM.16.MT88.4 R104, [R185+UR4+0x5100] ;  /* 0x00510004b968783b */ /* 0x000e6e0008004200 */
[C---:B------:R-:W-:Y:S08]  /*7d20*/  HMMA.16816.F32.BF16 R12, R100.reuse, R112, R12 ;  /* 0x00000070640c723c */ /* 0x040ff0000004180c */
[C---:B------:R-:W-:Y:S01]  /*7d30*/  HMMA.16816.F32.BF16 R16, R100.reuse, R114, R16 ;  /* 0x000000726410723c */ /* 0x040fe20000041810 */
[----:B------:R-:W3:Y:S07]  /*7d40*/  LDSM.16.MT88.4 R112, [R133+0x5100] ;  /* 0x005100008570783b */ /* 0x000eee0000004200 */
[C---:B------:R-:W-:Y:S08]  /*7d50*/  HMMA.16816.F32.BF16 R20, R100.reuse, R120, R20 ;  /* 0x000000786414723c */ /* 0x040ff00000041814 */
[C---:B------:R-:W-:Y:S01]  /*7d60*/  HMMA.16816.F32.BF16 R24, R100.reuse, R122, R24 ;  /* 0x0000007a6418723c */ /* 0x040fe20000041818 */
[----:B------:R-:W-:Y:S07]  /*7d70*/  LDSM.16.MT88.4 R120, [R135+0x1900] ;  /* 0x001900008778783b */ /* 0x000fee0000004200 */
[C---:B--2---:R-:W-:Y:S08]  /*7d80*/  HMMA.16816.F32.BF16 R28, R100.reuse, R116, R28 ;  /* 0x00000074641c723c */ /* 0x044ff0000004181c */
[C---:B------:R-:W-:Y:S01]  /*7d90*/  HMMA.16816.F32.BF16 R32, R100.reuse, R118, R32 ;  /* 0x000000766420723c */ /* 0x040fe20000041820 */
[----:B------:R-:W2:Y:S07]  /*7da0*/  LDSM.16.MT88.4 R116, [R184+UR4+0x5100] ;  /* 0x00510004b874783b */ /* 0x000eae0008004200 */
[C---:B------:R-:W-:Y:S08]  /*7db0*/  HMMA.16816.F32.BF16 R36, R100.reuse, R124, R36 ;  /* 0x0000007c6424723c */ /* 0x040ff00000041824 */
[C---:B------:R-:W-:Y:S01]  /*7dc0*/  HMMA.16816.F32.BF16 R40, R100.reuse, R126, R40 ;  /* 0x0000007e6428723c */ /* 0x040fe20000041828 */
[----:B------:R-:W-:Y:S07]  /*7dd0*/  LDSM.16.MT88.4 R124, [R185+UR4+0x1900] ;  /* 0x00190004b97c783b */ /* 0x000fee0008004200 */
        /* <DEDUP_REMOVED lines=8> */
[C---:B-----5:R-:W-:Y:S04]  /*7e60*/  HMMA.16816.F32.BF16 R60, R100.reuse, R108, R60 ;  /* 0x0000006c643c723c */ /* 0x060fe8000004183c */
[----:B----4-:R-:W-:Y:S01]  /*7e70*/  F2FP.BF16.PACK_AB R139, R179, R156 ;  /* 0x0000009cb38b723e */ /* 0x010fe200000010ff */
[----:B------:R-:W-:Y:S02]  /*7e80*/  FADD.FTZ R158, R158, R173 ;  /* 0x000000ad9e9e7221 */ /* 0x000fe40000010000 */
[----:B------:R-:W-:Y:S01]  /*7e90*/  FADD.FTZ R160, R159, R160 ;  /* 0x000000a09fa07221 */ /* 0x000fe20000010000 */
[C---:B------:R-:W-:Y:S01]  /*7ea0*/  HMMA.16816.F32.BF16 R64, R100.reuse, R110, R64 ;  /* 0x0000006e6440723c */ /* 0x040fe20000041840 */
[----:B------:R-:W4:Y:S03]  /*7eb0*/  LDSM.16.MT88.4 R108, [R135+0x5100] ;  /* 0x00510000876c783b */ /* 0x000f260000004200 */
[----:B------:R-:W-:Y:S02]  /*7ec0*/  FADD.FTZ R177, R177, R158 ;  /* 0x0000009eb1b17221 */ /* 0x000fe40000010000 */
[----:B------:R-:W-:Y:S02]  /*7ed0*/  FADD.FTZ R157, R157, R160 ;  /* 0x000000a09d9d7221 */ /* 0x000fe40000010000 */
[C---:B-1----:R-:W-:Y:S04]  /*7ee0*/  HMMA.16816.F32.BF16 R68, R100.reuse, R104, R68 ;  /* 0x000000686444723c */ /* 0x042fe80000041844 */
[----:B------:R-:W-:Y:S02]  /*7ef0*/  FADD.FTZ R156, R156, R177 ;  /* 0x000000b19c9c7221 */ /* 0x000fe40000010000 */
[----:B------:R-:W-:Y:S02]  /*7f00*/  FADD.FTZ R217, R162, R157 ;  /* 0x0000009da2d97221 */ /* 0x000fe40000010000 */
[C---:B------:R-:W-:Y:S01]  /*7f10*/  HMMA.16816.F32.BF16 R72, R100.reuse, R106, R72 ;  /* 0x0000006a6448723c */ /* 0x040fe20000041848 */
[----:B------:R-:W1:Y:S03]  /*7f20*/  LDSM.16.MT88.4 R104, [R133+0x1900] ;  /* 0x001900008568783b */ /* 0x000e660000004200 */
[----:B------:R-:W-:Y:S04]  /*7f30*/  FADD.FTZ R218, R179, R156 ;  /* 0x0000009cb3da7221 */ /* 0x000fe80000010000 */
[C---:B---3--:R-:W-:Y:S08]  /*7f40*/  HMMA.16816.F32.BF16 R76, R100.reuse, R112, R76 ;  /* 0x00000070644c723c */ /* 0x048ff0000004184c */
[C---:B------:R-:W-:Y:S01]  /*7f50*/  HMMA.16816.F32.BF16 R80, R100.reuse, R114, R80 ;  /* 0x000000726450723c */ /* 0x040fe20000041850 */
[----:B------:R-:W3:Y:S07]  /*7f60*/  LDSM.16.MT88.4 R112, [R184+UR4+0x1900] ;  /* 0x00190004b870783b */ /* 0x000eee0008004200 */
[C---:B--2---:R-:W-:Y:S08]  /*7f70*/  HMMA.16816.F32.BF16 R84, R100.reuse, R116, R84 ;  /* 0x000000746454723c */ /* 0x044ff00000041854 */
[C---:B------:R-:W-:Y:S08]  /*7f80*/  HMMA.16816.F32.BF16 R88, R100.reuse, R118, R88 ;  /* 0x000000766458723c */ /* 0x040ff00000041858 */
[C---:B----4-:R-:W-:Y:S08]  /*7f90*/  HMMA.16816.F32.BF16 R92, R100.reuse, R108, R92 ;  /* 0x0000006c645c723c */ /* 0x050ff0000004185c */
[----:B------:R-:W-:Y:S08]  /*7fa0*/  HMMA.16816.F32.BF16 R96, R100, R110, R96 ;  /* 0x0000006e6460723c */ /* 0x000ff00000041860 */
[C---:B------:R-:W-:Y:S01]  /*7fb0*/  HMMA.16816.F32.BF16 R128, R136.reuse, R124, R4 ;  /* 0x0000007c8880723c */ /* 0x040fe20000041804 */
[----:B------:R-:W2:Y:S07]  /*7fc0*/  LDSM.16.MT88.4 R4, [R184+UR4+0x3900] ;  /* 0x00390004b804783b */ /* 0x000eae0008004200 */
[C---:B------:R-:W-:Y:S01]  /*7fd0*/  HMMA.16816.F32.BF16 R124, R136.reuse, R126, R8 ;  /* 0x0000007e887c723c */ /* 0x040fe20000041808 */
[----:B------:R-:W4:Y:S07]  /*7fe0*/  LDSM.16.MT88.4 R8, [R135+0x3900] ;  /* 0x003900008708783b */ /* 0x000f2e0000004200 */
[C---:B-1----:R-:W-:Y:S07]  /*7ff0*/  HMMA.16816.F32.BF16 R100, R136.reuse, R104, R12 ;  /* 0x000000688864723c */ /* 0x042fee000004180c */
[----:B------:R-:W-:Y:S01]  /*8000*/  IADD3 R13, R219, -0x2, RZ ;  /* 0xfffffffedb0d7810 */ /* 0x000fe20007ffe0ff */
[C---:B------:R-:W-:Y:S03]  /*8010*/  HMMA.16816.F32.BF16 R104, R136.reuse, R106, R16 ;  /* 0x0000006a8868723c */ /* 0x040fe60000041810 */
[C---:B------:R-:W-:Y:S05]  /*8020*/  ISETP.GE.AND P0, PT, R13.reuse, R194, PT ;  /* 0x000000c20d00720c */ /* 0x040fea0003f06270 */
[C---:B---3--:R-:W-:Y:S08]  /*8030*/  HMMA.16816.F32.BF16 R108, R136.reuse, R112, R20 ;  /* 0x00000070886c723c */ /* 0x048ff00000041814 */
[C---:B------:R-:W-:Y:S04]  /*8040*/  HMMA.16816.F32.BF16 R112, R136.reuse, R114, R24 ;  /* 0x000000728870723c */ /* 0x040fe80000041818 */
[----:B------:R-:W-:Y:S01]  /*8050*/  @P0 SHF.R.S32.HI R16, RZ, 0x1f, R13 ;  /* 0x0000001fff100819 */ /* 0x000fe2000001140d */
[C---:B------:R-:W-:Y:S03]  /*8060*/  @P0 IMAD.WIDE.U32 R18, R13.reuse, c[0x0][0x1e0], RZ ;  /* 0x000078000d120a25 */ /* 0x040fe600078e00ff */
[C---:B------:R-:W-:Y:S04]  /*8070*/  HMMA.16816.F32.BF16 R116, R136.reuse, R120, R28 ;  /* 0x000000788874723c */ /* 0x040fe8000004181c */
[----:B------:R-:W-:Y:S01]  /*8080*/  @P0 SHF.L.U32 R24, R18, 0x6, RZ ;  /* 0x0000000612180819 */ /* 0x000fe200000006ff */
[----:B------:R-:W-:Y:S03]  /*8090*/  @P0 IMAD R16, R16, c[0x0][0x1e0], RZ ;  /* 0x0000780010100a24 */ /* 0x000fe600078e02ff */
[C---:B------:R-:W-:Y:S04]  /*80a0*/  HMMA.16816.F32.BF16 R120, R136.reuse, R122, R32 ;  /* 0x0000007a8878723c */ /* 0x040fe80000041820 */
[----:B------:R-:W-:Y:S02]  /*80b0*/  @P0 IMAD R16, R13, c[0x0][0x1e4], R16 ;  /* 0x000079000d100a24 */ /* 0x000fe400078e0210 */
[----:B------:R-:W1:Y:S02]  /*80c0*/  LDSM.16.MT88.4 R12, [R185+UR4+0x5900] ;  /* 0x00590004b90c783b */ /* 0x000e640008004200 */
[C---:B------:R-:W-:Y:S04]  /*80d0*/  HMMA.16816.F32.BF16 R36, R136.reuse, R140, R36 ;  /* 0x0000008c8824723c */ /* 0x040fe80000041824 */
[----:B------:R-:W-:Y:S02]  /*80e0*/  @P0 IADD3 R25, R19, R16, RZ ;  /* 0x0000001013190210 */ /* 0x000fe40007ffe0ff */
[----:B------:R-:W-:Y:S02]  /*80f0*/  @P0 IADD3 R16, P1, R24, R208, RZ ;  /* 0x000000d018100210 */ /* 0x000fe40007f3e0ff */
[C---:B------:R-:W-:Y:S04]  /*8100*/  HMMA.16816.F32.BF16 R40, R136.reuse, R142, R40 ;  /* 0x0000008e8828723c */ /* 0x040fe80000041828 */
[----:B------:R-:W-:Y:S04]  /*8110*/  @P0 SHF.L.U64.HI R25, R18, 0x6, R25 ;  /* 0x0000000612190819 */ /* 0x000fe80000010219 */
[C---:B------:R-:W-:Y:S08]  /*8120*/  HMMA.16816.F32.BF16 R44, R136.reuse, R144, R44 ;  /* 0x00000090882c723c */ /* 0x040ff0000004182c */
[C---:B------:R-:W-:Y:S08]  /*8130*/  HMMA.16816.F32.BF16 R48, R136.reuse, R146, R48 ;  /* 0x000000928830723c */ /* 0x040ff00000041830 */
[C---:B--2---:R-:W-:Y:S07]  /*8140*/  HMMA.16816.F32.BF16 R52, R136.reuse, R4, R52 ;  /* 0x000000048834723c */ /* 0x044fee0000041834 */
[C---:B------:R-:W-:Y:S01]  /*8150*/  @P0 IADD3.X R5, R25.reuse, R213, RZ, P1, !PT ;  /* 0x000000d519050210 */ /* 0x040fe20000ffe4ff */
[C---:B------:R-:W-:Y:S04]  /*8160*/  HMMA.16816.F32.BF16 R56, R136.reuse, R6, R56 ;  /* 0x000000068838723c */ /* 0x040fe80000041838 */
[C---:B------:R-:W-:Y:S04]  /*8170*/  @P0 LEA R20, P1, R16.reuse, c[0x0][0x1c8], 0x1 ;  /* 0x0000720010140a11 */ /* 0x040fe800078208ff */
[C---:B----4-:R-:W-:Y:S04]  /*8180*/  HMMA.16816.F32.BF16 R60, R136.reuse, R8, R60 ;  /* 0x00000008883c723c */ /* 0x050fe8000004183c */
[----:B------:R-:W-:Y:S02]  /*8190*/  @P0 LEA.HI.X R21, R16, c[0x0][0x1cc], R5, 0x1, P1 ;  /* 0x0000730010150a11 */ /* 0x000fe400008f0c05 */
[----:B------:R-:W2:Y:S01]  /*81a0*/  LDSM.16.MT88.4 R16, [R133+0x5900] ;  /* 0x005900008510783b */ /* 0x000ea20000004200 */
[----:B------:R-:W-:Y:S01]  /*81b0*/  @P0 IADD3 R4, P1, R24, R225, RZ ;  /* 0x000000e118040210 */ /* 0x000fe20007f3e0ff */
[C---:B------:R-:W-:Y:S04]  /*81c0*/  HMMA.16816.F32.BF16 R64, R136.reuse, R10, R64 ;  /* 0x0000000a8840723c */ /* 0x040fe80000041840 */
[C---:B------:R-:W-:Y:S02]  /*81d0*/  @P0 IADD3.X R5, R25.reuse, R224, RZ, P1, !PT ;  /* 0x000000e019050210 */ /* 0x040fe40000ffe4ff */
[C---:B------:R-:W-:Y:S02]  /*81e0*/  @P0 LEA R22, P1, R4.reuse, c[0x0][0x1c8], 0x1 ;  /* 0x0000720004160a11 */ /* 0x040fe400078208ff */
[C---:B-1----:R-:W-:Y:S04]  /*81f0*/  HMMA.16816.F32.BF16 R68, R136.reuse, R12, R68 ;  /* 0x0000000c8844723c */ /* 0x042fe80000041844 */
[----:B------:R-:W-:Y:S02]  /*8200*/  @P0 LEA.HI.X R23, R4, c[0x0][0x1cc], R5, 0x1, P1 ;  /* 0x0000730004170a11 */ /* 0x000fe400008f0c05 */
[----:B------:R-:W-:Y:S02]  /*8210*/  @P0 IADD3 R5, P1, R24, R223, RZ ;  /* 0x000000df18050210 */ /* 0x000fe40007f3e0ff */
[C---:B------:R-:W-:Y:S04]  /*8220*/  HMMA.16816.F32.BF16 R72, R136.reuse, R14, R72 ;  /* 0x0000000e8848723c */ /* 0x040fe80000041848 */
[----:B------:R-:W-:Y:S02]  /*8230*/  @P0 IADD3.X R4, R25, R222, RZ, P1, !PT ;  /* 0x000000de19040210 */ /* 0x000fe40000ffe4ff */
[C---:B------:R-:W-:Y:S06]  /*8240*/  @P0 LEA R26, P1, R5.reuse, c[0x0][0x1c8], 0x1 ;  /* 0x00007200051a0a11 */ /* 0x040fec00078208ff */
[----:B------:R-:W-:Y:S02]  /*8250*/  @P0 LEA.HI.X R27, R5, c[0x0][0x1cc], R4, 0x1, P1 ;  /* 0x00007300051b0a11 */ /* 0x000fe400008f0c04 */
[----:B------:R-:W1:Y:S01]  /*8260*/  LDSM.16.MT88.4 R4, [R184+UR4+0x5900] ;  /* 0x00590004b804783b */ /* 0x000e620008004200 */
[----:B------:R-:W-:Y:S04]  /*8270*/  @P0 IADD3 R24, P1, R201, R24, RZ ;  /* 0x00000018c9180210 */ /* 0x000fe80007f3e0ff */
[----:B------:R-:W-:Y:S02]  /*8280*/  @P0 IADD3.X R25, R200, R25, RZ, P1, !PT ;  /* 0x00000019c8190210 */ /* 0x000fe40000ffe4ff */
[----:B------:R-:W-:Y:S01]  /*8290*/  @P0 IADD3 R8, P1, R24, R208, RZ ;  /* 0x000000d018080210 */ /* 0x000fe20007f3e0ff */
[C---:B--2---:R-:W-:Y:S03]  /*82a0*/  HMMA.16816.F32.BF16 R76, R136.reuse, R16, R76 ;  /* 0x00000010884c723c */ /* 0x044fe6000004184c */
[C---:B------:R-:W-:Y:S02]  /*82b0*/  @P0 IADD3.X R9, R25.reuse, R213, RZ, P1, !PT ;  /* 0x000000d519090210 */ /* 0x040fe40000ffe4ff */
[C---:B------:R-:W-:Y:S03]  /*82c0*/  @P0 LEA R12, P1, R8.reuse, c[0x0][0x1c8], 0x1 ;  /* 0x00007200080c0a11 */ /* 0x040fe600078208ff */
[C---:B------:R-:W-:Y:S04]  /*82d0*/  HMMA.16816.F32.BF16 R80, R136.reuse, R18, R80 ;  /* 0x000000128850723c */ /* 0x040fe80000041850 */
[----:B------:R-:W-:Y:S02]  /*82e0*/  @P0 LEA.HI.X R13, R8, c[0x0][0x1cc], R9, 0x1, P1 ;  /* 0x00007300080d0a11 */ /* 0x000fe400008f0c09 */
[----:B------:R-:W2:Y:S01]  /*82f0*/  LDSM.16.MT88.4 R8, [R135+0x5900] ;  /* 0x005900008708783b */ /* 0x000ea20000004200 */
[----:B------:R-:W-:Y:S01]  /*8300*/  @P0 IADD3 R3, P1, R24, R225, RZ ;  /* 0x000000e118030210 */ /* 0x000fe20007f3e0ff */
[----:B------:R-:W-:Y:S04]  /*8310*/  @P0 IMAD R18, R216, 0x3000, R202 ;  /* 0x00003000d8120824 */ /* 0x000fe800078e02ca */
[----:B------:R-:W-:Y:S02]  /*8320*/  @P0 IADD3.X R16, R25, R224, RZ, P1, !PT ;  /* 0x000000e019100210 */ /* 0x000fe40000ffe4ff */
[C---:B------:R-:W-:Y:S04]  /*8330*/  @P0 LEA R14, P1, R3.reuse, c[0x0][0x1c8], 0x1 ;  /* 0x00007200030e0a11 */ /* 0x040fe800078208ff */
[----:B------:R-:W-:Y:S02]  /*8340*/  @P0 LEA.HI.X R15, R3, c[0x0][0x1cc], R16, 0x1, P1 ;  /* 0x00007300030f0a11 */ /* 0x000fe400008f0c10 */
[----:B------:R-:W-:Y:S02]  /*8350*/  @P0 SHF.L.U32 R3, R18, 0x1, RZ ;  /* 0x0000000112030819 */ /* 0x000fe400000006ff */
[----:B------:R-:W-:Y:S01]  /*8360*/  @P0 IADD3 R24, P1, R24, R223, RZ ;  /* 0x000000df18180210 */ /* 0x000fe20007f3e0ff */
[C---:B-1----:R-:W-:Y:S02]  /*8370*/  HMMA.16816.F32.BF16 R84, R136.reuse, R4, R84 ;  /* 0x000000048854723c */ /* 0x042fe40000041854 */
[----:B------:R-:W-:Y:S01]  /*8380*/  @!PT LDS RZ, [RZ] ;  /* 0x00000000fffff984 */ /* 0x000fe20000000800 */
[----:B------:R-:W-:Y:S01]  /*8390*/  @!PT LDS RZ, [RZ] ;  /* 0x00000000fffff984 */ /* 0x000fe20000000800 */
[----:B------:R-:W-:Y:S01]  /*83a0*/  @!PT LDS RZ, [RZ] ;  /* 0x00000000fffff984 */ /* 0x000fe20000000800 */
[----:B------:R1:W-:Y:S01]  /*83b0*/  @P0 LDGSTS.E.BYPASS.LTC128B.128 [R3+0xc100], [R20.64], !P5 ;  /* 0x0c10000014030fae */ /* 0x0003e2000e901d48 */
[----:B------:R-:W-:Y:S02]  /*83c0*/  @P0 IADD3.X R25, R25, R222, RZ, P1, !PT ;  /* 0x000000de19190210 */ /* 0x000fe40000ffe4ff */
[C---:B------:R-:W-:Y:S03]  /*83d0*/  @P0 LEA R16, P1, R24.reuse, c[0x0][0x1c8], 0x1 ;  /* 0x0000720018100a11 */ /* 0x040fe600078208ff */
[C---:B------:R-:W-:Y:S02]  /*83e0*/  HMMA.16816.F32.BF16 R88, R136.reuse, R6, R88 ;  /* 0x000000068858723c */ /* 0x040fe40000041858 */
[----:B------:R1:W-:Y:S02]  /*83f0*/  @P0 LDGSTS.E.BYPASS.LTC128B.128 [R3+0xe100], [R22.64], !P4 ;  /* 0x0e10000016030fae */ /* 0x0003e4000e101d48 */
[----:B------:R-:W-:Y:S06]  /*8400*/  @P0 LEA.HI.X R17, R24, c[0x0][0x1cc], R25, 0x1, P1 ;  /* 0x0000730018110a11 */ /* 0x000fec00008f0c19 */
[----:B------:R1:W-:Y:S01]  /*8410*/  @P0 LDGSTS.E.BYPASS.LTC128B.128 [R3+0x10100], [R26.64], !P6 ;  /* 0x101000001a030fae */ /* 0x0003e2000f101d48 */
[C---:B--2---:R-:W-:Y:S07]  /*8420*/  HMMA.16816.F32.BF16 R92, R136.reuse, R8, R92 ;  /* 0x00000008885c723c */ /* 0x044fee000004185c */
[----:B------:R1:W-:Y:S01]  /*8430*/  @P0 LDGSTS.E.BYPASS.LTC128B.128 [R3+0xd100], [R12.64], !P5 ;  /* 0x0d1000000c030fae */ /* 0x0003e2000e901d48 */
[----:B------:R-:W-:Y:S07]  /*8440*/  HMMA.16816.F32.BF16 R96, R136, R10, R96 ;  /* 0x0000000a8860723c */ /* 0x000fee0000041860 */
[----:B------:R1:W-:Y:S08]  /*8450*/  @P0 LDGSTS.E.BYPASS.LTC128B.128 [R3+0xf100], [R14.64], !P4 ;  /* 0x0f1000000e030fae */ /* 0x0003f0000e101d48 */
[----:B------:R1:W-:Y:S01]  /*8460*/  @P0 LDGSTS.E.BYPASS.LTC128B.128 [R3+0x11100], [R16.64], !P6 ;  /* 0x1110000010030fae */ /* 0x0003e2000f101d48 */
[C---:B------:R-:W-:Y:S02]  /*8470*/  ISETP.GT.AND P0, PT, R219.reuse, R230, PT ;  /* 0x000000e6db00720c */ /* 0x040fe40003f04270 */
[----:B------:R-:W-:Y:S05]  /*8480*/  IADD3 R219, R219, -0x1, RZ ;  /* 0xffffffffdbdb7810 */ /* 0x000fea0007ffe0ff */
[----:B------:R-:W0:Y:S01]  /*8490*/  LDGDEPBAR ;  /* 0x00000000000079af */ /* 0x000e220000000000 */
[----:B-1----:R-:W-:Y:S05]  /*84a0*/  MOV R3, R0 ;  /* 0x0000000000037202 */ /* 0x002fea0000000f00 */
[----:B------:R-:W-:-:S05]  /*84b0*/  @P0 BRA `(.L_x_890) ;  /* 0xffffcb6000000947 */ /* 0x000fca000383ffff */
.L_x_881:
[----:B------:R-:W-:Y:S02]  /*84c0*/  ISETP.NE.AND P1, PT, R197, 0x1, PT ;  /* 0x00000001c500780c */ /* 0x000fe40003f25270 */
[----:B------:R-:W-:-:S02]  /*84d0*/  LEA R6, R220, 0x7f, 0x7 ;  /* 0x0000007fdc067811 */ /* 0x000fc400078e38ff */
[----:B------:R-:W-:Y:S02]  /*84e0*/  ISETP.GE.AND P0, PT, R196, 0x1, PT ;  /* 0x00000001c400780c */ /* 0x000fe40003f06270 */
[----:B------:R-:W-:-:S07]  /*84f0*/  IADD3 R3, R195, 0x1, -R204 ;  /* 0x00000001c3037810 */ /* 0x000fce0007ffe8cc */
[----:B------:R-:W-:-:S05]  /*8500*/  @P1 IMAD.HI.U32 R4, R6, c[0x0][0x2c8], RZ ;  /* 0x0000b20006041a27 */ /* 0x000fca00078e00ff */
[----:B------:R-:W-:-:S05]  /*8510*/  @P1 SHF.R.U32.HI R6, RZ, c[0x0][0x2cc], R4 ;  /* 0x0000b300ff061a19 */ /* 0x000fca0000011604 */
[----:B------:R-:W-:-:S05]  /*8520*/  IMAD.IADD R5, R3, 0x1, R6 ;  /* 0x0000000103057824 */ /* 0x000fca00078e0206 */
[----:B------:R-:W-:Y:S01]  /*8530*/  IADD3 R4, R5, -c[0x0][0x324], RZ ;  /* 0x8000c90005047a10 */ /* 0x000fe20007ffe0ff */
[----:B------:R-:W-:Y:S05]  /*8540*/  @!P0 BRA `(.L_x_891) ;  /* 0x000000f000008947 */ /* 0x000fea0003800000 */
        /* <DEDUP_REMOVED lines=9> */
.L_x_892:
[----:B------:R-:W-:-:S04]  /*85e0*/  MOV R3, c[0x0][0x32c] ;  /* 0x0000cb0000037a02 */ /* 0x000fc80000000f00 */
[----:B------:R-:W-:-:S13]  /*85f0*/  ISETP.NE.AND P0, PT, R3, 0x1, PT ;  /* 0x000000010300780c */ /* 0x000fda0003f05270 */
[----:B------:R-:W-:-:S05]  /*8600*/  @P0 IMAD.HI.U32 R3, R5, c[0x0][0x330], RZ ;  /* 0x0000cc0005030a27 */ /* 0x000fca00078e00ff */
[----:B------:R-:W-:-:S05]  /*8610*/  @P0 SHF.R.U32.HI R5, RZ, c[0x0][0x334], R3 ;  /* 0x0000cd00ff050a19 */ /* 0x000fca0000011603 */
.L_x_893:
[----:B------:R-:W-:-:S05]  /*8620*/  IMAD R5, R5, c[0x0][0x32c], RZ ;  /* 0x0000cb0005057a24 */ /* 0x000fca00078e02ff */
[----:B------:R-:W-:-:S04]  /*8630*/  IMNMX R4, R4, R5, !PT ;  /* 0x0000000504047217 */ /* 0x000fc80007800200 */
.L_x_891:
[----:B------:R-:W-:-:S04]  /*8640*/  IADD3 R4, R4, 0x3f, RZ ;  /* 0x0000003f04047810 */ /* 0x000fc80007ffe0ff */
[----:B------:R-:W-:-:S04]  /*8650*/  SHF.R.S32.HI R3, RZ, 0x1f, R4 ;  /* 0x0000001fff037819 */ /* 0x000fc80000011404 */
[----:B------:R-:W-:-:S04]  /*8660*/  LEA.HI R3, R3, R4, RZ, 0x6 ;  /* 0x0000000403037211 */ /* 0x000fc800078f30ff */
[----:B------:R-:W-:-:S04]  /*8670*/  SHF.R.S32.HI R3, RZ, 0x6, R3 ;  /* 0x00000006ff037819 */ /* 0x000fc80000011403 */
[----:B------:R-:W-:-:S04]  /*8680*/  IMNMX R220, R194, R3, !PT ;  /* 0x00000003c2dc7217 */ /* 0x000fc80007800200 */
[----:B------:R-:W-:-:S13]  /*8690*/  ISETP.GE.AND P0, PT, R219, R220, PT ;  /* 0x000000dcdb00720c */ /* 0x000fda0003f06270 */
[----:B------:R-:W-:Y:S05]  /*86a0*/  @!P0 BRA `(.L_x_894) ;  /* 0x00002b0000008947 */ /* 0x000fea0003800000 */
[----:B------:R-:W-:Y:S01]  /*86b0*/  IMAD.MOV.U32 R191, RZ, RZ, 0x20 ;  /* 0x00000020ffbf7424 */ /* 0x000fe200078e00ff */
[----:B------:R-:W-:Y:S01]  /*86c0*/  LOP3.LUT P0, RZ, R193, 0x2, RZ, 0xc0, !PT ;  /* 0x00000002c1ff7812 */ /* 0x000fe2000780c0ff */
[----:B------:R-:W-:Y:S01]  /*86d0*/  IMAD.MOV.U32 R3, RZ, RZ, R0 ;  /* 0x000000ffff037224 */ /* 0x000fe200078e0000 */
[C---:B------:R-:W-:Y:S01]  /*86e0*/  IADD3 R183, P1, R206.reuse, 0x40, RZ ;  /* 0x00000040ceb77810 */ /* 0x040fe20007f3e0ff */
[----:B------:R-:W-:Y:S01]  /*86f0*/  IMAD.MOV.U32 R221, RZ, RZ, R219 ;  /* 0x000000ffffdd7224 */ /* 0x000fe200078e00db */
[----:B------:R-:W-:Y:S02]  /*8700*/  SEL R191, R191, 0xffffffe0, !P0 ;  /* 0xffffffe0bfbf7807 */ /* 0x000fe40004000000 */
[----:B------:R-:W-:Y:S01]  /*8710*/  IADD3 R181, P0, R206, 0x80, RZ ;  /* 0x00000080ceb57810 */ /* 0x000fe20007f1e0ff */
[--C-:B------:R-:W-:Y:S01]  /*8720*/  IMAD.X R182, RZ, RZ, R211.reuse, P1 ;  /* 0x000000ffffb67224 */ /* 0x100fe200008e06d3 */
[C---:B------:R-:W-:Y:S02]  /*8730*/  IADD3 R179, P1, R208.reuse, 0x40, RZ ;  /* 0x00000040d0b37810 */ /* 0x040fe40007f3e0ff */
[----:B------:R-:W-:Y:S01]  /*8740*/  MOV R133, R2 ;  /* 0x0000000200857202 */ /* 0x000fe20000000f00 */
[----:B------:R-:W-:Y:S01]  /*8750*/  IMAD.X R180, RZ, RZ, R211, P0 ;  /* 0x000000ffffb47224 */ /* 0x000fe200000e06d3 */
[----:B------:R-:W-:Y:S01]  /*8760*/  IADD3 R177, P0, R208, 0x80, RZ ;  /* 0x00000080d0b17810 */ /* 0x000fe20007f1e0ff */
[----:B------:R-:W-:-:S03]  /*8770*/  IMAD.X R178, RZ, RZ, R213, P1 ;  /* 0x000000ffffb27224 */ /* 0x000fc600008e06d5 */
[----:B------:R-:W-:Y:S02]  /*8780*/  IADD3.X R176, RZ, R213, RZ, P0, !PT ;  /* 0x000000d5ffb07210 */ /* 0x000fe400007fe4ff */
.L_x_895:
[----:B------:R-:W-:Y:S04]  /*8790*/  DEPBAR.LE SB0, 0x2 ;  /* 0x000080800000791a */ /* 0x000fe80000000000 */
[----:B------:R-:W-:Y:S01]  /*87a0*/  BAR.SYNC.DEFER_BLOCKING 0x0 ;  /* 0x0000000000007b1d */ /* 0x000fe20000010000 */
[----:B------:R-:W-:Y:S01]  /*87b0*/  UIMAD UR4, UR5, 0x6000, URZ ;  /* 0x00006000050478a4 */ /* 0x000fe2000f8e023f */
[----:B------:R-:W-:Y:S01]  /*87c0*/  ISETP.GE.AND P0, PT, R194, R221, PT ;  /* 0x000000ddc200720c */ /* 0x000fe20003f06270 */
[----:B------:R-:W-:Y:S01]  /*87d0*/  UIADD3 UR7, UR5, 0x1, URZ ;  /* 0x0000000105077890 */ /* 0x000fe2000fffe03f */
[----:B------:R-:W-:Y:S01]  /*87e0*/  IADD3 R219, R221, -0x1, RZ ;  /* 0xffffffffdddb7810 */ /* 0x000fe20007ffe0ff */
[----:B------:R-:W-:Y:S04]  /*87f0*/  UISETP.GE.AND UP0, UPT, UR5, 0x1, UPT ;  /* 0x000000010500788c */ /* 0x000fe8000bf06270 */
[----:B------:R-:W-:Y:S06]  /*8800*/  USEL UR5, UR7, URZ, !UP0 ;  /* 0x0000003f07057287 */ /* 0x000fec000c000000 */
[----:B------:R-:W-:Y:S01]  /*8810*/  @!P0 SHF.R.S32.HI R153, RZ, 0x1f, R219 ;  /* 0x0000001fff998819 */ /* 0x000fe200000114db */
[----:B------:R-:W-:Y:S04]  /*8820*/  @!P0 IMAD.WIDE.U32 R4, R219, c[0x0][0x208], RZ ;  /* 0x00008200db048a25 */ /* 0x000fe800078e00ff */
[----:B------:R-:W-:Y:S01]  /*8830*/  @!P0 IMAD R153, R153, c[0x0][0x208], RZ ;  /* 0x0000820099998a24 */ /* 0x000fe200078e02ff */
[----:B------:R-:W-:Y:S01]  /*8840*/  @!P0 SHF.L.U32 R0, R4, 0x6, RZ ;  /* 0x0000000604008819 */ /* 0x000fe200000006ff */
[----:B------:R-:W-:Y:S01]  /*8850*/  @!P0 IMAD R171, R216, 0x6000, R215 ;  /* 0x00006000d8ab8824 */ /* 0x000fe200078e02d7 */
[----:B------:R-:W-:Y:S01]  /*8860*/  LDSM.16.M88.4 R32, [R192] ;  /* 0x00000000c020783b */ /* 0x000fe20000000200 */
[----:B------:R-:W-:Y:S05]  /*8870*/  @!P0 IMAD R153, R219, c[0x0][0x20c], R153 ;  /* 0x00008300db998a24 */ /* 0x000fea00078e0299 */
[----:B------:R-:W-:Y:S02]  /*8880*/  @!P0 IADD3 R153, R5, R153, RZ ;  /* 0x0000009905998210 */ /* 0x000fe40007ffe0ff */
[----:B------:R-:W1:Y:S01]  /*8890*/  LDSM.16.M88.4 R8, [R190+UR4+0xc100] ;  /* 0x00c10004be08783b */ /* 0x000e620008000200 */
[----:B------:R-:W-:Y:S02]  /*88a0*/  @!P0 IADD3 R5, P1, R0, R206, RZ ;  /* 0x000000ce00058210 */ /* 0x000fe40007f3e0ff */
[----:B------:R-:W-:Y:S04]  /*88b0*/  @!P0 SHF.L.U64.HI R153, R4, 0x6, R153 ;  /* 0x0000000604998819 */ /* 0x000fe80000010299 */
[----:B------:R-:W-:Y:S01]  /*88c0*/  @!P0 IADD3.X R2, R153, R211, RZ, P1, !PT ;  /* 0x000000d399028210 */ /* 0x000fe20000ffe4ff */
[----:B------:R-:W2:Y:S01]  /*88d0*/  LDSM.16.M88.4 R16, [R190+UR4+0xc900] ;  /* 0x00c90004be10783b */ /* 0x000ea20008000200 */
[C---:B------:R-:W-:Y:S04]  /*88e0*/  @!P0 LEA R160, P1, R5.reuse, c[0x0][0x1f8], 0x1 ;  /* 0x00007e0005a08a11 */ /* 0x040fe800078208ff */
[----:B------:R-:W-:Y:S02]  /*88f0*/  @!P0 LEA.HI.X R161, R5, c[0x0][0x1fc], R2, 0x1, P1 ;  /* 0x00007f0005a18a11 */ /* 0x000fe400008f0c02 */
[----:B------:R-:W-:Y:S01]  /*8900*/  IADD3 R2, R190, UR4, RZ ;  /* 0x00000004be027c10 */ /* 0x000fe2000fffe0ff */
[----:B------:R-:W3:Y:S01]  /*8910*/  LDSM.16.M88.4 R24, [R190+UR4+0xd100] ;  /* 0x00d10004be18783b */ /* 0x000ee20008000200 */
[----:B------:R-:W-:Y:S02]  /*8920*/  @!P0 IADD3 R12, P1, R0, R183, RZ ;  /* 0x000000b7000c8210 */ /* 0x000fe40007f3e0ff */
[----:B------:R-:W-:Y:S02]  /*8930*/  IADD3 R135, R191, R2, RZ ;  /* 0x00000002bf877210 */ /* 0x000fe40007ffe0ff */
[C---:B------:R-:W-:Y:S02]  /*8940*/  @!P0 IADD3.X R13, R153.reuse, R182, RZ, P1, !PT ;  /* 0x000000b6990d8210 */ /* 0x040fe40000ffe4ff */
[----:B------:R-:W-:Y:S01]  /*8950*/  IADD3 R172, R134, R135, RZ ;  /* 0x0000008786ac7210 */ /* 0x000fe20007ffe0ff */
[----:B------:R-:W4:Y:S01]  /*8960*/  LDSM.16.M88.4 R136, [R190+UR4+0xd900] ;  /* 0x00d90004be88783b */ /* 0x000f220008000200 */
[C---:B------:R-:W-:Y:S04]  /*8970*/  @!P0 LEA R164, P1, R12.reuse, c[0x0][0x1f8], 0x1 ;  /* 0x00007e000ca48a11 */ /* 0x040fe800078208ff */
[----:B------:R-:W-:Y:S02]  /*8980*/  @!P0 LEA.HI.X R165, R12, c[0x0][0x1fc], R13, 0x1, P1 ;  /* 0x00007f000ca58a11 */ /* 0x000fe400008f0c0d */
[----:B------:R-:W-:Y:S01]  /*8990*/  @!P0 IADD3 R21, P1, R0, R181, RZ ;  /* 0x000000b500158210 */ /* 0x000fe20007f3e0ff */
[----:B------:R-:W-:Y:S03]  /*89a0*/  LDSM.16.M88.4 R140, [R188] ;  /* 0x00000000bc8c783b */ /* 0x000fe60000000200 */
[----:B------:R-:W-:Y:S02]  /*89b0*/  @!P0 IADD3.X R20, R153, R180, RZ, P1, !PT ;  /* 0x000000b499148210 */ /* 0x000fe40000ffe4ff */
[C---:B------:R-:W-:Y:S01]  /*89c0*/  @!P0 LEA R166, P1, R21.reuse, c[0x0][0x1f8], 0x1 ;  /* 0x00007e0015a68a11 */ /* 0x040fe200078208ff */
[C---:B-1----:R-:W-:Y:S02]  /*89d0*/  HMMA.16816.F32.BF16 R4, R32.reuse, R8, RZ ;  /* 0x000000082004723c */ /* 0x042fe400000418ff */
[----:B------:R-:W1:Y:S01]  /*89e0*/  LDSM.16.M88.4 R144, [R135+0xc100] ;  /* 0x00c100008790783b */ /* 0x000e620000000200 */
[----:B------:R-:W-:Y:S02]  /*89f0*/  @!P0 LEA.HI.X R167, R21, c[0x0][0x1fc], R20, 0x1, P1 ;  /* 0x00007f0015a78a11 */ /* 0x000fe400008f0c14 */
[----:B------:R-:W-:Y:S03]  /*8a00*/  @!P0 IADD3 R0, P1, R199, R0, RZ ;  /* 0x00000000c7008210 */ /* 0x000fe60007f3e0ff */
[C---:B------:R-:W-:Y:S02]  /*8a10*/  HMMA.16816.F32.BF16 R8, R32.reuse, R10, RZ ;  /* 0x0000000a2008723c */ /* 0x040fe400000418ff */
[----:B------:R-:W5:Y:S02]  /*8a20*/  LDSM.16.M88.4 R148, [R135+0xc900] ;  /* 0x00c900008794783b */ /* 0x000f640000000200 */
[----:B------:R-:W-:Y:S02]  /*8a30*/  @!P0 IADD3.X R153, R198, R153, RZ, P1, !PT ;  /* 0x00000099c6998210 */ /* 0x000fe40000ffe4ff */
[----:B------:R-:W-:Y:S02]  /*8a40*/  @!P0 IADD3 R28, P1, R0, R206, RZ ;  /* 0x000000ce001c8210 */ /* 0x000fe40007f3e0ff */
[C---:B--2---:R-:W-:Y:S04]  /*8a50*/  HMMA.16816.F32.BF16 R12, R32.reuse, R16, RZ ;  /* 0x00000010200c723c */ /* 0x044fe800000418ff */
[C---:B------:R-:W-:Y:S02]  /*8a60*/  @!P0 IADD3.X R29, R153.reuse, R211, RZ, P1, !PT ;  /* 0x000000d3991d8210 */ /* 0x040fe40000ffe4ff */
[C---:B------:R-:W-:Y:S02]  /*8a70*/  @!P0 LEA R168, P1, R28.reuse, c[0x0][0x1f8], 0x1 ;  /* 0x00007e001ca88a11 */ /* 0x040fe400078208ff */
[C---:B------:R-:W-:Y:S04]  /*8a80*/  HMMA.16816.F32.BF16 R16, R32.reuse, R18, RZ ;  /* 0x000000122010723c */ /* 0x040fe800000418ff */
[----:B------:R-:W-:Y:S02]  /*8a90*/  @!P0 LEA.HI.X R169, R28, c[0x0][0x1fc], R29, 0x1, P1 ;  /* 0x00007f001ca98a11 */ /* 0x000fe400008f0c1d */
[C---:B------:R-:W-:Y:S02]  /*8aa0*/  @!P0 IADD3 R155, P1, R0.reuse, R183, RZ ;  /* 0x000000b7009b8210 */ /* 0x040fe40007f3e0ff */
[C---:B---3--:R-:W-:Y:S04]  /*8ab0*/  HMMA.16816.F32.BF16 R20, R32.reuse, R24, RZ ;  /* 0x000000182014723c */ /* 0x048fe800000418ff */
[----:B------:R-:W-:Y:S02]  /*8ac0*/  @!P0 IADD3.X R132, R153, R182, RZ, P1, !PT ;  /* 0x000000b699848210 */ /* 0x000fe40000ffe4ff */
[C---:B------:R-:W-:Y:S02]  /*8ad0*/  @!P0 LEA R174, P1, R155.reuse, c[0x0][0x1f8], 0x1 ;  /* 0x00007e009bae8a11 */ /* 0x040fe400078208ff */
[C---:B------:R-:W-:Y:S04]  /*8ae0*/  HMMA.16816.F32.BF16 R24, R32.reuse, R26, RZ ;  /* 0x0000001a2018723c */ /* 0x040fe800000418ff */
[----:B------:R-:W-:Y:S02]  /*8af0*/  @!P0 LEA.HI.X R175, R155, c[0x0][0x1fc], R132, 0x1, P1 ;  /* 0x00007f009baf8a11 */ /* 0x000fe400008f0c84 */
[----:B------:R-:W-:Y:S02]  /*8b00*/  @!P0 IADD3 R0, P1, R0, R181, RZ ;  /* 0x000000b500008210 */ /* 0x000fe40007f3e0ff */
[C---:B----4-:R-:W-:Y:S04]  /*8b10*/  HMMA.16816.F32.BF16 R28, R32.reuse, R136, RZ ;  /* 0x00000088201c723c */ /* 0x050fe800000418ff */
[----:B------:R-:W-:Y:S02]  /*8b20*/  @!P0 IADD3.X R153, R153, R180, RZ, P1, !PT ;  /* 0x000000b499998210 */ /* 0x000fe40000ffe4ff */
[C---:B------:R-:W-:Y:S02]  /*8b30*/  @!P0 LEA R222, P1, R0.reuse, c[0x0][0x1f8], 0x1 ;  /* 0x00007e0000de8a11 */ /* 0x040fe400078208ff */
[----:B------:R-:W-:Y:S01]  /*8b40*/  HMMA.16816.F32.BF16 R32, R32, R138, RZ ;  /* 0x0000008a2020723c */ /* 0x000fe200000418ff */
[----:B------:R-:W2:Y:S03]  /*8b50*/  LDSM.16.M88.4 R136, [R135+0xd100] ;  /* 0x00d100008788783b */ /* 0x000ea60000000200 */
[----:B------:R-:W-:Y:S02]  /*8b60*/  @!P0 LEA.HI.X R223, R0, c[0x0][0x1fc], R153, 0x1, P1 ;  /* 0x00007f0000df8a11 */ /* 0x000fe400008f0c99 */
[-C--:B------:R-:W-:Y:S02]  /*8b70*/  IADD3 R0, R134, R2.reuse, RZ ;  /* 0x0000000286007210 */ /* 0x080fe40007ffe0ff */
[C---:B-1----:R-:W-:Y:S01]  /*8b80*/  HMMA.16816.F32.BF16 R4, R140.reuse, R144, R4 ;  /* 0x000000908c04723c */ /* 0x042fe20000041804 */
[----:B------:R-:W1:Y:S04]  /*8b90*/  LDSM.16.M88.4 R152, [R135+0xd900] ;  /* 0x00d900008798783b */ /* 0x000e680000000200 */
[----:B------:R-:W-:Y:S03]  /*8ba0*/  IADD3 R2, R191, R2, R134 ;  /* 0x00000002bf027210 */ /* 0x000fe60007ffe086 */
[C---:B------:R-:W-:Y:S01]  /*8bb0*/  HMMA.16816.F32.BF16 R8, R140.reuse, R146, R8 ;  /* 0x000000928c08723c */ /* 0x040fe20000041808 */
[----:B------:R-:W-:Y:S01]  /*8bc0*/  @!PT LDS RZ, [RZ] ;  /* 0x00000000fffff984 */ /* 0x000fe20000000800 */
[----:B------:R-:W-:Y:S01]  /*8bd0*/  @!PT LDS RZ, [RZ] ;  /* 0x00000000fffff984 */ /* 0x000fe20000000800 */
[----:B------:R-:W-:Y:S01]  /*8be0*/  @!PT LDS RZ, [RZ] ;  /* 0x00000000fffff984 */ /* 0x000fe20000000800 */
[----:B------:R3:W-:Y:S07]  /*8bf0*/  @!P0 LDGSTS.E.BYPASS.LTC128B.128 [R171], [R160.64], !P5 ;  /* 0x00000000a0ab8fae */ /* 0x0007ee000e901d48 */
        /* <DEDUP_REMOVED lines=9> */
[----:B------:R2:W-:Y:S07]  /*8c90*/  @!P0 LDGSTS.E.BYPASS.LTC128B.128 [R171+0x5000], [R222.64], !P6 ;  /* 0x05000000deab8fae */ /* 0x0005ee000f101d48 */
[----:B------:R-:W-:Y:S01]  /*8ca0*/  HMMA.16816.F32.BF16 R32, R140, R154, R32 ;  /* 0x0000009a8c20723c */ /* 0x000fe20000041820 */
[----:B------:R-:W-:Y:S08]  /*8cb0*/  LDSM.16.M88.4 R144, [R187] ;  /* 0x00000000bb90783b */ /* 0x000ff00000000200 */
[----:B------:R-:W1:Y:S08]  /*8cc0*/  LDSM.16.M88.4 R156, [R0+0xc100] ;  /* 0x00c10000009c783b */ /* 0x000e700000000200 */
[----:B---3--:R-:W3:Y:S08]  /*8cd0*/  LDSM.16.M88.4 R160, [R0+0xc900] ;  /* 0x00c9000000a0783b */ /* 0x008ef00000000200 */
[----:B------:R-:W5:Y:S08]  /*8ce0*/  LDSM.16.M88.4 R148, [R0+0xd100] ;  /* 0x00d100000094783b */ /* 0x000f700000000200 */
[----:B------:R-:W0:Y:S08]  /*8cf0*/  LDGDEPBAR ;  /* 0x00000000000079af */ /* 0x000e300000000000 */
[----:B----4-:R-:W4:Y:S01]  /*8d00*/  LDSM.16.M88.4 R164, [R0+0xd900] ;  /* 0x00d9000000a4783b */ /* 0x010f220000000200 */
[C---:B-1----:R-:W-:Y:S07]  /*8d10*/  HMMA.16816.F32.BF16 R4, R144.reuse, R156, R4 ;  /* 0x0000009c9004723c */ /* 0x042fee0000041804 */
[----:B------:R-:W-:Y:S01]  /*8d20*/  LDSM.16.M88.4 R136, [R186] ;  /* 0x00000000ba88783b */ /* 0x000fe20000000200 */
[C---:B------:R-:W-:Y:S07]  /*8d30*/  HMMA.16816.F32.BF16 R8, R144.reuse, R158, R8 ;  /* 0x0000009e9008723c */ /* 0x040fee0000041808 */
[----:B--2---:R-:W1:Y:S01]  /*8d40*/  LDSM.16.M88.4 R168, [R172+0xc100] ;  /* 0x00c10000aca8783b */ /* 0x004e620000000200 */
[C---:B---3--:R-:W-:Y:S07]  /*8d50*/  HMMA.16816.F32.BF16 R12, R144.reuse, R160, R12 ;  /* 0x000000a0900c723c */ /* 0x048fee000004180c */
[----:B------:R-:W2:Y:S01]  /*8d60*/  LDSM.16.M88.4 R140, [R172+0xc900] ;  /* 0x00c90000ac8c783b */ /* 0x000ea20000000200 */
[C---:B------:R-:W-:Y:S07]  /*8d70*/  HMMA.16816.F32.BF16 R16, R144.reuse, R162, R16 ;  /* 0x000000a29010723c */ /* 0x040fee0000041810 */
[----:B------:R-:W3:Y:S01]  /*8d80*/  LDSM.16.M88.4 R152, [R172+0xd100] ;  /* 0x00d10000ac98783b */ /* 0x000ee20000000200 */
[C---:B-----5:R-:W-:Y:S07]  /*8d90*/  HMMA.16816.F32.BF16 R20, R144.reuse, R148, R20 ;  /* 0x000000949014723c */ /* 0x060fee0000041814 */
[----:B------:R-:W5:Y:S01]  /*8da0*/  LDSM.16.M88.4 R156, [R172+0xd900] ;  /* 0x00d90000ac9c783b */ /* 0x000f620000000200 */
[C---:B------:R-:W-:Y:S07]  /*8db0*/  HMMA.16816.F32.BF16 R24, R144.reuse, R150, R24 ;  /* 0x000000969018723c */ /* 0x040fee0000041818 */
[----:B------:R-:W-:Y:S01]  /*8dc0*/  LDSM.16.M88.4 R148, [R190+UR4+0xe100] ;  /* 0x00e10004be94783b */ /* 0x000fe20008000200 */
[C---:B----4-:R-:W-:Y:S07]  /*8dd0*/  HMMA.16816.F32.BF16 R28, R144.reuse, R164, R28 ;  /* 0x000000a4901c723c */ /* 0x050fee000004181c */
[----:B------:R-:W-:Y:S01]  /*8de0*/  LDSM.16.M88.4 R160, [R190+UR4+0xe900] ;  /* 0x00e90004bea0783b */ /* 0x000fe20008000200 */
[----:B------:R-:W-:Y:S07]  /*8df0*/  HMMA.16816.F32.BF16 R32, R144, R166, R32 ;  /* 0x000000a69020723c */ /* 0x000fee0000041820 */
[----:B------:R-:W4:Y:S01]  /*8e00*/  LDSM.16.M88.4 R144, [R192+0x4000] ;  /* 0x00400000c090783b */ /* 0x000f220000000200 */
[C---:B-1----:R-:W-:Y:S07]  /*8e10*/  HMMA.16816.F32.BF16 R4, R136.reuse, R168, R4 ;  /* 0x000000a88804723c */ /* 0x042fee0000041804 */
[----:B------:R-:W-:Y:S01]  /*8e20*/  LDSM.16.M88.4 R164, [R188+0x4000] ;  /* 0x00400000bca4783b */ /* 0x000fe20000000200 */
[C---:B------:R-:W-:Y:S07]  /*8e30*/  HMMA.16816.F32.BF16 R8, R136.reuse, R170, R8 ;  /* 0x000000aa8808723c */ /* 0x040fee0000041808 */
[----:B------:R-:W-:Y:S01]  /*8e40*/  LDSM.16.M88.4 R168, [R135+0xe100] ;  /* 0x00e1000087a8783b */ /* 0x000fe20000000200 */
[C---:B--2---:R-:W-:Y:S08]  /*8e50*/  HMMA.16816.F32.BF16 R12, R136.reuse, R140, R12 ;  /* 0x0000008c880c723c */ /* 0x044ff0000004180c */
[C---:B------:R-:W-:Y:S01]  /*8e60*/  HMMA.16816.F32.BF16 R16, R136.reuse, R142, R16 ;  /* 0x0000008e8810723c */ /* 0x040fe20000041810 */
[----:B------:R-:W1:Y:S07]  /*8e70*/  LDSM.16.M88.4 R140, [R190+UR4+0xf100] ;  /* 0x00f10004be8c783b */ /* 0x000e6e0008000200 */
[C---:B---3--:R-:W-:Y:S08]  /*8e80*/  HMMA.16816.F32.BF16 R20, R136.reuse, R152, R20 ;  /* 0x000000988814723c */ /* 0x048ff00000041814 */
[C---:B------:R-:W-:Y:S01]  /*8e90*/  HMMA.16816.F32.BF16 R24, R136.reuse, R154, R24 ;  /* 0x0000009a8818723c */ /* 0x040fe20000041818 */
[----:B------:R-:W2:Y:S07]  /*8ea0*/  LDSM.16.M88.4 R152, [R190+UR4+0xf900] ;  /* 0x00f90004be98783b */ /* 0x000eae0008000200 */
[C---:B-----5:R-:W-:Y:S08]  /*8eb0*/  HMMA.16816.F32.BF16 R28, R136.reuse, R156, R28 ;  /* 0x0000009c881c723c */ /* 0x060ff0000004181c */
        /* <DEDUP_REMOVED lines=76> */
[C---:B------:R-:W-:Y:S08]  /*9380*/  HMMA.16816.F32.BF16 R24, R144.reuse, R150, R24 ;  /* 0x000000969018723c */ /* 0x040ff00000041818 */
[C---:B------:R-:W-:Y:S08]  /*9390*/  HMMA.16816.F32.BF16 R28, R144.reuse, R152, R28 ;  /* 0x00000098901c723c */ /* 0x040ff0000004181c */
[----:B------:R-:W-:Y:S01]  /*93a0*/  HMMA.16816.F32.BF16 R32, R144, R154, R32 ;  /* 0x0000009a9020723c */ /* 0x000fe20000041820 */
[----:B------:R-:W3:Y:S07]  /*93b0*/  LDSM.16.M88.4 R144, [R2+0x10900] ;  /* 0x010900000290783b */ /* 0x000eee0000000200 */
[C---:B-----5:R-:W-:Y:S08]  /*93c0*/  HMMA.16816.F32.BF16 R4, R160.reuse, R164, R4 ;  /* 0x000000a4a004723c */ /* 0x060ff00000041804 */
[C---:B------:R-:W-:Y:S08]  /*93d0*/  HMMA.16816.F32.BF16 R8, R160.reuse, R166, R8 ;  /* 0x000000a6a008723c */ /* 0x040ff00000041808 */
[C---:B----4-:R-:W-:Y:S08]  /*93e0*/  HMMA.16816.F32.BF16 R12, R160.reuse, R140, R12 ;  /* 0x0000008ca00c723c */ /* 0x050ff0000004180c */
[C---:B------:R-:W-:Y:S01]  /*93f0*/  HMMA.16816.F32.BF16 R16, R160.reuse, R142, R16 ;  /* 0x0000008ea010723c */ /* 0x040fe20000041810 */
[----:B------:R-:W4:Y:S07]  /*9400*/  LDSM.16.M88.4 R140, [R2+0x11100] ;  /* 0x01110000028c783b */ /* 0x000f2e0000000200 */
[C---:B-1----:R-:W-:Y:S08]  /*9410*/  HMMA.16816.F32.BF16 R20, R160.reuse, R156, R20 ;  /* 0x0000009ca014723c */ /* 0x042ff00000041814 */
[C---:B------:R-:W-:Y:S08]  /*9420*/  HMMA.16816.F32.BF16 R24, R160.reuse, R158, R24 ;  /* 0x0000009ea018723c */ /* 0x040ff00000041818 */
[C---:B--2---:R-:W-:Y:S08]  /*9430*/  HMMA.16816.F32.BF16 R28, R160.reuse, R136, R28 ;  /* 0x00000088a01c723c */ /* 0x044ff0000004181c */
[----:B------:R-:W-:Y:S01]  /*9440*/  HMMA.16816.F32.BF16 R32, R160, R138, R32 ;  /* 0x0000008aa020723c */ /* 0x000fe20000041820 */
[----:B------:R1:W2:Y:S01]  /*9450*/  LDSM.16.M88.4 R136, [R2+0x11900] ;  /* 0x011900000288783b */ /* 0x0002a20000000200 */
[----:B------:R-:W-:Y:S06]  /*9460*/  DEPBAR.LE SB0, 0x2 ;  /* 0x000080800000791a */ /* 0x000fec0000000000 */
[C---:B------:R-:W-:Y:S01]  /*9470*/  HMMA.16816.F32.BF16 R4, R168.reuse, R172, R4 ;  /* 0x000000aca804723c */ /* 0x040fe20000041804 */
[----:B------:R-:W-:Y:S07]  /*9480*/  BAR.SYNC.DEFER_BLOCKING 0x0 ;  /* 0x0000000000007b1d */ /* 0x000fee0000010000 */
[C---:B------:R-:W-:Y:S08]  /*9490*/  HMMA.16816.F32.BF16 R8, R168.reuse, R174, R8 ;  /* 0x000000aea808723c */ /* 0x040ff00000041808 */
[C---:B---3--:R-:W-:Y:S08]  /*94a0*/  HMMA.16816.F32.BF16 R12, R168.reuse, R144, R12 ;  /* 0x00000090a80c723c */ /* 0x048ff0000004180c */
[C---:B------:R-:W-:Y:S01]  /*94b0*/  HMMA.16816.F32.BF16 R16, R168.reuse, R146, R16 ;  /* 0x00000092a810723c */ /* 0x040fe20000041810 */
[----:B------:R-:W-:Y:S03]  /*94c0*/  LDSM.16.MT88.4 R148, [R185+UR4+0x2900] ;  /* 0x00290004b994783b */ /* 0x000fe60008004200 */
[----:B------:R-:W-:Y:S02]  /*94d0*/  FMNMX.FTZ R0, R4, R133, !PT ;  /* 0x0000008504007209 */ /* 0x000fe40007810000 */
[----:B------:R-:W-:Y:S02]  /*94e0*/  FMNMX.FTZ R132, R6, R3, !PT ;  /* 0x0000000306847209 */ /* 0x000fe40007810000 */
[C---:B----4-:R-:W-:Y:S04]  /*94f0*/  HMMA.16816.F32.BF16 R20, R168.reuse, R140, R20 ;  /* 0x0000008ca814723c */ /* 0x050fe80000041814 */
[----:B------:R-:W-:Y:S03]  /*9500*/  FMNMX.FTZ R135, R5, R0, !PT ;  /* 0x0000000005877209 */ /* 0x000fe60007810000 */
[----:B------:R-:W-:Y:S01]  /*9510*/  FMNMX.FTZ R141, R7, R132, !PT ;  /* 0x00000084078d7209 */ /* 0x000fe20007810000 */
[C---:B------:R-:W-:Y:S04]  /*9520*/  HMMA.16816.F32.BF16 R24, R168.reuse, R142, R24 ;  /* 0x0000008ea818723c */ /* 0x040fe80000041818 */
[----:B------:R-:W-:Y:S02]  /*9530*/  FMNMX.FTZ R0, R8, R135, !PT ;  /* 0x0000008708007209 */ /* 0x000fe40007810000 */
[----:B-1----:R-:W-:Y:S02]  /*9540*/  FMNMX.FTZ R2, R10, R141, !PT ;  /* 0x0000008d0a027209 */ /* 0x002fe40007810000 */
        /* <DEDUP_REMOVED lines=34> */
[----:B-1----:R-:W-:Y:S07]  /*9770*/  FMNMX.FTZ R2, R137, R2, !PT ;  /* 0x0000000289027209 */ /* 0x002fee0007810000 */
[----:B------:R-:W1:Y:S01]  /*9780*/  LDSM.16.MT88.4 R136, [R185+UR4+0x100] ;  /* 0x00010004b988783b */ /* 0x000e620008004200 */
[C---:B------:R-:W-:Y:S02]  /*9790*/  FADD.FTZ R133, -R2.reuse, R133 ;  /* 0x0000008502857221 */ /* 0x040fe40000010100 */
[----:B------:R-:W-:Y:S01]  /*97a0*/  FMUL.FTZ R165, R2, c[0x0][0x2d0] ;  /* 0x0000b40002a57a20 */ /* 0x000fe20000410000 */
[----:B--2---:R-:W-:Y:S01]  /*97b0*/  FMNMX.FTZ R0, R135, R0, !PT ;  /* 0x0000000087007209 */ /* 0x004fe20007810000 */
[----:B------:R-:W-:Y:S02]  /*97c0*/  FMUL.FTZ R132, R133, c[0x0][0x2d0] ;  /* 0x0000b40085847a20 */ /* 0x000fe40000410000 */
[----:B------:R-:W-:Y:S02]  /*97d0*/  FFMA.FTZ R157, R8, c[0x0][0x2d0], -R165 ;  /* 0x0000b400089d7a23 */ /* 0x000fe400000108a5 */
[C---:B------:R-:W-:Y:S02]  /*97e0*/  FADD.FTZ R133, -R0.reuse, R3 ;  /* 0x0000000300857221 */ /* 0x040fe40000010100 */
[----:B------:R-:W-:Y:S01]  /*97f0*/  FMUL.FTZ R160, R0, c[0x0][0x2d0] ;  /* 0x0000b40000a07a20 */ /* 0x000fe20000410000 */
[----:B------:R-:W2:Y:S01]  /*9800*/  MUFU.EX2 R132, R132 ;  /* 0x0000008400847308 */ /* 0x000ea20000000800 */
[----:B------:R-:W-:Y:S02]  /*9810*/  FMUL.FTZ R3, R133, c[0x0][0x2d0] ;  /* 0x0000b40085037a20 */ /* 0x000fe40000410000 */
[--C-:B------:R-:W-:Y:S02]  /*9820*/  FFMA.FTZ R152, R9, c[0x0][0x2d0], -R165.reuse ;  /* 0x0000b40009987a23 */ /* 0x100fe400000108a5 */
[--C-:B------:R-:W-:Y:S02]  /*9830*/  FFMA.FTZ R155, R10, c[0x0][0x2d0], -R160.reuse ;  /* 0x0000b4000a9b7a23 */ /* 0x100fe400000108a0 */
[--C-:B------:R-:W-:Y:S02]  /*9840*/  FFMA.FTZ R156, R11, c[0x0][0x2d0], -R160.reuse ;  /* 0x0000b4000b9c7a23 */ /* 0x100fe400000108a0 */
[--C-:B------:R-:W-:Y:S01]  /*9850*/  FFMA.FTZ R153, R4, c[0x0][0x2d0], -R165.reuse ;  /* 0x0000b40004997a23 */ /* 0x100fe200000108a5 */
[----:B------:R-:W3:Y:S01]  /*9860*/  MUFU.EX2 R3, R3 ;  /* 0x0000000300037308 */ /* 0x000ee20000000800 */
[--C-:B------:R-:W-:Y:S01]  /*9870*/  FFMA.FTZ R154, R5, c[0x0][0x2d0], -R165.reuse ;  /* 0x0000b400059a7a23 */ /* 0x100fe200000108a5 */
[----:B------:R-:W-:Y:S01]  /*9880*/  IADD3 R4, R185, UR4, RZ ;  /* 0x00000004b9047c10 */ /* 0x000fe2000fffe0ff */
[--C-:B------:R-:W-:Y:S02]  /*9890*/  FFMA.FTZ R158, R6, c[0x0][0x2d0], -R160.reuse ;  /* 0x0000b400069e7a23 */ /* 0x100fe400000108a0 */
[--C-:B------:R-:W-:Y:S01]  /*98a0*/  FFMA.FTZ R159, R7, c[0x0][0x2d0], -R160.reuse ;  /* 0x0000b400079f7a23 */ /* 0x100fe200000108a0 */
[----:B------:R-:W-:Y:S01]  /*98b0*/  IADD3 R133, R189, R4, RZ ;  /* 0x00000004bd857210 */ /* 0x000fe20007ffe0ff */
[--C-:B------:R-:W-:Y:S02]  /*98c0*/  FFMA.FTZ R163, R16, c[0x0][0x2d0], -R165.reuse ;  /* 0x0000b40010a37a23 */ /* 0x100fe400000108a5 */
[--C-:B------:R-:W-:Y:S01]  /*98d0*/  FFMA.FTZ R164, R17, c[0x0][0x2d0], -R165.reuse ;  /* 0x0000b40011a47a23 */ /* 0x100fe200000108a5 */
[----:B------:R-:W-:Y:S01]  /*98e0*/  MUFU.EX2 R153, R153 ;  /* 0x0000009900997308 */ /* 0x000fe20000000800 */
[----:B------:R-:W4:Y:S01]  /*98f0*/  LDSM.16.MT88.4 R140, [R133+0x100] ;  /* 0x00010000858c783b */ /* 0x000f220000004200 */
[--C-:B------:R-:W-:Y:S02]  /*9900*/  FFMA.FTZ R168, R18, c[0x0][0x2d0], -R160.reuse ;  /* 0x0000b40012a87a23 */ /* 0x100fe400000108a0 */
[C---:B--2---:R-:W-:Y:S02]  /*9910*/  FMUL.FTZ R4, R132.reuse, R128 ;  /* 0x0000008084047220 */ /* 0x044fe40000410000 */
[C---:B------:R-:W-:Y:S02]  /*9920*/  FMUL.FTZ R5, R132.reuse, R129 ;  /* 0x0000008184057220 */ /* 0x040fe40000410000 */
[C---:B------:R-:W-:Y:S02]  /*9930*/  FMUL.FTZ R8, R132.reuse, R124 ;  /* 0x0000007c84087220 */ /* 0x040fe40000410000 */
[----:B------:R-:W2:Y:S01]  /*9940*/  MUFU.EX2 R154, R154 ;  /* 0x0000009a009a7308 */ /* 0x000ea20000000800 */
[C---:B------:R-:W-:Y:S02]  /*9950*/  FMUL.FTZ R9, R132.reuse, R125 ;  /* 0x0000007d84097220 */ /* 0x040fe40000410000 */
[C---:B------:R-:W-:Y:S02]  /*9960*/  FMUL.FTZ R100, R132.reuse, R100 ;  /* 0x0000006484647220 */ /* 0x040fe40000410000 */
[C---:B---3--:R-:W-:Y:S02]  /*9970*/  FMUL.FTZ R6, R3.reuse, R130 ;  /* 0x0000008203067220 */ /* 0x048fe40000410000 */
[C---:B------:R-:W-:Y:S02]  /*9980*/  FMUL.FTZ R7, R3.reuse, R131 ;  /* 0x0000008303077220 */ /* 0x040fe40000410000 */
[C---:B------:R-:W-:Y:S01]  /*9990*/  FMUL.FTZ R10, R3.reuse, R126 ;  /* 0x0000007e030a7220 */ /* 0x040fe20000410000 */
[----:B------:R-:W-:Y:S01]  /*99a0*/  MUFU.EX2 R157, R157 ;  /* 0x0000009d009d7308 */ /* 0x000fe20000000800 */
[C---:B------:R-:W-:Y:S02]  /*99b0*/  FMUL.FTZ R11, R3.reuse, R127 ;  /* 0x0000007f030b7220 */ /* 0x040fe40000410000 */
[----:B------:R-:W3:Y:S01]  /*99c0*/  LDSM.16.MT88.4 R124, [R184+UR4+0x100] ;  /* 0x00010004b87c783b */ /* 0x000ee20008004200 */
        /* <DEDUP_REMOVED lines=37> */
[----:B------:R-:W-:Y:S01]  /*9c20*/  LDSM.16.MT88.4 R16, [R133+0x900] ;  /* 0x000900008510783b */ /* 0x000fe20000004200 */
[--C-:B------:R-:W-:Y:S02]  /*9c30*/  FFMA.FTZ R170, R22, c[0x0][0x2d0], -R160.reuse ;  /* 0x0000b40016aa7a23 */ /* 0x100fe400000108a0 */
[--C-:B------:R-:W-:Y:S02]  /*9c40*/  FFMA.FTZ R171, R23, c[0x0][0x2d0], -R160.reuse ;  /* 0x0000b40017ab7a23 */ /* 0x100fe400000108a0 */
[--C-:B------:R-:W-:Y:S02]  /*9c50*/  FFMA.FTZ R172, R26, c[0x0][0x2d0], -R160.reuse ;  /* 0x0000b4001aac7a23 */ /* 0x100fe400000108a0 */
[--C-:B------:R-:W-:Y:S02]  /*9c60*/  FFMA.FTZ R173, R27, c[0x0][0x2d0], -R160.reuse ;  /* 0x0000b4001bad7a23 */ /* 0x100fe400000108a0 */
[C---:B------:R-:W-:Y:S01]  /*9c70*/  FMUL.FTZ R40, R132.reuse, R40 ;  /* 0x0000002884287220 */ /* 0x040fe20000410000 */
[----:B------:R-:W2:Y:S01]  /*9c80*/  MUFU.EX2 R164, R164 ;  /* 0x000000a400a47308 */ /* 0x000ea20000000800 */
[----:B------:R-:W-:Y:S01]  /*9c90*/  FMUL.FTZ R41, R132, R41 ;  /* 0x0000002984297220 */ /* 0x000fe20000410000 */
[----:B-----5:R-:W-:Y:S01]  /*9ca0*/  F2FP.BF16.PACK_AB R131, R156, R155 ;  /* 0x0000009b9c83723e */ /* 0x020fe200000010ff */
[C---:B------:R-:W-:Y:S02]  /*9cb0*/  FMUL.FTZ R42, R3.reuse, R42 ;  /* 0x0000002a032a7220 */ /* 0x040fe40000410000 */
[----:B------:R-:W-:Y:S02]  /*9cc0*/  FMUL.FTZ R43, R3, R43 ;  /* 0x0000002b032b7220 */ /* 0x000fe40000410000 */
[C---:B------:R-:W-:Y:S02]  /*9cd0*/  FMUL.FTZ R44, R132.reuse, R44 ;  /* 0x0000002c842c7220 */ /* 0x040fe40000410000 */
        /* <DEDUP_REMOVED lines=9> */
[C---:B----4-:R-:W-:Y:S01]  /*9d70*/  HMMA.16816.F32.BF16 R100, R128.reuse, R140, R100 ;  /* 0x0000008c8064723c */ /* 0x050fe20000041864 */
[----:B------:R-:W4:Y:S03]  /*9d80*/  LDSM.16.MT88.4 R136, [R135+0x100] ;  /* 0x000100008788783b */ /* 0x000f260000004200 */
        /* <DEDUP_REMOVED lines=8> */
[C---:B---3--:R-:W-:Y:S01]  /*9e10*/  HMMA.16816.F32.BF16 R108, R128.reuse, R124, R108 ;  /* 0x0000007c806c723c */ /* 0x048fe2000004186c */
[----:B------:R-:W-:Y:S03]  /*9e20*/  LDSM.16.MT88.4 R144, [R135+0x900] ;  /* 0x000900008790783b */ /* 0x000fe60000004200 */
[C---:B------:R-:W-:Y:S02]  /*9e30*/  FMUL.FTZ R52, R132.reuse, R52 ;  /* 0x0000003484347220 */ /* 0x040fe40000410000 */
[C---:B------:R-:W-:Y:S02]  /*9e40*/  FMUL.FTZ R53, R132.reuse, R53 ;  /* 0x0000003584357220 */ /* 0x040fe40000410000 */
[C---:B------:R-:W-:Y:S01]  /*9e50*/  HMMA.16816.F32.BF16 R112, R128.reuse, R126, R112 ;  /* 0x0000007e8070723c */ /* 0x040fe20000041870 */
[----:B------:R-:W3:Y:S01]  /*9e60*/  LDSM.16.MT88.4 R124, [R133+0x2100] ;  /* 0x00210000857c783b */ /* 0x000ee20000004200 */
        /* <DEDUP_REMOVED lines=8> */
[C---:B----4-:R-:W-:Y:S03]  /*9ef0*/  HMMA.16816.F32.BF16 R116, R128.reuse, R136, R116 ;  /* 0x000000888074723c */ /* 0x050fe60000041874 */
[C---:B------:R-:W-:Y:S02]  /*9f00*/  FMUL.FTZ R60, R132.reuse, R60 ;  /* 0x0000003c843c7220 */ /* 0x040fe40000410000 */
[C---:B------:R-:W-:Y:S02]  /*9f10*/  FMUL.FTZ R61, R132.reuse, R61 ;  /* 0x0000003d843d7220 */ /* 0x040fe40000410000 */
[C---:B------:R-:W-:Y:S01]  /*9f20*/  FMUL.FTZ R62, R3.reuse, R62 ;  /* 0x0000003e033e7220 */ /* 0x040fe20000410000 */
[C---:B------:R-:W-:Y:S01]  /*9f30*/  HMMA.16816.F32.BF16 R120, R128.reuse, R138, R120 ;  /* 0x0000008a8078723c */ /* 0x040fe20000041878 */
[----:B------:R-:W4:Y:S03]  /*9f40*/  LDSM.16.MT88.4 R136, [R184+UR4+0x2100] ;  /* 0x00210004b888783b */ /* 0x000f260008004200 */
[C---:B------:R-:W-:Y:S02]  /*9f50*/  FMUL.FTZ R63, R3.reuse, R63 ;  /* 0x0000003f033f7220 */ /* 0x040fe40000410000 */
[C---:B------:R-:W-:Y:S02]  /*9f60*/  FMUL.FTZ R64, R132.reuse, R64 ;  /* 0x0000004084407220 */ /* 0x040fe40000410000 */
[C---:B-----5:R-:W-:Y:S04]  /*9f70*/  HMMA.16816.F32.BF16 R36, R128.reuse, R140, R36 ;  /* 0x0000008c8024723c */ /* 0x060fe80000041824 */
[C---:B------:R-:W-:Y:S02]  /*9f80*/  FMUL.FTZ R65, R132.reuse, R65 ;  /* 0x0000004184417220 */ /* 0x040fe40000410000 */
[C---:B------:R-:W-:Y:S02]  /*9f90*/  FMUL.FTZ R66, R3.reuse, R66 ;  /* 0x0000004203427220 */ /* 0x040fe40000410000 */
[C---:B------:R-:W-:Y:S01]  /*9fa0*/  HMMA.16816.F32.BF16 R40, R128.reuse, R142, R40 ;  /* 0x0000008e8028723c */ /* 0x040fe20000041828 */
[----:B------:R-:W5:Y:S03]  /*9fb0*/  LDSM.16.MT88.4 R140, [R135+0x2100] ;  /* 0x00210000878c783b */ /* 0x000f660000004200 */
[C---:B------:R-:W-:Y:S02]  /*9fc0*/  FMUL.FTZ R67, R3.reuse, R67 ;  /* 0x0000004303437220 */ /* 0x040fe40000410000 */
[C---:B------:R-:W-:Y:S02]  /*9fd0*/  FMUL.FTZ R68, R132.reuse, R68 ;  /* 0x0000004484447220 */ /* 0x040fe40000410000 */
[C---:B---3--:R-:W-:Y:S04]  /*9fe0*/  HMMA.16816.F32.BF16 R44, R128.reuse, R124, R44 ;  /* 0x0000007c802c723c */ /* 0x048fe8000004182c */
[C---:B------:R-:W-:Y:S02]  /*9ff0*/  FMUL.FTZ R69, R132.reuse, R69 ;  /* 0x0000004584457220 */ /* 0x040fe40000410000 */
[C---:B------:R-:W-:Y:S02]  /*a000*/  FMUL.FTZ R70, R3.reuse, R70 ;  /* 0x0000004603467220 */ /* 0x040fe40000410000 */
[C---:B------:R-:W-:Y:S01]  /*a010*/  HMMA.16816.F32.BF16 R48, R128.reuse, R126, R48 ;  /* 0x0000007e8030723c */ /* 0x040fe20000041830 */
[----:B------:R-:W3:Y:S03]  /*a020*/  LDSM.16.MT88.4 R124, [R185+UR4+0x4100] ;  /* 0x00410004b97c783b */ /* 0x000ee60008004200 */
[C---:B------:R-:W-:Y:S02]  /*a030*/  FMUL.FTZ R71, R3.reuse, R71 ;  /* 0x0000004703477220 */ /* 0x040fe40000410000 */
[C---:B------:R-:W-:Y:S02]  /*a040*/  FMUL.FTZ R72, R132.reuse, R72 ;  /* 0x0000004884487220 */ /* 0x040fe40000410000 */
[C---:B------:R-:W-:Y:S01]  /*a050*/  FMUL.FTZ R73, R132.reuse, R73 ;  /* 0x0000004984497220 */ /* 0x040fe20000410000 */
[C---:B----4-:R-:W-:Y:S03]  /*a060*/  HMMA.16816.F32.BF16 R52, R128.reuse, R136, R52 ;  /* 0x000000888034723c */ /* 0x050fe60000041834 */
[C---:B------:R-:W-:Y:S02]  /*a070*/  FMUL.FTZ R74, R3.reuse, R74 ;  /* 0x0000004a034a7220 */ /* 0x040fe40000410000 */
[C---:B------:R-:W-:Y:S02]  /*a080*/  FMUL.FTZ R75, R3.reuse, R75 ;  /* 0x0000004b034b7220 */ /* 0x040fe40000410000 */
[C---:B------:R-:W-:Y:S01]  /*a090*/  FMUL.FTZ R76, R132.reuse, R76 ;  /* 0x0000004c844c7220 */ /* 0x040fe20000410000 */
[C---:B------:R-:W-:Y:S01]  /*a0a0*/  HMMA.16816.F32.BF16 R56, R128.reuse, R138, R56 ;  /* 0x0000008a8038723c */ /* 0x040fe20000041838 */
[----:B------:R-:W4:Y:S03]  /*a0b0*/  LDSM.16.MT88.4 R136, [R133+0x4100] ;  /* 0x004100008588783b */ /* 0x000f260000004200 */
        /* <DEDUP_REMOVED lines=17> */
[C---:B----4-:R-:W-:Y:S03]  /*a1d0*/  HMMA.16816.F32.BF16 R76, R128.reuse, R136, R76 ;  /* 0x00000088804c723c */ /* 0x050fe6000004184c */
[C---:B------:R-:W-:Y:S02]  /*a1e0*/  FMUL.FTZ R88, R132.reuse, R88 ;  /* 0x0000005884587220 */ /* 0x040fe40000410000 */
[----:B------:R-:W-:Y:S02]  /*a1f0*/  FMUL.FTZ R89, R132, R89 ;  /* 0x0000005984597220 */ /* 0x000fe40000410000 */
[----:B------:R-:W-:Y:S01]  /*a200*/  FMUL.FTZ R90, R3, R90 ;  /* 0x0000005a035a7220 */ /* 0x000fe20000410000 */
[C---:B------:R-:W-:Y:S01]  /*a210*/  HMMA.16816.F32.BF16 R80, R128.reuse, R138, R80 ;  /* 0x0000008a8050723c */ /* 0x040fe20000041850 */
[----:B------:R-:W4:Y:S03]  /*a220*/  LDSM.16.MT88.4 R136, [R185+UR4+0x900] ;  /* 0x00090004b988783b */ /* 0x000f260008004200 */
[--C-:B------:R-:W-:Y:S02]  /*a230*/  FFMA.FTZ R161, R12, c[0x0][0x2d0], -R165.reuse ;  /* 0x0000b4000ca17a23 */ /* 0x100fe400000108a5 */
[--C-:B------:R-:W-:Y:S02]  /*a240*/  FFMA.FTZ R162, R13, c[0x0][0x2d0], -R165.reuse ;  /* 0x0000b4000da27a23 */ /* 0x100fe400000108a5 */
[C---:B-----5:R-:W-:Y:S02]  /*a250*/  HMMA.16816.F32.BF16 R84, R128.reuse, R140, R84 ;  /* 0x0000008c8054723c */ /* 0x060fe40000041854 */
[----:B------:R-:W-:Y:S02]  /*a260*/  MUFU.EX2 R161, R161 ;  /* 0x000000a100a17308 */ /* 0x000fe40000000800 */
[--C-:B------:R-:W-:Y:S01]  /*a270*/  FFMA.FTZ R166, R14, c[0x0][0x2d0], -R160.reuse ;  /* 0x0000b4000ea67a23 */ /* 0x100fe200000108a0 */
[----:B--2---:R-:W-:Y:S01]  /*a280*/  F2FP.BF16.PACK_AB R14, R164, R163 ;  /* 0x000000a3a40e723e */ /* 0x004fe200000010ff */
[--C-:B------:R-:W-:Y:S01]  /*a290*/  FFMA.FTZ R167, R15, c[0x0][0x2d0], -R160.reuse ;  /* 0x0000b4000fa77a23 */ /* 0x100fe200000108a0 */
[----:B-1----:R-:W-:Y:S01]  /*a2a0*/  F2FP.BF16.PACK_AB R15, R169, R168 ;  /* 0x000000a8a90f723e */ /* 0x002fe200000010ff */
[C---:B------:R-:W-:Y:S04]  /*a2b0*/  FMUL.FTZ R91, R3.reuse, R91 ;  /* 0x0000005b035b7220 */ /* 0x040fe80000410000 */
[----:B------:R-:W-:Y:S01]  /*a2c0*/  MUFU.EX2 R166, R166 ;  /* 0x000000a600a67308 */ /* 0x000fe20000000800 */
[C---:B------:R-:W-:Y:S02]  /*a2d0*/  FMUL.FTZ R92, R132.reuse, R92 ;  /* 0x0000005c845c7220 */ /* 0x040fe40000410000 */
[C---:B------:R-:W-:Y:S01]  /*a2e0*/  HMMA.16816.F32.BF16 R88, R128.reuse, R142, R88 ;  /* 0x0000008e8058723c */ /* 0x040fe20000041858 */
[----:B------:R-:W1:Y:S02]  /*a2f0*/  LDSM.16.MT88.4 R140, [R184+UR4+0x900] ;  /* 0x00090004b88c783b */ /* 0x000e640008004200 */
[C---:B------:R-:W-:Y:S02]  /*a300*/  FMUL.FTZ R93, R132.reuse, R93 ;  /* 0x0000005d845d7220 */ /* 0x040fe40000410000 */
[C---:B------:R-:W-:Y:S02]  /*a310*/  FMUL.FTZ R94, R3.reuse, R94 ;  /* 0x0000005e035e7220 */ /* 0x040fe40000410000 */
[----:B------:R-:W2:Y:S01]  /*a320*/  MUFU.EX2 R162, R162 ;  /* 0x000000a200a27308 */ /* 0x000ea20000000800 */
[C---:B------:R-:W-:Y:S04]  /*a330*/  FMUL.FTZ R95, R3.reuse, R95 ;  /* 0x0000005f035f7220 */ /* 0x040fe80000410000 */
[C---:B------:R-:W-:Y:S02]  /*a340*/  FMUL.FTZ R96, R132.reuse, R96 ;  /* 0x0000006084607220 */ /* 0x040fe40000410000 */
[----:B------:R-:W-:Y:S01]  /*a350*/  FMUL.FTZ R97, R132, R97 ;  /* 0x0000006184617220 */ /* 0x000fe20000410000 */
[C---:B---3--:R-:W-:Y:S02]  /*a360*/  HMMA.16816.F32.BF16 R92, R128.reuse, R124, R92 ;  /* 0x0000007c805c723c */ /* 0x048fe4000004185c */
[----:B------:R-:W3:Y:S01]  /*a370*/  MUFU.EX2 R167, R167 ;  /* 0x000000a700a77308 */ /* 0x000ee20000000800 */
[C---:B------:R-:W-:Y:S02]  /*a380*/  FMUL.FTZ R98, R3.reuse, R98 ;  /* 0x0000006203627220 */ /* 0x040fe40000410000 */
[C---:B------:R-:W-:Y:S02]  /*a390*/  FMUL.FTZ R99, R3.reuse, R99 ;  /* 0x0000006303637220 */ /* 0x040fe40000410000 */
[----:B------:R-:W-:Y:S02]  /*a3a0*/  FFMA.FTZ R32, R32, c[0x0][0x2d0], -R165 ;  /* 0x0000b40020207a23 */ /* 0x000fe400000108a5 */
[----:B------:R-:W-:Y:S03]  /*a3b0*/  FFMA.FTZ R34, R34, c[0x0][0x2d0], -R160 ;  /* 0x0000b40022227a23 */ /* 0x000fe600000108a0 */
[----:B------:R-:W-:Y:S01]  /*a3c0*/  HMMA.16816.F32.BF16 R96, R128, R126, R96 ;  /* 0x0000007e8060723c */ /* 0x000fe20000041860 */
[----:B------:R-:W5:Y:S01]  /*a3d0*/  LDSM.16.MT88.4 R124, [R133+0x2900] ;  /* 0x00290000857c783b */ /* 0x000f620000004200 */
[----:B------:R-:W-:Y:S01]  /*a3e0*/  MUFU.EX2 R32, R32 ;  /* 0x0000002000207308 */ /* 0x000fe20000000800 */
[----:B------:R-:W-:Y:S01]  /*a3f0*/  FFMA.FTZ R158, R3, R218, R158 ;  /* 0x000000da039e7223 */ /* 0x000fe2000001009e */
[----:B--2---:R-:W-:Y:S01]  /*a400*/  F2FP.BF16.PACK_AB R12, R162, R161 ;  /* 0x000000a1a20c723e */ /* 0x004fe200000010ff */
[----:B------:R-:W-:Y:S02]  /*a410*/  FFMA.FTZ R153, R132, R217, R153 ;  /* 0x000000d984997223 */ /* 0x000fe40000010099 */
[----:B------:R-:W-:Y:S02]  /*a420*/  FADD.FTZ R158, R159, R158 ;  /* 0x0000009e9f9e7221 */ /* 0x000fe40000010000 */
[----:B------:R-:W2:Y:S03]  /*a430*/  LDSM.16.MT88.4 R128, [R184+UR4+0x2900] ;  /* 0x00290004b880783b */ /* 0x000ea60008004200 */
[----:B------:R-:W-:Y:S01]  /*a440*/  MUFU.EX2 R34, R34 ;  /* 0x0000002200227308 */ /* 0x000fe20000000800 */
[----:B------:R-:W-:Y:S01]  /*a450*/  FADD.FTZ R3, R155, R158 ;  /* 0x0000009e9b037221 */ /* 0x000fe20000010000 */
[----:B---3--:R-:W-:Y:S01]  /*a460*/  F2FP.BF16.PACK_AB R13, R167, R166 ;  /* 0x000000a6a70d723e */ /* 0x008fe200000010ff */
[----:B------:R-:W-:Y:S02]  /*a470*/  FADD.FTZ R154, R154, R153 ;  /* 0x000000999a9a7221 */ /* 0x000fe40000010000 */
[----:B------:R-:W-:Y:S02]  /*a480*/  FADD.FTZ R3, R156, R3 ;  /* 0x000000039c037221 */ /* 0x000fe40000010000 */
[----:B------:R-:W-:Y:S02]  /*a490*/  FADD.FTZ R157, R157, R154 ;  /* 0x0000009a9d9d7221 */ /* 0x000fe40000010000 */
[C---:B----4-:R-:W-:Y:S05]  /*a4a0*/  HMMA.16816.F32.BF16 R4, R12.reuse, R136, R4 ;  /* 0x000000880c04723c */ /* 0x050fea0000041804 */
[----:B------:R-:W-:Y:S02]  /*a4b0*/  FADD.FTZ R166, R166, R3 ;  /* 0x00000003a6a67221 */ /* 0x000fe40000010000 */
[----:B------:R-:W-:Y:S01]  /*a4c0*/  FADD.FTZ R152, R152, R157 ;  /* 0x0000009d98987221 */ /* 0x000fe20000010000 */
        /* <DEDUP_REMOVED lines=8> */
[----:B------:R-:W3:Y:S03]  /*a550*/  LDSM.16.MT88.4 R16, [R135+0x2900] ;  /* 0x002900008710783b */ /* 0x000ee60000004200 */
[----:B------:R-:W-:Y:S02]  /*a560*/  FADD.FTZ R163, R163, R162 ;  /* 0x000000a2a3a37221 */ /* 0x000fe40000010000 */
[----:B------:R-:W-:Y:S02]  /*a570*/  FADD.FTZ R169, R169, R168 ;  /* 0x000000a8a9a97221 */ /* 0x000fe40000010000 */
[C---:B-1----:R-:W-:Y:S04]  /*a580*/  HMMA.16816.F32.BF16 R108, R12.reuse, R140, R108 ;  /* 0x0000008c0c6c723c */ /* 0x042fe8000004186c */
[----:B------:R-:W-:Y:S04]  /*a590*/  FADD.FTZ R163, R164, R163 ;  /* 0x000000a3a4a37221 */ /* 0x000fe80000010000 */
[C---:B------:R-:W-:Y:S01]  /*a5a0*/  HMMA.16816.F32.BF16 R112, R12.reuse, R142, R112 ;  /* 0x0000008e0c70723c */ /* 0x040fe20000041870 */
[----:B------:R-:W-:Y:S07]  /*a5b0*/  LDSM.16.MT88.4 R140, [R135+0x4900] ;  /* 0x00490000878c783b */ /* 0x000fee0000004200 */
[C---:B------:R-:W-:Y:S08]  /*a5c0*/  HMMA.16816.F32.BF16 R116, R12.reuse, R144, R116 ;  /* 0x000000900c74723c */ /* 0x040ff00000041874 */
[C---:B------:R-:W-:Y:S01]  /*a5d0*/  HMMA.16816.F32.BF16 R120, R12.reuse, R146, R120 ;  /* 0x000000920c78723c */ /* 0x040fe20000041878 */
[----:B------:R-:W-:Y:S07]  /*a5e0*/  LDSM.16.MT88.4 R144, [R184+UR4+0x1100] ;  /* 0x00110004b890783b */ /* 0x000fee0008004200 */
[C---:B------:R-:W-:Y:S07]  /*a5f0*/  HMMA.16816.F32.BF16 R36, R12.reuse, R148, R36 ;  /* 0x000000940c24723c */ /* 0x040fee0000041824 */
[--C-:B------:R-:W-:Y:S01]  /*a600*/  FFMA.FTZ R148, R20, c[0x0][0x2d0], -R165.reuse ;  /* 0x0000b40014947a23 */ /* 0x100fe200000108a5 */
[C---:B------:R-:W-:Y:S04]  /*a610*/  HMMA.16816.F32.BF16 R40, R12.reuse, R150, R40 ;  /* 0x000000960c28723c */ /* 0x040fe80000041828 */
[--C-:B------:R-:W-:Y:S01]  /*a620*/  FFMA.FTZ R149, R21, c[0x0][0x2d0], -R165.reuse ;  /* 0x0000b40015957a23 */ /* 0x100fe200000108a5 */
[----:B------:R-:W-:Y:S01]  /*a630*/  MUFU.EX2 R148, R148 ;  /* 0x0000009400947308 */ /* 0x000fe20000000800 */
[----:B------:R-:W-:Y:S01]  /*a640*/  LDSM.16.MT88.4 R20, [R133+0x1100] ;  /* 0x001100008514783b */ /* 0x000fe20000004200 */
[--C-:B------:R-:W-:Y:S01]  /*a650*/  FFMA.FTZ R150, R24, c[0x0][0x2d0], -R165.reuse ;  /* 0x0000b40018967a23 */ /* 0x100fe200000108a5 */
[C---:B-----5:R-:W-:Y:S04]  /*a660*/  HMMA.16816.F32.BF16 R44, R12.reuse, R124, R44 ;  /* 0x0000007c0c2c723c */ /* 0x060fe8000004182c */
[----:B------:R-:W-:Y:S02]  /*a670*/  FFMA.FTZ R151, R25, c[0x0][0x2d0], -R165 ;  /* 0x0000b40019977a23 */ /* 0x000fe400000108a5 */
[----:B------:R-:W-:Y:S01]  /*a680*/  LDSM.16.MT88.4 R24, [R135+0x1100] ;  /* 0x001100008718783b */ /* 0x000fe20000004200 */
[----:B------:R-:W1:Y:S01]  /*a690*/  MUFU.EX2 R149, R149 ;  /* 0x0000009500957308 */ /* 0x000e620000000800 */
[C---:B------:R-:W-:Y:S06]  /*a6a0*/  HMMA.16816.F32.BF16 R48, R12.reuse, R126, R48 ;  /* 0x0000007e0c30723c */ /* 0x040fec0000041830 */
[----:B------:R-:W4:Y:S02]  /*a6b0*/  LDSM.16.MT88.4 R124, [R133+0x4900] ;  /* 0x00490000857c783b */ /* 0x000f240000004200 */
[C---:B--2---:R-:W-:Y:S01]  /*a6c0*/  HMMA.16816.F32.BF16 R52, R12.reuse, R128, R52 ;  /* 0x000000800c34723c */ /* 0x044fe20000041834 */
[----:B------:R-:W-:Y:S07]  /*a6d0*/  MUFU.EX2 R150, R150 ;  /* 0x0000009600967308 */ /* 0x000fee0000000800 */
[C---:B------:R-:W-:Y:S01]  /*a6e0*/  HMMA.16816.F32.BF16 R56, R12.reuse, R130, R56 ;  /* 0x000000820c38723c */ /* 0x040fe20000041838 */
[----:B------:R-:W2:Y:S02]  /*a6f0*/  LDSM.16.MT88.4 R128, [R184+UR4+0x4900] ;  /* 0x00490004b880783b */ /* 0x000ea40008004200 */
[----:B------:R-:W5:Y:S05]  /*a700*/  MUFU.EX2 R151, R151 ;  /* 0x0000009700977308 */ /* 0x000f6a0000000800 */
[C---:B---3--:R-:W-:Y:S08]  /*a710*/  HMMA.16816.F32.BF16 R60, R12.reuse, R16, R60 ;  /* 0x000000100c3c723c */ /* 0x048ff0000004183c */
[C---:B------:R-:W-:Y:S01]  /*a720*/  HMMA.16816.F32.BF16 R64, R12.reuse, R18, R64 ;  /* 0x000000120c40723c */ /* 0x040fe20000041840 */
[----:B------:R-:W3:Y:S07]  /*a730*/  LDSM.16.MT88.4 R16, [R185+UR4+0x1100] ;  /* 0x00110004b910783b */ /* 0x000eee0008004200 */
        /* <DEDUP_REMOVED lines=8> */
[----:B------:R-:W-:Y:S07]  /*a7c0*/  LDSM.16.MT88.4 R128, [R133+0x5100] ;  /* 0x005100008580783b */ /* 0x000fee0000004200 */
[C---:B------:R-:W-:Y:S08]  /*a7d0*/  HMMA.16816.F32.BF16 R92, R12.reuse, R140, R92 ;  /* 0x0000008c0c5c723c */ /* 0x040ff0000004185c */
[----:B------:R-:W-:Y:S01]  /*a7e0*/  HMMA.16816.F32.BF16 R96, R12, R142, R96 ;  /* 0x0000008e0c60723c */ /* 0x000fe20000041860 */
[----:B------:R-:W-:Y:S06]  /*a7f0*/  LDSM.16.MT88.4 R140, [R135+0x5100] ;  /* 0x00510000878c783b */ /* 0x000fec0000004200 */
[----:B-1----:R-:W-:Y:S01]  /*a800*/  F2FP.BF16.PACK_AB R12, R149, R148 ;  /* 0x00000094950c723e */ /* 0x002fe200000010ff */
[----:B------:R-:W-:Y:S01]  /*a810*/  FADD.FTZ R148, R148, R163 ;  /* 0x000000a394947221 */ /* 0x000fe20000010000 */
[----:B-----5:R-:W-:Y:S03]  /*a820*/  F2FP.BF16.PACK_AB R14, R151, R150 ;  /* 0x00000096970e723e */ /* 0x020fe600000010ff */
[----:B------:R-:W-:Y:S01]  /*a830*/  F2FP.BF16.PACK_AB R13, R171, R170 ;  /* 0x000000aaab0d723e */ /* 0x000fe200000010ff */
[----:B------:R-:W-:Y:S01]  /*a840*/  FADD.FTZ R170, R170, R169 ;  /* 0x000000a9aaaa7221 */ /* 0x000fe20000010000 */
[----:B------:R-:W-:Y:S01]  /*a850*/  F2FP.BF16.PACK_AB R15, R173, R172 ;  /* 0x000000acad0f723e */ /* 0x000fe200000010ff */
[----:B------:R-:W-:Y:S02]  /*a860*/  FADD.FTZ R149, R149, R148 ;  /* 0x0000009495957221 */ /* 0x000fe40000010000 */
[----:B------:R-:W-:Y:S02]  /*a870*/  FADD.FTZ R171, R171, R170 ;  /* 0x000000aaabab7221 */ /* 0x000fe40000010000 */
[----:B------:R-:W-:Y:S02]  /*a880*/  FADD.FTZ R150, R150, R149 ;  /* 0x0000009596967221 */ /* 0x000fe40000010000 */
[C---:B---3--:R-:W-:Y:S03]  /*a890*/  HMMA.16816.F32.BF16 R4, R12.reuse, R16, R4 ;  /* 0x000000100c04723c */ /* 0x048fe60000041804 */
[----:B------:R-:W-:Y:S02]  /*a8a0*/  FADD.FTZ R172, R172, R171 ;  /* 0x000000abacac7221 */ /* 0x000fe40000010000 */
[----:B------:R-:W-:Y:S02]  /*a8b0*/  FADD.FTZ R151, R151, R150 ;  /* 0x0000009697977221 */ /* 0x000fe40000010000 */
[----:B------:R-:W-:Y:S01]  /*a8c0*/  FADD.FTZ R172, R173, R172 ;  /* 0x000000acadac7221 */ /* 0x000fe20000010000 */
[C---:B------:R-:W-:Y:S01]  /*a8d0*/  HMMA.16816.F32.BF16 R8, R12.reuse, R18, R8 ;  /* 0x000000120c08723c */ /* 0x040fe20000041808 */
[----:B------:R-:W1:Y:S07]  /*a8e0*/  LDSM.16.MT88.4 R16, [R133+0x3100] ;  /* 0x003100008510783b */ /* 0x000e6e0000004200 */
[C---:B------:R-:W-:Y:S08]  /*a8f0*/  HMMA.16816.F32.BF16 R100, R12.reuse, R20, R100 ;  /* 0x000000140c64723c */ /* 0x040ff00000041864 */
[C---:B------:R-:W-:Y:S01]  /*a900*/  HMMA.16816.F32.BF16 R104, R12.reuse, R22, R104 ;  /* 0x000000160c68723c */ /* 0x040fe20000041868 */
[----:B------:R-:W2:Y:S07]  /*a910*/  LDSM.16.MT88.4 R20, [R184+UR4+0x3100] ;  /* 0x00310004b814783b */ /* 0x000eae0008004200 */
[C---:B------:R-:W-:Y:S07]  /*a920*/  HMMA.16816.F32.BF16 R108, R12.reuse, R144, R108 ;  /* 0x000000900c6c723c */ /* 0x040fee000004186c */
[--C-:B------:R-:W-:Y:S01]  /*a930*/  FFMA.FTZ R144, R28, c[0x0][0x2d0], -R165.reuse ;  /* 0x0000b4001c907a23 */ /* 0x100fe200000108a5 */
[C---:B------:R-:W-:Y:S04]  /*a940*/  HMMA.16816.F32.BF16 R112, R12.reuse, R146, R112 ;  /* 0x000000920c70723c */ /* 0x040fe80000041870 */
[--C-:B------:R-:W-:Y:S01]  /*a950*/  FFMA.FTZ R145, R29, c[0x0][0x2d0], -R165.reuse ;  /* 0x0000b4001d917a23 */ /* 0x100fe200000108a5 */
[----:B------:R-:W-:Y:S01]  /*a960*/  MUFU.EX2 R144, R144 ;  /* 0x0000009000907308 */ /* 0x000fe20000000800 */
[----:B------:R-:W-:Y:S02]  /*a970*/  FFMA.FTZ R165, R33, c[0x0][0x2d0], -R165 ;  /* 0x0000b40021a57a23 */ /* 0x000fe400000108a5 */
[C---:B------:R-:W-:Y:S04]  /*a980*/  HMMA.16816.F32.BF16 R116, R12.reuse, R24, R116 ;  /* 0x000000180c74723c */ /* 0x040fe80000041874 */
[--C-:B------:R-:W-:Y:S02]  /*a990*/  FFMA.FTZ R33, R30, c[0x0][0x2d0], -R160.reuse ;  /* 0x0000b4001e217a23 */ /* 0x100fe400000108a0 */
[--C-:B------:R-:W-:Y:S01]  /*a9a0*/  FFMA.FTZ R146, R31, c[0x0][0x2d0], -R160.reuse ;  /* 0x0000b4001f927a23 */ /* 0x100fe200000108a0 */
[----:B------:R-:W3:Y:S01]  /*a9b0*/  MUFU.EX2 R145, R145 ;  /* 0x0000009100917308 */ /* 0x000ee20000000800 */
[C---:B------:R-:W-:Y:S01]  /*a9c0*/  HMMA.16816.F32.BF16 R120, R12.reuse, R26, R120 ;  /* 0x0000001a0c78723c */ /* 0x040fe20000041878 */
[----:B------:R-:W5:Y:S03]  /*a9d0*/  LDSM.16.MT88.4 R24, [R135+0x3100] ;  /* 0x003100008718783b */ /* 0x000f660000004200 */
[----:B------:R-:W-:Y:S04]  /*a9e0*/  FFMA.FTZ R160, R35, c[0x0][0x2d0], -R160 ;  /* 0x0000b40023a07a23 */ /* 0x000fe800000108a0 */
[C---:B----4-:R-:W-:Y:S01]  /*a9f0*/  HMMA.16816.F32.BF16 R36, R12.reuse, R124, R36 ;  /* 0x0000007c0c24723c */ /* 0x050fe20000041824 */
[----:B------:R-:W-:Y:S01]  /*aa00*/  LDSM.16.MT88.4 R28, [R184+UR4+0x1900] ;  /* 0x00190004b81c783b */ /* 0x000fe20008004200 */
[----:B------:R-:W4:Y:S06]  /*aa10*/  MUFU.EX2 R165, R165 ;  /* 0x000000a500a57308 */ /* 0x000f2c0000000800 */
[C---:B------:R-:W-:Y:S01]  /*aa20*/  HMMA.16816.F32.BF16 R40, R12.reuse, R126, R40 ;  /* 0x0000007e0c28723c */ /* 0x040fe20000041828 */
[----:B------:R-:W3:Y:S03]  /*aa30*/  LDSM.16.MT88.4 R124, [R185+UR4+0x5100] ;  /* 0x00510004b97c783b */ /* 0x000ee60008004200 */
[----:B------:R-:W-:Y:S04]  /*aa40*/  MUFU.EX2 R33, R33 ;  /* 0x0000002100217308 */ /* 0x000fe80000000800 */
[C---:B-1----:R-:W-:Y:S06]  /*aa50*/  HMMA.16816.F32.BF16 R44, R12.reuse, R16, R44 ;  /* 0x000000100c2c723c */ /* 0x042fec000004182c */
[----:B------:R-:W1:Y:S02]  /*aa60*/  MUFU.EX2 R146, R146 ;  /* 0x0000009200927308 */ /* 0x000e640000000800 */
[C---:B------:R-:W-:Y:S01]  /*aa70*/  HMMA.16816.F32.BF16 R48, R12.reuse, R18, R48 ;  /* 0x000000120c30723c */ /* 0x040fe20000041830 */
[----:B------:R-:W1:Y:S07]  /*aa80*/  LDSM.16.MT88.4 R16, [R185+UR4+0x1900] ;  /* 0x00190004b910783b */ /* 0x000e6e0008004200 */
[C---:B--2---:R-:W-:Y:S01]  /*aa90*/  HMMA.16816.F32.BF16 R52, R12.reuse, R20, R52 ;  /* 0x000000140c34723c */ /* 0x044fe20000041834 */
[----:B------:R-:W2:Y:S07]  /*aaa0*/  MUFU.EX2 R35, R160 ;  /* 0x000000a000237308 */ /* 0x000eae0000000800 */
[C---:B------:R-:W-:Y:S01]  /*aab0*/  HMMA.16816.F32.BF16 R56, R12.reuse, R22, R56 ;  /* 0x000000160c38723c */ /* 0x040fe20000041838 */
[----:B------:R-:W1:Y:S07]  /*aac0*/  LDSM.16.MT88.4 R20, [R133+0x1900] ;  /* 0x001900008514783b */ /* 0x000e6e0000004200 */
[C---:B-----5:R-:W-:Y:S08]  /*aad0*/  HMMA.16816.F32.BF16 R60, R12.reuse, R24, R60 ;  /* 0x000000180c3c723c */ /* 0x060ff0000004183c */
[C---:B------:R-:W-:Y:S01]  /*aae0*/  HMMA.16816.F32.BF16 R64, R12.reuse, R26, R64 ;  /* 0x0000001a0c40723c */ /* 0x040fe20000041840 */
[----:B------:R-:W5:Y:S07]  /*aaf0*/  LDSM.16.MT88.4 R24, [R135+0x1900] ;  /* 0x001900008718783b */ /* 0x000f6e0000004200 */
[C---:B---3--:R-:W-:Y:S08]  /*ab00*/  HMMA.16816.F32.BF16 R68, R12.reuse, R124, R68 ;  /* 0x0000007c0c44723c */ /* 0x048ff00000041844 */
[C---:B------:R-:W-:Y:S08]  /*ab10*/  HMMA.16816.F32.BF16 R72, R12.reuse, R126, R72 ;  /* 0x0000007e0c48723c */ /* 0x040ff00000041848 */
[C---:B------:R-:W-:Y:S08]  /*ab20*/  HMMA.16816.F32.BF16 R76, R12.reuse, R128, R76 ;  /* 0x000000800c4c723c */ /* 0x040ff0000004184c */
[C---:B------:R-:W-:Y:S08]  /*ab30*/  HMMA.16816.F32.BF16 R80, R12.reuse, R130, R80 ;  /* 0x000000820c50723c */ /* 0x040ff00000041850 */
[C---:B------:R-:W-:Y:S08]  /*ab40*/  HMMA.16816.F32.BF16 R84, R12.reuse, R136, R84 ;  /* 0x000000880c54723c */ /* 0x040ff00000041854 */
[C---:B------:R-:W-:Y:S08]  /*ab50*/  HMMA.16816.F32.BF16 R88, R12.reuse, R138, R88 ;  /* 0x0000008a0c58723c */ /* 0x040ff00000041858 */
[C---:B------:R-:W-:Y:S08]  /*ab60*/  HMMA.16816.F32.BF16 R92, R12.reuse, R140, R92 ;  /* 0x0000008c0c5c723c */ /* 0x040ff0000004185c */
[----:B------:R-:W-:Y:S07]  /*ab70*/  HMMA.16816.F32.BF16 R96, R12, R142, R96 ;  /* 0x0000008e0c60723c */ /* 0x000fee0000041860 */
[----:B------:R-:W-:Y:S01]  /*ab80*/  F2FP.BF16.PACK_AB R12, R145, R144 ;  /* 0x00000090910c723e */ /* 0x000fe200000010ff */
[----:B------:R-:W-:Y:S01]  /*ab90*/  FADD.FTZ R144, R144, R151 ;  /* 0x0000009790907221 */ /* 0x000fe20000010000 */
[----:B----4-:R-:W-:Y:S03]  /*aba0*/  F2FP.BF16.PACK_AB R14, R165, R32 ;  /* 0x00000020a50e723e */ /* 0x010fe600000010ff */
[C---:B-1----:R-:W-:Y:S01]  /*abb0*/  F2FP.BF16.PACK_AB R13, R146.reuse, R33 ;  /* 0x00000021920d723e */ /* 0x042fe200000010ff */
[----:B------:R-:W-:Y:S01]  /*abc0*/  FADD.FTZ R33, R33, R172 ;  /* 0x000000ac21217221 */ /* 0x000fe20000010000 */
[----:B--2---:R-:W-:Y:S01]  /*abd0*/  F2FP.BF16.PACK_AB R15, R35, R34 ;  /* 0x00000022230f723e */ /* 0x004fe200000010ff */
[----:B------:R-:W-:Y:S02]  /*abe0*/  FADD.FTZ R145, R145, R144 ;  /* 0x0000009091917221 */ /* 0x000fe40000010000 */
[----:B------:R-:W-:Y:S02]  /*abf0*/  FADD.FTZ R33, R146, R33 ;  /* 0x0000002192217221 */ /* 0x000fe40000010000 */
[----:B------:R-:W-:Y:S02]  /*ac00*/  FADD.FTZ R32, R32, R145 ;  /* 0x0000009120207221 */ /* 0x000fe40000010000 */
[C---:B------:R-:W-:Y:S01]  /*ac10*/  HMMA.16816.F32.BF16 R128, R12.reuse, R16, R4 ;  /* 0x000000100c80723c */ /* 0x040fe20000041804 */
[----:B------:R-:W1:Y:S02]  /*ac20*/  LDSM.16.MT88.4 R4, [R185+UR4+0x3900] ;  /* 0x00390004b904783b */ /* 0x000e640008004200 */
[----:B------:R-:W-:Y:S02]  /*ac30*/  FADD.FTZ R34, R34, R33 ;  /* 0x0000002122227221 */ /* 0x000fe40000010000 */
[----:B------:R-:W-:Y:S02]  /*ac40*/  FADD.FTZ R217, R165, R32 ;  /* 0x00000020a5d97221 */ /* 0x000fe40000010000 */
[----:B------:R-:W-:Y:S01]  /*ac50*/  FADD.FTZ R218, R35, R34 ;  /* 0x0000002223da7221 */ /* 0x000fe20000010000 */
[C---:B------:R-:W-:Y:S01]  /*ac60*/  HMMA.16816.F32.BF16 R124, R12.reuse, R18, R8 ;  /* 0x000000120c7c723c */ /* 0x040fe20000041808 */
[----:B------:R-:W2:Y:S07]  /*ac70*/  LDSM.16.MT88.4 R8, [R133+0x3900] ;  /* 0x003900008508783b */ /* 0x000eae0000004200 */
[C---:B------:R-:W-:Y:S01]  /*ac80*/  HMMA.16816.F32.BF16 R100, R12.reuse, R20, R100 ;  /* 0x000000140c64723c */ /* 0x040fe20000041864 */
[----:B------:R-:W3:Y:S07]  /*ac90*/  LDSM.16.MT88.4 R16, [R184+UR4+0x3900] ;  /* 0x00390004b810783b */ /* 0x000eee0008004200 */
[C---:B------:R-:W-:Y:S08]  /*aca0*/  HMMA.16816.F32.BF16 R104, R12.reuse, R22, R104 ;  /* 0x000000160c68723c */ /* 0x040ff00000041868 */
[C---:B------:R-:W-:Y:S07]  /*acb0*/  HMMA.16816.F32.BF16 R108, R12.reuse, R28, R108 ;  /* 0x0000001c0c6c723c */ /* 0x040fee000004186c */
[----:B------:R-:W-:Y:S01]  /*acc0*/  IADD3 R29, R221, -0x2, RZ ;  /* 0xfffffffedd1d7810 */ /* 0x000fe20007ffe0ff */
[C---:B------:R-:W-:Y:S03]  /*acd0*/  HMMA.16816.F32.BF16 R112, R12.reuse, R30, R112 ;  /* 0x0000001e0c70723c */ /* 0x040fe60000041870 */
[C---:B------:R-:W-:Y:S05]  /*ace0*/  ISETP.GE.AND P0, PT, R29.reuse, R194, PT ;  /* 0x000000c21d00720c */ /* 0x040fea0003f06270 */
[C---:B-----5:R-:W-:Y:S08]  /*acf0*/  HMMA.16816.F32.BF16 R116, R12.reuse, R24, R116 ;  /* 0x000000180c74723c */ /* 0x060ff00000041874 */
[C---:B------:R-:W-:Y:S04]  /*ad00*/  HMMA.16816.F32.BF16 R120, R12.reuse, R26, R120 ;  /* 0x0000001a0c78723c */ /* 0x040fe80000041878 */
[----:B------:R-:W-:Y:S04]  /*ad10*/  @P0 SHF.R.S32.HI R20, RZ, 0x1f, R29 ;  /* 0x0000001fff140819 */ /* 0x000fe8000001141d */
[C---:B-1----:R-:W-:Y:S07]  /*ad20*/  HMMA.16816.F32.BF16 R36, R12.reuse, R4, R36 ;  /* 0x000000040c24723c */ /* 0x042fee0000041824 */
[----:B------:R-:W-:Y:S01]  /*ad30*/  @P0 IMAD R4, R20, c[0x0][0x1e0], RZ ;  /* 0x0000780014040a24 */ /* 0x000fe200078e02ff */
[C---:B------:R-:W-:Y:S01]  /*ad40*/  HMMA.16816.F32.BF16 R40, R12.reuse, R6, R40 ;  /* 0x000000060c28723c */ /* 0x040fe20000041828 */
[----:B------:R-:W1:Y:S03]  /*ad50*/  LDSM.16.MT88.4 R20, [R135+0x3900] ;  /* 0x003900008714783b */ /* 0x000e660000004200 */
[C---:B------:R-:W-:Y:S03]  /*ad60*/  @P0 IMAD R4, R29.reuse, c[0x0][0x1e4], R4 ;  /* 0x000079001d040a24 */ /* 0x040fe600078e0204 */
[----:B------:R-:W-:Y:S01]  /*ad70*/  @P0 IMAD.WIDE.U32 R6, R29, c[0x0][0x1e0], RZ ;  /* 0x000078001d060a25 */ /* 0x000fe200078e00ff */
[C---:B--2---:R-:W-:Y:S04]  /*ad80*/  HMMA.16816.F32.BF16 R44, R12.reuse, R8, R44 ;  /* 0x000000080c2c723c */ /* 0x044fe8000004182c */
[----:B------:R-:W-:Y:S02]  /*ad90*/  @P0 IADD3 R29, R7, R4, RZ ;  /* 0x00000004071d0210 */ /* 0x000fe40007ffe0ff */
[C---:B------:R-:W-:Y:S02]  /*ada0*/  @P0 SHF.L.U32 R28, R6.reuse, 0x6, RZ ;  /* 0x00000006061c0819 */ /* 0x040fe400000006ff */
[C---:B------:R-:W-:Y:S04]  /*adb0*/  HMMA.16816.F32.BF16 R48, R12.reuse, R10, R48 ;  /* 0x0000000a0c30723c */ /* 0x040fe80000041830 */
[----:B------:R-:W-:Y:S02]  /*adc0*/  @P0 SHF.L.U64.HI R29, R6, 0x6, R29 ;  /* 0x00000006061d0819 */ /* 0x000fe4000001021d */
[----:B------:R-:W-:Y:S01]  /*add0*/  @P0 IADD3 R8, P1, R28, R208, RZ ;  /* 0x000000d01c080210 */ /* 0x000fe20007f3e0ff */
[----:B------:R-:W2:Y:S01]  /*ade0*/  LDSM.16.MT88.4 R4, [R185+UR4+0x5900] ;  /* 0x00590004b904783b */ /* 0x000ea20008004200 */
[C---:B---3--:R-:W-:Y:S04]  /*adf0*/  HMMA.16816.F32.BF16 R52, R12.reuse, R16, R52 ;  /* 0x000000100c34723c */ /* 0x048fe80000041834 */
[C---:B------:R-:W-:Y:S02]  /*ae00*/  @P0 IADD3.X R9, R29.reuse, R213, RZ, P1, !PT ;  /* 0x000000d51d090210 */ /* 0x040fe40000ffe4ff */
[C---:B------:R-:W-:Y:S02]  /*ae10*/  @P0 LEA R24, P1, R8.reuse, c[0x0][0x1c8], 0x1 ;  /* 0x0000720008180a11 */ /* 0x040fe400078208ff */
[C---:B------:R-:W-:Y:S04]  /*ae20*/  HMMA.16816.F32.BF16 R56, R12.reuse, R18, R56 ;  /* 0x000000120c38723c */ /* 0x040fe80000041838 */
[----:B------:R-:W-:Y:S02]  /*ae30*/  @P0 LEA.HI.X R25, R8, c[0x0][0x1cc], R9, 0x1, P1 ;  /* 0x0000730008190a11 */ /* 0x000fe400008f0c09 */
[C---:B------:R-:W-:Y:S02]  /*ae40*/  @P0 IADD3 R9, P1, R28.reuse, R179, RZ ;  /* 0x000000b31c090210 */ /* 0x040fe40007f3e0ff */
[C---:B-1----:R-:W-:Y:S04]  /*ae50*/  HMMA.16816.F32.BF16 R60, R12.reuse, R20, R60 ;  /* 0x000000140c3c723c */ /* 0x042fe8000004183c */
[----:B------:R-:W-:Y:S02]  /*ae60*/  @P0 IADD3.X R8, R29, R178, RZ, P1, !PT ;  /* 0x000000b21d080210 */ /* 0x000fe40000ffe4ff */
[C---:B------:R-:W-:Y:S02]  /*ae70*/  @P0 LEA R26, P1, R9.reuse, c[0x0][0x1c8], 0x1 ;  /* 0x00007200091a0a11 */ /* 0x040fe400078208ff */
[C---:B------:R-:W-:Y:S04]  /*ae80*/  HMMA.16816.F32.BF16 R64, R12.reuse, R22, R64 ;  /* 0x000000160c40723c */ /* 0x040fe80000041840 */
[----:B------:R-:W-:Y:S02]  /*ae90*/  @P0 LEA.HI.X R27, R9, c[0x0][0x1cc], R8, 0x1, P1 ;  /* 0x00007300091b0a11 */ /* 0x000fe400008f0c08 */
[----:B------:R1:W3:Y:S01]  /*aea0*/  LDSM.16.MT88.4 R8, [R133+0x5900] ;  /* 0x005900008508783b */ /* 0x0002e20000004200 */
[----:B------:R-:W-:Y:S05]  /*aeb0*/  @P0 IADD3 R16, P1, R28, R177, RZ ;  /* 0x000000b11c100210 */ /* 0x000fea0007f3e0ff */
[----:B------:R-:W-:Y:S02]  /*aec0*/  @P0 IADD3.X R17, R29, R176, RZ, P1, !PT ;  /* 0x000000b01d110210 */ /* 0x000fe40000ffe4ff */
[C---:B------:R-:W-:Y:S01]  /*aed0*/  @P0 LEA R20, P1, R16.reuse, c[0x0][0x1c8], 0x1 ;  /* 0x0000720010140a11 */ /* 0x040fe200078208ff */
[C---:B--2---:R-:W-:Y:S03]  /*aee0*/  HMMA.16816.F32.BF16 R68, R12.reuse, R4, R68 ;  /* 0x000000040c44723c */ /* 0x044fe60000041844 */
[----:B------:R-:W-:Y:S02]  /*aef0*/  @P0 LEA.HI.X R21, R16, c[0x0][0x1cc], R17, 0x1, P1 ;  /* 0x0000730010150a11 */ /* 0x000fe400008f0c11 */
[----:B------:R-:W2:Y:S01]  /*af00*/  LDSM.16.MT88.4 R16, [R184+UR4+0x5900] ;  /* 0x00590004b810783b */ /* 0x000ea20008004200 */
[----:B------:R-:W-:Y:S02]  /*af10*/  @P0 IADD3 R28, P1, R201, R28, RZ ;  /* 0x0000001cc91c0210 */ /* 0x000fe40007f3e0ff */
[C---:B------:R-:W-:Y:S04]  /*af20*/  HMMA.16816.F32.BF16 R72, R12.reuse, R6, R72 ;  /* 0x000000060c48723c */ /* 0x040fe80000041848 */
[----:B------:R-:W-:Y:S02]  /*af30*/  @P0 IADD3.X R29, R200, R29, RZ, P1, !PT ;  /* 0x0000001dc81d0210 */ /* 0x000fe40000ffe4ff */
[C---:B------:R-:W-:Y:S02]  /*af40*/  @P0 IADD3 R23, P1, R28.reuse, R208, RZ ;  /* 0x000000d01c170210 */ /* 0x040fe40007f3e0ff */
[----:B-1----:R-:W-:Y:S04]  /*af50*/  MOV R133, R2 ;  /* 0x0000000200857202 */ /* 0x002fe80000000f00 */
[----:B------:R-:W-:Y:S02]  /*af60*/  @P0 IADD3.X R4, R29, R213, RZ, P1, !PT ;  /* 0x000000d51d040210 */ /* 0x000fe40000ffe4ff */
[C---:B------:R-:W-:Y:S04]  /*af70*/  @P0 LEA R22, P1, R23.reuse, c[0x0][0x1c8], 0x1 ;  /* 0x0000720017160a11 */ /* 0x040fe800078208ff */
[----:B------:R-:W-:Y:S02]  /*af80*/  @P0 LEA.HI.X R23, R23, c[0x0][0x1cc], R4, 0x1, P1 ;  /* 0x0000730017170a11 */ /* 0x000fe400008f0c04 */
[----:B------:R-:W-:Y:S01]  /*af90*/  @P0 IADD3 R4, P1, R28, R179, RZ ;  /* 0x000000b31c040210 */ /* 0x000fe20007f3e0ff */
[C---:B---3--:R-:W-:Y:S03]  /*afa0*/  HMMA.16816.F32.BF16 R76, R12.reuse, R8, R76 ;  /* 0x000000080c4c723c */ /* 0x048fe6000004184c */
[C---:B------:R-:W-:Y:S02]  /*afb0*/  @P0 IADD3.X R5, R29.reuse, R178, RZ, P1, !PT ;  /* 0x000000b21d050210 */ /* 0x040fe40000ffe4ff */
[C---:B------:R-:W-:Y:S03]  /*afc0*/  @P0 LEA R30, P1, R4.reuse, c[0x0][0x1c8], 0x1 ;  /* 0x00007200041e0a11 */ /* 0x040fe600078208ff */
[C---:B------:R-:W-:Y:S04]  /*afd0*/  HMMA.16816.F32.BF16 R80, R12.reuse, R10, R80 ;  /* 0x0000000a0c50723c */ /* 0x040fe80000041850 */
[----:B------:R-:W-:Y:S02]  /*afe0*/  @P0 LEA.HI.X R31, R4, c[0x0][0x1cc], R5, 0x1, P1 ;  /* 0x00007300041f0a11 */ /* 0x000fe400008f0c05 */
[----:B------:R-:W1:Y:S01]  /*aff0*/  LDSM.16.MT88.4 R4, [R135+0x5900] ;  /* 0x005900008704783b */ /* 0x000e620000004200 */
[C---:B------:R-:W-:Y:S01]  /*b000*/  ISETP.GE.AND P1, PT, R216.reuse, 0x1, PT ;  /* 0x00000001d800780c */ /* 0x040fe20003f26270 */
[C---:B--2---:R-:W-:Y:S04]  /*b010*/  HMMA.16816.F32.BF16 R84, R12.reuse, R16, R84 ;  /* 0x000000100c54723c */ /* 0x044fe80000041854 */
[----:B------:R-:W-:Y:S04]  /*b020*/  IADD3 R216, R216, 0x1, RZ ;  /* 0x00000001d8d87810 */ /* 0x000fe80007ffe0ff */
[----:B------:R-:W-:Y:S01]  /*b030*/  SEL R216, R216, RZ, !P1 ;  /* 0x000000ffd8d87207 */ /* 0x000fe20004800000 */
[C---:B------:R-:W-:Y:S03]  /*b040*/  HMMA.16816.F32.BF16 R88, R12.reuse, R18, R88 ;  /* 0x000000120c58723c */ /* 0x040fe60000041858 */
[----:B------:R-:W-:Y:S01]  /*b050*/  @P0 IADD3 R28, P1, R28, R177, RZ ;  /* 0x000000b11c1c0210 */ /* 0x000fe20007f3e0ff */
[----:B------:R-:W-:Y:S03]  /*b060*/  @P0 IMAD R10, R216, 0x3000, R202 ;  /* 0x00003000d80a0824 */ /* 0x000fe600078e02ca */
[----:B------:R-:W-:Y:S02]  /*b070*/  @P0 IADD3.X R29, R29, R176, RZ, P1, !PT ;  /* 0x000000b01d1d0210 */ /* 0x000fe40000ffe4ff */
[----:B------:R-:W-:Y:S03]  /*b080*/  @P0 SHF.L.U32 R3, R10, 0x1, RZ ;  /* 0x000000010a030819 */ /* 0x000fe600000006ff */
[C---:B------:R-:W-:Y:S02]  /*b090*/  @P0 LEA R8, P1, R28.reuse, c[0x0][0x1c8], 0x1 ;  /* 0x000072001c080a11 */ /* 0x040fe400078208ff */
[----:B------:R-:W-:Y:S01]  /*b0a0*/  @!PT LDS RZ, [RZ] ;  /* 0x00000000fffff984 */ /* 0x000fe20000000800 */
[----:B------:R-:W-:Y:S01]  /*b0b0*/  @!PT LDS RZ, [RZ] ;  /* 0x00000000fffff984 */ /* 0x000fe20000000800 */
[----:B------:R-:W-:Y:S01]  /*b0c0*/  @!PT LDS RZ, [RZ] ;  /* 0x00000000fffff984 */ /* 0x000fe20000000800 */
[----:B------:R2:W-:Y:S02]  /*b0d0*/  @P0 LDGSTS.E.BYPASS.LTC128B.128 [R3+0xc100], [R24.64], !P5 ;  /* 0x0c10000018030fae */ /* 0x0005e4000e901d48 */
[----:B------:R-:W-:Y:S06]  /*b0e0*/  @P0 LEA.HI.X R9, R28, c[0x0][0x1cc], R29, 0x1, P1 ;  /* 0x000073001c090a11 */ /* 0x000fec00008f0c1d */
[----:B------:R2:W-:Y:S01]  /*b0f0*/  @P0 LDGSTS.E.BYPASS.LTC128B.128 [R3+0xe100], [R26.64], !P4 ;  /* 0x0e1000001a030fae */ /* 0x0005e2000e101d48 */
[C---:B-1----:R-:W-:Y:S07]  /*b100*/  HMMA.16816.F32.BF16 R92, R12.reuse, R4, R92 ;  /* 0x000000040c5c723c */ /* 0x042fee000004185c */
[----:B------:R2:W-:Y:S01]  /*b110*/  @P0 LDGSTS.E.BYPASS.LTC128B.128 [R3+0x10100], [R20.64], !P6 ;  /* 0x1010000014030fae */ /* 0x0005e2000f101d48 */
[----:B------:R-:W-:Y:S07]  /*b120*/  HMMA.16816.F32.BF16 R96, R12, R6, R96 ;  /* 0x000000060c60723c */ /* 0x000fee0000041860 */
[----:B------:R2:W-:Y:S08]  /*b130*/  @P0 LDGSTS.E.BYPASS.LTC128B.128 [R3+0xd100], [R22.64], !P5 ;  /* 0x0d10000016030fae */ /* 0x0005f0000e901d48 */
[----:B------:R2:W-:Y:S08]  /*b140*/  @P0 LDGSTS.E.BYPASS.LTC128B.128 [R3+0xf100], [R30.64], !P4 ;  /* 0x0f1000001e030fae */ /* 0x0005f0000e101d48 */
[----:B------:R2:W-:Y:S01]  /*b150*/  @P0 LDGSTS.E.BYPASS.LTC128B.128 [R3+0x11100], [R8.64], !P6 ;  /* 0x1110000008030fae */ /* 0x0005e2000f101d48 */
[----:B------:R-:W-:Y:S02]  /*b160*/  ISETP.GT.AND P0, PT, R221, R220, PT ;  /* 0x000000dcdd00720c */ /* 0x000fe40003f04270 */
[----:B------:R-:W-:Y:S05]  /*b170*/  MOV R221, R219 ;  /* 0x000000db00dd7202 */ /* 0x000fea0000000f00 */
[----:B------:R-:W0:Y:S01]  /*b180*/  LDGDEPBAR ;  /* 0x00000000000079af */ /* 0x000e220000000000 */
[----:B--2---:R-:W-:Y:S05]  /*b190*/  MOV R3, R0 ;  /* 0x0000000000037202 */ /* 0x004fea0000000f00 */
[----:B------:R-:W-:-:S05]  /*b1a0*/  @P0 BRA `(.L_x_895) ;  /* 0xffffd5e000000947 */ /* 0x000fca000383ffff */
.L_x_894:
[----:B------:R-:W-:-:S13]  /*b1b0*/  ISETP.GE.AND P0, PT, R219, R194, PT ;  /* 0x000000c2db00720c */ /* 0x000fda0003f06270 */
[----:B------:R-:W-:Y:S05]  /*b1c0*/  @!P0 BRA `(.L_x_896) ;  /* 0x000035b000008947 */ /* 0x000fea0003800000 */
[----:B------:R-:W-:Y:S01]  /*b1d0*/  LOP3.LUT P0, RZ, R193, 0x4, RZ, 0xc0, !PT ;  /* 0x00000004c1ff7812 */ /* 0x000fe2000780c0ff */
[----:B------:R-:W-:Y:S01]  /*b1e0*/  IMAD.MOV.U32 R193, RZ, RZ, 0x40 ;  /* 0x00000040ffc17424 */ /* 0x000fe200078e00ff */
[----:B------:R-:W-:Y:S01]  /*b1f0*/  ISETP.NE.AND P2, PT, R197, 0x1, PT ;  /* 0x00000001c500780c */ /* 0x000fe20003f45270 */
[----:B------:R-:W-:Y:S01]  /*b200*/  IMAD.MOV.U32 R3, RZ, RZ, R0 ;  /* 0x000000ffff037224 */ /* 0x000fe200078e0000 */
[C---:B------:R-:W-:Y:S01]  /*b210*/  IADD3 R220, P1, R206.reuse, 0x40, RZ ;  /* 0x00000040cedc7810 */ /* 0x040fe20007f3e0ff */
[----:B------:R-:W-:Y:S01]  /*b220*/  IMAD.MOV.U32 R132, RZ, RZ, R2 ;  /* 0x000000ffff847224 */ /* 0x000fe200078e0002 */
[----:B------:R-:W-:Y:S02]  /*b230*/  SEL R193, R193, 0xffffffc0, !P0 ;  /* 0xffffffc0c1c17807 */ /* 0x000fe40004000000 */
[----:B------:R-:W-:Y:S01]  /*b240*/  IADD3 R227, P0, R206, 0x80, RZ ;  /* 0x00000080cee37810 */ /* 0x000fe20007f1e0ff */
[----:B------:R-:W-:Y:S01]  /*b250*/  IMAD.X R228, RZ, RZ, R211, P1 ;  /* 0x000000ffffe47224 */ /* 0x000fe200008e06d3 */
[----:B------:R-:W-:-:S03]  /*b260*/  IADD3 R225, P1, R208, 0x40, RZ ;  /* 0x00000040d0e17810 */ /* 0x000fc60007f3e0ff */
[----:B------:R-:W-:Y:S01]  /*b270*/  IMAD.X R226, RZ, RZ, R211, P0 ;  /* 0x000000ffffe27224 */ /* 0x000fe200000e06d3 */
[----:B------:R-:W-:Y:S01]  /*b280*/  IADD3 R223, P0, R208, 0x80, RZ ;  /* 0x00000080d0df7810 */ /* 0x000fe20007f1e0ff */
[----:B------:R-:W-:-:S04]  /*b290*/  @P2 IMAD.HI.U32 R221, R205, c[0x0][0x2c8], RZ ;  /* 0x0000b200cddd2a27 */ /* 0x000fc800078e00ff */
[----:B------:R-:W-:Y:S01]  /*b2a0*/  IMAD.X R224, RZ, RZ, R213, P1 ;  /* 0x000000ffffe07224 */ /* 0x000fe200008e06d5 */
[----:B------:R-:W-:Y:S01]  /*b2b0*/  @P2 SHF.R.U32.HI R221, RZ, c[0x0][0x2cc], R221 ;  /* 0x0000b300ffdd2a19 */ /* 0x000fe200000116dd */
[----:B------:R-:W-:Y:S02]  /*b2c0*/  IMAD.X R222, RZ, RZ, R213, P0 ;  /* 0x000000ffffde7224 */ /* 0x000fe400000e06d5 */
.L_x_905:
[----:B------:R-:W-:Y:S01]  /*b2d0*/  ISETP.GE.AND P0, PT, R194, R219, PT ;  /* 0x000000dbc200720c */ /* 0x000fe20003f06270 */
[----:B------:R-:W-:Y:S04]  /*b2e0*/  DEPBAR.LE SB0, 0x2 ;  /* 0x000080800000791a */ /* 0x000fe80000000000 */
[----:B------:R-:W-:Y:S01]  /*b2f0*/  BAR.SYNC.DEFER_BLOCKING 0x0 ;  /* 0x0000000000007b1d */ /* 0x000fe20000010000 */
[----:B------:R-:W-:Y:S01]  /*b300*/  UIMAD UR4, UR5, 0x6000, URZ ;  /* 0x00006000050478a4 */ /* 0x000fe2000f8e023f */
[----:B------:R-:W-:Y:S02]  /*b310*/  ISETP.NE.AND P2, PT, R197, 0x1, PT ;  /* 0x00000001c500780c */ /* 0x000fe40003f45270 */
[----:B------:R-:W-:Y:S04]  /*b320*/  ISETP.GE.AND P3, PT, R196, 0x1, PT ;  /* 0x00000001c400780c */ /* 0x000fe80003f66270 */
[----:B------:R-:W-:Y:S04]  /*b330*/  @!P0 IADD3 R0, R219, -0x1, RZ ;  /* 0xffffffffdb008810 */ /* 0x000fe80007ffe0ff */
[----:B------:R-:W-:Y:S01]  /*b340*/  @!P0 SHF.R.S32.HI R13, RZ, 0x1f, R0 ;  /* 0x0000001fff0d8819 */ /* 0x000fe20000011400 */
[----:B------:R-:W-:Y:S04]  /*b350*/  @!P0 IMAD.WIDE.U32 R6, R0, c[0x0][0x208], RZ ;  /* 0x0000820000068a25 */ /* 0x000fe800078e00ff */
[----:B------:R-:W-:Y:S02]  /*b360*/  @!P0 IMAD R13, R13, c[0x0][0x208], RZ ;  /* 0x000082000d0d8a24 */ /* 0x000fe400078e02ff */
[----:B------:R-:W-:Y:S02]  /*b370*/  @!P0 IMAD.SHL.U32 R5, R6, 0x40, RZ ;  /* 0x0000004006058824 */ /* 0x000fe400078e00ff */
[----:B------:R-:W-:Y:S03]  /*b380*/  @!P0 IMAD R13, R0, c[0x0][0x20c], R13 ;  /* 0x00008300000d8a24 */ /* 0x000fe600078e020d */
[----:B------:R-:W-:Y:S01]  /*b390*/  @!P0 IADD3 R9, P1, R5, R206, RZ ;  /* 0x000000ce05098210 */ /* 0x000fe20007f3e0ff */
[----:B------:R-:W-:Y:S01]  /*b3a0*/  @!P0 IMAD.IADD R13, R7, 0x1, R13 ;  /* 0x00000001070d8824 */ /* 0x000fe200078e020d */
[----:B------:R-:W-:Y:S04]  /*b3b0*/  LDSM.16.M88.4 R32, [R192] ;  /* 0x00000000c020783b */ /* 0x000fe80000000200 */
[----:B------:R-:W-:Y:S01]  /*b3c0*/  @!P0 SHF.L.U64.HI R13, R6, 0x6, R13 ;  /* 0x00000006060d8819 */ /* 0x000fe2000001020d */
[----:B------:R-:W-:Y:S04]  /*b3d0*/  LDSM.16.M88.4 R16, [R190+UR4+0xc900] ;  /* 0x00c90004be10783b */ /* 0x000fe80008000200 */
[----:B------:R-:W-:Y:S01]  /*b3e0*/  @!P0 IMAD.X R2, R13, 0x1, R211, P1 ;  /* 0x000000010d028824 */ /* 0x000fe200008e06d3 */
[----:B------:R-:W-:Y:S01]  /*b3f0*/  @!P0 IADD3 R7, P1, R5, R220, RZ ;  /* 0x000000dc05078210 */ /* 0x000fe20007f3e0ff */
[----:B------:R-:W-:Y:S04]  /*b400*/  LDSM.16.M88.4 R24, [R190+UR4+0xd100] ;  /* 0x00d10004be18783b */ /* 0x000fe80008000200 */
[----:B------:R-:W-:Y:S01]  /*b410*/  @!P0 IMAD.X R0, R13, 0x1, R228, P1 ;  /* 0x000000010d008824 */ /* 0x000fe200008e06e4 */
[C---:B------:R-:W-:Y:S01]  /*b420*/  @!P0 LEA R22, P1, R9.reuse, c[0x0][0x1f8], 0x1 ;  /* 0x00007e0009168a11 */ /* 0x040fe200078208ff */
[----:B------:R-:W-:Y:S03]  /*b430*/  LDSM.16.M88.4 R136, [R190+UR4+0xd900] ;  /* 0x00d90004be88783b */ /* 0x000fe60008000200 */
[----:B------:R-:W-:Y:S02]  /*b440*/  @!P0 LEA.HI.X R23, R9, c[0x0][0x1fc], R2, 0x1, P1 ;  /* 0x00007f0009178a11 */ /* 0x000fe400008f0c02 */
[C---:B------:R-:W-:Y:S01]  /*b450*/  @!P0 LEA R20, P1, R7.reuse, c[0x0][0x1f8], 0x1 ;  /* 0x00007e0007148a11 */ /* 0x040fe200078208ff */
[----:B------:R-:W1:Y:S03]  /*b460*/  LDSM.16.M88.4 R8, [R190+UR4+0xc100] ;  /* 0x00c10004be08783b */ /* 0x000e660008000200 */
[----:B------:R-:W-:Y:S02]  /*b470*/  @!P0 LEA.HI.X R21, R7, c[0x0][0x1fc], R0, 0x1, P1 ;  /* 0x00007f0007158a11 */ /* 0x000fe400008f0c00 */
[----:B------:R-:W-:Y:S01]  /*b480*/  @!P0 IADD3 R7, P1, R5, R227, RZ ;  /* 0x000000e305078210 */ /* 0x000fe20007f3e0ff */
[----:B------:R-:W-:Y:S04]  /*b490*/  LDSM.16.M88.4 R140, [R188] ;  /* 0x00000000bc8c783b */ /* 0x000fe80000000200 */
[----:B------:R-:W-:Y:S01]  /*b4a0*/  @!P0 IMAD.X R0, R13, 0x1, R226, P1 ;  /* 0x000000010d008824 */ /* 0x000fe200008e06e2 */
[C---:B------:R-:W-:Y:S04]  /*b4b0*/  @!P0 LEA R30, P1, R7.reuse, c[0x0][0x1f8], 0x1 ;  /* 0x00007e00071e8a11 */ /* 0x040fe800078208ff */
[----:B------:R-:W-:Y:S02]  /*b4c0*/  @!P0 LEA.HI.X R31, R7, c[0x0][0x1fc], R0, 0x1, P1 ;  /* 0x00007f00071f8a11 */ /* 0x000fe400008f0c00 */
[----:B------:R-:W-:Y:S05]  /*b4d0*/  @!P0 IADD3 R5, P1, R199, R5, RZ ;  /* 0x00000005c7058210 */ /* 0x000fea0007f3e0ff */
[----:B------:R-:W-:Y:S01]  /*b4e0*/  @!P0 IMAD.X R13, R198, 0x1, R13, P1 ;  /* 0x00000001c60d8824 */ /* 0x000fe200008e060d */
[----:B------:R-:W-:Y:S05]  /*b4f0*/  @!P0 IADD3 R7, P1, R5, R206, RZ ;  /* 0x000000ce05078210 */ /* 0x000fea0007f3e0ff */
[----:B------:R-:W-:Y:S01]  /*b500*/  @!P0 IMAD.X R0, R13, 0x1, R211, P1 ;  /* 0x000000010d008824 */ /* 0x000fe200008e06d3 */
[C---:B------:R-:W-:Y:S04]  /*b510*/  @!P0 LEA R28, P1, R7.reuse, c[0x0][0x1f8], 0x1 ;  /* 0x00007e00071c8a11 */ /* 0x040fe800078208ff */
[----:B------:R-:W-:Y:S02]  /*b520*/  @!P0 LEA.HI.X R29, R7, c[0x0][0x1fc], R0, 0x1, P1 ;  /* 0x00007f00071d8a11 */ /* 0x000fe400008f0c00 */
[----:B------:R-:W-:Y:S02]  /*b530*/  @!P0 IADD3 R7, P1, R5, R220, RZ ;  /* 0x000000dc05078210 */ /* 0x000fe40007f3e0ff */
[----:B------:R-:W-:Y:S03]  /*b540*/  IADD3 R0, R190, UR4, RZ ;  /* 0x00000004be007c10 */ /* 0x000fe6000fffe0ff */
[----:B------:R-:W-:Y:S01]  /*b550*/  @!P0 IMAD.X R2, R13, 0x1, R228, P1 ;  /* 0x000000010d028824 */ /* 0x000fe200008e06e4 */
[----:B------:R-:W-:Y:S01]  /*b560*/  @!P0 LEA R172, P1, R7, c[0x0][0x1f8], 0x1 ;  /* 0x00007e0007ac8a11 */ /* 0x000fe200078208ff */
[--C-:B------:R-:W-:Y:S02]  /*b570*/  IMAD.IADD R134, R191, 0x1, R0.reuse ;  /* 0x00000001bf867824 */ /* 0x100fe400078e0200 */
[----:B------:R-:W-:Y:S01]  /*b580*/  IMAD.IADD R0, R193, 0x1, R0 ;  /* 0x00000001c1007824 */ /* 0x000fe200078e0200 */
[----:B------:R-:W-:Y:S01]  /*b590*/  @!P0 LEA.HI.X R173, R7, c[0x0][0x1fc], R2, 0x1, P1 ;  /* 0x00007f0007ad8a11 */ /* 0x000fe200008f0c02 */
[----:B------:R-:W-:Y:S01]  /*b5a0*/  @!P0 IMAD R2, R216, 0x6000, R215 ;  /* 0x00006000d8028824 */ /* 0x000fe200078e02d7 */
[----:B------:R-:W-:Y:S01]  /*b5b0*/  @!P0 IADD3 R12, P1, R5, R227, RZ ;  /* 0x000000e3050c8210 */ /* 0x000fe20007f3e0ff */
[----:B------:R-:W2:Y:S01]  /*b5c0*/  LDSM.16.M88.4 R144, [R134+0xc100] ;  /* 0x00c100008690783b */ /* 0x000ea20000000200 */
[C---:B-1----:R-:W-:Y:S04]  /*b5d0*/  HMMA.16816.F32.BF16 R4, R32.reuse, R8, RZ ;  /* 0x000000082004723c */ /* 0x042fe800000418ff */
[----:B------:R-:W1:Y:S03]  /*b5e0*/  LDSM.16.M88.4 R148, [R134+0xc900] ;  /* 0x00c900008694783b */ /* 0x000e660000000200 */
[----:B------:R-:W-:Y:S01]  /*b5f0*/  @!P0 IMAD.X R9, R13, 0x1, R226, P1 ;  /* 0x000000010d098824 */ /* 0x000fe200008e06e2 */
[C---:B------:R-:W-:Y:S01]  /*b600*/  @!P0 LEA R174, P1, R12.reuse, c[0x0][0x1f8], 0x1 ;  /* 0x00007e000cae8a11 */ /* 0x040fe200078208ff */
[----:B------:R-:W3:Y:S03]  /*b610*/  LDSM.16.M88.4 R152, [R134+0xd100] ;  /* 0x00d100008698783b */ /* 0x000ee60000000200 */
[----:B------:R-:W-:Y:S02]  /*b620*/  @!P0 LEA.HI.X R175, R12, c[0x0][0x1fc], R9, 0x1, P1 ;  /* 0x00007f000caf8a11 */ /* 0x000fe400008f0c09 */
[C---:B------:R-:W-:Y:S01]  /*b630*/  HMMA.16816.F32.BF16 R8, R32.reuse, R10, RZ ;  /* 0x0000000a2008723c */ /* 0x040fe200000418ff */
[----:B------:R-:W4:Y:S05]  /*b640*/  LDSM.16.M88.4 R156, [R134+0xd900] ;  /* 0x00d90000869c783b */ /* 0x000f2a0000000200 */
[----:B------:R-:W-:Y:S01]  /*b650*/  @!PT LDS RZ, [RZ] ;  /* 0x00000000fffff984 */ /* 0x000fe20000000800 */
[----:B------:R-:W-:Y:S01]  /*b660*/  @!PT LDS RZ, [RZ] ;  /* 0x00000000fffff984 */ /* 0x000fe20000000800 */
[----:B------:R-:W-:Y:S01]  /*b670*/  @!PT LDS RZ, [RZ] ;  /* 0x00000000fffff984 */ /* 0x000fe20000000800 */
[----:B------:R5:W-:Y:S02]  /*b680*/  @!P0 LDGSTS.E.BYPASS.LTC128B.128 [R2], [R22.64], !P5 ;  /* 0x0000000016028fae */ /* 0x000be4000e901d48 */
[C---:B------:R-:W-:Y:S03]  /*b690*/  HMMA.16816.F32.BF16 R12, R32.reuse, R16, RZ ;  /* 0x00000010200c723c */ /* 0x040fe600000418ff */
[----:B------:R5:W-:Y:S05]  /*b6a0*/  @!P0 LDGSTS.E.BYPASS.LTC128B.128 [R2+0x2000], [R20.64], !P4 ;  /* 0x0200000014028fae */ /* 0x000bea000e101d48 */
[C---:B------:R-:W-:Y:S01]  /*b6b0*/  HMMA.16816.F32.BF16 R16, R32.reuse, R18, RZ ;  /* 0x000000122010723c */ /* 0x040fe200000418ff */
[----:B------:R1:W-:Y:S05]  /*b6c0*/  @!P0 LDGSTS.E.BYPASS.LTC128B.128 [R2+0x4000], [R30.64], !P6 ;  /* 0x040000001e028fae */ /* 0x0003ea000f101d48 */
[----:B------:R1:W-:Y:S05]  /*b6d0*/  @!P0 LDGSTS.E.BYPASS.LTC128B.128 [R2+0x1000], [R28.64], !P5 ;  /* 0x010000001c028fae */ /* 0x0003ea000e901d48 */
[----:B------:R1:W-:Y:S05]  /*b6e0*/  @!P0 LDGSTS.E.BYPASS.LTC128B.128 [R2+0x3000], [R172.64], !P4 ;  /* 0x03000000ac028fae */ /* 0x0003ea000e101d48 */
[----:B------:R2:W-:Y:S01]  /*b6f0*/  @!P0 LDGSTS.E.BYPASS.LTC128B.128 [R2+0x5000], [R174.64], !P6 ;  /* 0x05000000ae028fae */ /* 0x0005e2000f101d48 */
[C---:B------:R-:W-:Y:S02]  /*b700*/  ISETP.GE.AND P0, PT, R216.reuse, 0x1, PT ;  /* 0x00000001d800780c */ /* 0x040fe40003f06270 */
[----:B------:R-:W-:Y:S02]  /*b710*/  IADD3 R216, R216, 0x1, RZ ;  /* 0x00000001d8d87810 */ /* 0x000fe40007ffe0ff */
[----:B------:R-:W-:Y:S01]  /*b720*/  LDSM.16.M88.4 R160, [R187] ;  /* 0x00000000bba0783b */ /* 0x000fe20000000200 */
[C---:B-----5:R-:W-:Y:S01]  /*b730*/  HMMA.16816.F32.BF16 R20, R32.reuse, R24, RZ ;  /* 0x000000182014723c */ /* 0x060fe200000418ff */
[----:B------:R-:W-:Y:S03]  /*b740*/  SEL R216, R216, RZ, !P0 ;  /* 0x000000ffd8d87207 */ /* 0x000fe60004000000 */
[----:B------:R-:W5:Y:S04]  /*b750*/  LDSM.16.M88.4 R164, [R0+0xc100] ;  /* 0x00c1000000a4783b */ /* 0x000f680000000200 */
[C---:B------:R-:W-:Y:S01]  /*b760*/  HMMA.16816.F32.BF16 R24, R32.reuse, R26, RZ ;  /* 0x0000001a2018723c */ /* 0x040fe200000418ff */
[----:B------:R-:W3:Y:S05]  /*b770*/  LDSM.16.M88.4 R168, [R0+0xc900] ;  /* 0x00c9000000a8783b */ /* 0x000eea0000000200 */
[----:B------:R-:W0:Y:S02]  /*b780*/  LDGDEPBAR ;  /* 0x00000000000079af */ /* 0x000e240000000000 */
[C---:B-1----:R-:W-:Y:S03]  /*b790*/  HMMA.16816.F32.BF16 R28, R32.reuse, R136, RZ ;  /* 0x00000088201c723c */ /* 0x042fe600000418ff */
[----:B--2---:R-:W-:Y:S01]  /*b7a0*/  LDSM.16.M88.4 R172, [R186] ;  /* 0x00000000baac783b */ /* 0x004fe20000000200 */
[C---:B------:R-:W-:Y:S04]  /*b7b0*/  IMAD.IADD R2, R193.reuse, 0x1, R134 ;  /* 0x00000001c1027824 */ /* 0x040fe800078e0286 */
[----:B------:R-:W-:Y:S01]  /*b7c0*/  HMMA.16816.F32.BF16 R32, R32, R138, RZ ;  /* 0x0000008a2020723c */ /* 0x000fe200000418ff */
[----:B------:R-:W1:Y:S05]  /*b7d0*/  LDSM.16.M88.4 R136, [R0+0xd100] ;  /* 0x00d100000088783b */ /* 0x000e6a0000000200 */
[----:B------:R-:W-:Y:S02]  /*b7e0*/  LDSM.16.M88.4 R176, [R2+0xc100] ;  /* 0x00c1000002b0783b */ /* 0x000fe40000000200 */
[C---:B------:R-:W-:Y:S03]  /*b7f0*/  HMMA.16816.F32.BF16 R4, R140.reuse, R144, R4 ;  /* 0x000000908c04723c */ /* 0x040fe60000041804 */
[----:B------:R-:W-:Y:S05]  /*b800*/  LDSM.16.M88.4 R180, [R2+0xc900] ;  /* 0x00c9000002b4783b */ /* 0x000fea0000000200 */
[C---:B------:R-:W-:Y:S01]  /*b810*/  HMMA.16816.F32.BF16 R8, R140.reuse, R146, R8 ;  /* 0x000000928c08723c */ /* 0x040fe20000041808 */
[----:B------:R-:W2:Y:S07]  /*b820*/  LDSM.16.M88.4 R144, [R0+0xd900] ;  /* 0x00d900000090783b */ /* 0x000eae0000000200 */
[C---:B------:R-:W-:Y:S08]  /*b830*/  HMMA.16816.F32.BF16 R12, R140.reuse, R148, R12 ;  /* 0x000000948c0c723c */ /* 0x040ff0000004180c */
[C---:B------:R-:W-:Y:S01]  /*b840*/  HMMA.16816.F32.BF16 R16, R140.reuse, R150, R16 ;  /* 0x000000968c10723c */ /* 0x040fe20000041810 */
[----:B------:R-:W-:Y:S07]  /*b850*/  LDSM.16.M88.4 R148, [R2+0xd900] ;  /* 0x00d900000294783b */ /* 0x000fee0000000200 */
[C---:B---3--:R-:W-:Y:S08]  /*b860*/  HMMA.16816.F32.BF16 R20, R140.reuse, R152, R20 ;  /* 0x000000988c14723c */ /* 0x048ff00000041814 */
[C---:B------:R-:W-:Y:S01]  /*b870*/  HMMA.16816.F32.BF16 R24, R140.reuse, R154, R24 ;  /* 0x0000009a8c18723c */ /* 0x040fe20000041818 */
[----:B------:R-:W-:Y:S07]  /*b880*/  LDSM.16.M88.4 R152, [R190+UR4+0xe900] ;  /* 0x00e90004be98783b */ /* 0x000fee0008000200 */
[C---:B----4-:R-:W-:Y:S08]  /*b890*/  HMMA.16816.F32.BF16 R28, R140.reuse, R156, R28 ;  /* 0x0000009c8c1c723c */ /* 0x050ff0000004181c */
[----:B------:R-:W-:Y:S01]  /*b8a0*/  HMMA.16816.F32.BF16 R32, R140, R158, R32 ;  /* 0x0000009e8c20723c */ /* 0x000fe20000041820 */
[----:B------:R-:W3:Y:S05]  /*b8b0*/  LDSM.16.M88.4 R140, [R2+0xd100] ;  /* 0x00d10000028c783b */ /* 0x000eea0000000200 */
[----:B------:R-:W-:Y:S02]  /*b8c0*/  LDSM.16.M88.4 R156, [R190+UR4+0xf900] ;  /* 0x00f90004be9c783b */ /* 0x000fe40008000200 */
[C---:B-----5:R-:W-:Y:S08]  /*b8d0*/  HMMA.16816.F32.BF16 R4, R160.reuse, R164, R4 ;  /* 0x000000a4a004723c */ /* 0x060ff00000041804 */
[C---:B------:R-:W-:Y:S01]  /*b8e0*/  HMMA.16816.F32.BF16 R8, R160.reuse, R166, R8 ;  /* 0x000000a6a008723c */ /* 0x040fe20000041808 */
[----:B------:R-:W-:Y:S07]  /*b8f0*/  LDSM.16.M88.4 R164, [R134+0xe100] ;  /* 0x00e1000086a4783b */ /* 0x000fee0000000200 */
[C---:B------:R-:W-:Y:S08]  /*b900*/  HMMA.16816.F32.BF16 R12, R160.reuse, R168, R12 ;  /* 0x000000a8a00c723c */ /* 0x040ff0000004180c */
[C---:B------:R-:W-:Y:S01]  /*b910*/  HMMA.16816.F32.BF16 R16, R160.reuse, R170, R16 ;  /* 0x000000aaa010723c */ /* 0x040fe20000041810 */
[----:B------:R-:W-:Y:S07]  /*b920*/  LDSM.16.M88.4 R168, [R134+0xf900] ;  /* 0x00f9000086a8783b */ /* 0x000fee0000000200 */
[C---:B-1----:R-:W-:Y:S08]  /*b930*/  HMMA.16816.F32.BF16 R20, R160.reuse, R136, R20 ;  /* 0x00000088a014723c */ /* 0x042ff00000041814 */
[C---:B------:R-:W-:Y:S01]  /*b940*/  HMMA.16816.F32.BF16 R24, R160.reuse, R138, R24 ;  /* 0x0000008aa018723c */ /* 0x040fe20000041818 */
[----:B------:R-:W-:Y:S07]  /*b950*/  LDSM.16.M88.4 R136, [R192+0x4000] ;  /* 0x00400000c088783b */ /* 0x000fee0000000200 */
[C---:B--2---:R-:W-:Y:S08]  /*b960*/  HMMA.16816.F32.BF16 R28, R160.reuse, R144, R28 ;  /* 0x00000090a01c723c */ /* 0x044ff0000004181c */
[----:B------:R-:W-:Y:S01]  /*b970*/  HMMA.16816.F32.BF16 R32, R160, R146, R32 ;  /* 0x00000092a020723c */ /* 0x000fe20000041820 */
[----:B------:R-:W1:Y:S05]  /*b980*/  LDSM.16.M88.4 R144, [R190+UR4+0xe100] ;  /* 0x00e10004be90783b */ /* 0x000e6a0008000200 */
[----:B------:R-:W-:Y:S02]  /*b990*/  LDSM.16.M88.4 R160, [R188+0x4000] ;  /* 0x00400000bca0783b */ /* 0x000fe40000000200 */
[C---:B------:R-:W-:Y:S08]  /*b9a0*/  HMMA.16816.F32.BF16 R4, R172.reuse, R176, R4 ;  /* 0x000000b0ac04723c */ /* 0x040ff00000041804 */
[C---:B------:R-:W-:Y:S08]  /*b9b0*/  HMMA.16816.F32.BF16 R8, R172.reuse, R178, R8 ;  /* 0x000000b2ac08723c */ /* 0x040ff00000041808 */
[C---:B------:R-:W-:Y:S08]  /*b9c0*/  HMMA.16816.F32.BF16 R12, R172.reuse, R180, R12 ;  /* 0x000000b4ac0c723c */ /* 0x040ff0000004180c */
[C---:B------:R-:W-:Y:S08]  /*b9d0*/  HMMA.16816.F32.BF16 R16, R172.reuse, R182, R16 ;  /* 0x000000b6ac10723c */ /* 0x040ff00000041810 */
[C---:B---3--:R-:W-:Y:S08]  /*b9e0*/  HMMA.16816.F32.BF16 R20, R172.reuse, R140, R20 ;  /* 0x0000008cac14723c */ /* 0x048ff00000041814 */
[C---:B------:R-:W-:Y:S01]  /*b9f0*/  HMMA.16816.F32.BF16 R24, R172.reuse, R142, R24 ;  /* 0x0000008eac18723c */ /* 0x040fe20000041818 */
[----:B------:R-:W2:Y:S07]  /*ba00*/  LDSM.16.M88.4 R140, [R190+UR4+0xf100] ;  /* 0x00f10004be8c783b */ /* 0x000eae0008000200 */
[C---:B------:R-:W-:Y:S08]  /*ba10*/  HMMA.16816.F32.BF16 R28, R172.reuse, R148, R28 ;  /* 0x00000094ac1c723c */ /* 0x040ff0000004181c */
[----:B------:R-:W-:Y:S01]  /*ba20*/  HMMA.16816.F32.BF16 R32, R172, R150, R32 ;  /* 0x00000096ac20723c */ /* 0x000fe20000041820 */
[----:B------:R-:W3:Y:S07]  /*ba30*/  LDSM.16.M88.4 R148, [R134+0xe900] ;  /* 0x00e900008694783b */ /* 0x000eee0000000200 */
        /* <DEDUP_REMOVED lines=8> */
[----:B------:R-:W-:Y:S07]  /*bac0*/  LDSM.16.M88.4 R140, [R0+0xe100] ;  /* 0x00e10000008c783b */ /* 0x000fee0000000200 */
[C---:B------:R-:W-:Y:S08]  /*bad0*/  HMMA.16816.F32.BF16 R28, R136.reuse, R156, R28 ;  /* 0x0000009c881c723c */ /* 0x040ff0000004181c */
[----:B------:R-:W-:Y:S01]  /*bae0*/  HMMA.16816.F32.BF16 R32, R136, R158, R32 ;  /* 0x0000009e8820723c */ /* 0x000fe20000041820 */
[----:B------:R-:W2:Y:S05]  /*baf0*/  LDSM.16.M88.4 R136, [R187+0x4000] ;  /* 0x00400000bb88783b */ /* 0x000eaa0000000200 */
[----:B------:R-:W4:Y:S02]  /*bb00*/  LDSM.16.M88.4 R156, [R0+0xf100] ;  /* 0x00f10000009c783b */ /* 0x000f240000000200 */
[C---:B------:R-:W-:Y:S08]  /*bb10*/  HMMA.16816.F32.BF16 R4, R160.reuse, R164, R4 ;  /* 0x000000a4a004723c */ /* 0x040ff00000041804 */
[C---:B------:R-:W-:Y:S01]  /*bb20*/  HMMA.16816.F32.BF16 R8, R160.reuse, R166, R8 ;  /* 0x000000a6a008723c */ /* 0x040fe20000041808 */
[----:B------:R-:W5:Y:S07]  /*bb30*/  LDSM.16.M88.4 R164, [R0+0xf900] ;  /* 0x00f9000000a4783b */ /* 0x000f6e0000000200 */
[C---:B---3--:R-:W-:Y:S08]  /*bb40*/  HMMA.16816.F32.BF16 R12, R160.reuse, R148, R12 ;  /* 0x00000094a00c723c */ /* 0x048ff0000004180c */
[C---:B------:R-:W-:Y:S01]  /*bb50*/  HMMA.16816.F32.BF16 R16, R160.reuse, R150, R16 ;  /* 0x00000096a010723c */ /* 0x040fe20000041810 */
[----:B------:R-:W-:Y:S07]  /*bb60*/  LDSM.16.M88.4 R148, [R2+0xe100] ;  /* 0x00e100000294783b */ /* 0x000fee0000000200 */
[C---:B-1----:R-:W-:Y:S07]  /*bb70*/  HMMA.16816.F32.BF16 R20, R160.reuse, R144, R20 ;  /* 0x00000090a014723c */ /* 0x042fee0000041814 */
[----:B------:R-:W-:Y:S01]  /*bb80*/  IADD3 R144, R193, UR4, R190 ;  /* 0x00000004c1907c10 */ /* 0x000fe2000fffe0be */
[C---:B------:R-:W-:Y:S04]  /*bb90*/  HMMA.16816.F32.BF16 R24, R160.reuse, R146, R24 ;  /* 0x00000092a018723c */ /* 0x040fe80000041818 */
[----:B------:R-:W-:Y:S02]  /*bba0*/  IMAD.IADD R133, R191, 0x1, R144 ;  /* 0x00000001bf857824 */ /* 0x000fe400078e0290 */
[----:B------:R-:W1:Y:S02]  /*bbb0*/  LDSM.16.M88.4 R144, [R186+0x4000] ;  /* 0x00400000ba90783b */ /* 0x000e640000000200 */
[C---:B------:R-:W-:Y:S03]  /*bbc0*/  HMMA.16816.F32.BF16 R28, R160.reuse, R168, R28 ;  /* 0x000000a8a01c723c */ /* 0x040fe6000004181c */
[----:B------:R-:W3:Y:S05]  /*bbd0*/  LDSM.16.M88.4 R172, [R133+0xe900] ;  /* 0x00e9000085ac783b */ /* 0x000eea0000000200 */
[----:B------:R-:W-:Y:S01]  /*bbe0*/  HMMA.16816.F32.BF16 R32, R160, R170, R32 ;  /* 0x000000aaa020723c */ /* 0x000fe20000041820 */
[----:B------:R-:W1:Y:S05]  /*bbf0*/  LDSM.16.M88.4 R176, [R133+0xf100] ;  /* 0x00f1000085b0783b */ /* 0x000e6a0000000200 */
[----:B------:R-:W1:Y:S02]  /*bc00*/  LDSM.16.M88.4 R180, [R133+0xf900] ;  /* 0x00f9000085b4783b */ /* 0x000e640000000200 */
[C---:B--2---:R-:W-:Y:S03]  /*bc10*/  HMMA.16816.F32.BF16 R4, R136.reuse, R140, R4 ;  /* 0x0000008c8804723c */ /* 0x044fe60000041804 */
[----:B------:R-:W-:Y:S05]  /*bc20*/  LDSM.16.M88.4 R160, [R190+UR4+0x11100] ;  /* 0x01110004bea0783b */ /* 0x000fea0008000200 */
[C---:B------:R-:W-:Y:S01]  /*bc30*/  HMMA.16816.F32.BF16 R8, R136.reuse, R142, R8 ;  /* 0x0000008e8808723c */ /* 0x040fe20000041808 */
[----:B------:R-:W-:Y:S05]  /*bc40*/  LDSM.16.M88.4 R140, [R192+0x8000] ;  /* 0x00800000c08c783b */ /* 0x000fea0000000200 */
[----:B------:R-:W-:Y:S02]  /*bc50*/  LDSM.16.M88.4 R168, [R190+UR4+0x11900] ;  /* 0x01190004bea8783b */ /* 0x000fe40008000200 */
[C---:B------:R-:W-:Y:S08]  /*bc60*/  HMMA.16816.F32.BF16 R12, R136.reuse, R152, R12 ;  /* 0x00000098880c723c */ /* 0x040ff0000004180c */
[C---:B------:R-:W-:Y:S01]  /*bc70*/  HMMA.16816.F32.BF16 R16, R136.reuse, R154, R16 ;  /* 0x0000009a8810723c */ /* 0x040fe20000041810 */
[----:B------:R-:W2:Y:S07]  /*bc80*/  LDSM.16.M88.4 R152, [R190+UR4+0x10100] ;  /* 0x01010004be98783b */ /* 0x000eae0008000200 */
[C---:B----4-:R-:W-:Y:S08]  /*bc90*/  HMMA.16816.F32.BF16 R20, R136.reuse, R156, R20 ;  /* 0x0000009c8814723c */ /* 0x050ff00000041814 */
[C---:B------:R-:W-:Y:S01]  /*bca0*/  HMMA.16816.F32.BF16 R24, R136.reuse, R158, R24 ;  /* 0x0000009e8818723c */ /* 0x040fe20000041818 */
[----:B------:R-:W4:Y:S07]  /*bcb0*/  LDSM.16.M88.4 R156, [R190+UR4+0x10900] ;  /* 0x01090004be9c783b */ /* 0x000f2e0008000200 */
[C---:B-----5:R-:W-:Y:S08]  /*bcc0*/  HMMA.16816.F32.BF16 R28, R136.reuse, R164, R28 ;  /* 0x000000a4881c723c */ /* 0x060ff0000004181c */
[----:B------:R-:W-:Y:S01]  /*bcd0*/  HMMA.16816.F32.BF16 R32, R136, R166, R32 ;  /* 0x000000a68820723c */ /* 0x000fe20000041820 */
[----:B------:R-:W-:Y:S05]  /*bce0*/  LDSM.16.M88.4 R136, [R188+0x8000] ;  /* 0x00800000bc88783b */ /* 0x000fea0000000200 */
[----:B------:R-:W-:Y:S02]  /*bcf0*/  LDSM.16.M88.4 R164, [R134+0x10900] ;  /* 0x0109000086a4783b */ /* 0x000fe40000000200 */
[C---:B-1----:R-:W-:Y:S08]  /*bd00*/  HMMA.16816.F32.BF16 R4, R144.reuse, R148, R4 ;  /* 0x000000949004723c */ /* 0x042ff00000041804 */
[C---:B------:R-:W-:Y:S01]  /*bd10*/  HMMA.16816.F32.BF16 R8, R144.reuse, R150, R8 ;  /* 0x000000969008723c */ /* 0x040fe20000041808 */
[----:B------:R-:W1:Y:S07]  /*bd20*/  LDSM.16.M88.4 R148, [R134+0x10100] ;  /* 0x010100008694783b */ /* 0x000e6e0000000200 */
[C---:B---3--:R-:W-:Y:S08]  /*bd30*/  HMMA.16816.F32.BF16 R12, R144.reuse, R172, R12 ;  /* 0x000000ac900c723c */ /* 0x048ff0000004180c */
[C---:B------:R-:W-:Y:S01]  /*bd40*/  HMMA.16816.F32.BF16 R16, R144.reuse, R174, R16 ;  /* 0x000000ae9010723c */ /* 0x040fe20000041810 */
[----:B------:R-:W3:Y:S07]  /*bd50*/  LDSM.16.M88.4 R172, [R134+0x11100] ;  /* 0x0111000086ac783b */ /* 0x000eee0000000200 */
[C---:B------:R-:W-:Y:S08]  /*bd60*/  HMMA.16816.F32.BF16 R20, R144.reuse, R176, R20 ;  /* 0x000000b09014723c */ /* 0x040ff00000041814 */
[C---:B------:R-:W-:Y:S01]  /*bd70*/  HMMA.16816.F32.BF16 R24, R144.reuse, R178, R24 ;  /* 0x000000b29018723c */ /* 0x040fe20000041818 */
[----:B------:R-:W5:Y:S07]  /*bd80*/  LDSM.16.M88.4 R176, [R134+0x11900] ;  /* 0x0119000086b0783b */ /* 0x000f6e0000000200 */
[C---:B------:R-:W-:Y:S08]  /*bd90*/  HMMA.16816.F32.BF16 R28, R144.reuse, R180, R28 ;  /* 0x000000b4901c723c */ /* 0x040ff0000004181c */
[----:B------:R-:W-:Y:S01]  /*bda0*/  HMMA.16816.F32.BF16 R32, R144, R182, R32 ;  /* 0x000000b69020723c */ /* 0x000fe20000041820 */
[----:B------:R-:W-:Y:S07]  /*bdb0*/  LDSM.16.M88.4 R144, [R187+0x8000] ;  /* 0x00800000bb90783b */ /* 0x000fee0000000200 */
[C---:B--2---:R-:W-:Y:S08]  /*bdc0*/  HMMA.16816.F32.BF16 R4, R140.reuse, R152, R4 ;  /* 0x000000988c04723c */ /* 0x044ff00000041804 */
[C---:B------:R-:W-:Y:S01]  /*bdd0*/  HMMA.16816.F32.BF16 R8, R140.reuse, R154, R8 ;  /* 0x0000009a8c08723c */ /* 0x040fe20000041808 */
[----:B------:R-:W2:Y:S07]  /*bde0*/  LDSM.16.M88.4 R152, [R0+0x10100] ;  /* 0x010100000098783b */ /* 0x000eae0000000200 */
[C---:B----4-:R-:W-:Y:S08]  /*bdf0*/  HMMA.16816.F32.BF16 R12, R140.reuse, R156, R12 ;  /* 0x0000009c8c0c723c */ /* 0x050ff0000004180c */
[C---:B------:R-:W-:Y:S01]  /*be00*/  HMMA.16816.F32.BF16 R16, R140.reuse, R158, R16 ;  /* 0x0000009e8c10723c */ /* 0x040fe20000041810 */
[----:B------:R-:W4:Y:S07]  /*be10*/  LDSM.16.M88.4 R156, [R0+0x10900] ;  /* 0x01090000009c783b */ /* 0x000f2e0000000200 */
[C---:B------:R-:W-:Y:S08]  /*be20*/  HMMA.16816.F32.BF16 R20, R140.reuse, R160, R20 ;  /* 0x000000a08c14723c */ /* 0x040ff00000041814 */
[C---:B------:R-:W-:Y:S01]  /*be30*/  HMMA.16816.F32.BF16 R24, R140.reuse, R162, R24 ;  /* 0x000000a28c18723c */ /* 0x040fe20000041818 */
[----:B------:R-:W-:Y:S07]  /*be40*/  LDSM.16.M88.4 R160, [R133+0x10900] ;  /* 0x0109000085a0783b */ /* 0x000fee0000000200 */
[C---:B------:R-:W-:Y:S08]  /*be50*/  HMMA.16816.F32.BF16 R28, R140.reuse, R168, R28 ;  /* 0x000000a88c1c723c */ /* 0x040ff0000004181c */
[----:B------:R-:W-:Y:S01]  /*be60*/  HMMA.16816.F32.BF16 R32, R140, R170, R32 ;  /* 0x000000aa8c20723c */ /* 0x000fe20000041820 */
[----:B------:R-:W2:Y:S07]  /*be70*/  LDSM.16.M88.4 R140, [R0+0x11100] ;  /* 0x01110000008c783b */ /* 0x000eae0000000200 */
[C---:B-1----:R-:W-:Y:S08]  /*be80*/  HMMA.16816.F32.BF16 R4, R136.reuse, R148, R4 ;  /* 0x000000948804723c */ /* 0x042ff00000041804 */
[C---:B------:R-:W-:Y:S01]  /*be90*/  HMMA.16816.F32.BF16 R8, R136.reuse, R150, R8 ;  /* 0x000000968808723c */ /* 0x040fe20000041808 */
[----:B------:R-:W-:Y:S07]  /*bea0*/  LDSM.16.M88.4 R148, [R186+0x8000] ;  /* 0x00800000ba94783b */ /* 0x000fee0000000200 */
[C---:B------:R-:W-:Y:S08]  /*beb0*/  HMMA.16816.F32.BF16 R12, R136.reuse, R164, R12 ;  /* 0x000000a4880c723c */ /* 0x040ff0000004180c */
[C---:B------:R-:W-:Y:S01]  /*bec0*/  HMMA.16816.F32.BF16 R16, R136.reuse, R166, R16 ;  /* 0x000000a68810723c */ /* 0x040fe20000041810 */
[----:B------:R-:W-:Y:S07]  /*bed0*/  LDSM.16.M88.4 R164, [R133+0x11100] ;  /* 0x0111000085a4783b */ /* 0x000fee0000000200 */
[C---:B---3--:R-:W-:Y:S08]  /*bee0*/  HMMA.16816.F32.BF16 R20, R136.reuse, R172, R20 ;  /* 0x000000ac8814723c */ /* 0x048ff00000041814 */
[C---:B------:R-:W-:Y:S08]  /*bef0*/  HMMA.16816.F32.BF16 R24, R136.reuse, R174, R24 ;  /* 0x000000ae8818723c */ /* 0x040ff00000041818 */
[C---:B-----5:R-:W-:Y:S08]  /*bf00*/  HMMA.16816.F32.BF16 R28, R136.reuse, R176, R28 ;  /* 0x000000b0881c723c */ /* 0x060ff0000004181c */
[----:B------:R-:W-:Y:S01]  /*bf10*/  HMMA.16816.F32.BF16 R32, R136, R178, R32 ;  /* 0x000000b28820723c */ /* 0x000fe20000041820 */
[----:B------:R1:W3:Y:S07]  /*bf20*/  LDSM.16.M88.4 R136, [R0+0x11900] ;  /* 0x011900000088783b */ /* 0x0002ee0000000200 */
[C---:B--2---:R-:W-:Y:S08]  /*bf30*/  HMMA.16816.F32.BF16 R4, R144.reuse, R152, R4 ;  /* 0x000000989004723c */ /* 0x044ff00000041804 */
[C---:B------:R-:W-:Y:S01]  /*bf40*/  HMMA.16816.F32.BF16 R8, R144.reuse, R154, R8 ;  /* 0x0000009a9008723c */ /* 0x040fe20000041808 */
[----:B------:R-:W2:Y:S07]  /*bf50*/  LDSM.16.M88.4 R152, [R2+0x10100] ;  /* 0x010100000298783b */ /* 0x000eae0000000200 */
[C---:B----4-:R-:W-:Y:S04]  /*bf60*/  HMMA.16816.F32.BF16 R12, R144.reuse, R156, R12 ;  /* 0x0000009c900c723c */ /* 0x050fe8000004180c */
[----:B-1----:R-:W-:Y:S02]  /*bf70*/  IMAD.MOV.U32 R0, RZ, RZ, R205 ;  /* 0x000000ffff007224 */ /* 0x002fe400078e00cd */
[----:B------:R-:W-:Y:S02]  /*bf80*/  @P2 IMAD.MOV.U32 R0, RZ, RZ, R221 ;  /* 0x000000ffff002224 */ /* 0x000fe400078e00dd */
[C---:B------:R-:W-:Y:S01]  /*bf90*/  HMMA.16816.F32.BF16 R16, R144.reuse, R158, R16 ;  /* 0x0000009e9010723c */ /* 0x040fe20000041810 */
[----:B------:R1:W-:Y:S05]  /*bfa0*/  LDSM.16.M88.4 R156, [R133+0x11900] ;  /* 0x01190000859c783b */ /* 0x0003ea0000000200 */
[----:B------:R-:W4:Y:S02]  /*bfb0*/  SHFL.IDX PT, R134, R0, RZ, 0x1c1f ;  /* 0x001c1fff00867589 */ /* 0x000f2400000e0000 */
[C---:B------:R-:W-:Y:S08]  /*bfc0*/  HMMA.16816.F32.BF16 R20, R144.reuse, R140, R20 ;  /* 0x0000008c9014723c */ /* 0x040ff00000041814 */
[C---:B------:R-:W-:Y:S08]  /*bfd0*/  HMMA.16816.F32.BF16 R24, R144.reuse, R142, R24 ;  /* 0x0000008e9018723c */ /* 0x040ff00000041818 */
[C---:B---3--:R-:W-:Y:S04]  /*bfe0*/  HMMA.16816.F32.BF16 R28, R144.reuse, R136, R28 ;  /* 0x00000088901c723c */ /* 0x048fe8000004181c */
[----:B-1----:R-:W-:Y:S04]  /*bff0*/  IMAD.SHL.U32 R133, R219, 0x40, RZ ;  /* 0x00000040db857824 */ /* 0x002fe800078e00ff */
[----:B------:R-:W-:Y:S04]  /*c000*/  HMMA.16816.F32.BF16 R32, R144, R138, R32 ;  /* 0x0000008a9020723c */ /* 0x000fe80000041820 */
[----:B------:R-:W-:Y:S04]  /*c010*/  IADD3 R2, -R214, 0x1, -R133 ;  /* 0x00000001d6027810 */ /* 0x000fe80007ffe985 */
[C---:B--2---:R-:W-:Y:S05]  /*c020*/  HMMA.16816.F32.BF16 R4, R148.reuse, R152, R4 ;  /* 0x000000989404723c */ /* 0x044fea0000041804 */
[----:B------:R-:W-:Y:S03]  /*c030*/  IADD3 R2, -R204, R2, R195 ;  /* 0x00000002cc027210 */ /* 0x000fe60007ffe1c3 */
[C---:B------:R-:W-:Y:S04]  /*c040*/  HMMA.16816.F32.BF16 R8, R148.reuse, R154, R8 ;  /* 0x0000009a9408723c */ /* 0x040fe80000041808 */
[C---:B------:R-:W-:Y:S02]  /*c050*/  IADD3 R135, R2.reuse, c[0x0][0x328], RZ ;  /* 0x0000ca0002877a10 */ /* 0x040fe40007ffe0ff */
[----:B------:R-:W-:Y:S02]  /*c060*/  IADD3 R2, R2, UR6, RZ ;  /* 0x0000000602027c10 */ /* 0x000fe4000fffe0ff */
[C---:B------:R-:W-:Y:S04]  /*c070*/  HMMA.16816.F32.BF16 R12, R148.reuse, R160, R12 ;  /* 0x000000a0940c723c */ /* 0x040fe8000004180c */
[--C-:B----4-:R-:W-:Y:S02]  /*c080*/  IMAD.IADD R141, R135, 0x1, R134.reuse ;  /* 0x00000001878d7824 */ /* 0x110fe400078e0286 */
[----:B------:R-:W-:Y:S02]  /*c090*/  IMAD.IADD R137, R2, 0x1, R134 ;  /* 0x0000000102897824 */ /* 0x000fe400078e0286 */
[C---:B------:R-:W-:Y:S08]  /*c0a0*/  HMMA.16816.F32.BF16 R16, R148.reuse, R162, R16 ;  /* 0x000000a29410723c */ /* 0x040ff00000041810 */
[C---:B------:R-:W-:Y:S08]  /*c0b0*/  HMMA.16816.F32.BF16 R20, R148.reuse, R164, R20 ;  /* 0x000000a49414723c */ /* 0x040ff00000041814 */
[C---:B------:R-:W-:Y:S08]  /*c0c0*/  HMMA.16816.F32.BF16 R24, R148.reuse, R166, R24 ;  /* 0x000000a69418723c */ /* 0x040ff00000041818 */
[C---:B------:R-:W-:Y:S08]  /*c0d0*/  HMMA.16816.F32.BF16 R28, R148.reuse, R156, R28 ;  /* 0x0000009c941c723c */ /* 0x040ff0000004181c */
        /* <DEDUP_REMOVED lines=15> */
.L_x_899:
[----:B------:R-:W-:Y:S04]  /*c1d0*/  MOV R134, c[0x0][0x32c] ;  /* 0x0000cb0000867a02 */ /* 0x000fe80000000f00 */
[----:B------:R-:W-:Y:S11]  /*c1e0*/  ISETP.NE.AND P0, PT, R134, 0x1, PT ;  /* 0x000000018600780c */ /* 0x000ff60003f05270 */
[----:B------:R-:W-:Y:S02]  /*c1f0*/  @!UPT UIADD3 URZ, URZ, URZ, URZ ;  /* 0x0000003f3f3ff290 */ /* 0x000fe4000fffe03f */
[----:B------:R-:W-:Y:S05]  /*c200*/  @P0 IMAD.HI.U32 R134, R136, c[0x0][0x330], RZ ;  /* 0x0000cc0088860a27 */ /* 0x000fea00078e00ff */
[----:B------:R-:W-:Y:S02]  /*c210*/  @P0 SHF.R.U32.HI R136, RZ, c[0x0][0x334], R134 ;  /* 0x0000cd00ff880a19 */ /* 0x000fe40000011686 */
.L_x_900:
[----:B------:R-:W-:Y:S05]  /*c220*/  BSYNC B0 ;  /* 0x0000000000007941 */ /* 0x000fea0003800000 */
.L_x_898:
[----:B------:R-:W-:Y:S04]  /*c230*/  IMAD R139, R136, c[0x0][0x32c], -R133 ;  /* 0x0000cb00888b7a24 */ /* 0x000fe800078e0a85 */
[----:B------:R-:W-:Y:S05]  /*c240*/  IMAD.IADD R136, R139, 0x1, -R214 ;  /* 0x000000018b887824 */ /* 0x000fea00078e0ad6 */
[----:B------:R-:W-:Y:S02]  /*c250*/  IADD3 R134, R136, c[0x0][0x32c], RZ ;  /* 0x0000cb0088867a10 */ /* 0x000fe40007ffe0ff */
[----:B------:R-:W-:Y:S02]  /*c260*/  IMNMX R137, R137, R136, !PT ;  /* 0x0000008889897217 */ /* 0x000fe40007800200 */
[----:B------:R-:W-:Y:S02]  /*c270*/  IMNMX R141, R141, R134, PT ;  /* 0x000000868d8d7217 */ /* 0x000fe40003800200 */
.L_x_897:
[----:B------:R-:W-:Y:S01]  /*c280*/  ISETP.GT.AND P2, PT, R219, -0x1, PT ;  /* 0xffffffffdb00780c */ /* 0x000fe20003f44270 */
[----:B------:R-:W1:Y:S03]  /*c290*/  SHFL.IDX PT, R0, R0, 0x1, 0x1c1f ;  /* 0x003c1f0000007f89 */ /* 0x000e6600000e0000 */
[----:B------:R-:W-:Y:S04]  /*c2a0*/  ISETP.GT.AND P0, PT, R137, RZ, P2 ;  /* 0x000000ff8900720c */ /* 0x000fe80001704270 */
[----:B------:R-:W-:Y:S04]  /*c2b0*/  ISETP.LT.OR P0, PT, R141, 0x1, P0 ;  /* 0x000000018d00780c */ /* 0x000fe80000701670 */
[----:B------:R-:W-:Y:S02]  /*c2c0*/  FSEL R139, R4, -INF , !P0 ;  /* 0xff800000048b7808 */ /* 0x000fe40004000000 */
[----:B------:R-:W-:Y:S04]  /*c2d0*/  ISETP.GT.AND P0, PT, R137, 0x1, P2 ;  /* 0x000000018900780c */ /* 0x000fe80001704270 */
[----:B------:R-:W-:Y:S04]  /*c2e0*/  ISETP.LT.OR P0, PT, R141, 0x2, P0 ;  /* 0x000000028d00780c */ /* 0x000fe80000701670 */
[----:B------:R-:W-:Y:S02]  /*c2f0*/  FSEL R140, R5, -INF , !P0 ;  /* 0xff800000058c7808 */ /* 0x000fe40004000000 */
[----:B------:R-:W-:Y:S01]  /*c300*/  ISETP.GT.AND P0, PT, R137, 0x8, P2 ;  /* 0x000000088900780c */ /* 0x000fe20001704270 */
[--C-:B-1----:R-:W-:Y:S02]  /*c310*/  IMAD.IADD R5, R135, 0x1, R0.reuse ;  /* 0x0000000187057824 */ /* 0x102fe400078e0200 */
[----:B------:R-:W-:Y:S01]  /*c320*/  IMAD.IADD R2, R2, 0x1, R0 ;  /* 0x0000000102027824 */ /* 0x000fe200078e0200 */
[----:B------:R-:W-:Y:S04]  /*c330*/  ISETP.LT.OR P0, PT, R141, 0x9, P0 ;  /* 0x000000098d00780c */ /* 0x000fe80000701670 */
[----:B------:R-:W-:Y:S02]  /*c340*/  FSEL R8, R8, -INF , !P0 ;  /* 0xff80000008087808 */ /* 0x000fe40004000000 */
[----:B------:R-:W-:Y:S04]  /*c350*/  ISETP.GT.AND P0, PT, R137, 0x9, P2 ;  /* 0x000000098900780c */ /* 0x000fe80001704270 */
        /* <DEDUP_REMOVED lines=52> */
.L_x_903:
[----:B------:R-:W-:Y:S04]  /*c6a0*/  MOV R0, c[0x0][0x32c] ;  /* 0x0000cb0000007a02 */ /* 0x000fe80000000f00 */
[----:B------:R-:W-:Y:S11]  /*c6b0*/  ISETP.NE.AND P0, PT, R0, 0x1, PT ;  /* 0x000000010000780c */ /* 0x000ff60003f05270 */
[----:B------:R-:W-:Y:S02]  /*c6c0*/  @!UPT UIADD3 URZ, URZ, URZ, URZ ;  /* 0x0000003f3f3ff290 */ /* 0x000fe4000fffe03f */
[----:B------:R-:W-:Y:S05]  /*c6d0*/  @P0 IMAD.HI.U32 R0, R12, c[0x0][0x330], RZ ;  /* 0x0000cc000c000a27 */ /* 0x000fea00078e00ff */
[----:B------:R-:W-:Y:S02]  /*c6e0*/  @P0 SHF.R.U32.HI R12, RZ, c[0x0][0x334], R0 ;  /* 0x0000cd00ff0c0a19 */ /* 0x000fe40000011600 */
.L_x_904:
[----:B------:R-:W-:Y:S05]  /*c6f0*/  BSYNC B0 ;  /* 0x0000000000007941 */ /* 0x000fea0003800000 */
.L_x_902:
[----:B------:R-:W-:Y:S04]  /*c700*/  IMAD R133, R12, c[0x0][0x32c], -R133 ;  /* 0x0000cb000c857a24 */ /* 0x000fe800078e0a85 */
[----:B------:R-:W-:Y:S05]  /*c710*/  IMAD.IADD R133, R133, 0x1, -R214 ;  /* 0x0000000185857824 */ /* 0x000fea00078e0ad6 */
[----:B------:R-:W-:Y:S02]  /*c720*/  IADD3 R0, R133, c[0x0][0x32c], RZ ;  /* 0x0000cb0085007a10 */ /* 0x000fe40007ffe0ff */
[----:B------:R-:W-:Y:S02]  /*c730*/  IMNMX R2, R2, R133, !PT ;  /* 0x0000008502027217 */ /* 0x000fe40007800200 */
[----:B------:R-:W-:Y:S02]  /*c740*/  IMNMX R5, R5, R0, PT ;  /* 0x0000000005057217 */ /* 0x000fe40003800200 */
.L_x_901:
        /* <DEDUP_REMOVED lines=8> */
[----:B------:R-:W-:Y:S01]  /*c7d0*/  ISETP.GT.AND P0, PT, R2, 0x1, P2 ;  /* 0x000000010200780c */ /* 0x000fe20001704270 */
[----:B------:R-:W-:Y:S01]  /*c7e0*/  USEL UR5, UR7, URZ, !UP0 ;  /* 0x0000003f07057287 */ /* 0x000fe2000c000000 */
        /* <DEDUP_REMOVED lines=44> */
[----:B------:R-:W-:Y:S01]  /*cab0*/  ISETP.GT.AND P0, PT, R2, 0x28, P2 ;  /* 0x000000280200780c */ /* 0x000fe20001704270 */
[----:B------:R-:W-:Y:S01]  /*cac0*/  LDSM.16.MT88.4 R20, [R185+UR4+0x100] ;  /* 0x00010004b914783b */ /* 0x000fe20008004200 */
[----:B------:R-:W-:Y:S02]  /*cad0*/  FMNMX.FTZ R13, R152, R13, !PT ;  /* 0x0000000d980d7209 */ /* 0x000fe40007810000 */
[----:B------:R-:W-:Y:S02]  /*cae0*/  FMNMX.FTZ R10, R135, R10, !PT ;  /* 0x0000000a870a7209 */ /* 0x000fe40007810000 */
[----:B------:R-:W-:Y:S02]  /*caf0*/  ISETP.LT.OR P0, PT, R5, 0x29, P0 ;  /* 0x000000290500780c */ /* 0x000fe40000701670 */
[----:B------:R-:W-:Y:S02]  /*cb00*/  FMNMX.FTZ R0, R150, R13, !PT ;  /* 0x0000000d96007209 */ /* 0x000fe40007810000 */
[----:B------:R-:W-:Y:S02]  /*cb10*/  FSEL R169, R26, -INF , !P0 ;  /* 0xff8000001aa97808 */ /* 0x000fe40004000000 */
[----:B------:R-:W-:Y:S01]  /*cb20*/  FMNMX.FTZ R10, R33, R10, !PT ;  /* 0x0000000a210a7209 */ /* 0x000fe20007810000 */
[----:B------:R-:W1:Y:S01]  /*cb30*/  SHFL.BFLY PT, R13, R0, 0x2, 0x1f ;  /* 0x0c401f00000d7f89 */ /* 0x000e6200000e0000 */
[C---:B------:R-:W-:Y:S02]  /*cb40*/  ISETP.GT.AND P0, PT, R2.reuse, 0x29, P2 ;  /* 0x000000290200780c */ /* 0x040fe40001704270 */
        /* <DEDUP_REMOVED lines=12> */
[C---:B------:R-:W-:Y:S02]  /*cc10*/  ISETP.GT.AND P1, PT, R2.reuse, 0x38, P2 ;  /* 0x000000380200780c */ /* 0x040fe40001724270 */
[----:B------:R-:W-:Y:S02]  /*cc20*/  FSEL R151, R31, -INF , !P0 ;  /* 0xff8000001f977808 */ /* 0x000fe40004000000 */
[----:B------:R-:W-:Y:S01]  /*cc30*/  ISETP.LT.OR P1, PT, R5, 0x39, P1 ;  /* 0x000000390500780c */ /* 0x000fe20000f21670 */
[----:B------:R-:W-:Y:S01]  /*cc40*/  LDSM.16.MT88.4 R28, [R184+UR4+0x100] ;  /* 0x00010004b81c783b */ /* 0x000fe20008004200 */
[----:B------:R-:W-:Y:S02]  /*cc50*/  ISETP.GT.AND P0, PT, R2, 0x39, P2 ;  /* 0x000000390200780c */ /* 0x000fe40001704270 */
[----:B------:R-:W-:Y:S02]  /*cc60*/  FMNMX.FTZ R2, R153, R10, !PT ;  /* 0x0000000a99027209 */ /* 0x000fe40007810000 */
[----:B------:R-:W-:Y:S02]  /*cc70*/  FSEL R149, R34, -INF , !P1 ;  /* 0xff80000022957808 */ /* 0x000fe40004800000 */
[----:B------:R-:W-:Y:S04]  /*cc80*/  ISETP.LT.OR P0, PT, R5, 0x3a, P0 ;  /* 0x0000003a0500780c */ /* 0x000fe80000701670 */
        /* <DEDUP_REMOVED lines=9> */
[C---:B------:R-:W-:Y:S03]  /*cd20*/  FMUL.FTZ R157, R2.reuse, c[0x0][0x2d0] ;  /* 0x0000b400029d7a20 */ /* 0x040fe60000410000 */
[----:B------:R-:W-:Y:S02]  /*cd30*/  FSEL R5, R2, RZ, P0 ;  /* 0x000000ff02057208 */ /* 0x000fe40000000000 */
[----:B--2---:R-:W-:Y:S02]  /*cd40*/  FMNMX.FTZ R13, R15, R0, !PT ;  /* 0x000000000f0d7209 */ /* 0x004fe40007810000 */
[----:B------:R-:W-:Y:S03]  /*cd50*/  FSEL R157, R157, RZ, P0 ;  /* 0x000000ff9d9d7208 */ /* 0x000fe60000000000 */
[----:B------:R-:W1:Y:S02]  /*cd60*/  SHFL.BFLY PT, R0, R13, 0x1, 0x1f ;  /* 0x0c201f000d007f89 */ /* 0x000e6400000e0000 */
[--C-:B------:R-:W-:Y:S02]  /*cd70*/  FFMA.FTZ R142, R140, c[0x0][0x2d0], -R157.reuse ;  /* 0x0000b4008c8e7a23 */ /* 0x100fe4000001089d */
[--C-:B------:R-:W-:Y:S02]  /*cd80*/  FFMA.FTZ R140, R4, c[0x0][0x2d0], -R157.reuse ;  /* 0x0000b400048c7a23 */ /* 0x100fe4000001089d */
[----:B------:R-:W-:Y:S02]  /*cd90*/  FADD.FTZ R4, -R5, R132 ;  /* 0x0000008405047221 */ /* 0x000fe40000010100 */
[--C-:B------:R-:W-:Y:S01]  /*cda0*/  FFMA.FTZ R143, R139, c[0x0][0x2d0], -R157.reuse ;  /* 0x0000b4008b8f7a23 */ /* 0x100fe2000001089d */
[----:B------:R-:W-:Y:S01]  /*cdb0*/  MUFU.EX2 R142, R142 ;  /* 0x0000008e008e7308 */ /* 0x000fe20000000800 */
[----:B------:R-:W-:Y:S02]  /*cdc0*/  FMUL.FTZ R12, R4, c[0x0][0x2d0] ;  /* 0x0000b400040c7a20 */ /* 0x000fe40000410000 */
[--C-:B------:R-:W-:Y:S02]  /*cdd0*/  FFMA.FTZ R15, R8, c[0x0][0x2d0], -R157.reuse ;  /* 0x0000b400080f7a23 */ /* 0x100fe4000001089d */
        /* <DEDUP_REMOVED lines=16> */
[----:B------:R-:W-:Y:S02]  /*cee0*/  FFMA.FTZ R154, R154, c[0x0][0x2d0], -R157 ;  /* 0x0000b4009a9a7a23 */ /* 0x000fe4000001089d */
[----:B------:R-:W-:Y:S02]  /*cef0*/  FADD.FTZ R4, -R4, R3 ;  /* 0x0000000304047221 */ /* 0x000fe40000010100 */
[--C-:B------:R-:W-:Y:S01]  /*cf00*/  FFMA.FTZ R146, R6, c[0x0][0x2d0], -R148.reuse ;  /* 0x0000b40006927a23 */ /* 0x100fe20000010894 */
[----:B------:R-:W1:Y:S01]  /*cf10*/  MUFU.EX2 R143, R143 ;  /* 0x0000008f008f7308 */ /* 0x000e620000000800 */
[--C-:B------:R-:W-:Y:S02]  /*cf20*/  FFMA.FTZ R145, R9, c[0x0][0x2d0], -R148.reuse ;  /* 0x0000b40009917a23 */ /* 0x100fe40000010894 */
[--C-:B------:R-:W-:Y:S02]  /*cf30*/  FFMA.FTZ R141, R7, c[0x0][0x2d0], -R148.reuse ;  /* 0x0000b400078d7a23 */ /* 0x100fe40000010894 */
[--C-:B------:R-:W-:Y:S02]  /*cf40*/  FFMA.FTZ R144, R11, c[0x0][0x2d0], -R148.reuse ;  /* 0x0000b4000b907a23 */ /* 0x100fe40000010894 */
[----:B------:R-:W-:Y:S01]  /*cf50*/  FMUL.FTZ R3, R4, c[0x0][0x2d0] ;  /* 0x0000b40004037a20 */ /* 0x000fe20000410000 */
[----:B------:R-:W-:Y:S01]  /*cf60*/  IADD3 R4, R185, UR4, RZ ;  /* 0x00000004b9047c10 */ /* 0x000fe2000fffe0ff */
[C---:B--2---:R-:W-:Y:S01]  /*cf70*/  FMUL.FTZ R5, R12.reuse, R129 ;  /* 0x000000810c057220 */ /* 0x044fe20000410000 */
[----:B------:R-:W-:Y:S01]  /*cf80*/  MUFU.EX2 R146, R146 ;  /* 0x0000009200927308 */ /* 0x000fe20000000800 */
[C---:B------:R-:W-:Y:S01]  /*cf90*/  FMUL.FTZ R8, R12.reuse, R124 ;  /* 0x0000007c0c087220 */ /* 0x040fe20000410000 */
[----:B------:R-:W-:Y:S01]  /*cfa0*/  IADD3 R13, R189, R4, RZ ;  /* 0x00000004bd0d7210 */ /* 0x000fe20007ffe0ff */
[C---:B------:R-:W-:Y:S02]  /*cfb0*/  FMUL.FTZ R4, R12.reuse, R128 ;  /* 0x000000800c047220 */ /* 0x040fe40000410000 */
[C---:B------:R-:W-:Y:S02]  /*cfc0*/  FMUL.FTZ R9, R12.reuse, R125 ;  /* 0x0000007d0c097220 */ /* 0x040fe40000410000 */
[----:B------:R-:W2:Y:S01]  /*cfd0*/  LDSM.16.MT88.4 R24, [R13+0x100] ;  /* 0x000100000d18783b */ /* 0x000ea20000004200 */
[C---:B------:R-:W-:Y:S02]  /*cfe0*/  FMUL.FTZ R100, R12.reuse, R100 ;  /* 0x000000640c647220 */ /* 0x040fe40000410000 */
[----:B------:R-:W3:Y:S01]  /*cff0*/  MUFU.EX2 R3, R3 ;  /* 0x0000000300037308 */ /* 0x000ee20000000800 */
[C---:B------:R-:W-:Y:S02]  /*d000*/  FMUL.FTZ R101, R12.reuse, R101 ;  /* 0x000000650c657220 */ /* 0x040fe40000410000 */
[----:B------:R-:W-:Y:S01]  /*d010*/  FMUL.FTZ R104, R12, R104 ;  /* 0x000000680c687220 */ /* 0x000fe20000410000 */
[----:B-1----:R-:W-:Y:S01]  /*d020*/  F2FP.BF16.PACK_AB R16, R142, R143 ;  /* 0x0000008f8e10723e */ /* 0x002fe200000010ff */
        /* <DEDUP_REMOVED lines=9> */
[----:B------:R-:W4:Y:S01]  /*d0c0*/  MUFU.EX2 R145, R145 ;  /* 0x0000009100917308 */ /* 0x000f220000000800 */
[----:B------:R-:W-:Y:S02]  /*d0d0*/  FMUL.FTZ R121, R12, R121 ;  /* 0x000000790c797220 */ /* 0x000fe40000410000 */
[--C-:B------:R-:W-:Y:S02]  /*d0e0*/  FFMA.FTZ R160, R137, c[0x0][0x2d0], -R148.reuse ;  /* 0x0000b40089a07a23 */ /* 0x100fe40000010894 */
[C---:B---3--:R-:W-:Y:S01]  /*d0f0*/  FMUL.FTZ R6, R3.reuse, R130 ;  /* 0x0000008203067220 */ /* 0x048fe20000410000 */
[----:B------:R-:W-:Y:S01]  /*d100*/  LDSM.16.MT88.4 R136, [R184+UR4+0x2900] ;  /* 0x00290004b888783b */ /* 0x000fe20008004200 */
[C---:B------:R-:W-:Y:S02]  /*d110*/  FMUL.FTZ R7, R3.reuse, R131 ;  /* 0x0000008303077220 */ /* 0x040fe40000410000 */
[C---:B------:R-:W-:Y:S01]  /*d120*/  FMUL.FTZ R10, R3.reuse, R126 ;  /* 0x0000007e030a7220 */ /* 0x040fe20000410000 */
[----:B------:R-:W-:Y:S01]  /*d130*/  MUFU.EX2 R141, R141 ;  /* 0x0000008d008d7308 */ /* 0x000fe20000000800 */
[C---:B------:R-:W-:Y:S02]  /*d140*/  FMUL.FTZ R11, R3.reuse, R127 ;  /* 0x0000007f030b7220 */ /* 0x040fe40000410000 */
[C---:B------:R-:W-:Y:S01]  /*d150*/  FMUL.FTZ R102, R3.reuse, R102 ;  /* 0x0000006603667220 */ /* 0x040fe20000410000 */
[----:B-1----:R-:W-:Y:S01]  /*d160*/  F2FP.BF16.PACK_AB R18, R140, R15 ;  /* 0x0000000f8c12723e */ /* 0x002fe200000010ff */
[C---:B------:R-:W-:Y:S01]  /*d170*/  FMUL.FTZ R103, R3.reuse, R103 ;  /* 0x0000006703677220 */ /* 0x040fe20000410000 */
[----:B------:R-:W-:Y:S01]  /*d180*/  LDSM.16.MT88.4 R124, [R184+UR4+0x900] ;  /* 0x00090004b87c783b */ /* 0x000fe20008004200 */
[C---:B------:R-:W-:Y:S02]  /*d190*/  FMUL.FTZ R106, R3.reuse, R106 ;  /* 0x0000006a036a7220 */ /* 0x040fe40000410000 */
[C---:B------:R-:W-:Y:S01]  /*d1a0*/  FMUL.FTZ R107, R3.reuse, R107 ;  /* 0x0000006b036b7220 */ /* 0x040fe20000410000 */
[----:B------:R-:W1:Y:S01]  /*d1b0*/  MUFU.EX2 R144, R144 ;  /* 0x0000009000907308 */ /* 0x000e620000000800 */
[C---:B------:R-:W-:Y:S02]  /*d1c0*/  FMUL.FTZ R110, R3.reuse, R110 ;  /* 0x0000006e036e7220 */ /* 0x040fe40000410000 */
[----:B------:R-:W-:Y:S01]  /*d1d0*/  FMUL.FTZ R111, R3, R111 ;  /* 0x0000006f036f7220 */ /* 0x000fe20000410000 */
[----:B----4-:R-:W-:Y:S01]  /*d1e0*/  F2FP.BF16.PACK_AB R17, R145, R146 ;  /* 0x000000929111723e */ /* 0x010fe200000010ff */
[C---:B------:R-:W-:Y:S01]  /*d1f0*/  FMUL.FTZ R114, R3.reuse, R114 ;  /* 0x0000007203727220 */ /* 0x040fe20000410000 */
[----:B------:R-:W-:Y:S01]  /*d200*/  LDSM.16.MT88.4 R128, [R185+UR4+0x2900] ;  /* 0x00290004b980783b */ /* 0x000fe20008004200 */
[C---:B------:R-:W-:Y:S02]  /*d210*/  FMUL.FTZ R115, R3.reuse, R115 ;  /* 0x0000007303737220 */ /* 0x040fe40000410000 */
[C---:B------:R-:W-:Y:S01]  /*d220*/  FMUL.FTZ R118, R3.reuse, R118 ;  /* 0x0000007603767220 */ /* 0x040fe20000410000 */
[----:B------:R-:W-:Y:S01]  /*d230*/  MUFU.EX2 R156, R156 ;  /* 0x0000009c009c7308 */ /* 0x000fe20000000800 */
[C---:B------:R-:W-:Y:S02]  /*d240*/  FMUL.FTZ R119, R3.reuse, R119 ;  /* 0x0000007703777220 */ /* 0x040fe40000410000 */
[C---:B------:R-:W-:Y:S02]  /*d250*/  FMUL.FTZ R122, R3.reuse, R122 ;  /* 0x0000007a037a7220 */ /* 0x040fe40000410000 */
[----:B------:R-:W-:Y:S02]  /*d260*/  FMUL.FTZ R123, R3, R123 ;  /* 0x0000007b037b7220 */ /* 0x000fe40000410000 */
[--C-:B------:R-:W-:Y:S02]  /*d270*/  FFMA.FTZ R163, R135, c[0x0][0x2d0], -R148.reuse ;  /* 0x0000b40087a37a23 */ /* 0x100fe40000010894 */
[--C-:B------:R-:W-:Y:S01]  /*d280*/  FFMA.FTZ R162, R33, c[0x0][0x2d0], -R148.reuse ;  /* 0x0000b40021a27a23 */ /* 0x100fe20000010894 */
[----:B------:R-:W3:Y:S01]  /*d290*/  MUFU.EX2 R159, R159 ;  /* 0x0000009f009f7308 */ /* 0x000ee20000000800 */
[----:B------:R-:W-:Y:S01]  /*d2a0*/  LDSM.16.MT88.4 R32, [R13+0x900] ;  /* 0x000900000d20783b */ /* 0x000fe20000004200 */
[----:B------:R-:W-:Y:S01]  /*d2b0*/  FFMA.FTZ R165, R133, c[0x0][0x2d0], -R148 ;  /* 0x0000b40085a57a23 */ /* 0x000fe20000010894 */
[----:B-1----:R-:W-:Y:S01]  /*d2c0*/  F2FP.BF16.PACK_AB R19, R144, R141 ;  /* 0x0000008d9013723e */ /* 0x002fe200000010ff */
[C---:B------:R-:W-:Y:S02]  /*d2d0*/  FMUL.FTZ R36, R12.reuse, R36 ;  /* 0x000000240c247220 */ /* 0x040fe40000410000 */
[C---:B------:R-:W-:Y:S03]  /*d2e0*/  FMUL.FTZ R38, R3.reuse, R38 ;  /* 0x0000002603267220 */ /* 0x040fe60000410000 */
[----:B------:R-:W-:Y:S01]  /*d2f0*/  LDSM.16.MT88.4 R132, [R13+0x2900] ;  /* 0x002900000d84783b */ /* 0x000fe20000004200 */
[----:B------:R-:W-:Y:S01]  /*d300*/  FMUL.FTZ R37, R12, R37 ;  /* 0x000000250c257220 */ /* 0x000fe20000410000 */
[C---:B------:R-:W-:Y:S01]  /*d310*/  HMMA.16816.F32.BF16 R4, R16.reuse, R20, R4 ;  /* 0x000000141004723c */ /* 0x040fe20000041804 */
        /* <DEDUP_REMOVED lines=8> */
[C---:B--2---:R-:W-:Y:S01]  /*d3a0*/  HMMA.16816.F32.BF16 R100, R16.reuse, R24, R100 ;  /* 0x000000181064723c */ /* 0x044fe20000041864 */
[----:B------:R-:W2:Y:S03]  /*d3b0*/  LDSM.16.MT88.4 R20, [R14+0x100] ;  /* 0x000100000e14783b */ /* 0x000ea60000004200 */
[C---:B------:R-:W-:Y:S01]  /*d3c0*/  FMUL.FTZ R41, R12.reuse, R41 ;  /* 0x000000290c297220 */ /* 0x040fe20000410000 */
[----:B------:R-:W-:Y:S01]  /*d3d0*/  MUFU.EX2 R160, R160 ;  /* 0x000000a000a07308 */ /* 0x000fe20000000800 */
[C---:B------:R-:W-:Y:S02]  /*d3e0*/  FMUL.FTZ R43, R3.reuse, R43 ;  /* 0x0000002b032b7220 */ /* 0x040fe40000410000 */
[C---:B------:R-:W-:Y:S01]  /*d3f0*/  HMMA.16816.F32.BF16 R104, R16.reuse, R26, R104 ;  /* 0x0000001a1068723c */ /* 0x040fe20000041868 */
[----:B------:R-:W4:Y:S03]  /*d400*/  LDSM.16.MT88.4 R24, [R185+UR4+0x2100] ;  /* 0x00210004b918783b */ /* 0x000f260008004200 */
[C---:B------:R-:W-:Y:S02]  /*d410*/  FMUL.FTZ R44, R12.reuse, R44 ;  /* 0x0000002c0c2c7220 */ /* 0x040fe40000410000 */
[C---:B------:R-:W-:Y:S01]  /*d420*/  FMUL.FTZ R46, R3.reuse, R46 ;  /* 0x0000002e032e7220 */ /* 0x040fe20000410000 */
[----:B------:R-:W5:Y:S01]  /*d430*/  MUFU.EX2 R163, R163 ;  /* 0x000000a300a37308 */ /* 0x000f620000000800 */
        /* <DEDUP_REMOVED lines=8> */
[C---:B------:R-:W-:Y:S04]  /*d4c0*/  FMUL.FTZ R49, R12.reuse, R49 ;  /* 0x000000310c317220 */ /* 0x040fe80000410000 */
[C---:B------:R-:W-:Y:S01]  /*d4d0*/  FMUL.FTZ R51, R3.reuse, R51 ;  /* 0x0000003303337220 */ /* 0x040fe20000410000 */
[----:B------:R-:W1:Y:S01]  /*d4e0*/  MUFU.EX2 R165, R165 ;  /* 0x000000a500a57308 */ /* 0x000e620000000800 */
[C---:B------:R-:W-:Y:S02]  /*d4f0*/  FMUL.FTZ R52, R12.reuse, R52 ;  /* 0x000000340c347220 */ /* 0x040fe40000410000 */
[C---:B------:R-:W-:Y:S01]  /*d500*/  FMUL.FTZ R54, R3.reuse, R54 ;  /* 0x0000003603367220 */ /* 0x040fe20000410000 */
[C---:B--2---:R-:W-:Y:S03]  /*d510*/  HMMA.16816.F32.BF16 R116, R16.reuse, R20, R116 ;  /* 0x000000141074723c */ /* 0x044fe60000041874 */
[C---:B------:R-:W-:Y:S02]  /*d520*/  FMUL.FTZ R53, R12.reuse, R53 ;  /* 0x000000350c357220 */ /* 0x040fe40000410000 */
[C---:B------:R-:W-:Y:S01]  /*d530*/  FMUL.FTZ R55, R3.reuse, R55 ;  /* 0x0000003703377220 */ /* 0x040fe20000410000 */
[----:B------:R-:W-:Y:S01]  /*d540*/  MUFU.EX2 R170, R170 ;  /* 0x000000aa00aa7308 */ /* 0x000fe20000000800 */
[C---:B------:R-:W-:Y:S01]  /*d550*/  FMUL.FTZ R56, R12.reuse, R56 ;  /* 0x000000380c387220 */ /* 0x040fe20000410000 */
[C---:B------:R-:W-:Y:S01]  /*d560*/  HMMA.16816.F32.BF16 R120, R16.reuse, R22, R120 ;  /* 0x000000161078723c */ /* 0x040fe20000041878 */
[----:B------:R-:W2:Y:S03]  /*d570*/  LDSM.16.MT88.4 R20, [R184+UR4+0x2100] ;  /* 0x00210004b814783b */ /* 0x000ea60008004200 */
[C---:B------:R-:W-:Y:S02]  /*d580*/  FMUL.FTZ R58, R3.reuse, R58 ;  /* 0x0000003a033a7220 */ /* 0x040fe40000410000 */
[C---:B------:R-:W-:Y:S02]  /*d590*/  FMUL.FTZ R57, R12.reuse, R57 ;  /* 0x000000390c397220 */ /* 0x040fe40000410000 */
[C---:B----4-:R-:W-:Y:S01]  /*d5a0*/  HMMA.16816.F32.BF16 R36, R16.reuse, R24, R36 ;  /* 0x000000181024723c */ /* 0x050fe20000041824 */
[----:B------:R-:W4:Y:S03]  /*d5b0*/  MUFU.EX2 R175, R175 ;  /* 0x000000af00af7308 */ /* 0x000f260000000800 */
[C---:B------:R-:W-:Y:S02]  /*d5c0*/  FMUL.FTZ R59, R3.reuse, R59 ;  /* 0x0000003b033b7220 */ /* 0x040fe40000410000 */
[C---:B------:R-:W-:Y:S02]  /*d5d0*/  FMUL.FTZ R60, R12.reuse, R60 ;  /* 0x0000003c0c3c7220 */ /* 0x040fe40000410000 */
[C---:B------:R-:W-:Y:S01]  /*d5e0*/  HMMA.16816.F32.BF16 R40, R16.reuse, R26, R40 ;  /* 0x0000001a1028723c */ /* 0x040fe20000041828 */
[----:B------:R-:W3:Y:S02]  /*d5f0*/  LDSM.16.MT88.4 R24, [R14+0x2100] ;  /* 0x002100000e18783b */ /* 0x000ee40000004200 */
[----:B------:R-:W-:Y:S01]  /*d600*/  MUFU.EX2 R166, R166 ;  /* 0x000000a600a67308 */ /* 0x000fe20000000800 */
[C---:B------:R-:W-:Y:S02]  /*d610*/  FMUL.FTZ R62, R3.reuse, R62 ;  /* 0x0000003e033e7220 */ /* 0x040fe40000410000 */
[C---:B------:R-:W-:Y:S02]  /*d620*/  FMUL.FTZ R61, R12.reuse, R61 ;  /* 0x0000003d0c3d7220 */ /* 0x040fe40000410000 */
[C---:B-1----:R-:W-:Y:S04]  /*d630*/  HMMA.16816.F32.BF16 R44, R16.reuse, R28, R44 ;  /* 0x0000001c102c723c */ /* 0x042fe8000004182c */
[C---:B------:R-:W-:Y:S01]  /*d640*/  FMUL.FTZ R63, R3.reuse, R63 ;  /* 0x0000003f033f7220 */ /* 0x040fe20000410000 */
[----:B------:R-:W1:Y:S01]  /*d650*/  MUFU.EX2 R177, R177 ;  /* 0x000000b100b17308 */ /* 0x000e620000000800 */
[C---:B------:R-:W-:Y:S02]  /*d660*/  FMUL.FTZ R64, R12.reuse, R64 ;  /* 0x000000400c407220 */ /* 0x040fe40000410000 */
[C---:B------:R-:W-:Y:S01]  /*d670*/  HMMA.16816.F32.BF16 R48, R16.reuse, R30, R48 ;  /* 0x0000001e1030723c */ /* 0x040fe20000041830 */
[----:B------:R-:W1:Y:S03]  /*d680*/  LDSM.16.MT88.4 R28, [R185+UR4+0x4100] ;  /* 0x00410004b91c783b */ /* 0x000e660008004200 */
[C---:B------:R-:W-:Y:S02]  /*d690*/  FMUL.FTZ R66, R3.reuse, R66 ;  /* 0x0000004203427220 */ /* 0x040fe40000410000 */
[C---:B------:R-:W-:Y:S01]  /*d6a0*/  FMUL.FTZ R65, R12.reuse, R65 ;  /* 0x000000410c417220 */ /* 0x040fe20000410000 */
[----:B------:R-:W-:Y:S01]  /*d6b0*/  MUFU.EX2 R155, R155 ;  /* 0x0000009b009b7308 */ /* 0x000fe20000000800 */
[C---:B------:R-:W-:Y:S01]  /*d6c0*/  FMUL.FTZ R67, R3.reuse, R67 ;  /* 0x0000004303437220 */ /* 0x040fe20000410000 */
[C---:B--2---:R-:W-:Y:S03]  /*d6d0*/  HMMA.16816.F32.BF16 R52, R16.reuse, R20, R52 ;  /* 0x000000141034723c */ /* 0x044fe60000041834 */
[C---:B------:R-:W-:Y:S02]  /*d6e0*/  FMUL.FTZ R68, R12.reuse, R68 ;  /* 0x000000440c447220 */ /* 0x040fe40000410000 */
[C---:B------:R-:W-:Y:S02]  /*d6f0*/  FMUL.FTZ R70, R3.reuse, R70 ;  /* 0x0000004603467220 */ /* 0x040fe40000410000 */
[C---:B------:R-:W-:Y:S01]  /*d700*/  FMUL.FTZ R69, R12.reuse, R69 ;  /* 0x000000450c457220 */ /* 0x040fe20000410000 */
[C---:B------:R-:W-:Y:S01]  /*d710*/  HMMA.16816.F32.BF16 R56, R16.reuse, R22, R56 ;  /* 0x000000161038723c */ /* 0x040fe20000041838 */
[----:B------:R-:W2:Y:S01]  /*d720*/  LDSM.16.MT88.4 R20, [R13+0x4100] ;  /* 0x004100000d14783b */ /* 0x000ea20000004200 */
[----:B------:R-:W-:Y:S02]  /*d730*/  MUFU.EX2 R154, R154 ;  /* 0x0000009a009a7308 */ /* 0x000fe40000000800 */
        /* <DEDUP_REMOVED lines=23> */
[----:B------:R-:W2:Y:S02]  /*d8b0*/  LDSM.16.MT88.4 R20, [R185+UR4+0x900] ;  /* 0x00090004b914783b */ /* 0x000ea40008004200 */
        /* <DEDUP_REMOVED lines=18> */
[----:B------:R-:W-:Y:S02]  /*d9e0*/  FFMA.FTZ R143, R12, R217, R143 ;  /* 0x000000d90c8f7223 */ /* 0x000fe4000001008f */
[----:B------:R-:W-:Y:S03]  /*d9f0*/  FFMA.FTZ R146, R3, R218, R146 ;  /* 0x000000da03927223 */ /* 0x000fe60000010092 */
[----:B------:R-:W-:Y:S01]  /*da00*/  HMMA.16816.F32.BF16 R96, R16, R30, R96 ;  /* 0x0000001e1060723c */ /* 0x000fe20000041860 */
[----:B------:R-:W-:Y:S02]  /*da10*/  LDSM.16.MT88.4 R28, [R13+0x4900] ;  /* 0x004900000d1c783b */ /* 0x000fe40000004200 */
[--C-:B------:R-:W-:Y:S02]  /*da20*/  FFMA.FTZ R164, R173, c[0x0][0x2d0], -R148.reuse ;  /* 0x0000b400ada47a23 */ /* 0x100fe40000010894 */
[--C-:B------:R-:W-:Y:S02]  /*da30*/  FFMA.FTZ R171, R171, c[0x0][0x2d0], -R148.reuse ;  /* 0x0000b400abab7a23 */ /* 0x100fe40000010894 */
[----:B------:R-:W-:Y:S01]  /*da40*/  F2FP.BF16.PACK_AB R16, R159, R156 ;  /* 0x0000009c9f10723e */ /* 0x000fe200000010ff */
[--C-:B------:R-:W-:Y:S01]  /*da50*/  FFMA.FTZ R168, R169, c[0x0][0x2d0], -R148.reuse ;  /* 0x0000b400a9a87a23 */ /* 0x100fe20000010894 */
[----:B------:R-:W-:Y:S01]  /*da60*/  F2FP.BF16.PACK_AB R18, R161, R158 ;  /* 0x0000009ea112723e */ /* 0x000fe200000010ff */
[----:B------:R-:W-:Y:S02]  /*da70*/  MUFU.EX2 R164, R164 ;  /* 0x000000a400a47308 */ /* 0x000fe40000000800 */
[----:B-----5:R-:W-:Y:S01]  /*da80*/  F2FP.BF16.PACK_AB R17, R163, R160 ;  /* 0x000000a0a311723e */ /* 0x020fe200000010ff */
[--C-:B------:R-:W-:Y:S01]  /*da90*/  FFMA.FTZ R167, R167, c[0x0][0x2d0], -R148.reuse ;  /* 0x0000b400a7a77a23 */ /* 0x100fe20000010894 */
[----:B------:R-:W-:Y:S01]  /*daa0*/  F2FP.BF16.PACK_AB R19, R165, R162 ;  /* 0x000000a2a513723e */ /* 0x000fe200000010ff */
[--C-:B------:R-:W-:Y:S02]  /*dab0*/  FFMA.FTZ R152, R152, c[0x0][0x2d0], -R157.reuse ;  /* 0x0000b40098987a23 */ /* 0x100fe4000001089d */
[----:B------:R-:W-:Y:S02]  /*dac0*/  FFMA.FTZ R157, R150, c[0x0][0x2d0], -R157 ;  /* 0x0000b400969d7a23 */ /* 0x000fe4000001089d */
[--C-:B------:R-:W-:Y:S01]  /*dad0*/  FFMA.FTZ R150, R153, c[0x0][0x2d0], -R148.reuse ;  /* 0x0000b40099967a23 */ /* 0x100fe20000010894 */
[----:B------:R-:W1:Y:S01]  /*dae0*/  MUFU.EX2 R171, R171 ;  /* 0x000000ab00ab7308 */ /* 0x000e620000000800 */
[C---:B--2---:R-:W-:Y:S03]  /*daf0*/  HMMA.16816.F32.BF16 R4, R16.reuse, R20, R4 ;  /* 0x000000141004723c */ /* 0x044fe60000041804 */
[--C-:B------:R-:W-:Y:S02]  /*db00*/  FFMA.FTZ R151, R151, c[0x0][0x2d0], -R148.reuse ;  /* 0x0000b40097977a23 */ /* 0x100fe40000010894 */
[--C-:B------:R-:W-:Y:S02]  /*db10*/  FFMA.FTZ R149, R149, c[0x0][0x2d0], -R148.reuse ;  /* 0x0000b40095957a23 */ /* 0x100fe40000010894 */
[----:B------:R-:W-:Y:S01]  /*db20*/  FFMA.FTZ R148, R147, c[0x0][0x2d0], -R148 ;  /* 0x0000b40093947a23 */ /* 0x000fe20000010894 */
[C---:B------:R-:W-:Y:S01]  /*db30*/  HMMA.16816.F32.BF16 R8, R16.reuse, R22, R8 ;  /* 0x000000161008723c */ /* 0x040fe20000041808 */
[----:B------:R-:W2:Y:S01]  /*db40*/  LDSM.16.MT88.4 R20, [R14+0x2900] ;  /* 0x002900000e14783b */ /* 0x000ea20000004200 */
[----:B------:R-:W-:Y:S02]  /*db50*/  MUFU.EX2 R168, R168 ;  /* 0x000000a800a87308 */ /* 0x000fe40000000800 */
[----:B------:R-:W-:Y:S02]  /*db60*/  FADD.FTZ R142, R142, R143 ;  /* 0x0000008f8e8e7221 */ /* 0x000fe40000010000 */
[----:B------:R-:W-:Y:S02]  /*db70*/  FADD.FTZ R146, R145, R146 ;  /* 0x0000009291927221 */ /* 0x000fe40000010000 */
[C---:B------:R-:W-:Y:S04]  /*db80*/  HMMA.16816.F32.BF16 R100, R16.reuse, R32, R100 ;  /* 0x000000201064723c */ /* 0x040fe80000041864 */
[----:B------:R-:W5:Y:S01]  /*db90*/  MUFU.EX2 R167, R167 ;  /* 0x000000a700a77308 */ /* 0x000f620000000800 */
[----:B------:R-:W-:Y:S02]  /*dba0*/  FADD.FTZ R15, R15, R142 ;  /* 0x0000008e0f0f7221 */ /* 0x000fe40000010000 */
[----:B------:R-:W-:Y:S01]  /*dbb0*/  FADD.FTZ R141, R141, R146 ;  /* 0x000000928d8d7221 */ /* 0x000fe20000010000 */
[C---:B------:R-:W-:Y:S01]  /*dbc0*/  HMMA.16816.F32.BF16 R104, R16.reuse, R34, R104 ;  /* 0x000000221068723c */ /* 0x040fe20000041868 */
[----:B------:R-:W-:Y:S03]  /*dbd0*/  LDSM.16.MT88.4 R32, [R184+UR4+0x4900] ;  /* 0x00490004b820783b */ /* 0x000fe60008004200 */
[----:B------:R-:W-:Y:S02]  /*dbe0*/  FADD.FTZ R15, R140, R15 ;  /* 0x0000000f8c0f7221 */ /* 0x000fe40000010000 */
[----:B------:R-:W-:Y:S01]  /*dbf0*/  MUFU.EX2 R152, R152 ;  /* 0x0000009800987308 */ /* 0x000fe20000000800 */
[----:B------:R-:W-:Y:S01]  /*dc00*/  FADD.FTZ R141, R144, R141 ;  /* 0x0000008d908d7221 */ /* 0x000fe20000010000 */
[C---:B------:R-:W-:Y:S04]  /*dc10*/  HMMA.16816.F32.BF16 R108, R16.reuse, R124, R108 ;  /* 0x0000007c106c723c */ /* 0x040fe8000004186c */
[----:B------:R-:W-:Y:S02]  /*dc20*/  FADD.FTZ R156, R156, R15 ;  /* 0x0000000f9c9c7221 */ /* 0x000fe40000010000 */
[----:B------:R-:W-:Y:S02]  /*dc30*/  FADD.FTZ R160, R160, R141 ;  /* 0x0000008da0a07221 */ /* 0x000fe40000010000 */
[C---:B------:R-:W-:Y:S01]  /*dc40*/  HMMA.16816.F32.BF16 R112, R16.reuse, R126, R112 ;  /* 0x0000007e1070723c */ /* 0x040fe20000041870 */
[----:B------:R-:W-:Y:S01]  /*dc50*/  LDSM.16.MT88.4 R124, [R184+UR4+0x1100] ;  /* 0x00110004b87c783b */ /* 0x000fe20008004200 */
[----:B------:R-:W1:Y:S02]  /*dc60*/  MUFU.EX2 R157, R157 ;  /* 0x0000009d009d7308 */ /* 0x000e640000000800 */
[----:B------:R-:W-:Y:S02]  /*dc70*/  FADD.FTZ R159, R159, R156 ;  /* 0x0000009c9f9f7221 */ /* 0x000fe40000010000 */
[----:B------:R-:W-:Y:S02]  /*dc80*/  FADD.FTZ R163, R163, R160 ;  /* 0x000000a0a3a37221 */ /* 0x000fe40000010000 */
[C---:B---3--:R-:W-:Y:S04]  /*dc90*/  HMMA.16816.F32.BF16 R116, R16.reuse, R24, R116 ;  /* 0x000000181074723c */ /* 0x048fe80000041874 */
[----:B------:R-:W-:Y:S01]  /*dca0*/  MUFU.EX2 R150, R150 ;  /* 0x0000009600967308 */ /* 0x000fe20000000800 */
[----:B------:R-:W-:Y:S02]  /*dcb0*/  FADD.FTZ R158, R158, R159 ;  /* 0x0000009f9e9e7221 */ /* 0x000fe40000010000 */
[----:B------:R-:W-:Y:S01]  /*dcc0*/  FADD.FTZ R162, R162, R163 ;  /* 0x000000a3a2a27221 */ /* 0x000fe20000010000 */
[C---:B------:R-:W-:Y:S01]  /*dcd0*/  HMMA.16816.F32.BF16 R120, R16.reuse, R26, R120 ;  /* 0x0000001a1078723c */ /* 0x040fe20000041878 */
[----:B------:R-:W3:Y:S03]  /*dce0*/  LDSM.16.MT88.4 R24, [R185+UR4+0x4900] ;  /* 0x00490004b918783b */ /* 0x000ee60008004200 */
[----:B------:R-:W-:Y:S02]  /*dcf0*/  FADD.FTZ R161, R161, R158 ;  /* 0x0000009ea1a17221 */ /* 0x000fe40000010000 */
[----:B------:R-:W1:Y:S01]  /*dd00*/  MUFU.EX2 R151, R151 ;  /* 0x0000009700977308 */ /* 0x000e620000000800 */
[----:B------:R-:W-:Y:S01]  /*dd10*/  FADD.FTZ R165, R165, R162 ;  /* 0x000000a2a5a57221 */ /* 0x000fe20000010000 */
[C---:B------:R-:W-:Y:S08]  /*dd20*/  HMMA.16816.F32.BF16 R36, R16.reuse, R128, R36 ;  /* 0x000000801024723c */ /* 0x040ff00000041824 */
[C---:B------:R-:W-:Y:S01]  /*dd30*/  HMMA.16816.F32.BF16 R40, R16.reuse, R130, R40 ;  /* 0x000000821028723c */ /* 0x040fe20000041828 */
[----:B------:R-:W-:Y:S01]  /*dd40*/  LDSM.16.MT88.4 R128, [R185+UR4+0x3100] ;  /* 0x00310004b980783b */ /* 0x000fe20008004200 */
[----:B------:R-:W-:Y:S06]  /*dd50*/  MUFU.EX2 R149, R149 ;  /* 0x0000009500957308 */ /* 0x000fec0000000800 */
[C---:B------:R-:W-:Y:S04]  /*dd60*/  HMMA.16816.F32.BF16 R44, R16.reuse, R132, R44 ;  /* 0x00000084102c723c */ /* 0x040fe8000004182c */
[----:B------:R-:W1:Y:S04]  /*dd70*/  MUFU.EX2 R148, R148 ;  /* 0x0000009400947308 */ /* 0x000e680000000800 */
[C---:B------:R-:W-:Y:S01]  /*dd80*/  HMMA.16816.F32.BF16 R48, R16.reuse, R134, R48 ;  /* 0x000000861030723c */ /* 0x040fe20000041830 */
[----:B------:R-:W-:Y:S07]  /*dd90*/  LDSM.16.MT88.4 R132, [R13+0x3100] ;  /* 0x003100000d84783b */ /* 0x000fee0000004200 */
[C---:B------:R-:W-:Y:S08]  /*dda0*/  HMMA.16816.F32.BF16 R52, R16.reuse, R136, R52 ;  /* 0x000000881034723c */ /* 0x040ff00000041834 */
[C---:B------:R-:W-:Y:S01]  /*ddb0*/  HMMA.16816.F32.BF16 R56, R16.reuse, R138, R56 ;  /* 0x0000008a1038723c */ /* 0x040fe20000041838 */
[----:B------:R-:W-:Y:S07]  /*ddc0*/  LDSM.16.MT88.4 R136, [R184+UR4+0x3100] ;  /* 0x00310004b888783b */ /* 0x000fee0008004200 */
[C---:B--2---:R-:W-:Y:S08]  /*ddd0*/  HMMA.16816.F32.BF16 R60, R16.reuse, R20, R60 ;  /* 0x00000014103c723c */ /* 0x044ff0000004183c */
[C---:B------:R-:W-:Y:S01]  /*dde0*/  HMMA.16816.F32.BF16 R64, R16.reuse, R22, R64 ;  /* 0x000000161040723c */ /* 0x040fe20000041840 */
[----:B------:R-:W2:Y:S07]  /*ddf0*/  LDSM.16.MT88.4 R20, [R14+0x4900] ;  /* 0x004900000e14783b */ /* 0x000eae0000004200 */
[C---:B---3--:R-:W-:Y:S08]  /*de00*/  HMMA.16816.F32.BF16 R68, R16.reuse, R24, R68 ;  /* 0x000000181044723c */ /* 0x048ff00000041844 */
[C---:B------:R-:W-:Y:S01]  /*de10*/  HMMA.16816.F32.BF16 R72, R16.reuse, R26, R72 ;  /* 0x0000001a1048723c */ /* 0x040fe20000041848 */
[----:B------:R-:W3:Y:S07]  /*de20*/  LDSM.16.MT88.4 R24, [R185+UR4+0x1100] ;  /* 0x00110004b918783b */ /* 0x000eee0008004200 */
[C---:B------:R-:W-:Y:S08]  /*de30*/  HMMA.16816.F32.BF16 R76, R16.reuse, R28, R76 ;  /* 0x0000001c104c723c */ /* 0x040ff0000004184c */
[C---:B------:R-:W-:Y:S01]  /*de40*/  HMMA.16816.F32.BF16 R80, R16.reuse, R30, R80 ;  /* 0x0000001e1050723c */ /* 0x040fe20000041850 */
[----:B------:R-:W1:Y:S07]  /*de50*/  LDSM.16.MT88.4 R28, [R13+0x1100] ;  /* 0x001100000d1c783b */ /* 0x000e6e0000004200 */
[C---:B------:R-:W-:Y:S08]  /*de60*/  HMMA.16816.F32.BF16 R84, R16.reuse, R32, R84 ;  /* 0x000000201054723c */ /* 0x040ff00000041854 */
[C---:B------:R-:W-:Y:S01]  /*de70*/  HMMA.16816.F32.BF16 R88, R16.reuse, R34, R88 ;  /* 0x000000221058723c */ /* 0x040fe20000041858 */
[----:B------:R-:W3:Y:S07]  /*de80*/  LDSM.16.MT88.4 R32, [R14+0x1100] ;  /* 0x001100000e20783b */ /* 0x000eee0000004200 */
[C---:B--2---:R-:W-:Y:S08]  /*de90*/  HMMA.16816.F32.BF16 R92, R16.reuse, R20, R92 ;  /* 0x00000014105c723c */ /* 0x044ff0000004185c */
[----:B------:R-:W-:Y:S01]  /*dea0*/  HMMA.16816.F32.BF16 R96, R16, R22, R96 ;  /* 0x000000161060723c */ /* 0x000fe20000041860 */
[----:B------:R-:W2:Y:S06]  /*deb0*/  LDSM.16.MT88.4 R20, [R14+0x3100] ;  /* 0x003100000e14783b */ /* 0x000eac0000004200 */
[----:B----4-:R-:W-:Y:S01]  /*dec0*/  F2FP.BF16.PACK_AB R16, R175, R170 ;  /* 0x000000aaaf10723e */ /* 0x010fe200000010ff */
[----:B------:R-:W-:Y:S01]  /*ded0*/  FADD.FTZ R170, R170, R161 ;  /* 0x000000a1aaaa7221 */ /* 0x000fe20000010000 */
[----:B------:R-:W-:Y:S03]  /*dee0*/  F2FP.BF16.PACK_AB R18, R177, R166 ;  /* 0x000000a6b112723e */ /* 0x000fe600000010ff */
[----:B-1----:R-:W-:Y:S01]  /*def0*/  F2FP.BF16.PACK_AB R17, R171, R164 ;  /* 0x000000a4ab11723e */ /* 0x002fe200000010ff */
[----:B------:R-:W-:Y:S01]  /*df00*/  FADD.FTZ R164, R164, R165 ;  /* 0x000000a5a4a47221 */ /* 0x000fe20000010000 */
[----:B-----5:R-:W-:Y:S01]  /*df10*/  F2FP.BF16.PACK_AB R19, R167, R168 ;  /* 0x000000a8a713723e */ /* 0x020fe200000010ff */
        /* <DEDUP_REMOVED lines=14> */
[----:B------:R-:W-:Y:S07]  /*e000*/  LDSM.16.MT88.4 R124, [R185+UR4+0x1900] ;  /* 0x00190004b97c783b */ /* 0x000fee0008004200 */
[C---:B------:R-:W-:Y:S08]  /*e010*/  HMMA.16816.F32.BF16 R116, R16.reuse, R32, R116 ;  /* 0x000000201074723c */ /* 0x040ff00000041874 */
[C---:B------:R-:W-:Y:S01]  /*e020*/  HMMA.16816.F32.BF16 R120, R16.reuse, R34, R120 ;  /* 0x000000221078723c */ /* 0x040fe20000041878 */
[----:B------:R-:W4:Y:S07]  /*e030*/  LDSM.16.MT88.4 R32, [R184+UR4+0x5100] ;  /* 0x00510004b820783b */ /* 0x000f2e0008004200 */
[C---:B------:R-:W-:Y:S08]  /*e040*/  HMMA.16816.F32.BF16 R36, R16.reuse, R128, R36 ;  /* 0x000000801024723c */ /* 0x040ff00000041824 */
[C---:B------:R-:W-:Y:S08]  /*e050*/  HMMA.16816.F32.BF16 R40, R16.reuse, R130, R40 ;  /* 0x000000821028723c */ /* 0x040ff00000041828 */
[C---:B------:R-:W-:Y:S08]  /*e060*/  HMMA.16816.F32.BF16 R44, R16.reuse, R132, R44 ;  /* 0x00000084102c723c */ /* 0x040ff0000004182c */
[C---:B------:R-:W-:Y:S01]  /*e070*/  HMMA.16816.F32.BF16 R48, R16.reuse, R134, R48 ;  /* 0x000000861030723c */ /* 0x040fe20000041830 */
[----:B------:R-:W-:Y:S07]  /*e080*/  LDSM.16.MT88.4 R132, [R185+UR4+0x3900] ;  /* 0x00390004b984783b */ /* 0x000fee0008004200 */
[C---:B------:R-:W-:Y:S08]  /*e090*/  HMMA.16816.F32.BF16 R52, R16.reuse, R136, R52 ;  /* 0x000000881034723c */ /* 0x040ff00000041834 */
[C---:B------:R-:W-:Y:S01]  /*e0a0*/  HMMA.16816.F32.BF16 R56, R16.reuse, R138, R56 ;  /* 0x0000008a1038723c */ /* 0x040fe20000041838 */
[----:B------:R-:W-:Y:S07]  /*e0b0*/  LDSM.16.MT88.4 R136, [R13+0x3900] ;  /* 0x003900000d88783b */ /* 0x000fee0000004200 */
        /* <DEDUP_REMOVED lines=12> */
[C---:B--2---:R-:W-:Y:S07]  /*e180*/  HMMA.16816.F32.BF16 R92, R16.reuse, R20, R92 ;  /* 0x00000014105c723c */ /* 0x044fee000004185c */
[----:B------:R-:W-:Y:S01]  /*e190*/  IADD3 R21, R219, -0x2, RZ ;  /* 0xfffffffedb157810 */ /* 0x000fe20007ffe0ff */
[----:B------:R-:W-:Y:S03]  /*e1a0*/  HMMA.16816.F32.BF16 R96, R16, R22, R96 ;  /* 0x000000161060723c */ /* 0x000fe60000041860 */
[----:B------:R-:W-:Y:S04]  /*e1b0*/  ISETP.GE.AND P0, PT, R21, R194, PT ;  /* 0x000000c21500720c */ /* 0x000fe80003f06270 */
[----:B------:R-:W-:Y:S01]  /*e1c0*/  F2FP.BF16.PACK_AB R16, R154, R155 ;  /* 0x0000009b9a10723e */ /* 0x000fe200000010ff */
[----:B------:R-:W-:Y:S01]  /*e1d0*/  FADD.FTZ R155, R155, R166 ;  /* 0x000000a69b9b7221 */ /* 0x000fe20000010000 */
[----:B------:R-:W-:Y:S03]  /*e1e0*/  F2FP.BF16.PACK_AB R18, R157, R152 ;  /* 0x000000989d12723e */ /* 0x000fe600000010ff */
[C---:B------:R-:W-:Y:S01]  /*e1f0*/  F2FP.BF16.PACK_AB R17, R151.reuse, R150 ;  /* 0x000000969711723e */ /* 0x040fe200000010ff */
[----:B------:R-:W-:Y:S01]  /*e200*/  FADD.FTZ R150, R150, R167 ;  /* 0x000000a796967221 */ /* 0x000fe20000010000 */
[----:B------:R-:W-:Y:S01]  /*e210*/  F2FP.BF16.PACK_AB R19, R148, R149 ;  /* 0x000000959413723e */ /* 0x000fe200000010ff */
[----:B------:R-:W-:Y:S02]  /*e220*/  FADD.FTZ R155, R154, R155 ;  /* 0x0000009b9a9b7221 */ /* 0x000fe40000010000 */
[----:B------:R-:W-:Y:S02]  /*e230*/  FADD.FTZ R150, R151, R150 ;  /* 0x0000009697967221 */ /* 0x000fe40000010000 */
[----:B------:R-:W-:Y:S02]  /*e240*/  FADD.FTZ R152, R152, R155 ;  /* 0x0000009b98987221 */ /* 0x000fe40000010000 */
[C---:B------:R-:W-:Y:S01]  /*e250*/  HMMA.16816.F32.BF16 R128, R16.reuse, R124, R4 ;  /* 0x0000007c1080723c */ /* 0x040fe20000041804 */
[----:B------:R-:W2:Y:S02]  /*e260*/  LDSM.16.MT88.4 R4, [R184+UR4+0x3900] ;  /* 0x00390004b804783b */ /* 0x000ea40008004200 */
[----:B------:R-:W-:Y:S02]  /*e270*/  FADD.FTZ R149, R149, R150 ;  /* 0x0000009695957221 */ /* 0x000fe40000010000 */
[----:B------:R-:W-:Y:S02]  /*e280*/  FADD.FTZ R217, R157, R152 ;  /* 0x000000989dd97221 */ /* 0x000fe40000010000 */
[----:B------:R-:W-:Y:S01]  /*e290*/  FADD.FTZ R218, R148, R149 ;  /* 0x0000009594da7221 */ /* 0x000fe20000010000 */
[C---:B------:R-:W-:Y:S01]  /*e2a0*/  HMMA.16816.F32.BF16 R124, R16.reuse, R126, R8 ;  /* 0x0000007e107c723c */ /* 0x040fe20000041808 */
[----:B------:R-:W5:Y:S07]  /*e2b0*/  LDSM.16.MT88.4 R8, [R14+0x3900] ;  /* 0x003900000e08783b */ /* 0x000f6e0000004200 */
[C---:B-1----:R-:W-:Y:S07]  /*e2c0*/  HMMA.16816.F32.BF16 R100, R16.reuse, R24, R100 ;  /* 0x000000181064723c */ /* 0x042fee0000041864 */
[----:B------:R-:W-:Y:S01]  /*e2d0*/  @P0 SHF.R.S32.HI R24, RZ, 0x1f, R21 ;  /* 0x0000001fff180819 */ /* 0x000fe20000011415 */
[C---:B------:R-:W-:Y:S04]  /*e2e0*/  HMMA.16816.F32.BF16 R104, R16.reuse, R26, R104 ;  /* 0x0000001a1068723c */ /* 0x040fe80000041868 */
[----:B------:R-:W-:Y:S03]  /*e2f0*/  @P0 IMAD R24, R24, c[0x0][0x1e0], RZ ;  /* 0x0000780018180a24 */ /* 0x000fe600078e02ff */
[C---:B------:R-:W-:Y:S01]  /*e300*/  @P0 IMAD.WIDE.U32 R26, R21.reuse, c[0x0][0x1e0], RZ ;  /* 0x00007800151a0a25 */ /* 0x040fe200078e00ff */
[C---:B---3--:R-:W-:Y:S04]  /*e310*/  HMMA.16816.F32.BF16 R108, R16.reuse, R28, R108 ;  /* 0x0000001c106c723c */ /* 0x048fe8000004186c */
[----:B------:R-:W-:Y:S02]  /*e320*/  @P0 IMAD R24, R21, c[0x0][0x1e4], R24 ;  /* 0x0000790015180a24 */ /* 0x000fe400078e0218 */
[----:B------:R-:W1:Y:S02]  /*e330*/  LDSM.16.MT88.4 R20, [R185+UR4+0x5900] ;  /* 0x00590004b914783b */ /* 0x000e640008004200 */
[C---:B------:R-:W-:Y:S08]  /*e340*/  HMMA.16816.F32.BF16 R112, R16.reuse, R30, R112 ;  /* 0x0000001e1070723c */ /* 0x040ff00000041870 */
[C---:B----4-:R-:W-:Y:S07]  /*e350*/  HMMA.16816.F32.BF16 R116, R16.reuse, R32, R116 ;  /* 0x000000201074723c */ /* 0x050fee0000041874 */
[----:B------:R-:W-:Y:S01]  /*e360*/  @P0 IADD3 R33, R27, R24, RZ ;  /* 0x000000181b210210 */ /* 0x000fe20007ffe0ff */
[C---:B------:R-:W-:Y:S04]  /*e370*/  HMMA.16816.F32.BF16 R120, R16.reuse, R34, R120 ;  /* 0x000000221078723c */ /* 0x040fe80000041878 */
[C---:B------:R-:W-:Y:S02]  /*e380*/  @P0 SHF.L.U32 R32, R26.reuse, 0x6, RZ ;  /* 0x000000061a200819 */ /* 0x040fe400000006ff */
[----:B------:R-:W-:Y:S02]  /*e390*/  @P0 SHF.L.U64.HI R33, R26, 0x6, R33 ;  /* 0x000000061a210819 */ /* 0x000fe40000010221 */
[C---:B------:R-:W-:Y:S04]  /*e3a0*/  HMMA.16816.F32.BF16 R36, R16.reuse, R132, R36 ;  /* 0x000000841024723c */ /* 0x040fe80000041824 */
[----:B------:R-:W-:Y:S03]  /*e3b0*/  @P0 IADD3 R24, P1, R32, R208, RZ ;  /* 0x000000d020180210 */ /* 0x000fe60007f3e0ff */
[----:B------:R-:W-:Y:S01]  /*e3c0*/  MOV R132, R2 ;  /* 0x0000000200847202 */ /* 0x000fe20000000f00 */
[C---:B------:R-:W-:Y:S08]  /*e3d0*/  HMMA.16816.F32.BF16 R40, R16.reuse, R134, R40 ;  /* 0x000000861028723c */ /* 0x040ff00000041828 */
[C---:B------:R-:W-:Y:S08]  /*e3e0*/  HMMA.16816.F32.BF16 R44, R16.reuse, R136, R44 ;  /* 0x00000088102c723c */ /* 0x040ff0000004182c */
[C---:B------:R-:W-:Y:S08]  /*e3f0*/  HMMA.16816.F32.BF16 R48, R16.reuse, R138, R48 ;  /* 0x0000008a1030723c */ /* 0x040ff00000041830 */
[C---:B--2---:R-:W-:Y:S07]  /*e400*/  HMMA.16816.F32.BF16 R52, R16.reuse, R4, R52 ;  /* 0x000000041034723c */ /* 0x044fee0000041834 */
[C---:B------:R-:W-:Y:S01]  /*e410*/  @P0 IADD3.X R5, R33.reuse, R213, RZ, P1, !PT ;  /* 0x000000d521050210 */ /* 0x040fe20000ffe4ff */
[C---:B------:R-:W-:Y:S04]  /*e420*/  HMMA.16816.F32.BF16 R56, R16.reuse, R6, R56 ;  /* 0x000000061038723c */ /* 0x040fe80000041838 */
[C---:B------:R-:W-:Y:S04]  /*e430*/  @P0 LEA R28, P1, R24.reuse, c[0x0][0x1c8], 0x1 ;  /* 0x00007200181c0a11 */ /* 0x040fe800078208ff */
[C---:B-----5:R-:W-:Y:S04]  /*e440*/  HMMA.16816.F32.BF16 R60, R16.reuse, R8, R60 ;  /* 0x00000008103c723c */ /* 0x060fe8000004183c */
        /* <DEDUP_REMOVED lines=16> */
[C---:B------:R-:W-:Y:S01]  /*e550*/  @P0 IADD3 R9, P1, R32.reuse, R208, RZ ;  /* 0x000000d020090210 */ /* 0x040fe20007f3e0ff */
[C---:B--2---:R-:W-:Y:S03]  /*e560*/  HMMA.16816.F32.BF16 R76, R16.reuse, R24, R76 ;  /* 0x00000018104c723c */ /* 0x044fe6000004184c */
[----:B------:R-:W-:Y:S02]  /*e570*/  @P0 IADD3.X R8, R33, R213, RZ, P1, !PT ;  /* 0x000000d521080210 */ /* 0x000fe40000ffe4ff */
[C---:B------:R-:W-:Y:S03]  /*e580*/  @P0 LEA R20, P1, R9.reuse, c[0x0][0x1c8], 0x1 ;  /* 0x0000720009140a11 */ /* 0x040fe600078208ff */
[C---:B------:R-:W-:Y:S04]  /*e590*/  HMMA.16816.F32.BF16 R80, R16.reuse, R26, R80 ;  /* 0x0000001a1050723c */ /* 0x040fe80000041850 */
[----:B------:R-:W-:Y:S02]  /*e5a0*/  @P0 LEA.HI.X R21, R9, c[0x0][0x1cc], R8, 0x1, P1 ;  /* 0x0000730009150a11 */ /* 0x000fe400008f0c08 */
[----:B------:R2:W3:Y:S01]  /*e5b0*/  LDSM.16.MT88.4 R8, [R14+0x5900] ;  /* 0x005900000e08783b */ /* 0x0004e20000004200 */
[----:B------:R-:W-:Y:S05]  /*e5c0*/  @P0 IADD3 R3, P1, R32, R225, RZ ;  /* 0x000000e120030210 */ /* 0x000fea0007f3e0ff */
[----:B------:R-:W-:Y:S02]  /*e5d0*/  @P0 IADD3.X R22, R33, R224, RZ, P1, !PT ;  /* 0x000000e021160210 */ /* 0x000fe40000ffe4ff */
[C---:B------:R-:W-:Y:S04]  /*e5e0*/  @P0 LEA R12, P1, R3.reuse, c[0x0][0x1c8], 0x1 ;  /* 0x00007200030c0a11 */ /* 0x040fe800078208ff */
[----:B------:R-:W-:Y:S01]  /*e5f0*/  @P0 LEA.HI.X R13, R3, c[0x0][0x1cc], R22, 0x1, P1 ;  /* 0x00007300030d0a11 */ /* 0x000fe200008f0c16 */
[----:B------:R-:W-:Y:S01]  /*e600*/  @P0 IMAD R22, R216, 0x3000, R202 ;  /* 0x00003000d8160824 */ /* 0x000fe200078e02ca */
[----:B------:R-:W-:Y:S04]  /*e610*/  @P0 IADD3 R32, P1, R32, R223, RZ ;  /* 0x000000df20200210 */ /* 0x000fe80007f3e0ff */
[----:B------:R-:W-:Y:S01]  /*e620*/  @P0 SHF.L.U32 R3, R22, 0x1, RZ ;  /* 0x0000000116030819 */ /* 0x000fe200000006ff */
[C---:B-1----:R-:W-:Y:S03]  /*e630*/  HMMA.16816.F32.BF16 R84, R16.reuse, R4, R84 ;  /* 0x000000041054723c */ /* 0x042fe60000041854 */
[----:B------:R-:W-:Y:S01]  /*e640*/  @P0 IADD3.X R33, R33, R222, RZ, P1, !PT ;  /* 0x000000de21210210 */ /* 0x000fe20000ffe4ff */
[----:B------:R-:W-:Y:S01]  /*e650*/  @!PT LDS RZ, [RZ] ;  /* 0x00000000fffff984 */ /* 0x000fe20000000800 */
[----:B------:R-:W-:Y:S01]  /*e660*/  @!PT LDS RZ, [RZ] ;  /* 0x00000000fffff984 */ /* 0x000fe20000000800 */
[----:B------:R-:W-:Y:S01]  /*e670*/  @!PT LDS RZ, [RZ] ;  /* 0x00000000fffff984 */ /* 0x000fe20000000800 */
[----:B------:R1:W-:Y:S01]  /*e680*/  @P0 LDGSTS.E.BYPASS.LTC128B.128 [R3+0xc100], [R28.64], !P5 ;  /* 0x0c1000001c030fae */ /* 0x0003e2000e901d48 */
[C---:B--2---:R-:W-:Y:S03]  /*e690*/  @P0 LEA R14, P1, R32.reuse, c[0x0][0x1c8], 0x1 ;  /* 0x00007200200e0a11 */ /* 0x044fe600078208ff */
[C---:B------:R-:W-:Y:S04]  /*e6a0*/  HMMA.16816.F32.BF16 R88, R16.reuse, R6, R88 ;  /* 0x000000061058723c */ /* 0x040fe80000041858 */
[----:B------:R1:W-:Y:S01]  /*e6b0*/  @P0 LDGSTS.E.BYPASS.LTC128B.128 [R3+0xe100], [R30.64], !P4 ;  /* 0x0e1000001e030fae */ /* 0x0003e2000e101d48 */
[----:B------:R-:W-:Y:S07]  /*e6c0*/  @P0 LEA.HI.X R15, R32, c[0x0][0x1cc], R33, 0x1, P1 ;  /* 0x00007300200f0a11 */ /* 0x000fee00008f0c21 */
[----:B------:R1:W-:Y:S01]  /*e6d0*/  @P0 LDGSTS.E.BYPASS.LTC128B.128 [R3+0x10100], [R34.64], !P6 ;  /* 0x1010000022030fae */ /* 0x0003e2000f101d48 */
[C---:B---3--:R-:W-:Y:S07]  /*e6e0*/  HMMA.16816.F32.BF16 R92, R16.reuse, R8, R92 ;  /* 0x00000008105c723c */ /* 0x048fee000004185c */
[----:B------:R1:W-:Y:S01]  /*e6f0*/  @P0 LDGSTS.E.BYPASS.LTC128B.128 [R3+0xd100], [R20.64], !P5 ;  /* 0x0d10000014030fae */ /* 0x0003e2000e901d48 */
[----:B------:R-:W-:Y:S07]  /*e700*/  HMMA.16816.F32.BF16 R96, R16, R10, R96 ;  /* 0x0000000a1060723c */ /* 0x000fee0000041860 */
[----:B------:R1:W-:Y:S08]  /*e710*/  @P0 LDGSTS.E.BYPASS.LTC128B.128 [R3+0xf100], [R12.64], !P4 ;  /* 0x0f1000000c030fae */ /* 0x0003f0000e101d48 */
[----:B------:R1:W-:Y:S01]  /*e720*/  @P0 LDGSTS.E.BYPASS.LTC128B.128 [R3+0x11100], [R14.64], !P6 ;  /* 0x111000000e030fae */ /* 0x0003e2000f101d48 */
[----:B------:R-:W-:Y:S02]  /*e730*/  ISETP.GE.AND P0, PT, R194, R219, PT ;  /* 0x000000dbc200720c */ /* 0x000fe40003f06270 */
[----:B------:R-:W-:Y:S05]  /*e740*/  IADD3 R219, R219, -0x1, RZ ;  /* 0xffffffffdbdb7810 */ /* 0x000fea0007ffe0ff */
[----:B------:R-:W0:Y:S01]  /*e750*/  LDGDEPBAR ;  /* 0x00000000000079af */ /* 0x000e220000000000 */
[----:B-1----:R-:W-:Y:S05]  /*e760*/  MOV R3, R0 ;  /* 0x0000000000037202 */ /* 0x002fea0000000f00 */
[----:B------:R-:W-:-:S05]  /*e770*/  @!P0 BRA `(.L_x_905) ;  /* 0xffffcb5000008947 */ /* 0x000fca000383ffff */
.L_x_896:
[----:B------:R-:W1:Y:S01]  /*e780*/  SHFL.BFLY PT, R4, R217, 0x2, 0x1f ;  /* 0x0c401f00d9047f89 */ /* 0x000e6200000e0000 */
[----:B------:R-:W-:-:S02]  /*e790*/  MOV R9, 0xff800000 ;  /* 0xff80000000097802 */ /* 0x000fc40000000f00 */
[----:B------:R-:W-:Y:S01]  /*e7a0*/  PLOP3.LUT P2, PT, PT, PT, PT, 0x8, 0x0 ;  /* 0x000000000000781c */ /* 0x000fe20003f4e170 */
[----:B------:R-:W2:Y:S01]  /*e7b0*/  SHFL.BFLY PT, R3, R218, 0x2, 0x1f ;  /* 0x0c401f00da037f89 */ /* 0x000ea200000e0000 */
[----:B-1----:R-:W-:Y:S02]  /*e7c0*/  FADD.FTZ R7, R4, R217 ;  /* 0x000000d904077221 */ /* 0x002fe40000010000 */
[----:B------:R-:W-:Y:S01]  /*e7d0*/  CS2R R4, SRZ ;  /* 0x0000000000047805 */ /* 0x000fe2000001ff00 */
[----:B--2---:R-:W-:Y:S02]  /*e7e0*/  FADD.FTZ R8, R3, R218 ;  /* 0x000000da03087221 */ /* 0x004fe40000010000 */
[----:B------:R-:W1:Y:S04]  /*e7f0*/  SHFL.BFLY PT, R6, R7, 0x1, 0x1f ;  /* 0x0c201f0007067f89 */ /* 0x000e6800000e0000 */
[----:B------:R-:W2:Y:S01]  /*e800*/  SHFL.BFLY PT, R3, R8, 0x1, 0x1f ;  /* 0x0c201f0008037f89 */ /* 0x000ea200000e0000 */
[----:B-1----:R-:W-:-:S02]  /*e810*/  FADD.FTZ R6, R7, R6 ;  /* 0x0000000607067221 */ /* 0x002fc40000010000 */
[----:B--2---:R-:W-:-:S03]  /*e820*/  FADD.FTZ R3, R3, R8 ;  /* 0x0000000803037221 */ /* 0x004fc60000010000 */
[----:B------:R-:W-:Y:S02]  /*e830*/  FSETP.NE.FTZ.AND P1, PT, R6, RZ, PT ;  /* 0x000000ff0600720b */ /* 0x000fe40003f35000 */
[----:B------:R-:W-:-:S11]  /*e840*/  FSETP.NE.FTZ.AND P0, PT, R3, RZ, PT ;  /* 0x000000ff0300720b */ /* 0x000fd60003f15000 */
[----:B------:R-:W1:Y:S01]  /*e850*/  @P1 MUFU.RCP R5, R6 ;  /* 0x0000000600051308 */ /* 0x000e620000001000 */
[----:B------:R-:W-:Y:S02]  /*e860*/  @P1 MOV R12, 0x3f317218 ;  /* 0x3f317218000c1802 */ /* 0x000fe40000000f00 */
[----:B------:R-:W-:-:S05]  /*e870*/  @P0 MOV R13, 0x3f317218 ;  /* 0x3f317218000d0802 */ /* 0x000fca0000000f00 */
[----:B------:R-:W2:Y:S01]  /*e880*/  @P1 MUFU.LG2 R6, R6 ;  /* 0x0000000600061308 */ /* 0x000ea20000000c00 */
[----:B------:R-:W-:-:S07]  /*e890*/  @P0 FMUL.FTZ R13, R13, c[0x0][0x2d0] ;  /* 0x0000b4000d0d0a20 */ /* 0x000fce0000410000 */
[----:B------:R-:W3:Y:S01]  /*e8a0*/  @P0 MUFU.LG2 R10, R3 ;  /* 0x00000003000a0308 */ /* 0x000ee20000000c00 */
[C---:B-1----:R-:W-:Y:S02]  /*e8b0*/  FMUL.FTZ R128, R5.reuse, R128 ;  /* 0x0000008005807220 */ /* 0x042fe40000410000 */
[C---:B------:R-:W-:Y:S02]  /*e8c0*/  FMUL.FTZ R129, R5.reuse, R129 ;  /* 0x0000008105817220 */ /* 0x040fe40000410000 */
[C---:B------:R-:W-:Y:S02]  /*e8d0*/  FMUL.FTZ R124, R5.reuse, R124 ;  /* 0x0000007c057c7220 */ /* 0x040fe40000410000 */
[----:B------:R-:W-:Y:S01]  /*e8e0*/  FMUL.FTZ R125, R5, R125 ;  /* 0x0000007d057d7220 */ /* 0x000fe20000410000 */
[----:B------:R1:W4:Y:S01]  /*e8f0*/  @P0 MUFU.RCP R4, R3 ;  /* 0x0000000300040308 */ /* 0x0003220000001000 */
[----:B--2---:R-:W-:Y:S02]  /*e900*/  @P1 FMUL.FTZ R11, R6, 0.69314718246459960938 ;  /* 0x3f317218060b1820 */ /* 0x004fe40000410000 */
[----:B------:R-:W-:-:S02]  /*e910*/  @P1 FMUL.FTZ R6, R12, c[0x0][0x2d0] ;  /* 0x0000b4000c061a20 */ /* 0x000fc40000410000 */
[C---:B------:R-:W-:Y:S02]  /*e920*/  FMUL.FTZ R100, R5.reuse, R100 ;  /* 0x0000006405647220 */ /* 0x040fe40000410000 */
        /* <DEDUP_REMOVED lines=95> */
.L_x_863:
        /* <DEDUP_REMOVED lines=36> */
[----:B------:R-:W-:Y:S01]  /*f160*/  ISETP.NE.U32.AND P0, PT, R8, 0x1, PT ;  /* 0x000000010800780c */ /* 0x000fe20003f05070 */
[----:B------:R-:W-:Y:S01]  /*f170*/  IMAD.MOV.U32 R8, RZ, RZ, 0x20 ;  /* 0x00000020ff087424 */ /* 0x000fe200078e00ff */
[----:B------:R-:W-:Y:S02]  /*f180*/  LEA.HI R6, R6, R6, RZ, 0x1d ;  /* 0x0000000606067211 */ /* 0x000fe400078fe8ff */
[----:B------:R-:W-:Y:S02]  /*f190*/  R2P PR, R13, 0x6 ;  /* 0x000000060d007804 */ /* 0x000fe40000000000 */
        /* <DEDUP_REMOVED lines=15> */
[--C-:B------:R-:W-:Y:S01]  /*f290*/  IMAD.IADD R17, R8, 0x1, R5.reuse ;  /* 0x0000000108117824 */ /* 0x100fe200078e0205 */
[----:B------:R-:W-:Y:S01]  /*f2a0*/  SEL R6, R6, 0xffffffc0, !P2 ;  /* 0xffffffc006067807 */ /* 0x000fe20005000000 */
[----:B------:R-:W-:Y:S01]  /*f2b0*/  STS [R5], R124 ;  /* 0x0000007c05007388 */ /* 0x000fe20000000800 */
[----:B------:R-:W-:Y:S02]  /*f2c0*/  F2FP.BF16.PACK_AB R46, R47, R46 ;  /* 0x0000002e2f2e723e */ /* 0x000fe400000010ff */
[----:B------:R-:W-:Y:S01]  /*f2d0*/  F2FP.BF16.PACK_AB R48, R49, R48 ;  /* 0x000000303130723e */ /* 0x000fe200000010ff */
[--C-:B------:R-:W-:Y:S01]  /*f2e0*/  IMAD.IADD R19, R7, 0x1, R6.reuse ;  /* 0x0000000107137824 */ /* 0x100fe200078e0206 */
[----:B------:R-:W-:Y:S01]  /*f2f0*/  STS [R5+0x400], R126 ;  /* 0x0004007e05007388 */ /* 0x000fe20000000800 */
[C---:B------:R-:W-:Y:S01]  /*f300*/  IMAD.IADD R21, R6.reuse, 0x1, R5 ;  /* 0x0000000106157824 */ /* 0x040fe200078e0205 */
[----:B------:R-:W-:Y:S01]  /*f310*/  F2FP.BF16.PACK_AB R50, R51, R50 ;  /* 0x000000323332723e */ /* 0x000fe200000010ff */
[----:B------:R-:W-:Y:S01]  /*f320*/  IMAD.IADD R23, R6, 0x1, R13 ;  /* 0x0000000106177824 */ /* 0x000fe200078e020d */
[----:B------:R-:W-:Y:S01]  /*f330*/  STS [R13+0x80], R100 ;  /* 0x000080640d007388 */ /* 0x000fe20000000800 */
[----:B------:R-:W-:Y:S01]  /*f340*/  IMAD.IADD R25, R17, 0x1, R6 ;  /* 0x0000000111197824 */ /* 0x000fe200078e0206 */
[----:B------:R-:W-:Y:S01]  /*f350*/  F2FP.BF16.PACK_AB R52, R53, R52 ;  /* 0x000000343534723e */ /* 0x000fe200000010ff */
[----:B------:R-:W-:Y:S01]  /*f360*/  IMAD.MOV.U32 R6, RZ, RZ, 0x4 ;  /* 0x00000004ff067424 */ /* 0x000fe200078e00ff */
        /* <DEDUP_REMOVED lines=32> */
[----:B------:R-:W-:Y:S01]  /*f570*/  ISETP.NE.U32.AND P1, PT, RZ, c[0x0][0x508], PT ;  /* 0x00014200ff007a0c */ /* 0x000fe20003f25070 */
[----:B------:R-:W-:Y:S01]  /*f580*/  STS [R7+0x4080], R36 ;  /* 0x0040802407007388 */ /* 0x000fe20000000800 */
[----:B------:R-:W-:Y:S02]  /*f590*/  ISETP.NE.U32.AND P0, PT, RZ, c[0x0][0x500], PT ;  /* 0x00014000ff007a0c */ /* 0x000fe40003f05070 */
[----:B------:R-:W-:Y:S01]  /*f5a0*/  ISETP.NE.AND.EX P1, PT, RZ, c[0x0][0x50c], PT, P1 ;  /* 0x00014300ff007a0c */ /* 0x000fe20003f25310 */
[----:B------:R-:W-:Y:S01]  /*f5b0*/  STS [R7+0x4480], R38 ;  /* 0x0044802607007388 */ /* 0x000fe20000000800 */
[----:B------:R-:W-:-:S03]  /*f5c0*/  ISETP.NE.AND.EX P0, PT, RZ, c[0x0][0x504], PT, P0 ;  /* 0x00014100ff007a0c */ /* 0x000fc60003f05300 */
        /* <DEDUP_REMOVED lines=33> */
[----:B--2---:R-:W-:-:S03]  /*f7e0*/  @P1 IMAD.WIDE R16, R203, R6, c[0x0][0x508] ;  /* 0x00014200cb101625 */ /* 0x004fc600078e0206 */
[----:B------:R-:W2:Y:S04]  /*f7f0*/  @P0 LDG.E R7, [R12.64] ;  /* 0x000000080c070981 */ /* 0x000ea8000c1e1900 */
[----:B------:R1:W5:Y:S01]  /*f800*/  @P1 LDG.E R5, [R16.64] ;  /* 0x0000000810051981 */ /* 0x000362000c1e1900 */
[----:B---3--:R-:W-:Y:S02]  /*f810*/  CS2R R20, SRZ ;  /* 0x0000000000147805 */ /* 0x008fe4000001ff00 */
[--C-:B--2---:R-:W-:Y:S01]  /*f820*/  @P0 SHF.R.S32.HI R21, RZ, 0x1f, R7.reuse ;  /* 0x0000001fff150819 */ /* 0x104fe20000011407 */
[----:B------:R-:W-:Y:S01]  /*f830*/  @P0 IMAD.MOV.U32 R20, RZ, RZ, R7 ;  /* 0x000000ffff140224 */ /* 0x000fe200078e0007 */
[----:B------:R-:W-:Y:S05]  /*f840*/  @P1 BRA `(.L_x_907) ;  /* 0x0000004000001947 */ /* 0x000fea0003800000 */
[----:B-1----:R-:W-:Y:S05]  /*f850*/  @!P0 BRA `(.L_x_907) ;  /* 0x0000003000008947 */ /* 0x002fea0003800000 */
[----:B-----5:R-:W2:Y:S04]  /*f860*/  LDG.E R5, [R12.64] ;  /* 0x000000080c057981 */ /* 0x020ea8000c1e1900 */
[----:B------:R-:W2:Y:S02]  /*f870*/  LDG.E R6, [R12.64+0x4] ;  /* 0x000004080c067981 */ /* 0x000ea4000c1e1900 */
[----:B--2---:R-:W-:-:S02]  /*f880*/  IADD3 R5, -R5, R6, RZ ;  /* 0x0000000605057210 */ /* 0x004fc40007ffe1ff */
.L_x_907:
        /* <DEDUP_REMOVED lines=15> */
[----:B------:R-:W-:Y:S02]  /*f980*/  IADD3 R2, R2, -R7, RZ ;  /* 0x8000000702027210 */ /* 0x000fe40007ffe0ff */
[----:B------:R-:W-:Y:S02]  /*f990*/  LOP3.LUT R6, R6, 0x1ffffffe, RZ, 0xc0, !PT ;  /* 0x1ffffffe06067812 */ /* 0x000fe400078ec0ff */
[-C--:B------:R-:W-:Y:S02]  /*f9a0*/  LEA.HI R8, R11, R0.reuse, RZ, 0x3 ;  /* 0x000000000b087211 */ /* 0x080fe400078f18ff */
[----:B------:R-:W-:Y:S01]  /*f9b0*/  SHF.R.S32.HI R17, RZ, 0x2, R17 ;  /* 0x00000002ff117819 */ /* 0x000fe20000011411 */
[----:B------:R-:W-:Y:S01]  /*f9c0*/  IMAD.IADD R13, R15, 0x1, -R6 ;  /* 0x000000010f0d7824 */ /* 0x000fe200078e0a06 */
[----:B------:R-:W-:Y:S01]  /*f9d0*/  LOP3.LUT R7, R8, 0xfffffff8, RZ, 0xc0, !PT ;  /* 0xfffffff808077812 */ /* 0x000fe200078ec0ff */
[----:B------:R-:W-:Y:S01]  /*f9e0*/  IMAD R15, R21, c[0x0][0x3a0], RZ ;  /* 0x0000e800150f7a24 */ /* 0x000fe200078e02ff */
[-C--:B------:R-:W-:Y:S01]  /*f9f0*/  LEA.HI R11, R11, R0.reuse, RZ, 0x6 ;  /* 0x000000000b0b7211 */ /* 0x080fe200078f30ff */
[----:B------:R-:W-:Y:S01]  /*fa00*/  IMAD R2, R2, 0x10, R17 ;  /* 0x0000001002027824 */ /* 0x000fe200078e0211 */
[----:B------:R-:W-:Y:S01]  /*fa10*/  IADD3 R7, -R7, R0, RZ ;  /* 0x0000000007077210 */ /* 0x000fe20007ffe1ff */
[----:B------:R-:W-:Y:S01]  /*fa20*/  IMAD R15, R20, c[0x0][0x3a4], R15 ;  /* 0x0000e900140f7a24 */ /* 0x000fe200078e020f */
[----:B--2---:R-:W-:Y:S01]  /*fa30*/  SHF.R.S32.HI R17, RZ, 0x1f, R14 ;  /* 0x0000001fff117819 */ /* 0x004fe2000001140e */
[----:B------:R-:W-:Y:S01]  /*fa40*/  IMAD R0, R13, 0x8, R2 ;  /* 0x000000080d007824 */ /* 0x000fe200078e0202 */
[----:B------:R-:W-:Y:S01]  /*fa50*/  MOV R22, R20 ;  /* 0x0000001400167202 */ /* 0x000fe20000000f00 */
[----:B------:R-:W-:Y:S01]  /*fa60*/  IMAD.IADD R19, R19, 0x1, R15 ;  /* 0x0000000113137824 */ /* 0x000fe200078e020f */
[----:B------:R-:W-:Y:S01]  /*fa70*/  LOP3.LUT P2, RZ, R4, 0x3, RZ, 0xc0, !PT ;  /* 0x0000000304ff7812 */ /* 0x000fe2000784c0ff */
[----:B-1----:R-:W-:Y:S01]  /*fa80*/  IMAD R13, R57, 0x80, R0 ;  /* 0x00000080390d7824 */ /* 0x002fe200078e0200 */
[----:B------:R-:W-:Y:S01]  /*fa90*/  SHF.R.S32.HI R4, RZ, 0x1f, R203 ;  /* 0x0000001fff047819 */ /* 0x000fe200000114cb */
[----:B------:R-:W-:Y:S01]  /*faa0*/  IMAD R15, R17, c[0x0][0x490], RZ ;  /* 0x00012400110f7a24 */ /* 0x000fe200078e02ff */
[----:B------:R-:W-:Y:S01]  /*fab0*/  SEL R203, R203, RZ, !P0 ;  /* 0x000000ffcbcb7207 */ /* 0x000fe20004000000 */
[----:B------:R-:W-:Y:S01]  /*fac0*/  @P1 IMAD.HI.U32 R0, R13, c[0x0][0x4ec], RZ ;  /* 0x00013b000d001a27 */ /* 0x000fe200078e00ff */
[----:B------:R-:W-:-:S02]  /*fad0*/  MOV R20, R13 ;  /* 0x0000000d00147202 */ /* 0x000fc40000000f00 */
[----:B------:R-:W-:Y:S01]  /*fae0*/  SEL R4, R4, RZ, !P0 ;  /* 0x000000ff04047207 */ /* 0x000fe20004000000 */
[C---:B------:R-:W-:Y:S01]  /*faf0*/  IMAD.WIDE.U32 R22, R14.reuse, c[0x0][0x490], R22 ;  /* 0x000124000e167a25 */ /* 0x040fe200078e0016 */
[----:B------:R-:W-:Y:S02]  /*fb00*/  @P1 SHF.R.U32.HI R20, RZ, c[0x0][0x4f0], R0 ;  /* 0x00013c00ff141a19 */ /* 0x000fe40000011600 */
[----:B------:R-:W-:Y:S01]  /*fb10*/  SHF.R.S32.HI R8, RZ, 0x3, R8 ;  /* 0x00000003ff087819 */ /* 0x000fe20000011408 */
[----:B------:R-:W-:Y:S01]  /*fb20*/  IMAD R15, R14, c[0x0][0x494], R15 ;  /* 0x000125000e0f7a24 */ /* 0x000fe200078e020f */
[--C-:B------:R-:W-:Y:S01]  /*fb30*/  SHF.R.S32.HI R16, RZ, 0x1f, R20.reuse ;  /* 0x0000001fff107819 */ /* 0x100fe20000011414 */
[----:B------:R-:W-:Y:S01]  /*fb40*/  IMAD R17, R17, c[0x0][0x3e8], RZ ;  /* 0x0000fa0011117a24 */ /* 0x000fe200078e02ff */
[----:B------:R-:W-:Y:S01]  /*fb50*/  LEA R10, R7, R8, 0x5 ;  /* 0x00000008070a7211 */ /* 0x000fe200078e28ff */
[----:B------:R-:W-:Y:S02]  /*fb60*/  IMAD.IADD R23, R23, 0x1, R15 ;  /* 0x0000000117177824 */ /* 0x000fe400078e020f */
[----:B------:R-:W-:-:S02]  /*fb70*/  IMAD.MOV R12, RZ, RZ, -R20 ;  /* 0x000000ffff0c7224 */ /* 0x000fc400078e0a14 */
[C---:B------:R-:W-:Y:S02]  /*fb80*/  IMAD R17, R14.reuse, c[0x0][0x3ec], R17 ;  /* 0x0000fb000e117a24 */ /* 0x040fe400078e0211 */
[----:B------:R-:W-:Y:S01]  /*fb90*/  IMAD.WIDE.U32 R14, R14, c[0x0][0x3e8], R18 ;  /* 0x0000fa000e0e7a25 */ /* 0x000fe200078e0012 */
[----:B------:R-:W-:-:S03]  /*fba0*/  LEA R19, R57, R2, 0x7 ;  /* 0x0000000239137211 */ /* 0x000fc600078e38ff */
        /* <DEDUP_REMOVED lines=8> */
[----:B------:R-:W-:Y:S01]  /*fc30*/  IMAD.SHL.U32 R0, R8, 0x40, RZ ;  /* 0x0000004008007824 */ /* 0x000fe200078e00ff */
[----:B------:R-:W-:Y:S01]  /*fc40*/  IADD3.X R21, R16, R23, R13, P0, !PT ;  /* 0x0000001710157210 */ /* 0x000fe200007fe40d */
[----:B------:R-:W-:Y:S02]  /*fc50*/  IMAD R17, R12, c[0x0][0x48c], R17 ;  /* 0x000123000c117a24 */ /* 0x000fe400078e0211 */
[C---:B------:R-:W-:Y:S01]  /*fc60*/  IMAD R10, R57.reuse, 0x80, R10 ;  /* 0x00000080390a7824 */ /* 0x040fe200078e020a */
[----:B------:R-:W-:Y:S01]  /*fc70*/  LOP3.LUT R13, R0, 0x1c0, RZ, 0xc0, !PT ;  /* 0x000001c0000d7812 */ /* 0x000fe200078ec0ff */
[----:B------:R-:W-:Y:S01]  /*fc80*/  IMAD.WIDE.U32 R20, R12, c[0x0][0x488], R20 ;  /* 0x000122000c147a25 */ /* 0x000fe200078e0014 */
[----:B------:R-:W-:-:S03]  /*fc90*/  LEA R57, R57, R8, 0x7 ;  /* 0x0000000839397211 */ /* 0x000fc600078e38ff */
[----:B------:R-:W-:Y:S01]  /*fca0*/  IMAD.SHL.U32 R0, R7, 0x8, RZ ;  /* 0x0000000807007824 */ /* 0x000fe200078e00ff */
[----:B------:R-:W-:Y:S01]  /*fcb0*/  LEA R7, P0, R20, c[0x0][0x450], 0x2 ;  /* 0x0001140014077a11 */ /* 0x000fe200078010ff */
[----:B------:R-:W-:Y:S01]  /*fcc0*/  @P1 IMAD.HI.U32 R18, R10, c[0x0][0x4ec], RZ ;  /* 0x00013b000a121a27 */ /* 0x000fe200078e00ff */
[----:B------:R-:W-:-:S03]  /*fcd0*/  IADD3 R17, R21, R17, RZ ;  /* 0x0000001115117210 */ /* 0x000fc60007ffe0ff */
[----:B------:R-:W-:Y:S01]  /*fce0*/  IMAD R12, R4, c[0x0][0x3f0], RZ ;  /* 0x0000fc00040c7a24 */ /* 0x000fe200078e02ff */
[----:B------:R-:W-:Y:S01]  /*fcf0*/  LEA.HI.X R17, R20, c[0x0][0x454], R17, 0x2, P0 ;  /* 0x0001150014117a11 */ /* 0x000fe200000f1411 */
[----:B------:R-:W-:Y:S01]  /*fd00*/  IMAD.MOV.U32 R6, RZ, RZ, R10 ;  /* 0x000000ffff067224 */ /* 0x000fe200078e000a */
[----:B------:R-:W-:Y:S01]  /*fd10*/  SHF.R.U32.HI R4, RZ, 0x3, R13 ;  /* 0x00000003ff047819 */ /* 0x000fe2000001160d */
[----:B------:R-:W-:Y:S01]  /*fd20*/  SHFL.IDX PT, R34, R7, RZ, 0x1c1f ;  /* 0x001c1fff07227589 */ /* 0x000fe200000e0000 */
[----:B------:R-:W-:Y:S01]  /*fd30*/  @P1 SHF.R.U32.HI R6, RZ, c[0x0][0x4f0], R18 ;  /* 0x00013c00ff061a19 */ /* 0x000fe20000011612 */
[----:B------:R-:W-:Y:S01]  /*fd40*/  IMAD R12, R203, c[0x0][0x3f4], R12 ;  /* 0x0000fd00cb0c7a24 */ /* 0x000fe200078e020c */
[----:B------:R-:W-:Y:S01]  /*fd50*/  LOP3.LUT R13, R13, 0x38, R0, 0xf8, !PT ;  /* 0x000000380d0d7812 */ /* 0x000fe200078ef800 */
[----:B------:R-:W1:Y:S01]  /*fd60*/  SHFL.IDX PT, R35, R17, RZ, 0x1c1f ;  /* 0x001c1fff11237589 */ /* 0x000e6200000e0000 */
[----:B------:R-:W-:Y:S01]  /*fd70*/  SHF.R.S32.HI R16, RZ, 0x1f, R6 ;  /* 0x0000001fff107819 */ /* 0x000fe20000011406 */
[----:B------:R-:W-:Y:S01]  /*fd80*/  IMAD.WIDE.U32 R14, R203, c[0x0][0x3f0], R14 ;  /* 0x0000fc00cb0e7a25 */ /* 0x000fe200078e000e */
[----:B------:R-:W-:Y:S01]  /*fd90*/  LOP3.LUT R4, R13, R4, RZ, 0x3c, !PT ;  /* 0x000000040d047212 */ /* 0x000fe200078e3cff */
[----:B------:R-:W-:Y:S02]  /*fda0*/  SHFL.IDX PT, R48, R7, 0x1, 0x1c1f ;  /* 0x003c1f0007307f89 */ /* 0x000fe400000e0000 */
[----:B------:R-:W-:-:S02]  /*fdb0*/  IMAD.MOV R13, RZ, RZ, -R6 ;  /* 0x000000ffff0d7224 */ /* 0x000fc400078e0a06 */
[----:B------:R-:W2:Y:S01]  /*fdc0*/  SHFL.IDX PT, R49, R17, 0x1, 0x1c1f ;  /* 0x003c1f0011317f89 */ /* 0x000ea200000e0000 */
[----:B-----5:R-:W-:Y:S01]  /*fdd0*/  IMAD R2, R5, c[0x0][0x4e8], RZ ;  /* 0x00013a0005027a24 */ /* 0x020fe200078e02ff */
[----:B------:R-:W-:Y:S01]  /*fde0*/  IADD3 R5, R19, 0x8, RZ ;  /* 0x0000000813057810 */ /* 0x000fe20007ffe0ff */
[----:B------:R-:W-:Y:S02]  /*fdf0*/  IMAD.IADD R15, R15, 0x1, R12 ;  /* 0x000000010f0f7824 */ /* 0x000fe400078e020c */
[----:B------:R-:W-:Y:S01]  /*fe00*/  IMAD R13, R13, c[0x0][0x4e8], R10 ;  /* 0x00013a000d0d7a24 */ /* 0x000fe200078e020a */
[-C--:B------:R-:W-:Y:S01]  /*fe10*/  ISETP.GE.OR P1, PT, R19, R2.reuse, P2 ;  /* 0x000000021300720c */ /* 0x080fe20001726670 */
[----:B------:R-:W-:Y:S01]  /*fe20*/  IMAD R21, R16, c[0x0][0x3e0], RZ ;  /* 0x0000f80010157a24 */ /* 0x000fe200078e02ff */
[----:B------:R-:W-:Y:S01]  /*fe30*/  ISETP.GE.OR P0, PT, R5, R2, P2 ;  /* 0x000000020500720c */ /* 0x000fe20001706670 */
[----:B------:R-:W-:Y:S02]  /*fe40*/  IMAD.SHL.U32 R11, R11, 0x8, RZ ;  /* 0x000000080b0b7824 */ /* 0x000fe400078e00ff */
[----:B------:R-:W-:-:S02]  /*fe50*/  IMAD R21, R6, c[0x0][0x3e4], R21 ;  /* 0x0000f90006157a24 */ /* 0x000fc400078e0215 */
[----:B------:R-:W-:Y:S01]  /*fe60*/  IMAD.WIDE.U32 R14, R6, c[0x0][0x3e0], R14 ;  /* 0x0000f800060e7a25 */ /* 0x000fe200078e000e */
[----:B------:R-:W-:Y:S02]  /*fe70*/  SHF.R.S32.HI R6, RZ, 0x1f, R13 ;  /* 0x0000001fff067819 */ /* 0x000fe4000001140d */
[----:B------:R-:W-:Y:S01]  /*fe80*/  LOP3.LUT R4, R4, 0x7ffffe00, R11, 0xf8, !PT ;  /* 0x7ffffe0004047812 */ /* 0x000fe200078ef80b */
[----:B------:R-:W-:Y:S02]  /*fe90*/  IMAD.IADD R15, R15, 0x1, R21 ;  /* 0x000000010f0f7824 */ /* 0x000fe400078e0215 */
[----:B------:R-:W-:Y:S01]  /*fea0*/  IMAD R6, R6, c[0x0][0x3d8], RZ ;  /* 0x0000f60006067a24 */ /* 0x000fe200078e02ff */
[----:B------:R-:W-:Y:S01]  /*feb0*/  SHF.L.U32 R58, R4, 0x1, RZ ;  /* 0x00000001043a7819 */ /* 0x000fe200000006ff */
        /* <DEDUP_REMOVED lines=40> */
.L_x_909:
[----:B--2---:R-:W-:Y:S05]  /*10140*/  BSYNC B0 ;  /* 0x0000000000007941 */ /* 0x004fea0003800000 */
.L_x_908:
[----:B-1----:R-:W-:Y:S01]  /*10150*/  IADD3 R3, R57, 0x20, RZ ;  /* 0x0000002039037810 */ /* 0x002fe20007ffe0ff */
[----:B------:R1:W2:Y:S01]  /*10160*/  SHFL.IDX PT, R33, R55, 0x1, 0x181f ;  /* 0x00381f0037217f89 */ /* 0x0002a200000e0000 */
        /* <DEDUP_REMOVED lines=21> */
.L_x_911:
[----:B------:R-:W-:Y:S05]  /*102c0*/  BSYNC B0 ;  /* 0x0000000000007941 */ /* 0x000fea0003800000 */
.L_x_910:
        /* <DEDUP_REMOVED lines=23> */
.L_x_913:
[----:B------:R-:W-:Y:S05]  /*10440*/  BSYNC B0 ;  /* 0x0000000000007941 */ /* 0x000fea0003800000 */
.L_x_912:
        /* <DEDUP_REMOVED lines=24> */
.L_x_906:
        /* <DEDUP_REMOVED lines=18> */
.L_x_914:
        /* <DEDUP_REMOVED lines=17> */
[----:B------:R-:W-:Y:S01]  /*10800*/  ISETP.NE.AND P0, PT, R3, 0x1, PT ;  /* 0x000000010300780c */ /* 0x000fe20003f05270 */
[----:B------:R-:W-:-:S04]  /*10810*/  IMAD R8, R9, c[0x0][0x498], RZ ;  /* 0x0001260009087a24 */ /* 0x000fc800078e02ff */
[----:B------:R-:W-:-:S08]  /*10820*/  IMAD R8, R203, c[0x0][0x49c], R8 ;  /* 0x00012700cb087a24 */ /* 0x000fd000078e0208 */
[----:B------:R-:W-:-:S05]  /*10830*/  @P0 IMAD.HI.U32 R5, R7, c[0x0][0x4ec], RZ ;  /* 0x00013b0007050a27 */ /* 0x000fca00078e00ff */
[----:B------:R-:W-:Y:S01]  /*10840*/  @P0 SHF.R.U32.HI R6, RZ, c[0x0][0x4f0], R5 ;  /* 0x00013c00ff060a19 */ /* 0x000fe20000011605 */
[----:B-1----:R-:W-:Y:S01]  /*10850*/  IMAD.WIDE.U32 R10, R4, c[0x0][0x490], R10 ;  /* 0x00012400040a7a25 */ /* 0x002fe200078e000a */
[----:B------:R-:W-:-:S05]  /*10860*/  SHF.R.S32.HI R3, RZ, 0x1f, R4 ;  /* 0x0000001fff037819 */ /* 0x000fca0000011404 */
[----:B------:R-:W-:-:S04]  /*10870*/  IMAD R3, R3, c[0x0][0x490], RZ ;  /* 0x0001240003037a24 */ /* 0x000fc800078e02ff */
[----:B------:R-:W-:Y:S01]  /*10880*/  IMAD R3, R4, c[0x0][0x494], R3 ;  /* 0x0001250004037a24 */ /* 0x000fe200078e0203 */
[----:B------:R-:W-:-:S03]  /*10890*/  IADD3 R4, -R6, RZ, RZ ;  /* 0x000000ff06047210 */ /* 0x000fc60007ffe1ff */
[----:B------:R-:W-:Y:S01]  /*108a0*/  IMAD.IADD R11, R3, 0x1, R11 ;  /* 0x00000001030b7824 */ /* 0x000fe200078e020b */
[----:B------:R-:W-:Y:S01]  /*108b0*/  SHF.R.S32.HI R3, RZ, 0x1f, R6 ;  /* 0x0000001fff037819 */ /* 0x000fe20000011406 */
[----:B------:R-:W-:Y:S02]  /*108c0*/  IMAD R4, R4, c[0x0][0x4e8], R7 ;  /* 0x00013a0004047a24 */ /* 0x000fe400078e0207 */
[----:B------:R-:W-:-:S03]  /*108d0*/  IMAD.WIDE.U32 R10, R203, c[0x0][0x498], R10 ;  /* 0x00012600cb0a7a25 */ /* 0x000fc600078e000a */
[----:B------:R-:W-:Y:S02]  /*108e0*/  SHF.R.S32.HI R5, RZ, 0x1f, R4 ;  /* 0x0000001fff057819 */ /* 0x000fe40000011404 */
        /* <DEDUP_REMOVED lines=10> */
.L_x_916:
[----:B------:R-:W-:Y:S05]  /*10990*/  BSYNC B0 ;  /* 0x0000000000007941 */ /* 0x000fea0003800000 */
.L_x_915:
        /* <DEDUP_REMOVED lines=11> */
[----:B-----5:R-:W-:Y:S01]  /*10a50*/  IMAD R2, R2, c[0x0][0x4e8], RZ ;  /* 0x00013a0002027a24 */ /* 0x020fe200078e02ff */
[----:B------:R-:W-:Y:S01]  /*10a60*/  SHF.R.S32.HI R4, RZ, 0x3, R4 ;  /* 0x00000003ff047819 */ /* 0x000fe20000011404 */
[----:B------:R-:W-:Y:S01]  /*10a70*/  IMAD.IADD R5, R0, 0x1, -R5 ;  /* 0x0000000100057824 */ /* 0x000fe200078e0a05 */
[----:B------:R-:W-:-:S04]  /*10a80*/  IADD3 R13, R13, R10, RZ ;  /* 0x0000000a0d0d7210 */ /* 0x000fc80007ffe0ff */
        /* <DEDUP_REMOVED lines=8> */
[----:B------:R-:W-:Y:S01]  /*10b10*/  @P0 IMAD.HI.U32 R0, R3, c[0x0][0x4ec], RZ ;  /* 0x00013b0003000a27 */ /* 0x000fe200078e00ff */
[----:B------:R-:W-:Y:S02]  /*10b20*/  MOV R7, R3 ;  /* 0x0000000300077202 */ /* 0x000fe40000000f00 */
[----:B------:R-:W-:Y:S01]  /*10b30*/  IADD3 R13, R6, R13, RZ ;  /* 0x0000000d060d7210 */ /* 0x000fe20007ffe0ff */
[----:B------:R-:W-:Y:S01]  /*10b40*/  IMAD R6, R9, c[0x0][0x3f0], RZ ;  /* 0x0000fc0009067a24 */ /* 0x000fe200078e02ff */
[----:B------:R-:W-:-:S03]  /*10b50*/  @P0 SHF.R.U32.HI R7, RZ, c[0x0][0x4f0], R0 ;  /* 0x00013c00ff070a19 */ /* 0x000fc60000011600 */
[C---:B------:R-:W-:Y:S01]  /*10b60*/  IMAD R6, R203.reuse, c[0x0][0x3f4], R6 ;  /* 0x0000fd00cb067a24 */ /* 0x040fe200078e0206 */
[----:B------:R-:W-:Y:S01]  /*10b70*/  SHF.R.S32.HI R9, RZ, 0x1f, R7 ;  /* 0x0000001fff097819 */ /* 0x000fe20000011407 */
[----:B------:R-:W-:-:S04]  /*10b80*/  IMAD.WIDE.U32 R12, R203, c[0x0][0x3f0], R12 ;  /* 0x0000fc00cb0c7a25 */ /* 0x000fc800078e000c */
[----:B------:R-:W-:Y:S01]  /*10b90*/  IMAD.MOV R0, RZ, RZ, -R7 ;  /* 0x000000ffff007224 */ /* 0x000fe200078e0a07 */
[----:B------:R-:W-:Y:S01]  /*10ba0*/  IADD3 R13, R13, R6, RZ ;  /* 0x000000060d0d7210 */ /* 0x000fe20007ffe0ff */
[----:B------:R-:W-:Y:S01]  /*10bb0*/  IMAD R6, R9, c[0x0][0x3e0], RZ ;  /* 0x0000f80009067a24 */ /* 0x000fe200078e02ff */
[----:B------:R-:W-:Y:S01]  /*10bc0*/  LEA R9, R8, R4, 0x7 ;  /* 0x0000000408097211 */ /* 0x000fe200078e38ff */
        /* <DEDUP_REMOVED lines=31> */
.L_x_918:
[----:B------:R-:W-:Y:S05]  /*10dc0*/  BSYNC B0 ;  /* 0x0000000000007941 */ /* 0x000fea0003800000 */
.L_x_917:
        /* <DEDUP_REMOVED lines=21> */
.L_x_920:
[----:B------:R-:W-:Y:S05]  /*10f20*/  BSYNC B0 ;  /* 0x0000000000007941 */ /* 0x000fea0003800000 */
.L_x_919:
        /* <DEDUP_REMOVED lines=21> */
.L_x_922:
[----:B------:R-:W-:Y:S05]  /*11080*/  BSYNC B0 ;  /* 0x0000000000007941 */ /* 0x000fea0003800000 */
.L_x_921:
        /* <DEDUP_REMOVED lines=22> */
.L_x_923:
        /* <DEDUP_REMOVED lines=9> */
.L_x_1298:


//--------------------- .text._ZN7cutlass13device_kernelIN5flash19enable_sm80_to_sm89INS1_16FlashAttnFwdSm80INS1_25CollectiveMainloopFwdSm80ILi8ELi2ELb0EN4cute5tupleIJNS5_1CILi128EEENS7_ILi64EEENS7_ILi192EEEEEELi192ENS_10bfloat16_tEfNS_4arch4Sm80ELb0ELb1ELb0ELb1ELb0ELb1ELb1ELb0EEENS1_21CollectiveEpilogueFwdINS6_IJS8_SA_S9_EEENS6_IJNS7_ILi1EEESI_SI_EEESC_SE_Li256ELb1ELb1ELb0ELb0EEENS1_19SingleTileSchedulerILb1ELb0ELb1ELi128EEEEEEEEEvNT_6ParamsE --------------------------
	.section	.text._ZN7cutlass13device_kernelIN5flash19enable_sm80_to_sm89INS1_16FlashAttnFwdSm80INS1_25CollectiveMainloopFwdSm80ILi8ELi2ELb0EN4cute5tupleIJNS5_1CILi128EEENS7_ILi64EEENS7_ILi192EEEEEELi192ENS_10bfloat16_tEfNS_4arch4Sm80ELb0ELb1ELb0ELb1ELb0ELb1ELb1ELb0EEENS1_21CollectiveEpilogueFwdINS6_IJS8_SA_S9_EEENS6_IJNS7_ILi1EEESI_SI_EEESC_SE_Li256ELb1ELb1ELb0ELb0EEENS1_19SingleTileSchedulerILb1ELb0ELb1ELi128EEEEEEEEEvNT_6ParamsE,"ax",@progbits
	.sectioninfo	@"SHI_REGISTERS=236"
	.align	128
.text._ZN7cutlass13device_kernelIN5flash19enable_sm80_to_sm89INS1_16FlashAttnFwdSm80INS1_25CollectiveMainloopFwdSm80ILi8ELi2ELb0EN4cute5tupleIJNS5_1CILi128EEENS7_ILi64EEENS7_ILi192EEEEEELi192ENS_10bfloat16_tEfNS_4arch4Sm80ELb0ELb1ELb0ELb1ELb0ELb1ELb1ELb0EEENS1_21CollectiveEpilogueFwdINS6_IJS8_SA_S9_EEENS6_IJNS7_ILi1EEESI_SI_EEESC_SE_Li256ELb1ELb1ELb0ELb0EEENS1_19SingleTileSchedulerILb1ELb0ELb1ELi128EEEEEEEEEvNT_6ParamsE:
        .type           _ZN7cutlass13device_kernelIN5flash19enable_sm80_to_sm89INS1_16FlashAttnFwdSm80INS1_25CollectiveMainloopFwdSm80ILi8ELi2ELb0EN4cute5tupleIJNS5_1CILi128EEENS7_ILi64EEENS7_ILi192EEEEEELi192ENS_10bfloat16_tEfNS_4arch4Sm80ELb0ELb1ELb0ELb1ELb0ELb1ELb1ELb0EEENS1_21CollectiveEpilogueFwdINS6_IJS8_SA_S9_EEENS6_IJNS7_ILi1EEESI_SI_EEESC_SE_Li256ELb1ELb1ELb0ELb0EEENS1_19SingleTileSchedulerILb1ELb0ELb1ELi128EEEEEEEEEvNT_6ParamsE,@function
        .size           _ZN7cutlass13device_kernelIN5flash19enable_sm80_to_sm89INS1_16FlashAttnFwdSm80INS1_25CollectiveMainloopFwdSm80ILi8ELi2ELb0EN4cute5tupleIJNS5_1CILi128EEENS7_ILi64EEENS7_ILi192EEEEEELi192ENS_10bfloat16_tEfNS_4arch4Sm80ELb0ELb1ELb0ELb1ELb0ELb1ELb1ELb0EEENS1_21CollectiveEpilogueFwdINS6_IJS8_SA_S9_EEENS6_IJNS7_ILi1EEESI_SI_EEESC_SE_Li256ELb1ELb1ELb0ELb0EEENS1_19SingleTileSchedulerILb1ELb0ELb1ELi128EEEEEEEEEvNT_6ParamsE,(.L_x_1299 - _ZN7cutlass13device_kernelIN5flash19enable_sm80_to_sm89INS1_16FlashAttnFwdSm80INS1_25CollectiveMainloopFwdSm80ILi8ELi2ELb0EN4cute5tupleIJNS5_1CILi128EEENS7_ILi64EEENS7_ILi192EEEEEELi192ENS_10bfloat16_tEfNS_4arch4Sm80ELb0ELb1ELb0ELb1ELb0ELb1ELb1ELb0EEENS1_21CollectiveEpilogueFwdINS6_IJS8_SA_S9_EEENS6_IJNS7_ILi1EEESI_SI_EEESC_SE_Li256ELb1ELb1ELb0ELb0EEENS1_19SingleTileSchedulerILb1ELb0ELb1ELi128EEEEEEEEEvNT_6ParamsE)
        .other          _ZN7cutlass13device_kernelIN5flash19enable_sm80_to_sm89INS1_16FlashAttnFwdSm80INS1_25CollectiveMainloopFwdSm80ILi8ELi2ELb0EN4cute5tupleIJNS5_1CILi128EEENS7_ILi64EEENS7_ILi192EEEEEELi192ENS_10bfloat16_tEfNS_4arch4Sm80ELb0ELb1ELb0ELb1ELb0ELb1ELb1ELb0EEENS1_21CollectiveEpilogueFwdINS6_IJS8_SA_S9_EEENS6_IJNS7_ILi1EEESI_SI_EEESC_SE_Li256ELb1ELb1ELb0ELb0EEENS1_19SingleTileSchedulerILb1ELb0ELb1ELi128EEEEEEEEEvNT_6ParamsE,@"STO_CUDA_ENTRY STV_DEFAULT"
_ZN7cutlass13device_kernelIN5flash19enable_sm80_to_sm89INS1_16FlashAttnFwdSm80INS1_25CollectiveMainloopFwdSm80ILi8ELi2ELb0EN4cute5tupleIJNS5_1CILi128EEENS7_ILi64EEENS7_ILi192EEEEEELi192ENS_10bfloat16_tEfNS_4arch4Sm80ELb0ELb1ELb0ELb1ELb0ELb1ELb1ELb0EEENS1_21CollectiveEpilogueFwdINS6_IJS8_SA_S9_EEENS6_IJNS7_ILi1EEESI_SI_EEESC_SE_Li256ELb1ELb1ELb0ELb0EEENS1_19SingleTileSchedulerILb1ELb0ELb1ELi128EEEEEEEEEvNT_6ParamsE:
        /* <DEDUP_REMOVED lines=16> */
.L_x_925:
        /* <DEDUP_REMOVED lines=8> */
.L_x_927:
[----:B------:R-:W-:-:S05]  /*0180*/  MOV R0, c[0x0][0x54c] ;  /* 0x0001530000007a02 */ /* 0x000fca0000000f00 */
.L_x_926:
[----:B-----5:R-:W-:Y:S01]  /*0190*/  IMAD R0, R0, c[0x0][0x548], RZ ;  /* 0x0001520000007a24 */ /* 0x020fe200078e02ff */
[----:B------:R-:W-:-:S04]  /*01a0*/  SHF.L.U32 R133, R219, 0x7, RZ ;  /* 0x00000007db857819 */ /* 0x000fc800000006ff */
[----:B------:R-:W-:-:S04]  /*01b0*/  ISETP.GE.AND P0, PT, R133, R0, PT ;  /* 0x000000008500720c */ /* 0x000fc80003f06270 */
[----:B------:R-:W-:Y:S01]  /*01c0*/  SEL R196, R196, 0xffffffff, !P0 ;  /* 0xffffffffc4c47807 */ /* 0x000fe20004000000 */
[----:B------:R-:W-:Y:S05]  /*01d0*/  BRA `(.L_x_928) ;  /* 0x0000012000007947 */ /* 0x000fea0003800000 */
.L_x_924:
[----:B---3--:R-:W-:-:S04]  /*01e0*/  ISETP.NE.U32.AND P0, PT, RZ, c[0x0][0x568], PT ;  /* 0x00015a00ff007a0c */ /* 0x008fc80003f05070 */
[----:B------:R-:W-:-:S13]  /*01f0*/  ISETP.NE.AND.EX P0, PT, RZ, c[0x0][0x56c], PT, P0 ;  /* 0x00015b00ff007a0c */ /* 0x000fda0003f05300 */
[----:B------:R-:W-:Y:S05]  /*0200*/  @!P0 BRA `(.L_x_929) ;  /* 0x0000002000008947 */ /* 0x000fea0003800000 */
[----:B------:R1:W5:Y:S01]  /*0210*/  LDG.E R0, [R4.64] ;  /* 0x0000000604007981 */ /* 0x000362000c1e1900 */
[----:B------:R-:W-:Y:S05]  /*0220*/  BRA `(.L_x_930) ;  /* 0x0000009000007947 */ /* 0x000fea0003800000 */
.L_x_929:
        /* <DEDUP_REMOVED lines=8> */
.L_x_931:
[----:B------:R-:W-:-:S05]  /*02b0*/  MOV R0, c[0x0][0x54c] ;  /* 0x0001530000007a02 */ /* 0x000fca0000000f00 */
.L_x_930:
[----:B-----5:R-:W-:Y:S01]  /*02c0*/  IMAD R0, R0, c[0x0][0x548], RZ ;  /* 0x0001520000007a24 */ /* 0x020fe200078e02ff */
[----:B------:R-:W-:-:S04]  /*02d0*/  SHF.L.U32 R133, R219, 0x7, RZ ;  /* 0x00000007db857819 */ /* 0x000fc800000006ff */
[----:B------:R-:W-:-:S04]  /*02e0*/  ISETP.GE.AND P0, PT, R133, R0, PT ;  /* 0x000000008500720c */ /* 0x000fc80003f06270 */
[----:B------:R-:W-:-:S04]  /*02f0*/  SEL R196, R196, 0xffffffff, !P0 ;  /* 0xffffffffc4c47807 */ /* 0x000fc80004000000 */
.L_x_928:
        /* <DEDUP_REMOVED lines=35> */
.L_x_932:
[----:B--2---:R-:W-:-:S04]  /*0530*/  ISETP.NE.U32.AND P0, PT, RZ, c[0x0][0x368], PT ;  /* 0x0000da00ff007a0c */ /* 0x004fc80003f05070 */
[----:B------:R-:W-:-:S13]  /*0540*/  ISETP.NE.AND.EX P0, PT, RZ, c[0x0][0x36c], PT, P0 ;  /* 0x0000db00ff007a0c */ /* 0x000fda0003f05300 */
[----:B------:R-:W-:Y:S05]  /*0550*/  @!P0 BRA `(.L_x_933) ;  /* 0x0000003000008947 */ /* 0x000fea0003800000 */
[----:B------:R-:W-:-:S06]  /*0560*/  IMAD.WIDE R4, R196, R3, c[0x0][0x368] ;  /* 0x0000da00c4047625 */ /* 0x000fcc00078e0203 */
[----:B------:R1:W5:Y:S01]  /*0570*/  LDG.E R5, [R4.64] ;  /* 0x0000000604057981 */ /* 0x000362000c1e1900 */
[----:B------:R-:W-:Y:S05]  /*0580*/  BRA `(.L_x_934) ;  /* 0x0000004000007947 */ /* 0x000fea0003800000 */
.L_x_933:
[----:B------:R-:W-:Y:S05]  /*0590*/  @!P5 BRA `(.L_x_934) ;  /* 0x000000300000d947 */ /* 0x000fea0003800000 */
[----:B------:R-:W2:Y:S04]  /*05a0*/  LDG.E R5, [R6.64] ;  /* 0x0000000606057981 */ /* 0x000ea8000c1e1900 */
[----:B------:R-:W2:Y:S02]  /*05b0*/  LDG.E R0, [R6.64+0x4] ;  /* 0x0000040606007981 */ /* 0x000ea4000c1e1900 */
[----:B--2---:R-:W-:Y:S02]  /*05c0*/  IADD3 R5, -R5, R0, RZ ;  /* 0x0000000005057210 */ /* 0x004fe40007ffe1ff */
.L_x_934:
[----:B------:R-:W2:Y:S01]  /*05d0*/  @P4 LDG.E R0, [R10.64] ;  /* 0x000000060a004981 */ /* 0x000ea2000c1e1900 */
[----:B------:R-:W-:-:S03]  /*05e0*/  ISETP.NE.U32.AND P0, PT, RZ, c[0x0][0x378], PT ;  /* 0x0000de00ff007a0c */ /* 0x000fc60003f05070 */
[----:B------:R-:W2:Y:S01]  /*05f0*/  @P4 LDG.E R7, [R10.64+0x4] ;  /* 0x000004060a074981 */ /* 0x000ea2000c1e1900 */
[----:B------:R-:W-:Y:S01]  /*0600*/  ISETP.NE.AND.EX P0, PT, RZ, c[0x0][0x37c], PT, P0 ;  /* 0x0000df00ff007a0c */ /* 0x000fe20003f05300 */
[----:B-----5:R-:W-:-:S12]  /*0610*/  IMAD.MOV.U32 R90, RZ, RZ, R5 ;  /* 0x000000ffff5a7224 */ /* 0x020fd800078e0005 */
[----:B------:R-:W-:-:S05]  /*0620*/  @P0 IMAD.WIDE R8, R196, R3, c[0x0][0x378] ;  /* 0x0000de00c4080625 */ /* 0x000fca00078e0203 */
[----:B------:R3:W5:Y:S01]  /*0630*/  @P0 LDG.E R90, [R8.64] ;  /* 0x00000006085a0981 */ /* 0x000762000c1e1900 */
[----:B------:R-:W-:Y:S01]  /*0640*/  IMAD.MOV.U32 R193, RZ, RZ, c[0x0][0x2c4] ;  /* 0x0000b100ffc17624 */ /* 0x000fe200078e00ff */
[----:B-1----:R-:W-:Y:S01]  /*0650*/  IADD3 R4, R133, 0x7f, RZ ;  /* 0x0000007f85047810 */ /* 0x002fe20007ffe0ff */
[----:B------:R-:W-:Y:S01]  /*0660*/  IMAD.MOV.U32 R195, RZ, RZ, c[0x0][0x32c] ;  /* 0x0000cb00ffc37624 */ /* 0x000fe200078e00ff */
[----:B------:R-:W-:Y:S02]  /*0670*/  LOP3.LUT R93, R93, 0xfffffffb, RZ, 0xc0, !PT ;  /* 0xfffffffb5d5d7812 */ /* 0x000fe400078ec0ff */
[----:B------:R-:W-:Y:S02]  /*0680*/  ISETP.NE.AND P1, PT, R193, 0x1, PT ;  /* 0x00000001c100780c */ /* 0x000fe40003f25270 */
[----:B------:R-:W-:-:S11]  /*0690*/  ISETP.GE.AND P2, PT, R195, 0x1, PT ;  /* 0x00000001c300780c */ /* 0x000fd60003f46270 */
[----:B------:R-:W-:Y:S02]  /*06a0*/  @P1 IADD3 R2, R133, 0x7f, RZ ;  /* 0x0000007f85021810 */ /* 0x000fe40007ffe0ff */
[----:B------:R-:W-:-:S03]  /*06b0*/  @P2 LOP3.LUT R93, R93, 0x4, RZ, 0xfc, !PT ;  /* 0x000000045d5d2812 */ /* 0x000fc600078efcff */
[----:B------:R-:W-:-:S05]  /*06c0*/  @P1 IMAD.HI.U32 R2, R2, c[0x0][0x2c8], RZ ;  /* 0x0000b20002021a27 */ /* 0x000fca00078e00ff */
[----:B------:R-:W-:Y:S01]  /*06d0*/  @P1 SHF.R.U32.HI R4, RZ, c[0x0][0x2cc], R2 ;  /* 0x0000b300ff041a19 */ /* 0x000fe20000011602 */
[----:B--2---:R-:W-:Y:S02]  /*06e0*/  @P4 IMAD.IADD R99, R7, 0x1, -R0 ;  /* 0x0000000107634824 */ /* 0x004fe400078e0a00 */
[----:B------:R-:W-:-:S04]  /*06f0*/  IMAD.IADD R0, R5, 0x1, -R97 ;  /* 0x0000000105007824 */ /* 0x000fc800078e0a61 */
[----:B------:R-:W-:-:S05]  /*0700*/  IMAD.IADD R194, R0, 0x1, R99 ;  /* 0x0000000100c27824 */ /* 0x000fca00078e0263 */
[----:B------:R-:W-:-:S05]  /*0710*/  IADD3 R95, R194, 0x1, -R199 ;  /* 0x00000001c25f7810 */ /* 0x000fca0007ffe8c7 */
[----:B------:R-:W-:-:S05]  /*0720*/  IMAD.IADD R4, R95, 0x1, R4 ;  /* 0x000000015f047824 */ /* 0x000fca00078e0204 */
[----:B------:R-:W-:Y:S01]  /*0730*/  IADD3 R7, R4, c[0x0][0x328], RZ ;  /* 0x0000ca0004077a10 */ /* 0x000fe20007ffe0ff */
[----:B------:R-:W-:Y:S05]  /*0740*/  @!P2 BRA `(.L_x_935) ;  /* 0x000000e00000a947 */ /* 0x000fea0003800000 */
[C---:B---3--:R-:W-:Y:S02]  /*0750*/  ISETP.GT.AND P0, PT, R4.reuse, RZ, PT ;  /* 0x000000ff0400720c */ /* 0x048fe40003f04270 */
        /* <DEDUP_REMOVED lines=8> */
.L_x_936:
[----:B------:R-:W-:-:S13]  /*07e0*/  ISETP.NE.AND P0, PT, R195, 0x1, PT ;  /* 0x00000001c300780c */ /* 0x000fda0003f05270 */
[----:B------:R-:W-:-:S05]  /*07f0*/  @P0 IMAD.HI.U32 R4, R2, c[0x0][0x330], RZ ;  /* 0x0000cc0002040a27 */ /* 0x000fca00078e00ff */
[----:B------:R-:W-:-:S05]  /*0800*/  @P0 SHF.R.U32.HI R2, RZ, c[0x0][0x334], R4 ;  /* 0x0000cd00ff020a19 */ /* 0x000fca0000011604 */
.L_x_937:
[----:B------:R-:W-:-:S05]  /*0810*/  IMAD R2, R2, R195, c[0x0][0x32c] ;  /* 0x0000cb0002027624 */ /* 0x000fca00078e02c3 */
[----:B------:R-:W-:Y:S02]  /*0820*/  IMNMX R7, R7, R2, PT ;  /* 0x0000000207077217 */ /* 0x000fe40003800200 */
.L_x_935:
[----:B---3--:R-:W-:Y:S01]  /*0830*/  @P1 IMAD.HI.U32 R4, R133, c[0x0][0x2c8], RZ ;  /* 0x0000b20085041a27 */ /* 0x008fe200078e00ff */
[----:B------:R-:W-:-:S03]  /*0840*/  IADD3 R9, R194, 0x3f, RZ ;  /* 0x0000003fc2097810 */ /* 0x000fc60007ffe0ff */
[----:B------:R-:W-:Y:S01]  /*0850*/  IMAD.MOV.U32 R11, RZ, RZ, R133 ;  /* 0x000000ffff0b7224 */ /* 0x000fe200078e0085 */
[----:B------:R-:W-:Y:S01]  /*0860*/  @P1 SHF.R.U32.HI R11, RZ, c[0x0][0x2cc], R4 ;  /* 0x0000b300ff0b1a19 */ /* 0x000fe20000011604 */
[----:B------:R-:W-:Y:S01]  /*0870*/  IMAD.IADD R132, R194, 0x1, -R199 ;  /* 0x00000001c2847824 */ /* 0x000fe200078e0ac7 */
[----:B------:R-:W-:-:S03]  /*0880*/  SHF.R.S32.HI R2, RZ, 0x1f, R9 ;  /* 0x0000001fff027819 */ /* 0x000fc60000011409 */
[----:B------:R-:W-:Y:S01]  /*0890*/  IMAD.IADD R4, R132, 0x1, R11 ;  /* 0x0000000184047824 */ /* 0x000fe200078e020b */
[----:B------:R-:W-:-:S04]  /*08a0*/  LEA.HI R2, R2, R9, RZ, 0x6 ;  /* 0x0000000902027211 */ /* 0x000fc800078f30ff */
[----:B------:R-:W-:Y:S02]  /*08b0*/  SHF.R.S32.HI R94, RZ, 0x6, R2 ;  /* 0x00000006ff5e7819 */ /* 0x000fe40000011402 */
[----:B------:R-:W-:Y:S01]  /*08c0*/  IADD3 R9, R4, -c[0x0][0x324], RZ ;  /* 0x8000c90004097a10 */ /* 0x000fe20007ffe0ff */
        /* <DEDUP_REMOVED lines=9> */
.L_x_939:
[----:B------:R-:W-:-:S13]  /*0960*/  ISETP.NE.AND P0, PT, R195, 0x1, PT ;  /* 0x00000001c300780c */ /* 0x000fda0003f05270 */
[----:B------:R-:W-:-:S05]  /*0970*/  @P0 IMAD.HI.U32 R2, R4, c[0x0][0x330], RZ ;  /* 0x0000cc0004020a27 */ /* 0x000fca00078e00ff */
[----:B------:R-:W-:-:S05]  /*0980*/  @P0 SHF.R.U32.HI R4, RZ, c[0x0][0x334], R2 ;  /* 0x0000cd00ff040a19 */ /* 0x000fca0000011602 */
.L_x_940:
[----:B------:R-:W-:-:S05]  /*0990*/  IMAD R4, R4, c[0x0][0x32c], RZ ;  /* 0x0000cb0004047a24 */ /* 0x000fca00078e02ff */
[----:B------:R-:W-:Y:S02]  /*09a0*/  IMNMX R9, R9, R4, !PT ;  /* 0x0000000409097217 */ /* 0x000fe40007800200 */
.L_x_938:
[----:B------:R-:W-:Y:S02]  /*09b0*/  IADD3 R7, R7, 0x3f, RZ ;  /* 0x0000003f07077810 */ /* 0x000fe40007ffe0ff */
[----:B------:R-:W-:Y:S02]  /*09c0*/  SHF.R.S32.HI R2, RZ, 0x1f, R9 ;  /* 0x0000001fff027819 */ /* 0x000fe40000011409 */
[----:B------:R-:W-:Y:S02]  /*09d0*/  SHF.R.S32.HI R4, RZ, 0x1f, R7 ;  /* 0x0000001fff047819 */ /* 0x000fe40000011407 */
[----:B------:R-:W-:Y:S02]  /*09e0*/  LEA.HI R2, R2, R9, RZ, 0x6 ;  /* 0x0000000902027211 */ /* 0x000fe400078f30ff */
[----:B------:R-:W-:Y:S02]  /*09f0*/  LEA.HI R4, R4, R7, RZ, 0x6 ;  /* 0x0000000704047211 */ /* 0x000fe400078f30ff */
[----:B------:R-:W-:-:S02]  /*0a00*/  SHF.R.S32.HI R2, RZ, 0x6, R2 ;  /* 0x00000006ff027819 */ /* 0x000fc40000011402 */
[----:B------:R-:W-:Y:S02]  /*0a10*/  SHF.R.S32.HI R7, RZ, 0x6, R4 ;  /* 0x00000006ff077819 */ /* 0x000fe40000011404 */
[----:B------:R-:W-:Y:S02]  /*0a20*/  IMNMX R9, RZ, R2, !PT ;  /* 0x00000002ff097217 */ /* 0x000fe40007800200 */
[----:B------:R-:W-:-:S03]  /*0a30*/  IMNMX R7, R7, R94, PT ;  /* 0x0000005e07077217 */ /* 0x000fc60003800200 */
[--C-:B------:R-:W-:Y:S02]  /*0a40*/  IMAD R9, R9, 0x40, -R0.reuse ;  /* 0x0000004009097824 */ /* 0x100fe400078e0a00 */
[----:B------:R-:W-:-:S03]  /*0a50*/  IMAD R0, R7, 0x40, -R0 ;  /* 0x0000004007007824 */ /* 0x000fc600078e0a00 */
[----:B------:R-:W-:Y:S02]  /*0a60*/  IMNMX R11, RZ, R9, !PT ;  /* 0x00000009ff0b7217 */ /* 0x000fe40007800200 */
        /* <DEDUP_REMOVED lines=10> */
[----:B------:R-:W-:-:S04]  /*0b10*/  ISETP.NE.U32.AND P3, PT, RZ, c[0x0][0x340], PT ;  /* 0x0000d000ff007a0c */ /* 0x000fc80003f65070 */
[----:B------:R-:W-:-:S13]  /*0b20*/  ISETP.NE.AND.EX P3, PT, RZ, c[0x0][0x344], PT, P3 ;  /* 0x0000d100ff007a0c */ /* 0x000fda0003f65330 */
[----:B------:R-:W-:-:S05]  /*0b30*/  @P3 IMAD.WIDE R16, R196, R3, c[0x0][0x340] ;  /* 0x0000d000c4103625 */ /* 0x000fca00078e0203 */
[----:B------:R1:W2:Y:S01]  /*0b40*/  @P3 LDG.E R4, [R16.64] ;  /* 0x0000000610043981 */ /* 0x0002a2000c1e1900 */
[----:B------:R-:W-:Y:S01]  /*0b50*/  SHF.R.S32.HI R2, RZ, 0x1f, R89 ;  /* 0x0000001fff027819 */ /* 0x000fe20000011459 */
[----:B------:R-:W-:Y:S01]  /*0b60*/  IMAD.MOV.U32 R98, RZ, RZ, c[0x0][0x238] ;  /* 0x00008e00ff627624 */ /* 0x000fe200078e00ff */
[----:B------:R-:W-:Y:S01]  /*0b70*/  SHF.R.S32.HI R3, RZ, 0x1f, R15 ;  /* 0x0000001fff037819 */ /* 0x000fe2000001140f */
[----:B------:R-:W-:Y:S01]  /*0b80*/  IMAD.MOV.U32 R137, RZ, RZ, 0x6 ;  /* 0x00000006ff897424 */ /* 0x000fe200078e00ff */
[----:B------:R-:W-:Y:S01]  /*0b90*/  LEA.HI R6, R2, R89, RZ, 0x3 ;  /* 0x0000005902067211 */ /* 0x000fe200078f18ff */
[----:B------:R-:W-:Y:S01]  /*0ba0*/  IMAD.MOV.U32 R110, RZ, RZ, c[0x0][0x258] ;  /* 0x00009600ff6e7624 */ /* 0x000fe200078e00ff */
[----:B------:R-:W-:Y:S01]  /*0bb0*/  IADD3 R18, R0, -0x1, RZ ;  /* 0xffffffff00127810 */ /* 0x000fe20007ffe0ff */
[----:B------:R-:W-:Y:S01]  /*0bc0*/  IMAD R154, R91, c[0x0][0x240], RZ ;  /* 0x000090005b9a7a24 */ /* 0x000fe200078e02ff */
[----:B------:R-:W-:Y:S01]  /*0bd0*/  SHF.R.S32.HI R8, RZ, 0x3, R6 ;  /* 0x00000003ff087819 */ /* 0x000fe20000011406 */
[----:B------:R-:W-:Y:S01]  /*0be0*/  IMAD.SHL.U32 R103, R98, 0x40, RZ ;  /* 0x0000004062677824 */ /* 0x000fe200078e00ff */
[----:B------:R-:W-:Y:S01]  /*0bf0*/  LOP3.LUT R6, R6, 0x1ffffff8, RZ, 0xc0, !PT ;  /* 0x1ffffff806067812 */ /* 0x000fe200078ec0ff */
[----:B------:R-:W-:Y:S01]  /*0c00*/  IMAD R154, R197, c[0x0][0x244], R154 ;  /* 0x00009100c59a7a24 */ /* 0x000fe200078e029a */
[----:B------:R-:W-:Y:S01]  /*0c10*/  IADD3 R15, P0, R8, R15, RZ ;  /* 0x0000000f080f7210 */ /* 0x000fe20007f1e0ff */
[----:B------:R-:W-:Y:S01]  /*0c20*/  IMAD.SHL.U32 R102, R110, 0x40, RZ ;  /* 0x000000406e667824 */ /* 0x000fe200078e00ff */
[----:B------:R-:W-:Y:S01]  /*0c30*/  SHF.L.U64.HI R101, R98, R137, c[0x0][0x23c] ;  /* 0x00008f0062657619 */ /* 0x000fe20000010289 */
[----:B------:R-:W-:Y:S01]  /*0c40*/  IMAD.IADD R6, R89, 0x1, -R6 ;  /* 0x0000000159067824 */ /* 0x000fe200078e0a06 */
[----:B------:R-:W-:Y:S01]  /*0c50*/  LEA.HI.X.SX32 R20, R8, R3, 0x1, P0 ;  /* 0x0000000308147211 */ /* 0x000fe200000f0eff */
[----:B------:R-:W-:Y:S01]  /*0c60*/  IMAD.IADD R9, R99, 0x1, -R8 ;  /* 0x0000000163097824 */ /* 0x000fe200078e0a08 */
[----:B------:R-:W-:Y:S01]  /*0c70*/  SHF.L.U64.HI R100, R110, R137, c[0x0][0x25c] ;  /* 0x000097006e647619 */ /* 0x000fe20000010289 */
[----:B------:R-:W-:Y:S01]  /*0c80*/  IMAD.SHL.U32 R6, R6, 0x8, RZ ;  /* 0x0000000806067824 */ /* 0x000fe200078e00ff */
[----:B------:R-:W-:Y:S01]  /*0c90*/  SEL R152, R196, RZ, !P4 ;  /* 0x000000ffc4987207 */ /* 0x000fe20006000000 */
[C---:B------:R-:W-:Y:S01]  /*0ca0*/  IMAD R12, R20.reuse, c[0x0][0x238], RZ ;  /* 0x00008e00140c7a24 */ /* 0x040fe200078e02ff */
[----:B-----5:R-:W-:Y:S01]  /*0cb0*/  SHF.R.S32.HI R121, RZ, 0x1f, R90 ;  /* 0x0000001fff797819 */ /* 0x020fe2000001145a */
[----:B------:R-:W-:Y:S01]  /*0cc0*/  IMAD R20, R20, c[0x0][0x258], RZ ;  /* 0x0000960014147a24 */ /* 0x000fe200078e02ff */
[----:B------:R-:W-:Y:S01]  /*0cd0*/  SHF.R.S32.HI R7, RZ, 0x1f, R6 ;  /* 0x0000001fff077819 */ /* 0x000fe20000011406 */
[C---:B------:R-:W-:Y:S01]  /*0ce0*/  IMAD R12, R15.reuse, c[0x0][0x23c], R12 ;  /* 0x00008f000f0c7a24 */ /* 0x040fe200078e020c */
[----:B------:R-:W-:Y:S01]  /*0cf0*/  ULDC.U8 UR4, c[0x0][0x298] ;  /* 0x0000a60000047ab9 */ /* 0x000fe20000000000 */
[----:B------:R-:W-:-:S02]  /*0d00*/  IMAD R20, R15, c[0x0][0x25c], R20 ;  /* 0x000097000f147a24 */ /* 0x000fc400078e0214 */
[----:B-1----:R-:W-:-:S04]  /*0d10*/  IMAD.WIDE.U32 R16, R15, c[0x0][0x238], R6 ;  /* 0x00008e000f107a25 */ /* 0x002fc800078e0006 */
[----:B------:R-:W-:Y:S02]  /*0d20*/  IMAD.IADD R13, R17, 0x1, R12 ;  /* 0x00000001110d7824 */ /* 0x000fe400078e020c */
[----:B------:R-:W-:Y:S01]  /*0d30*/  IMAD.WIDE.U32 R14, R15, c[0x0][0x258], R6 ;  /* 0x000096000f0e7a25 */ /* 0x000fe200078e0006 */
[----:B------:R-:W-:-:S03]  /*0d40*/  SHF.R.S32.HI R7, RZ, 0x1f, R18 ;  /* 0x0000001fff077819 */ /* 0x000fc60000011412 */
[----:B------:R-:W-:Y:S02]  /*0d50*/  IMAD.MOV.U32 R12, RZ, RZ, R16 ;  /* 0x000000ffff0c7224 */ /* 0x000fe400078e0010 */
[----:B------:R-:W-:Y:S01]  /*0d60*/  IMAD.IADD R21, R15, 0x1, R20 ;  /* 0x000000010f157824 */ /* 0x000fe200078e0214 */
[----:B------:R-:W-:Y:S01]  /*0d70*/  SHF.R.S32.HI R15, RZ, 0x1f, R196 ;  /* 0x0000001fff0f7819 */ /* 0x000fe200000114c4 */
[----:B------:R-:W-:-:S03]  /*0d80*/  IMAD.WIDE.U32 R12, R197, c[0x0][0x240], R12 ;  /* 0x00009000c50c7a25 */ /* 0x000fc600078e000c */
[----:B------:R-:W-:Y:S01]  /*0d90*/  SEL R157, R15, RZ, !P4 ;  /* 0x000000ff0f9d7207 */ /* 0x000fe20006000000 */
[-C--:B------:R-:W-:Y:S02]  /*0da0*/  IMAD R10, R101, R18.reuse, RZ ;  /* 0x00000012650a7224 */ /* 0x080fe400078e02ff */
[----:B------:R-:W-:Y:S02]  /*0db0*/  IMAD R3, R100, R18, RZ ;  /* 0x0000001264037224 */ /* 0x000fe400078e02ff */
[----:B------:R-:W-:Y:S02]  /*0dc0*/  IMAD.IADD R155, R13, 0x1, R154 ;  /* 0x000000010d9b7824 */ /* 0x000fe400078e029a */
[C---:B------:R-:W-:Y:S02]  /*0dd0*/  IMAD R13, R7.reuse, R103, R10 ;  /* 0x00000067070d7224 */ /* 0x040fe400078e020a */
[----:B------:R-:W-:Y:S02]  /*0de0*/  IMAD R7, R7, R102, R3 ;  /* 0x0000006607077224 */ /* 0x000fe400078e0203 */
[----:B------:R-:W-:-:S02]  /*0df0*/  IMAD.SHL.U32 R3, R8, 0x40, RZ ;  /* 0x0000004008037824 */ /* 0x000fc400078e00ff */
[----:B------:R-:W-:Y:S02]  /*0e00*/  IMAD R8, R18, -0x40, R9 ;  /* 0xffffffc012087824 */ /* 0x000fe400078e0209 */
[----:B------:R-:W-:Y:S01]  /*0e10*/  IMAD.MOV.U32 R154, RZ, RZ, R12 ;  /* 0x000000ffff9a7224 */ /* 0x000fe200078e000c */
[----:B------:R-:W-:Y:S01]  /*0e20*/  LOP3.LUT R3, R3, 0x1c0, RZ, 0xc0, !PT ;  /* 0x000001c003037812 */ /* 0x000fe200078ec0ff */
[----:B------:R-:W-:Y:S01]  /*0e30*/  IMAD R159, R157, c[0x0][0x248], RZ ;  /* 0x000092009d9f7a24 */ /* 0x000fe200078e02ff */
[C---:B------:R-:W-:Y:S01]  /*0e40*/  ISETP.GE.AND P1, PT, R8.reuse, 0x21, PT ;  /* 0x000000210800780c */ /* 0x040fe20003f26270 */
[----:B------:R-:W-:Y:S01]  /*0e50*/  IMAD.MOV.U32 R20, RZ, RZ, R14 ;  /* 0x000000ffff147224 */ /* 0x000fe200078e000e */
[----:B------:R-:W-:Y:S01]  /*0e60*/  ISETP.GE.AND P2, PT, R8, 0x1, PT ;  /* 0x000000010800780c */ /* 0x000fe20003f46270 */
[----:B------:R-:W-:Y:S01]  /*0e70*/  IMAD R16, R91, c[0x0][0x260], RZ ;  /* 0x000098005b107a24 */ /* 0x000fe200078e02ff */
[----:B------:R-:W-:Y:S01]  /*0e80*/  LOP3.LUT R10, R3, 0x38, R6, 0xf8, !PT ;  /* 0x00000038030a7812 */ /* 0x000fe200078ef806 */
[C---:B------:R-:W-:Y:S01]  /*0e90*/  IMAD R159, R152.reuse, c[0x0][0x24c], R159 ;  /* 0x00009300989f7a24 */ /* 0x040fe200078e029f */
[----:B------:R-:W-:Y:S01]  /*0ea0*/  SHF.R.U32.HI R3, RZ, 0x3, R3 ;  /* 0x00000003ff037819 */ /* 0x000fe20000011603 */
[----:B------:R-:W-:Y:S01]  /*0eb0*/  IMAD.WIDE.U32 R154, R152, c[0x0][0x248], R154 ;  /* 0x00009200989a7a25 */ /* 0x000fe200078e009a */
[----:B------:R-:W-:-:S02]  /*0ec0*/  LEA.HI R14, R2, R89, RZ, 0x6 ;  /* 0x00000059020e7211 */ /* 0x000fc400078f30ff */
[----:B------:R-:W-:Y:S01]  /*0ed0*/  LOP3.LUT R3, R10, R3, RZ, 0x3c, !PT ;  /* 0x000000030a037212 */ /* 0x000fe200078e3cff */
[C---:B------:R-:W-:Y:S01]  /*0ee0*/  IMAD R16, R197.reuse, c[0x0][0x264], R16 ;  /* 0x00009900c5107a24 */ /* 0x040fe200078e0210 */
[C---:B------:R-:W-:Y:S01]  /*0ef0*/  IADD3 R10, R6.reuse, 0x80, RZ ;  /* 0x00000080060a7810 */ /* 0x040fe20007ffe0ff */
[----:B------:R-:W-:Y:S01]  /*0f00*/  IMAD.WIDE.U32 R20, R197, c[0x0][0x260], R20 ;  /* 0x00009800c5147a25 */ /* 0x000fe200078e0014 */
[----:B------:R-:W-:-:S03]  /*0f10*/  IADD3 R12, R6, 0x40, RZ ;  /* 0x00000040060c7810 */ /* 0x000fc60007ffe0ff */
[----:B------:R-:W-:Y:S02]  /*0f20*/  IMAD.IADD R159, R155, 0x1, R159 ;  /* 0x000000019b9f7824 */ /* 0x000fe400078e029f */
[----:B------:R-:W-:Y:S02]  /*0f30*/  IMAD.MOV.U32 R158, RZ, RZ, R154 ;  /* 0x000000ffff9e7224 */ /* 0x000fe400078e009a */
[----:B------:R-:W-:Y:S02]  /*0f40*/  IMAD.IADD R17, R21, 0x1, R16 ;  /* 0x0000000115117824 */ /* 0x000fe400078e0210 */
[----:B------:R-:W-:Y:S02]  /*0f50*/  IMAD R157, R157, c[0x0][0x268], RZ ;  /* 0x00009a009d9d7a24 */ /* 0x000fe400078e02ff */
[----:B------:R-:W-:-:S04]  /*0f60*/  IMAD.WIDE.U32 R8, R18, R103, R158 ;  /* 0x0000006712087225 */ /* 0x000fc800078e009e */
[----:B------:R-:W-:Y:S02]  /*0f70*/  IMAD.SHL.U32 R105, R98, 0x20, RZ ;  /* 0x0000002062697824 */ /* 0x000fe400078e00ff */
[----:B------:R-:W-:Y:S02]  /*0f80*/  IMAD.MOV.U32 R109, RZ, RZ, 0x5 ;  /* 0x00000005ff6d7424 */ /* 0x000fe400078e00ff */
[----:B------:R-:W-:Y:S01]  /*0f90*/  IMAD.MOV.U32 R16, RZ, RZ, R20 ;  /* 0x000000ffff107224 */ /* 0x000fe200078e0014 */
[----:B------:R-:W-:Y:S01]  /*0fa0*/  @P2 LEA R20, P0, R8, c[0x0][0x220], 0x1 ;  /* 0x0000880008142a11 */ /* 0x000fe200078008ff */
[----:B------:R-:W-:Y:S01]  /*0fb0*/  IMAD R157, R152, c[0x0][0x26c], R157 ;  /* 0x00009b00989d7a24 */ /* 0x000fe200078e029d */
[-C--:B------:R-:W-:Y:S01]  /*0fc0*/  SHF.L.U64.HI R98, R98, R109.reuse, c[0x0][0x23c] ;  /* 0x00008f0062627619 */ /* 0x080fe2000001026d */
[----:B------:R-:W-:Y:S01]  /*0fd0*/  IMAD.IADD R9, R9, 0x1, R13 ;  /* 0x0000000109097824 */ /* 0x000fe200078e020d */
[----:B------:R-:W-:Y:S01]  /*0fe0*/  @P1 IADD3 R13, P4, R105, R8, RZ ;  /* 0x00000008690d1210 */ /* 0x000fe20007f9e0ff */
[----:B------:R-:W-:Y:S01]  /*0ff0*/  IMAD.WIDE.U32 R152, R152, c[0x0][0x268], R16 ;  /* 0x00009a0098987a25 */ /* 0x000fe200078e0010 */
[----:B------:R-:W-:-:S02]  /*1000*/  SHF.L.U64.HI R109, R110, R109, c[0x0][0x25c] ;  /* 0x000097006e6d7619 */ /* 0x000fc4000001026d */
[----:B------:R-:W-:Y:S01]  /*1010*/  @P2 LEA.HI.X R21, R8, c[0x0][0x224], R9, 0x1, P0 ;  /* 0x0000890008152a11 */ /* 0x000fe200000f0c09 */
[----:B------:R-:W-:Y:S01]  /*1020*/  IMAD.IADD R157, R153, 0x1, R157 ;  /* 0x00000001999d7824 */ /* 0x000fe200078e029d */
[----:B------:R-:W-:Y:S01]  /*1030*/  @P1 LEA R16, P0, R13, c[0x0][0x220], 0x1 ;  /* 0x000088000d101a11 */ /* 0x000fe200078008ff */
[----:B------:R-:W-:Y:S02]  /*1040*/  IMAD.MOV.U32 R156, RZ, RZ, R152 ;  /* 0x000000ffff9c7224 */ /* 0x000fe400078e0098 */
[----:B------:R-:W-:Y:S02]  /*1050*/  IMAD.IADD R162, R96, 0x1, R5 ;  /* 0x0000000160a27824 */ /* 0x000fe400078e0205 */
[----:B------:R-:W-:Y:S02]  /*1060*/  IMAD.SHL.U32 R110, R110, 0x20, RZ ;  /* 0x000000206e6e7824 */ /* 0x000fe400078e00ff */
[----:B------:R-:W-:Y:S02]  /*1070*/  IMAD.MOV.U32 R108, RZ, RZ, 0x1 ;  /* 0x00000001ff6c7424 */ /* 0x000fe400078e00ff */
[----:B------:R-:W-:-:S02]  /*1080*/  IMAD R160, R91, c[0x0][0x1e8], RZ ;  /* 0x00007a005ba07a24 */ /* 0x000fc400078e02ff */
[----:B------:R-:W-:Y:S02]  /*1090*/  IMAD.MOV.U32 R67, RZ, RZ, 0x1 ;  /* 0x00000001ff437424 */ /* 0x000fe400078e00ff */
[----:B------:R-:W-:Y:S02]  /*10a0*/  IMAD R160, R197, c[0x0][0x1ec], R160 ;  /* 0x00007b00c5a07a24 */ /* 0x000fe400078e02a0 */
[----:B------:R-:W-:Y:S01]  /*10b0*/  IMAD.MOV.U32 R55, RZ, RZ, RZ ;  /* 0x000000ffff377224 */ /* 0x000fe200078e00ff */
[--C-:B--2---:R-:W-:Y:S01]  /*10c0*/  @P3 SHF.R.S32.HI R23, RZ, 0x1f, R4.reuse ;  /* 0x0000001fff173819 */ /* 0x104fe20000011404 */
[----:B------:R-:W-:Y:S02]  /*10d0*/  @P3 IMAD.MOV.U32 R22, RZ, RZ, R4 ;  /* 0x000000ffff163224 */ /* 0x000fe400078e0004 */
[----:B------:R-:W-:Y:S02]  /*10e0*/  @!P3 IMAD.MOV.U32 R22, RZ, RZ, R196 ;  /* 0x000000ffff16b224 */ /* 0x000fe400078e00c4 */
[----:B------:R-:W-:Y:S01]  /*10f0*/  @!P3 IMAD.MOV.U32 R23, RZ, RZ, R15 ;  /* 0x000000ffff17b224 */ /* 0x000fe200078e000f */
[----:B------:R-:W-:Y:S01]  /*1100*/  ISETP.GE.AND P3, PT, R10, c[0x0][0x1d4], PT ;  /* 0x000075000a007a0c */ /* 0x000fe20003f66270 */
[----:B------:R-:W-:Y:S01]  /*1110*/  IMAD.SHL.U32 R10, R14, 0x8, RZ ;  /* 0x000000080e0a7824 */ /* 0x000fe200078e00ff */
[----:B------:R-:W-:-:S02]  /*1120*/  SEL R174, R22, RZ, !P5 ;  /* 0x000000ff16ae7207 */ /* 0x000fc40006800000 */
[----:B------:R-:W-:Y:S02]  /*1130*/  SEL R4, R23, RZ, !P5 ;  /* 0x000000ff17047207 */ /* 0x000fe40006800000 */
[----:B------:R-:W-:Y:S01]  /*1140*/  ISETP.GE.AND P5, PT, R6, c[0x0][0x1d4], PT ;  /* 0x0000750006007a0c */ /* 0x000fe20003fa6270 */
[----:B------:R-:W-:Y:S01]  /*1150*/  @P1 IMAD.X R6, R98, 0x1, R9, P4 ;  /* 0x0000000162061824 */ /* 0x000fe200020e0609 */
[----:B------:R-:W-:Y:S01]  /*1160*/  ISETP.GE.AND P4, PT, R12, c[0x0][0x1d4], PT ;  /* 0x000075000c007a0c */ /* 0x000fe20003f86270 */
[----:B------:R-:W-:Y:S01]  /*1170*/  IMAD.WIDE.U32 R8, R18, R102, R156 ;  /* 0x0000006612087225 */ /* 0x000fe200078e009c */
[----:B------:R-:W-:Y:S02]  /*1180*/  LOP3.LUT R10, R3, 0xfffffe00, R10, 0xf8, !PT ;  /* 0xfffffe00030a7812 */ /* 0x000fe400078ef80a */
[----:B------:R-:W-:Y:S01]  /*1190*/  @P1 LEA.HI.X R17, R13, c[0x0][0x224], R6, 0x1, P0 ;  /* 0x000089000d111a11 */ /* 0x000fe200000f0c06 */
[----:B------:R-:W-:Y:S01]  /*11a0*/  IMAD.IADD R6, R9, 0x1, R7 ;  /* 0x0000000109067824 */ /* 0x000fe200078e0207 */
[----:B------:R-:W-:Y:S01]  /*11b0*/  @P2 LEA R12, P0, R8, c[0x0][0x250], 0x1 ;  /* 0x00009400080c2a11 */ /* 0x000fe200078008ff */
[----:B------:R-:W-:-:S02]  /*11c0*/  @P2 IMAD.SHL.U32 R7, R10, 0x2, RZ ;  /* 0x000000020a072824 */ /* 0x000fc400078e00ff */
[----:B------:R-:W-:Y:S01]  /*11d0*/  @P1 IMAD.SHL.U32 R3, R10, 0x2, RZ ;  /* 0x000000020a031824 */ /* 0x000fe200078e00ff */
[----:B------:R-:W-:Y:S01]  /*11e0*/  @P2 LEA.HI.X R13, R8, c[0x0][0x254], R6, 0x1, P0 ;  /* 0x00009500080d2a11 */ /* 0x000fe200000f0c06 */
[----:B------:R-:W-:Y:S01]  /*11f0*/  @P2 IMAD.SHL.U32 R5, R10, 0x2, RZ ;  /* 0x000000020a052824 */ /* 0x000fe200078e00ff */
[----:B------:R-:W-:Y:S01]  /*1200*/  @!PT LDS RZ, [RZ] ;  /* 0x00000000fffff984 */ /* 0x000fe20000000800 */
[----:B------:R-:W-:Y:S01]  /*1210*/  @!PT LDS RZ, [RZ] ;  /* 0x00000000fffff984 */ /* 0x000fe20000000800 */
[----:B------:R-:W-:Y:S01]  /*1220*/  @!PT LDS RZ, [RZ] ;  /* 0x00000000fffff984 */ /* 0x000fe20000000800 */
[----:B------:R1:W-:Y:S01]  /*1230*/  @P2 LDGSTS.E.BYPASS.LTC128B.128 [R7+0xc100], [R20.64], !P5 ;  /* 0x0c10000014072fae */ /* 0x0003e2000e901d46 */
[----:B------:R-:W-:Y:S01]  /*1240*/  ISETP.GT.AND P0, PT, R18, R11, PT ;  /* 0x0000000b1200720c */ /* 0x000fe20003f04270 */
[C---:B------:R-:W-:Y:S02]  /*1250*/  IMAD R107, R4.reuse, c[0x0][0x1f0], RZ ;  /* 0x00007c00046b7a24 */ /* 0x040fe400078e02ff */
[----:B------:R1:W-:Y:S01]  /*1260*/  @P2 LDGSTS.E.BYPASS.LTC128B.128 [R7+0xe100], [R20.64+0x80], !P4 ;  /* 0x0e10008014072fae */ /* 0x0003e2000e101d46 */
[----:B------:R-:W-:Y:S02]  /*1270*/  IMAD R125, R4, c[0x0][0x218], RZ ;  /* 0x00008600047d7a24 */ /* 0x000fe400078e02ff */
[----:B------:R-:W-:Y:S01]  /*1280*/  IMAD R107, R174, c[0x0][0x1f4], R107 ;  /* 0x00007d00ae6b7a24 */ /* 0x000fe200078e026b */
[----:B------:R1:W-:Y:S01]  /*1290*/  @P2 LDGSTS.E.BYPASS.LTC128B.128 [R7+0x10100], [R20.64+0x100], !P3 ;  /* 0x1010010014072fae */ /* 0x0003e2000d901d46 */
[----:B------:R-:W-:-:S02]  /*12a0*/  IMAD.MOV.U32 R4, RZ, RZ, c[0x0][0x280] ;  /* 0x0000a000ff047624 */ /* 0x000fc400078e00ff */
[----:B------:R-:W-:Y:S01]  /*12b0*/  IMAD R125, R174, c[0x0][0x21c], R125 ;  /* 0x00008700ae7d7a24 */ /* 0x000fe200078e027d */
[----:B------:R2:W-:Y:S01]  /*12c0*/  @P1 LDGSTS.E.BYPASS.LTC128B.128 [R3+0xd100], [R16.64], !P5 ;  /* 0x0d10000010031fae */ /* 0x0005e2000e901d46 */
[----:B------:R-:W-:Y:S01]  /*12d0*/  IMAD.SHL.U32 R135, R4, 0x40, RZ ;  /* 0x0000004004877824 */ /* 0x000fe200078e00ff */
[----:B------:R-:W-:Y:S02]  /*12e0*/  @P0 IADD3 R14, R0, -0x2, RZ ;  /* 0xfffffffe000e0810 */ /* 0x000fe40007ffe0ff */
[----:B------:R2:W-:Y:S01]  /*12f0*/  @P1 LDGSTS.E.BYPASS.LTC128B.128 [R3+0xf100], [R16.64+0x80], !P4 ;  /* 0x0f10008010031fae */ /* 0x0005e2000e101d46 */
[----:B------:R-:W-:Y:S02]  /*1300*/  SHF.R.S32.HI R0, RZ, 0x1f, R162 ;  /* 0x0000001fff007819 */ /* 0x000fe400000114a2 */
[----:B------:R-:W-:Y:S01]  /*1310*/  @P0 SHF.R.S32.HI R9, RZ, 0x1f, R14 ;  /* 0x0000001fff090819 */ /* 0x000fe2000001140e */
[----:B------:R2:W-:Y:S01]  /*1320*/  @P1 LDGSTS.E.BYPASS.LTC128B.128 [R3+0x11100], [R16.64+0x100], !P3 ;  /* 0x1110010010031fae */ /* 0x0005e2000d901d46 */
[----:B------:R-:W-:-:S03]  /*1330*/  SHF.L.U64.HI R131, R4, R137, c[0x0][0x284] ;  /* 0x0000a10004837619 */ /* 0x000fc60000010289 */
[----:B------:R-:W0:Y:S04]  /*1340*/  LDGDEPBAR ;  /* 0x00000000000079af */ /* 0x000e280000000000 */
[----:B------:R-:W-:Y:S01]  /*1350*/  BAR.SYNC.DEFER_BLOCKING 0x0 ;  /* 0x0000000000007b1d */ /* 0x000fe20000010000 */
[----:B-1----:R-:W-:Y:S02]  /*1360*/  @P0 IMAD R20, R101, R14, RZ ;  /* 0x0000000e65140224 */ /* 0x002fe400078e02ff */
[----:B------:R-:W-:-:S04]  /*1370*/  @P0 IMAD.WIDE.U32 R14, R14, R103, R158 ;  /* 0x000000670e0e0225 */ /* 0x000fc800078e009e */
[----:B------:R-:W-:-:S04]  /*1380*/  @P0 IMAD R9, R9, R103, R20 ;  /* 0x0000006709090224 */ /* 0x000fc800078e0214 */
[----:B------:R-:W-:Y:S02]  /*1390*/  @P0 IMAD.IADD R9, R15, 0x1, R9 ;  /* 0x000000010f090824 */ /* 0x000fe400078e0209 */
[----:B--2---:R-:W-:Y:S02]  /*13a0*/  IMAD R3, R0, c[0x0][0x1e0], RZ ;  /* 0x0000780000037a24 */ /* 0x004fe400078e02ff */
[----:B------:R-:W-:Y:S01]  /*13b0*/  IMAD.WIDE.U32 R16, R162, c[0x0][0x1e0], RZ ;  /* 0x00007800a2107a25 */ /* 0x000fe200078e00ff */
[----:B------:R-:W-:Y:S01]  /*13c0*/  @!PT LDS RZ, [RZ] ;  /* 0x00000000fffff984 */ /* 0x000fe20000000800 */
[----:B------:R-:W-:Y:S01]  /*13d0*/  @!PT LDS RZ, [RZ] ;  /* 0x00000000fffff984 */ /* 0x000fe20000000800 */
[----:B------:R-:W-:Y:S01]  /*13e0*/  @!PT LDS RZ, [RZ] ;  /* 0x00000000fffff984 */ /* 0x000fe20000000800 */
[----:B------:R1:W-:Y:S04]  /*13f0*/  @P2 LDGSTS.E.BYPASS.LTC128B.128 [R5+0x100], [R12.64], !P5 ;  /* 0x001000000c052fae */ /* 0x0003e8000e901d46 */
[----:B------:R1:W-:Y:S04]  /*1400*/  @P2 LDGSTS.E.BYPASS.LTC128B.128 [R5+0x2100], [R12.64+0x80], !P4 ;  /* 0x021000800c052fae */ /* 0x0003e8000e101d46 */
[----:B------:R1:W-:Y:S01]  /*1410*/  @P2 LDGSTS.E.BYPASS.LTC128B.128 [R5+0x4100], [R12.64+0x100], !P3 ;  /* 0x041001000c052fae */ /* 0x0003e2000d901d46 */
[----:B------:R-:W-:-:S05]  /*1420*/  @P1 IADD3 R8, P2, R110, R8, RZ ;  /* 0x000000086e081210 */ /* 0x000fca0007f5e0ff */
[----:B------:R-:W-:Y:S01]  /*1430*/  @P1 IMAD.X R7, R109, 0x1, R6, P2 ;  /* 0x000000016d071824 */ /* 0x000fe200010e0606 */
[----:B------:R-:W-:Y:S01]  /*1440*/  @P1 LEA R20, P2, R8, c[0x0][0x250], 0x1 ;  /* 0x0000940008141a11 */ /* 0x000fe200078408ff */
[----:B------:R-:W-:Y:S02]  /*1450*/  IMAD R6, R162, c[0x0][0x1e4], R3 ;  /* 0x00007900a2067a24 */ /* 0x000fe400078e0203 */
[----:B------:R-:W-:Y:S01]  /*1460*/  @P1 IMAD.SHL.U32 R3, R10, 0x2, RZ ;  /* 0x000000020a031824 */ /* 0x000fe200078e00ff */
[----:B------:R-:W-:Y:S02]  /*1470*/  @P1 LEA.HI.X R21, R8, c[0x0][0x254], R7, 0x1, P2 ;  /* 0x0000950008151a11 */ /* 0x000fe400010f0c07 */
[----:B------:R-:W-:Y:S02]  /*1480*/  @P0 LEA R24, P2, R14, c[0x0][0x220], 0x1 ;  /* 0x000088000e180a11 */ /* 0x000fe400078408ff */
[----:B------:R-:W-:Y:S01]  /*1490*/  LEA.HI R8, R2, R89, RZ, 0x2 ;  /* 0x0000005902087211 */ /* 0x000fe200078f10ff */
[----:B------:R2:W-:Y:S01]  /*14a0*/  @P1 LDGSTS.E.BYPASS.LTC128B.128 [R3+0x1100], [R20.64], !P5 ;  /* 0x0110000014031fae */ /* 0x0005e2000e901d46 */
[----:B------:R-:W-:-:S02]  /*14b0*/  @P0 LEA.HI.X R25, R14, c[0x0][0x224], R9, 0x1, P2 ;  /* 0x000089000e190a11 */ /* 0x000fc400010f0c09 */
[----:B------:R-:W-:Y:S01]  /*14c0*/  LOP3.LUT R14, R8, 0xfffffffc, RZ, 0xc0, !PT ;  /* 0xfffffffc080e7812 */ /* 0x000fe200078ec0ff */
[----:B------:R2:W-:Y:S01]  /*14d0*/  @P1 LDGSTS.E.BYPASS.LTC128B.128 [R3+0x3100], [R20.64+0x80], !P4 ;  /* 0x0310008014031fae */ /* 0x0005e2000e101d46 */
[--C-:B------:R-:W-:Y:S02]  /*14e0*/  SHF.R.S32.HI R117, RZ, 0x2, R8.reuse ;  /* 0x00000002ff757819 */ /* 0x100fe40000011408 */
[----:B------:R-:W-:Y:S01]  /*14f0*/  SHF.R.S32.HI R8, RZ, 0x1f, R8 ;  /* 0x0000001fff087819 */ /* 0x000fe20000011408 */
[----:B------:R2:W-:Y:S01]  /*1500*/  @P1 LDGSTS.E.BYPASS.LTC128B.128 [R3+0x5100], [R20.64+0x100], !P3 ;  /* 0x0510010014031fae */ /* 0x0005e2000d901d46 */
[----:B------:R-:W-:Y:S01]  /*1510*/  ISETP.LE.AND P1, PT, R108, c[0x0][0x27c], PT ;  /* 0x00009f006c007a0c */ /* 0x000fe20003f23270 */
[----:B------:R-:W-:Y:S01]  /*1520*/  IMAD.WIDE.U32 R164, R117, c[0x0][0x1e0], RZ ;  /* 0x0000780075a47a25 */ /* 0x000fe200078e00ff */
[----:B------:R-:W-:Y:S01]  /*1530*/  SHF.R.S32.HI R9, RZ, 0x1f, R117 ;  /* 0x0000001fff097819 */ /* 0x000fe20000011475 */
[----:B------:R-:W0:Y:S01]  /*1540*/  LDGDEPBAR ;  /* 0x00000000000079af */ /* 0x000e220000000000 */
[----:B------:R-:W-:Y:S01]  /*1550*/  LEA.HI R8, R8, R117, RZ, 0x3 ;  /* 0x0000007508087211 */ /* 0x000fe200078f18ff */
[----:B-1----:R-:W-:Y:S01]  /*1560*/  @P0 IMAD.SHL.U32 R5, R10, 0x2, RZ ;  /* 0x000000020a050824 */ /* 0x002fe200078e00ff */
[----:B------:R-:W-:Y:S01]  /*1570*/  LEA.HI R2, R2, R89, RZ, 0x5 ;  /* 0x0000005902027211 */ /* 0x000fe200078f28ff */
[----:B------:R-:W-:Y:S01]  /*1580*/  IMAD.IADD R13, R17, 0x1, R6 ;  /* 0x00000001110d7824 */ /* 0x000fe200078e0206 */
[----:B------:R-:W-:Y:S01]  /*1590*/  LOP3.LUT R8, R8, 0xfffffff8, RZ, 0xc0, !PT ;  /* 0xfffffff808087812 */ /* 0x000fe200078ec0ff */
[----:B------:R-:W-:Y:S01]  /*15a0*/  IMAD.MOV.U32 R6, RZ, RZ, c[0x0][0x27c] ;  /* 0x00009f00ff067624 */ /* 0x000fe200078e00ff */
[----:B------:R1:W-:Y:S01]  /*15b0*/  @P0 LDGSTS.E.BYPASS.LTC128B.128 [R5+0x12100], [R24.64], !P5 ;  /* 0x1210000018050fae */ /* 0x0003e2000e901d46 */
[----:B------:R-:W-:-:S02]  /*15c0*/  IMAD.MOV.U32 R12, RZ, RZ, R16 ;  /* 0x000000ffff0c7224 */ /* 0x000fc400078e0010 */
[----:B------:R-:W-:Y:S01]  /*15d0*/  IMAD.SHL.U32 R6, R6, 0x2, RZ ;  /* 0x0000000206067824 */ /* 0x000fe200078e00ff */
[----:B------:R1:W-:Y:S01]  /*15e0*/  @P0 LDGSTS.E.BYPASS.LTC128B.128 [R5+0x14100], [R24.64+0x80], !P4 ;  /* 0x1410008018050fae */ /* 0x0003e2000e101d46 */
[C---:B------:R-:W-:Y:S02]  /*15f0*/  IMAD R168, R9.reuse, c[0x0][0x290], RZ ;  /* 0x0000a40009a87a24 */ /* 0x040fe400078e02ff */
[----:B------:R-:W-:Y:S01]  /*1600*/  IMAD R166, R9, c[0x0][0x280], RZ ;  /* 0x0000a00009a67a24 */ /* 0x000fe200078e02ff */
[----:B------:R1:W-:Y:S01]  /*1610*/  @P0 LDGSTS.E.BYPASS.LTC128B.128 [R5+0x16100], [R24.64+0x100], !P3 ;  /* 0x1610010018050fae */ /* 0x0003e2000d901d46 */
[----:B------:R-:W-:Y:S02]  /*1620*/  IMAD.SHL.U32 R2, R2, 0x10, RZ ;  /* 0x0000001002027824 */ /* 0x000fe400078e00ff */
[----:B------:R-:W-:-:S03]  /*1630*/  IMAD.WIDE.U32 R12, R197, c[0x0][0x1e8], R12 ;  /* 0x00007a00c50c7a25 */ /* 0x000fc600078e000c */
[----:B------:R-:W-:Y:S01]  /*1640*/  LOP3.LUT R2, R2, 0xfffffe00, RZ, 0xc0, !PT ;  /* 0xfffffe0002027812 */ /* 0x000fe200078ec0ff */
[----:B------:R-:W-:Y:S01]  /*1650*/  IMAD.IADD R161, R13, 0x1, R160 ;  /* 0x000000010da17824 */ /* 0x000fe200078e02a0 */
[----:B--2---:R-:W-:Y:S01]  /*1660*/  P2R R3, PR, RZ, 0x2 ;  /* 0x00000002ff037803 */ /* 0x004fe20000000000 */
[----:B------:R-:W-:Y:S01]  /*1670*/  IMAD.IADD R20, R89, 0x1, -R14 ;  /* 0x0000000159147824 */ /* 0x000fe200078e0a0e */
[C---:B------:R-:W-:Y:S01]  /*1680*/  @P0 LEA R26, P1, R105.reuse, R24, 0x1 ;  /* 0x00000018691a0211 */ /* 0x040fe200078208ff */
[----:B------:R-:W-:Y:S01]  /*1690*/  IMAD.MOV.U32 R160, RZ, RZ, R12 ;  /* 0x000000ffffa07224 */ /* 0x000fe200078e000c */
[----:B------:R-:W-:Y:S01]  /*16a0*/  IADD3 R3, -R6, c[0x0][0x1d4], RZ ;  /* 0x0000750006037a10 */ /* 0x000fe20007ffe1ff */
[C---:B------:R-:W-:Y:S01]  /*16b0*/  IMAD.SHL.U32 R22, R20.reuse, 0x8, RZ ;  /* 0x0000000814167824 */ /* 0x040fe200078e00ff */
[----:B------:R-:W-:Y:S01]  /*16c0*/  @P0 LEA.HI.X R27, R105, R25, R98, 0x1, P1 ;  /* 0x00000019691b0211 */ /* 0x000fe200008f0c62 */
[----:B------:R-:W-:Y:S02]  /*16d0*/  IMAD.SHL.U32 R20, R20, 0x4, RZ ;  /* 0x0000000414147824 */ /* 0x000fe400078e00ff */
[----:B------:R-:W-:Y:S01]  /*16e0*/  IMAD R12, R91, c[0x0][0x210], RZ ;  /* 0x000084005b0c7a24 */ /* 0x000fe200078e02ff */
[----:B------:R-:W-:Y:S01]  /*16f0*/  SHF.R.S32.HI R23, RZ, 0x1f, R22 ;  /* 0x0000001fff177819 */ /* 0x000fe20000011416 */
[----:B------:R2:W-:Y:S01]  /*1700*/  @P0 LDGSTS.E.BYPASS.LTC128B.128 [R5+0x13100], [R26.64], !P5 ;  /* 0x131000001a050fae */ /* 0x0005e2000e901d46 */
[----:B------:R-:W-:Y:S01]  /*1710*/  IADD3 R19, R20, 0x20, RZ ;  /* 0x0000002014137810 */ /* 0x000fe20007ffe0ff */
[----:B------:R-:W-:Y:S01]  /*1720*/  IMAD.WIDE.U32 R160, R174, c[0x0][0x1f0], R160 ;  /* 0x00007c00aea07a25 */ /* 0x000fe200078e00a0 */
[C---:B------:R-:W-:Y:S01]  /*1730*/  IADD3 R17, R20.reuse, 0x40, RZ ;  /* 0x0000004014117810 */ /* 0x040fe20007ffe0ff */
[----:B------:R2:W-:Y:S01]  /*1740*/  @P0 LDGSTS.E.BYPASS.LTC128B.128 [R5+0x15100], [R26.64+0x80], !P4 ;  /* 0x151000801a050fae */ /* 0x0005e2000e101d46 */
[----:B------:R-:W-:Y:S01]  /*1750*/  SHF.R.S32.HI R21, RZ, 0x1f, R20 ;  /* 0x0000001fff157819 */ /* 0x000fe20000011414 */
[----:B------:R-:W-:Y:S01]  /*1760*/  IMAD.IADD R16, R20, 0x1, R19 ;  /* 0x0000000114107824 */ /* 0x000fe200078e0213 */
[C---:B------:R-:W-:Y:S01]  /*1770*/  IADD3 R146, R22.reuse, 0x60, RZ ;  /* 0x0000006016927810 */ /* 0x040fe20007ffe0ff */
[----:B------:R2:W-:Y:S01]  /*1780*/  @P0 LDGSTS.E.BYPASS.LTC128B.128 [R5+0x17100], [R26.64+0x100], !P3 ;  /* 0x171001001a050fae */ /* 0x0005e2000d901d46 */
[----:B------:R-:W-:Y:S01]  /*1790*/  ISETP.GE.AND P0, PT, R22, c[0x0][0x27c], PT ;  /* 0x00009f0016007a0c */ /* 0x000fe20003f06270 */
[----:B------:R-:W-:Y:S01]  /*17a0*/  IMAD.IADD R15, R20, 0x1, R17 ;  /* 0x00000001140f7824 */ /* 0x000fe200078e0211 */
[----:B------:R-:W-:Y:S01]  /*17b0*/  ISETP.GE.AND P1, PT, R16, c[0x0][0x27c], PT ;  /* 0x00009f0010007a0c */ /* 0x000fe20003f26270 */
[----:B------:R-:W0:Y:S01]  /*17c0*/  LDGDEPBAR ;  /* 0x00000000000079af */ /* 0x000e220000000000 */
[CC--:B------:R-:W-:Y:S01]  /*17d0*/  SEL R7, R6.reuse, R3.reuse, !P0 ;  /* 0x0000000306077207 */ /* 0x0c0fe20004000000 */
[C---:B------:R-:W-:Y:S01]  /*17e0*/  IMAD R168, R117.reuse, c[0x0][0x294], R168 ;  /* 0x0000a50075a87a24 */ /* 0x040fe200078e02a8 */
[----:B------:R-:W-:Y:S01]  /*17f0*/  SEL R14, R6, R3, !P1 ;  /* 0x00000003060e7207 */ /* 0x000fe20004800000 */
[C---:B------:R-:W-:Y:S01]  /*1800*/  IMAD R166, R117.reuse, c[0x0][0x284], R166 ;  /* 0x0000a10075a67a24 */ /* 0x040fe200078e02a6 */
[----:B------:R-:W-:Y:S01]  /*1810*/  SHF.R.S32.HI R112, RZ, 0x1f, R7 ;  /* 0x0000001fff707819 */ /* 0x000fe20000011407 */
[----:B------:R-:W-:Y:S01]  /*1820*/  IMAD.WIDE.U32 R172, R117, c[0x0][0x290], R22 ;  /* 0x0000a40075ac7a25 */ /* 0x000fe200078e0016 */
[----:B------:R-:W-:-:S02]  /*1830*/  IADD3 R145, R22, 0x80, RZ ;  /* 0x0000008016917810 */ /* 0x000fc40007ffe0ff */
[----:B------:R-:W-:Y:S01]  /*1840*/  LEA.HI R112, R112, R7, RZ, 0x4 ;  /* 0x0000000770707211 */ /* 0x000fe200078f20ff */
[C---:B------:R-:W-:Y:S01]  /*1850*/  IMAD.WIDE.U32 R170, R117.reuse, c[0x0][0x280], R22 ;  /* 0x0000a00075aa7a25 */ /* 0x040fe200078e0016 */
[----:B------:R-:W-:Y:S02]  /*1860*/  SHF.R.S32.HI R7, RZ, 0x1f, R14 ;  /* 0x0000001fff077819 */ /* 0x000fe4000001140e */
[----:B------:R-:W-:Y:S01]  /*1870*/  SHF.R.S32.HI R112, RZ, 0x4, R112 ;  /* 0x00000004ff707819 */ /* 0x000fe20000011470 */
[----:B------:R-:W-:Y:S01]  /*1880*/  IMAD.WIDE.U32 R28, R117, c[0x0][0x290], R20 ;  /* 0x0000a400751c7a25 */ /* 0x000fe200078e0014 */
[----:B------:R-:W-:Y:S02]  /*1890*/  LEA.HI R7, R7, R14, RZ, 0x4 ;  /* 0x0000000e07077211 */ /* 0x000fe400078f20ff */
[----:B------:R-:W-:Y:S01]  /*18a0*/  IADD3 R144, R22, 0xa0, RZ ;  /* 0x000000a016907810 */ /* 0x000fe20007ffe0ff */
[C---:B------:R-:W-:Y:S01]  /*18b0*/  IMAD R12, R197.reuse, c[0x0][0x214], R12 ;  /* 0x00008500c50c7a24 */ /* 0x040fe200078e020c */
[----:B------:R-:W-:Y:S01]  /*18c0*/  SHF.R.S32.HI R7, RZ, 0x4, R7 ;  /* 0x00000004ff077819 */ /* 0x000fe20000011407 */
[----:B-1----:R-:W-:Y:S01]  /*18d0*/  IMAD.WIDE.U32 R24, R197, c[0x0][0x210], R22 ;  /* 0x00008400c5187a25 */ /* 0x002fe200078e0016 */
[----:B--2---:R-:W-:-:S03]  /*18e0*/  SEL R5, RZ, c[0x0][0x27c], !P0 ;  /* 0x00009f00ff057a07 */ /* 0x004fc60004000000 */
[----:B------:R-:W-:Y:S01]  /*18f0*/  IMAD.WIDE.U32 R26, R117, c[0x0][0x280], R20 ;  /* 0x0000a000751a7a25 */ /* 0x000fe200078e0014 */
[----:B------:R-:W-:-:S03]  /*1900*/  ISETP.GE.AND P0, PT, R15, c[0x0][0x27c], PT ;  /* 0x00009f000f007a0c */ /* 0x000fc60003f06270 */
[----:B------:R-:W-:Y:S01]  /*1910*/  IMAD.IADD R5, R22, 0x1, R5 ;  /* 0x0000000116057824 */ /* 0x000fe200078e0205 */
[----:B------:R-:W-:Y:S01]  /*1920*/  SEL R3, R6, R3, !P0 ;  /* 0x0000000306037207 */ /* 0x000fe20004000000 */
[----:B------:R-:W-:Y:S02]  /*1930*/  IMAD.IADD R107, R161, 0x1, R107 ;  /* 0x00000001a16b7824 */ /* 0x000fe400078e026b */
[----:B------:R-:W-:Y:S01]  /*1940*/  IMAD.IADD R173, R173, 0x1, R168 ;  /* 0x00000001adad7824 */ /* 0x000fe200078e02a8 */
[----:B------:R-:W-:Y:S01]  /*1950*/  SHF.R.S32.HI R6, RZ, 0x1f, R5 ;  /* 0x0000001fff067819 */ /* 0x000fe20000011405 */
[----:B------:R-:W-:Y:S01]  /*1960*/  IMAD.IADD R171, R171, 0x1, R166 ;  /* 0x00000001abab7824 */ /* 0x000fe200078e02a6 */
[----:B------:R-:W-:Y:S01]  /*1970*/  SHF.R.S32.HI R116, RZ, 0x1f, R3 ;  /* 0x0000001fff747819 */ /* 0x000fe20000011403 */
[----:B------:R-:W-:Y:S01]  /*1980*/  IMAD.IADD R169, R168, 0x1, R29 ;  /* 0x00000001a8a97824 */ /* 0x000fe200078e021d */
[-C--:B------:R-:W-:Y:S01]  /*1990*/  LEA.HI R143, R6, R5.reuse, RZ, 0x3 ;  /* 0x00000005068f7211 */ /* 0x080fe200078f18ff */
[----:B------:R-:W-:Y:S01]  /*19a0*/  IMAD.IADD R167, R166, 0x1, R27 ;  /* 0x00000001a6a77824 */ /* 0x000fe200078e021b */
[----:B------:R-:W-:Y:S01]  /*19b0*/  LEA.HI R6, R6, R5, RZ, 0x6 ;  /* 0x0000000506067211 */ /* 0x000fe200078f30ff */
[----:B------:R-:W-:Y:S01]  /*19c0*/  IMAD.IADD R13, R25, 0x1, R12 ;  /* 0x00000001190d7824 */ /* 0x000fe200078e020c */
[----:B------:R-:W-:Y:S01]  /*19d0*/  SEL R5, RZ, c[0x0][0x27c], !P1 ;  /* 0x00009f00ff057a07 */ /* 0x000fe20004800000 */
[----:B------:R-:W-:Y:S01]  /*19e0*/  IMAD.MOV.U32 R168, RZ, RZ, R28 ;  /* 0x000000ffffa87224 */ /* 0x000fe200078e001c */
[----:B------:R-:W-:Y:S01]  /*19f0*/  IADD3 R162, P1, R162, R117, RZ ;  /* 0x00000075a2a27210 */ /* 0x000fe20007f3e0ff */
[----:B------:R-:W-:Y:S01]  /*1a00*/  IMAD.SHL.U32 R6, R6, 0x40, RZ ;  /* 0x0000004006067824 */ /* 0x000fe200078e00ff */
[----:B------:R-:W-:Y:S01]  /*1a10*/  LEA.HI R116, R116, R3, RZ, 0x4 ;  /* 0x0000000374747211 */ /* 0x000fe200078f20ff */
[----:B------:R-:W-:Y:S01]  /*1a20*/  IMAD.IADD R5, R5, 0x1, R16 ;  /* 0x0000000105057824 */ /* 0x000fe200078e0210 */
[----:B------:R-:W-:Y:S01]  /*1a30*/  LEA.HI.SX32 R112, R143, R112, 0x1d ;  /* 0x000000708f707211 */ /* 0x000fe200078feaff */
[----:B------:R-:W-:Y:S01]  /*1a40*/  IMAD.X R163, R0, 0x1, R9, P1 ;  /* 0x0000000100a37824 */ /* 0x000fe200008e0609 */
[----:B------:R-:W-:Y:S01]  /*1a50*/  SHF.R.S32.HI R116, RZ, 0x4, R116 ;  /* 0x00000004ff747819 */ /* 0x000fe20000011474 */
[----:B------:R-:W-:Y:S01]  /*1a60*/  IMAD R0, R9, c[0x0][0x1e0], RZ ;  /* 0x0000780009007a24 */ /* 0x000fe200078e02ff */
[----:B------:R-:W-:Y:S01]  /*1a70*/  SHF.R.S32.HI R114, RZ, 0x1f, R5 ;  /* 0x0000001fff727819 */ /* 0x000fe20000011405 */
[C---:B------:R-:W-:Y:S01]  /*1a80*/  IMAD.IADD R9, R117.reuse, 0x1, -R8 ;  /* 0x0000000175097824 */ /* 0x040fe200078e0a08 */
[----:B------:R-:W-:Y:S01]  /*1a90*/  LOP3.LUT R6, R6, 0xfffff000, RZ, 0xc0, !PT ;  /* 0xfffff00006067812 */ /* 0x000fe200078ec0ff */
[----:B------:R-:W-:Y:S01]  /*1aa0*/  IMAD R111, R117, c[0x0][0x1e4], R0 ;  /* 0x00007900756f7a24 */ /* 0x000fe200078e0200 */
[----:B------:R-:W-:Y:S01]  /*1ab0*/  SEL R0, RZ, c[0x0][0x27c], !P0 ;  /* 0x00009f00ff007a07 */ /* 0x000fe20004000000 */
[----:B------:R-:W-:Y:S01]  /*1ac0*/  IMAD.MOV.U32 R166, RZ, RZ, R26 ;  /* 0x000000ffffa67224 */ /* 0x000fe200078e001a */
[C---:B------:R-:W-:Y:S01]  /*1ad0*/  LOP3.LUT P6, RZ, R9.reuse, 0x4, RZ, 0xc0, !PT ;  /* 0x0000000409ff7812 */ /* 0x040fe200078cc0ff */
[----:B------:R-:W-:Y:S01]  /*1ae0*/  IMAD.SHL.U32 R9, R9, 0x40, RZ ;  /* 0x0000004009097824 */ /* 0x000fe200078e00ff */
[-C--:B------:R-:W-:Y:S01]  /*1af0*/  LEA.HI R142, R114, R5.reuse, RZ, 0x3 ;  /* 0x00000005728e7211 */ /* 0x080fe200078f18ff */
[----:B------:R-:W-:Y:S01]  /*1b00*/  IMAD.IADD R3, R0, 0x1, R15 ;  /* 0x0000000100037824 */ /* 0x000fe200078e020f */
[----:B------:R-:W-:Y:S01]  /*1b10*/  LEA.HI R114, R114, R5, RZ, 0x6 ;  /* 0x0000000572727211 */ /* 0x000fe200078f30ff */
[----:B------:R-:W-:Y:S01]  /*1b20*/  IMAD.IADD R111, R165, 0x1, R111 ;  /* 0x00000001a56f7824 */ /* 0x000fe200078e026f */
[----:B------:R-:W-:Y:S01]  /*1b30*/  LOP3.LUT R9, R9, 0x1c0, RZ, 0xc0, !PT ;  /* 0x000001c009097812 */ /* 0x000fe200078ec0ff */
[----:B------:R-:W-:Y:S01]  /*1b40*/  IMAD.MOV.U32 R12, RZ, RZ, R24 ;  /* 0x000000ffff0c7224 */ /* 0x000fe200078e0018 */
[----:B------:R-:W-:Y:S01]  /*1b50*/  SHF.R.S32.HI R0, RZ, 0x1f, R3 ;  /* 0x0000001fff007819 */ /* 0x000fe20000011403 */
[----:B------:R-:W-:Y:S01]  /*1b60*/  IMAD.SHL.U32 R114, R114, 0x40, RZ ;  /* 0x0000004072727824 */ /* 0x000fe200078e00ff */
[----:B------:R-:W-:Y:S01]  /*1b70*/  LOP3.LUT R14, R9, 0x38, R142, 0xf8, !PT ;  /* 0x00000038090e7812 */ /* 0x000fe200078ef88e */
[----:B------:R-:W-:Y:S01]  /*1b80*/  IMAD.WIDE.U32 R170, R90, c[0x0][0x280], R170 ;  /* 0x0000a0005aaa7a25 */ /* 0x000fe200078e00aa */
[----:B------:R-:W-:-:S02]  /*1b90*/  LEA.HI R141, R0, R3, RZ, 0x3 ;  /* 0x00000003008d7211 */ /* 0x000fc400078f18ff */
[----:B------:R-:W-:Y:S01]  /*1ba0*/  LEA.HI R0, R0, R3, RZ, 0x6 ;  /* 0x0000000300007211 */ /* 0x000fe200078f30ff */
[----:B------:R-:W-:Y:S01]  /*1bb0*/  IMAD.WIDE.U32 R174, R174, c[0x0][0x218], R12 ;  /* 0x00008600aeae7a25 */ /* 0x000fe200078e000c */
[----:B------:R-:W-:Y:S02]  /*1bc0*/  SHF.R.U32.HI R3, RZ, 0x3, R9 ;  /* 0x00000003ff037819 */ /* 0x000fe40000011609 */
[----:B------:R-:W-:Y:S01]  /*1bd0*/  LOP3.LUT R114, R114, 0xfffff000, RZ, 0xc0, !PT ;  /* 0xfffff00072727812 */ /* 0x000fe200078ec0ff */
[----:B------:R-:W-:Y:S01]  /*1be0*/  IMAD.SHL.U32 R0, R0, 0x40, RZ ;  /* 0x0000004000007824 */ /* 0x000fe200078e00ff */
[----:B------:R-:W-:Y:S01]  /*1bf0*/  LOP3.LUT R5, R14, R3, RZ, 0x3c, !PT ;  /* 0x000000030e057212 */ /* 0x000fe200078e3cff */
[C---:B------:R-:W-:Y:S01]  /*1c00*/  IMAD.WIDE.U32 R172, R90.reuse, c[0x0][0x290], R172 ;  /* 0x0000a4005aac7a25 */ /* 0x040fe200078e00ac */
[----:B------:R-:W-:Y:S02]  /*1c10*/  LOP3.LUT R8, R9, 0x38, R143, 0xf8, !PT ;  /* 0x0000003809087812 */ /* 0x000fe400078ef88f */
[----:B------:R-:W-:Y:S01]  /*1c20*/  IADD3 R114, R5, R114, R2 ;  /* 0x0000007205727210 */ /* 0x000fe20007ffe002 */
[----:B------:R-:W-:Y:S01]  /*1c30*/  IMAD.WIDE.U32 R168, R90, c[0x0][0x290], R168 ;  /* 0x0000a4005aa87a25 */ /* 0x000fe200078e00a8 */
[----:B------:R-:W-:-:S02]  /*1c40*/  SHF.R.S32.HI R5, RZ, 0x1f, R112 ;  /* 0x0000001fff057819 */ /* 0x000fc40000011470 */
[----:B------:R-:W-:Y:S01]  /*1c50*/  LEA.HI.SX32 R118, R142, R7, 0x1d ;  /* 0x000000078e767211 */ /* 0x000fe200078feaff */
[----:B------:R-:W-:Y:S01]  /*1c60*/  IMAD.WIDE.U32 R166, R90, c[0x0][0x280], R166 ;  /* 0x0000a0005aa67a25 */ /* 0x000fe200078e00a6 */
[----:B------:R-:W-:Y:S02]  /*1c70*/  LEA.HI.SX32 R116, R141, R116, 0x1d ;  /* 0x000000748d747211 */ /* 0x000fe400078feaff */
[----:B------:R-:W-:Y:S01]  /*1c80*/  LEA.HI R120, R5, R112, RZ, 0x3 ;  /* 0x0000007005787211 */ /* 0x000fe200078f18ff */
[----:B------:R-:W-:Y:S01]  /*1c90*/  IMAD.SHL.U32 R112, R112, 0x8, RZ ;  /* 0x0000000870707824 */ /* 0x000fe200078e00ff */
[----:B------:R-:W-:Y:S01]  /*1ca0*/  LOP3.LUT R115, R8, R3, RZ, 0x3c, !PT ;  /* 0x0000000308737212 */ /* 0x000fe200078e3cff */
[----:B------:R-:W-:Y:S01]  /*1cb0*/  IMAD.IADD R125, R175, 0x1, R125 ;  /* 0x00000001af7d7824 */ /* 0x000fe200078e027d */
[----:B------:R-:W-:Y:S01]  /*1cc0*/  SHF.R.S32.HI R5, RZ, 0x1f, R118 ;  /* 0x0000001fff057819 */ /* 0x000fe20000011476 */
[----:B------:R-:W-:Y:S01]  /*1cd0*/  IMAD.SHL.U32 R120, R120, 0x200, RZ ;  /* 0x0000020078787824 */ /* 0x000fe200078e00ff */
[----:B------:R-:W-:-:S02]  /*1ce0*/  LOP3.LUT R8, R9, 0x38, R141, 0xf8, !PT ;  /* 0x0000003809087812 */ /* 0x000fc400078ef88d */
[----:B------:R-:W-:Y:S02]  /*1cf0*/  SHF.R.S32.HI R7, RZ, 0x1f, R116 ;  /* 0x0000001fff077819 */ /* 0x000fe40000011474 */
[----:B------:R-:W-:Y:S01]  /*1d00*/  LEA.HI R5, R5, R118, RZ, 0x3 ;  /* 0x0000007605057211 */ /* 0x000fe200078f18ff */
[----:B------:R-:W-:Y:S01]  /*1d10*/  IMAD.SHL.U32 R118, R118, 0x8, RZ ;  /* 0x0000000876767824 */ /* 0x000fe200078e00ff */
[----:B------:R-:W-:Y:S02]  /*1d20*/  LOP3.LUT R0, R0, 0xfffff000, RZ, 0xc0, !PT ;  /* 0xfffff00000007812 */ /* 0x000fe400078ec0ff */
[----:B------:R-:W-:Y:S01]  /*1d30*/  LOP3.LUT R113, R8, R3, RZ, 0x3c, !PT ;  /* 0x0000000308717212 */ /* 0x000fe200078e3cff */
[----:B------:R-:W-:Y:S01]  /*1d40*/  IMAD.SHL.U32 R5, R5, 0x200, RZ ;  /* 0x0000020005057824 */ /* 0x000fe200078e00ff */
[----:B------:R-:W-:Y:S02]  /*1d50*/  IADD3 R115, R115, R6, R2 ;  /* 0x0000000673737210 */ /* 0x000fe40007ffe002 */
[----:B------:R-:W-:Y:S01]  /*1d60*/  LEA.HI R140, R7, R116, RZ, 0x3 ;  /* 0x00000074078c7211 */ /* 0x000fe200078f18ff */
[----:B------:R-:W-:Y:S01]  /*1d70*/  IMAD.SHL.U32 R116, R116, 0x8, RZ ;  /* 0x0000000874747824 */ /* 0x000fe200078e00ff */
[----:B------:R-:W-:-:S02]  /*1d80*/  LOP3.LUT R6, R9, 0x38, R112, 0xf8, !PT ;  /* 0x0000003809067812 */ /* 0x000fc400078ef870 */
[----:B------:R-:W-:Y:S01]  /*1d90*/  IADD3 R113, R113, R0, R2 ;  /* 0x0000000071717210 */ /* 0x000fe20007ffe002 */
[----:B------:R-:W-:Y:S01]  /*1da0*/  IMAD.SHL.U32 R140, R140, 0x200, RZ ;  /* 0x000002008c8c7824 */ /* 0x000fe200078e00ff */
[C---:B------:R-:W-:Y:S02]  /*1db0*/  LOP3.LUT R0, R9.reuse, 0x18, R22, 0xf8, !PT ;  /* 0x0000001809007812 */ /* 0x040fe400078ef816 */
[C---:B------:R-:W-:Y:S02]  /*1dc0*/  LOP3.LUT R8, R9.reuse, 0x38, R118, 0xf8, !PT ;  /* 0x0000003809087812 */ /* 0x040fe400078ef876 */
[----:B------:R-:W-:Y:S02]  /*1dd0*/  LOP3.LUT R7, R6, R3, RZ, 0x3c, !PT ;  /* 0x0000000306077212 */ /* 0x000fe400078e3cff */
[----:B------:R-:W-:Y:S02]  /*1de0*/  LOP3.LUT R6, R9, 0x38, R116, 0xf8, !PT ;  /* 0x0000003809067812 */ /* 0x000fe400078ef874 */
[----:B------:R-:W-:-:S02]  /*1df0*/  LOP3.LUT R0, R2, R0, R3, 0xf6, !PT ;  /* 0x0000000002007212 */ /* 0x000fc400078ef603 */
[-C--:B------:R-:W-:Y:S02]  /*1e00*/  LOP3.LUT R119, R8, R3.reuse, RZ, 0x3c, !PT ;  /* 0x0000000308777212 */ /* 0x080fe400078e3cff */
[----:B------:R-:W-:Y:S01]  /*1e10*/  LOP3.LUT R3, R6, R3, RZ, 0x3c, !PT ;  /* 0x0000000306037212 */ /* 0x000fe200078e3cff */
[----:B------:R-:W-:Y:S01]  /*1e20*/  IMAD.MOV.U32 R6, RZ, RZ, c[0x0][0x290] ;  /* 0x0000a400ff067624 */ /* 0x000fe200078e00ff */
[----:B------:R-:W-:Y:S02]  /*1e30*/  LOP3.LUT R140, R140, 0xfffff000, RZ, 0xc0, !PT ;  /* 0xfffff0008c8c7812 */ /* 0x000fe400078ec0ff */
[----:B------:R-:W-:Y:S01]  /*1e40*/  LOP3.LUT R120, R120, 0xfffff000, RZ, 0xc0, !PT ;  /* 0xfffff00078787812 */ /* 0x000fe200078ec0ff */
[----:B------:R-:W-:Y:S01]  /*1e50*/  IMAD.SHL.U32 R129, R6, 0x40, RZ ;  /* 0x0000004006817824 */ /* 0x000fe200078e00ff */
[----:B------:R-:W-:Y:S01]  /*1e60*/  IADD3 R140, R3, R140, R2 ;  /* 0x0000008c038c7210 */ /* 0x000fe20007ffe002 */
[----:B------:R-:W-:Y:S01]  /*1e70*/  IMAD R3, R121, c[0x0][0x290], RZ ;  /* 0x0000a40079037a24 */ /* 0x000fe200078e02ff */
[----:B------:R-:W-:Y:S01]  /*1e80*/  LOP3.LUT R5, R5, 0xfffff000, RZ, 0xc0, !PT ;  /* 0xfffff00005057812 */ /* 0x000fe200078ec0ff */
[----:B------:R-:W-:Y:S01]  /*1e90*/  IMAD R121, R121, c[0x0][0x280], RZ ;  /* 0x0000a00079797a24 */ /* 0x000fe200078e02ff */
[----:B------:R-:W-:Y:S01]  /*1ea0*/  IADD3 R106, P1, P0, R160, R164, R22 ;  /* 0x000000a4a06a7210 */ /* 0x000fe2000783e016 */
[C---:B------:R-:W-:Y:S01]  /*1eb0*/  IMAD R3, R90.reuse, c[0x0][0x294], R3 ;  /* 0x0000a5005a037a24 */ /* 0x040fe200078e0203 */
[--C-:B------:R-:W-:Y:S01]  /*1ec0*/  IADD3 R120, R7, R120, R2.reuse ;  /* 0x0000007807787210 */ /* 0x100fe20007ffe002 */
[----:B------:R-:W-:Y:S01]  /*1ed0*/  IMAD R121, R90, c[0x0][0x284], R121 ;  /* 0x0000a1005a797a24 */ /* 0x000fe200078e0279 */
[----:B------:R-:W-:Y:S01]  /*1ee0*/  IADD3 R119, R119, R5, R2 ;  /* 0x0000000577777210 */ /* 0x000fe20007ffe002 */
[----:B------:R-:W-:Y:S01]  /*1ef0*/  IMAD.MOV.U32 R2, RZ, RZ, c[0x0][0x1e0] ;  /* 0x00007800ff027624 */ /* 0x000fe200078e00ff */
[----:B------:R-:W-:Y:S01]  /*1f00*/  IADD3.X R104, R107, R111, R23, P1, P0 ;  /* 0x0000006f6b687210 */ /* 0x000fe20000fe0417 */
[----:B------:R-:W-:Y:S01]  /*1f10*/  IMAD.IADD R123, R171, 0x1, R121 ;  /* 0x00000001ab7b7824 */ /* 0x000fe200078e0279 */
[----:B------:R-:W-:Y:S01]  /*1f20*/  ISETP.NE.AND P0, PT, RZ, UR4, PT ;  /* 0x00000004ff007c0c */ /* 0x000fe2000bf05270 */
[----:B------:R-:W-:Y:S01]  /*1f30*/  IMAD.SHL.U32 R139, R2, 0x40, RZ ;  /* 0x00000040028b7824 */ /* 0x000fe200078e00ff */
[----:B------:R-:W-:Y:S01]  /*1f40*/  LOP3.LUT R143, R143, 0xfffffff8, RZ, 0xc0, !PT ;  /* 0xfffffff88f8f7812 */ /* 0x000fe200078ec0ff */
[----:B------:R-:W-:Y:S01]  /*1f50*/  IMAD.IADD R124, R173, 0x1, R3 ;  /* 0x00000001ad7c7824 */ /* 0x000fe200078e0203 */
[----:B------:R-:W-:Y:S01]  /*1f60*/  LOP3.LUT R142, R142, 0xfffffff8, RZ, 0xc0, !PT ;  /* 0xfffffff88e8e7812 */ /* 0x000fe200078ec0ff */
[----:B------:R-:W-:Y:S01]  /*1f70*/  IMAD.IADD R122, R3, 0x1, R169 ;  /* 0x00000001037a7824 */ /* 0x000fe200078e02a9 */
[----:B------:R-:W-:Y:S01]  /*1f80*/  LOP3.LUT R141, R141, 0xfffffff8, RZ, 0xc0, !PT ;  /* 0xfffffff88d8d7812 */ /* 0x000fe200078ec0ff */
[----:B------:R-:W-:Y:S01]  /*1f90*/  IMAD.IADD R121, R121, 0x1, R167 ;  /* 0x0000000179797824 */ /* 0x000fe200078e02a7 */
[----:B------:R-:W-:-:S02]  /*1fa0*/  SHF.L.U64.HI R127, R6, R137, c[0x0][0x294] ;  /* 0x0000a500067f7619 */ /* 0x000fc40000010289 */
[----:B------:R-:W-:Y:S02]  /*1fb0*/  SHF.L.U64.HI R137, R2, R137, c[0x0][0x1e4] ;  /* 0x0000790002897619 */ /* 0x000fe40000010289 */
[----:B------:R-:W-:Y:S02]  /*1fc0*/  P2R R147, PR, RZ, 0x1 ;  /* 0x00000001ff937803 */ /* 0x000fe40000000000 */
[C---:B------:R-:W-:Y:S02]  /*1fd0*/  IADD3 R14, R20.reuse, 0x30, RZ ;  /* 0x00000030140e7810 */ /* 0x040fe40007ffe0ff */
[C---:B------:R-:W-:Y:S02]  /*1fe0*/  IADD3 R13, R20.reuse, 0x50, RZ ;  /* 0x00000050140d7810 */ /* 0x040fe40007ffe0ff */
[----:B------:R-:W-:Y:S02]  /*1ff0*/  IADD3 R12, R20, 0x10, RZ ;  /* 0x00000010140c7810 */ /* 0x000fe40007ffe0ff */
[----:B------:R-:W-:-:S02]  /*2000*/  SHF.R.S32.HI R138, RZ, 0x1f, R143 ;  /* 0x0000001fff8a7819 */ /* 0x000fc4000001148f */
[----:B------:R-:W-:Y:S02]  /*2010*/  SHF.R.S32.HI R130, RZ, 0x1f, R112 ;  /* 0x0000001fff827819 */ /* 0x000fe40000011470 */
[----:B------:R-:W-:Y:S02]  /*2020*/  SHF.R.S32.HI R136, RZ, 0x1f, R142 ;  /* 0x0000001fff887819 */ /* 0x000fe4000001148e */
[----:B------:R-:W-:Y:S02]  /*2030*/  SHF.R.S32.HI R134, RZ, 0x1f, R141 ;  /* 0x0000001fff867819 */ /* 0x000fe4000001148d */
[----:B------:R-:W-:Y:S02]  /*2040*/  SHF.R.S32.HI R128, RZ, 0x1f, R118 ;  /* 0x0000001fff807819 */ /* 0x000fe40000011476 */
[----:B------:R-:W-:Y:S02]  /*2050*/  SHF.R.S32.HI R126, RZ, 0x1f, R116 ;  /* 0x0000001fff7e7819 */ /* 0x000fe40000011474 */
.L_x_966:
        /* <DEDUP_REMOVED lines=20> */
[----:B------:R-:W-:Y:S01]  /*21a0*/  ISETP.NE.AND P1, PT, R147, RZ, PT ;  /* 0x000000ff9300720c */ /* 0x000fe20003f25270 */
        /* <DEDUP_REMOVED lines=69> */
.L_x_946:
[----:B------:R-:W-:Y:S05]  /*2600*/  BSYNC B0 ;  /* 0x0000000000007941 */ /* 0x000fea0003800000 */
.L_x_945:
        /* <DEDUP_REMOVED lines=99> */
.L_x_949:
[----:B------:R-:W-:Y:S05]  /*2c40*/  BSYNC B0 ;  /* 0x0000000000007941 */ /* 0x000fea0003800000 */
.L_x_948:
        /* <DEDUP_REMOVED lines=56> */
.L_x_951:
[----:B------:R-:W-:Y:S05]  /*2fd0*/  BSYNC B0 ;  /* 0x0000000000007941 */ /* 0x000fea0003800000 */
.L_x_950:
        /* <DEDUP_REMOVED lines=56> */
.L_x_953:
[----:B------:R-:W-:Y:S05]  /*3360*/  BSYNC B0 ;  /* 0x0000000000007941 */ /* 0x000fea0003800000 */
.L_x_952:
        /* <DEDUP_REMOVED lines=56> */
.L_x_955:
[----:B------:R-:W-:Y:S05]  /*36f0*/  BSYNC B0 ;  /* 0x0000000000007941 */ /* 0x000fea0003800000 */
.L_x_954:
        /* <DEDUP_REMOVED lines=56> */
.L_x_957:
[----:B------:R-:W-:Y:S05]  /*3a80*/  BSYNC B0 ;  /* 0x0000000000007941 */ /* 0x000fea0003800000 */
.L_x_956:
        /* <DEDUP_REMOVED lines=56> */
.L_x_944:
        /* <DEDUP_REMOVED lines=47> */
.L_x_959:
[----:B------:R-:W-:Y:S05]  /*4100*/  BSYNC B0 ;  /* 0x0000000000007941 */ /* 0x000fea0003800000 */
.L_x_958:
        /* <DEDUP_REMOVED lines=44> */
[----:B------:R-:W-:Y:S01]  /*43d0*/  IMAD.SHL.U32 R183, R185, 0x2, RZ ;  /* 0x00000002b9b77824 */ /* 0x000fe200078e00ff */
[C---:B------:R-:W-:Y:S01]  /*43e0*/  IADD3.X R178, R107.reuse, R151, R138, P1, P0 ;  /* 0x000000976bb27210 */ /* 0x040fe20000fe048a */
[----:B------:R-:W-:Y:S02]  /*43f0*/  IMAD.MOV.U32 R52, RZ, RZ, R57 ;  /* 0x000000ffff347224 */ /* 0x000fe400078e0039 */
[----:B------:R-:W-:Y:S01]  /*4400*/  IMAD.MOV.U32 R50, RZ, RZ, R42 ;  /* 0x000000ffff327224 */ /* 0x000fe200078e002a */
[----:B------:R-:W1:Y:S01]  /*4410*/  LDS.128 R28, [R183+0xc100] ;  /* 0x00c10000b71c7984 */ /* 0x000e620000000c00 */
[----:B------:R-:W-:Y:S02]  /*4420*/  IMAD.MOV.U32 R54, RZ, RZ, R56 ;  /* 0x000000ffff367224 */ /* 0x000fe400078e0038 */
[----:B------:R-:W-:Y:S01]  /*4430*/  @!P2 IADD3 R182, P1, P0, R160, R177, R112 ;  /* 0x000000b1a0b6a210 */ /* 0x000fe2000783e070 */
[----:B------:R-:W-:Y:S02]  /*4440*/  IMAD.MOV.U32 R49, RZ, RZ, R40 ;  /* 0x000000ffff317224 */ /* 0x000fe400078e0028 */
[----:B------:R-:W-:Y:S01]  /*4450*/  IMAD.MOV.U32 R60, RZ, RZ, R58 ;  /* 0x000000ffff3c7224 */ /* 0x000fe200078e003a */
[----:B------:R-:W-:Y:S01]  /*4460*/  @!P2 IADD3.X R179, R107, R151, R130, P1, P0 ;  /* 0x000000976bb3a210 */ /* 0x000fe20000fe0482 */
[----:B------:R-:W-:Y:S01]  /*4470*/  IMAD.MOV.U32 R66, RZ, RZ, R59 ;  /* 0x000000ffff427224 */ /* 0x000fe200078e003b */
[C---:B------:R-:W-:Y:S04]  /*4480*/  LEA R180, P0, R181.reuse, c[0x0][0x1c8], 0x1 ;  /* 0x00007200b5b47a11 */ /* 0x040fe800078008ff */
[----:B------:R-:W-:Y:S02]  /*4490*/  LEA.HI.X R181, R181, c[0x0][0x1cc], R178, 0x1, P0 ;  /* 0x00007300b5b57a11 */ /* 0x000fe400000f0cb2 */
[C---:B------:R-:W-:Y:S04]  /*44a0*/  @!P2 LEA R178, P0, R182.reuse, c[0x0][0x1c8], 0x1 ;  /* 0x00007200b6b2aa11 */ /* 0x040fe800078008ff */
[----:B------:R-:W-:Y:S02]  /*44b0*/  @!P2 LEA.HI.X R179, R182, c[0x0][0x1cc], R179, 0x1, P0 ;  /* 0x00007300b6b3aa11 */ /* 0x000fe400000f0cb3 */
[----:B------:R-:W-:Y:S02]  /*44c0*/  SHF.L.U32 R182, R184, 0x1, RZ ;  /* 0x00000001b8b67819 */ /* 0x000fe400000006ff */
[----:B------:R-:W-:Y:S03]  /*44d0*/  ISETP.GE.AND P0, PT, R22, c[0x0][0x27c], PT ;  /* 0x00009f0016007a0c */ /* 0x000fe60003f06270 */
[----:B------:R-:W2:Y:S10]  /*44e0*/  LDS.128 R80, [R182+0xc100] ;  /* 0x00c10000b6507984 */ /* 0x000eb40000000c00 */
[----:B------:R-:W-:Y:S02]  /*44f0*/  @!P0 SHF.R.U64 R61, R56, 0x10, R57 ;  /* 0x00000010383d8819 */ /* 0x000fe40000001239 */
[----:B------:R-:W-:Y:S02]  /*4500*/  @!P0 SHF.R.U64 R63, R58, 0x10, R59 ;  /* 0x000000103a3f8819 */ /* 0x000fe4000000123b */
[----:B------:R-:W-:Y:S02]  /*4510*/  @!P0 PRMT R58, R54, 0x5410, R61 ;  /* 0x00005410363a8816 */ /* 0x000fe4000000003d */
[----:B------:R-:W-:Y:S02]  /*4520*/  @!P0 SHF.R.U32.HI R51, RZ, 0x10, R41 ;  /* 0x00000010ff338819 */ /* 0x000fe40000011629 */
[----:B------:R-:W-:Y:S02]  /*4530*/  @!P0 SHF.R.U32.HI R59, RZ, 0x10, R59 ;  /* 0x00000010ff3b8819 */ /* 0x000fe4000001163b */
[----:B------:R-:W-:Y:S01]  /*4540*/  @!P0 PRMT R48, R48, 0x5410, R51 ;  /* 0x0000541030308816 */ /* 0x000fe20000000033 */
[----:B-1----:R-:W-:Y:S01]  /*4550*/  @!P0 IMAD.U32 R51, R29, 0x10000, RZ ;  /* 0x000100001d338824 */ /* 0x002fe200078e00ff */
[----:B------:R-:W-:Y:S02]  /*4560*/  @!P0 PRMT R66, R66, 0x5410, R59 ;  /* 0x0000541042428816 */ /* 0x000fe4000000003b */
[----:B------:R-:W-:Y:S02]  /*4570*/  @!P0 PRMT R60, R60, 0x5410, R63 ;  /* 0x000054103c3c8816 */ /* 0x000fe4000000003f */
[----:B------:R-:W-:Y:S01]  /*4580*/  @!P0 SHF.R.U32.HI R57, RZ, 0x10, R57 ;  /* 0x00000010ff398819 */ /* 0x000fe20000011639 */
[----:B------:R-:W-:Y:S01]  /*4590*/  @!P0 IMAD.U32 R64, R66, 0x10000, RZ ;  /* 0x0001000042408824 */ /* 0x000fe200078e00ff */
[----:B------:R-:W-:Y:S02]  /*45a0*/  @!P0 SHF.R.U64 R53, R42, 0x10, R43 ;  /* 0x000000102a358819 */ /* 0x000fe4000000122b */
[----:B------:R-:W-:Y:S01]  /*45b0*/  @!P0 PRMT R56, R52, 0x5410, R57 ;  /* 0x0000541034388816 */ /* 0x000fe20000000039 */
[----:B------:R-:W-:Y:S01]  /*45c0*/  @!P0 IMAD.U32 R57, R58, 0x10000, RZ ;  /* 0x000100003a398824 */ /* 0x000fe200078e00ff */
[----:B------:R-:W-:Y:S02]  /*45d0*/  @!P0 SHF.R.U32.HI R42, RZ, 0x10, R43 ;  /* 0x00000010ff2a8819 */ /* 0x000fe4000001162b */
[C---:B------:R-:W-:Y:S02]  /*45e0*/  @!P0 SHF.L.U32 R54, R56.reuse, 0x10, RZ ;  /* 0x0000001038368819 */ /* 0x040fe400000006ff */
[----:B------:R-:W-:Y:S02]  /*45f0*/  @!P0 LOP3.LUT R56, R56, 0xffff0000, RZ, 0xc0, !PT ;  /* 0xffff000038388812 */ /* 0x000fe400078ec0ff */
[----:B------:R-:W-:Y:S01]  /*4600*/  @!P0 LOP3.LUT R66, R66, 0xffff0000, RZ, 0xc0, !PT ;  /* 0xffff000042428812 */ /* 0x000fe200078ec0ff */
[----:B------:R-:W-:Y:S01]  /*4610*/  @!P0 FMUL.FTZ R183, R51, R54 ;  /* 0x0000003633b78220 */ /* 0x000fe20000410000 */
[C---:B--2---:R-:W-:Y:S01]  /*4620*/  @!P0 SHF.L.U32 R59, R81.reuse, 0x10, RZ ;  /* 0x00000010513b8819 */ /* 0x044fe200000006ff */
[----:B------:R-:W-:Y:S01]  /*4630*/  @!P0 IMAD.U32 R52, R80, 0x10000, RZ ;  /* 0x0001000050348824 */ /* 0x000fe200078e00ff */
[----:B------:R-:W-:Y:S01]  /*4640*/  @!P0 LOP3.LUT R61, R81, 0xffff0000, RZ, 0xc0, !PT ;  /* 0xffff0000513d8812 */ /* 0x000fe200078ec0ff */
[C---:B------:R-:W-:Y:S01]  /*4650*/  @!P0 IMAD.U32 R63, R82.reuse, 0x10000, RZ ;  /* 0x00010000523f8824 */ /* 0x040fe200078e00ff */
[----:B------:R-:W-:Y:S01]  /*4660*/  @!P0 LOP3.LUT R62, R82, 0xffff0000, RZ, 0xc0, !PT ;  /* 0xffff0000523e8812 */ /* 0x000fe200078ec0ff */
[C---:B------:R-:W-:Y:S01]  /*4670*/  @!P0 IMAD.U32 R65, R83.reuse, 0x10000, RZ ;  /* 0x0001000053418824 */ /* 0x040fe200078e00ff */
[----:B------:R-:W-:Y:S02]  /*4680*/  @!P0 SHF.R.U64 R40, R40, 0x10, R41 ;  /* 0x0000001028288819 */ /* 0x000fe40000001229 */
        /* <DEDUP_REMOVED lines=32> */
[----:B------:R-:W-:Y:S01]  /*4890*/  @!P0 FMUL.FTZ R188, R42, R60 ;  /* 0x0000003c2abc8220 */ /* 0x000fe20000410000 */
[----:B------:R-:W-:Y:S01]  /*48a0*/  @!P0 F2FP.BF16.PACK_AB R183, R184, R183 ;  /* 0x000000b7b8b7823e */ /* 0x000fe200000010ff */
[----:B------:R-:W-:Y:S01]  /*48b0*/  @!P0 FMUL.FTZ R187, R49, R58 ;  /* 0x0000003a31bb8220 */ /* 0x000fe20000410000 */
[----:B------:R-:W-:Y:S01]  /*48c0*/  @!P0 F2FP.BF16.PACK_AB R182, R185, R182 ;  /* 0x000000b6b9b6823e */ /* 0x000fe200000010ff */
[-C--:B------:R-:W-:Y:S01]  /*48d0*/  @!P0 FMUL.FTZ R7, R42, R43.reuse ;  /* 0x0000002b2a078220 */ /* 0x080fe20000410000 */
[C---:B------:R-:W-:Y:S01]  /*48e0*/  @!P0 LOP3.LUT R42, R31.reuse, 0xffff0000, RZ, 0xc0, !PT ;  /* 0xffff00001f2a8812 */ /* 0x040fe200078ec0ff */
[----:B------:R-:W-:Y:S01]  /*48f0*/  @!P0 FFMA.FTZ R188, R62, R43, -R188 ;  /* 0x0000002b3ebc8223 */ /* 0x000fe200000108bc */
[----:B------:R-:W-:Y:S01]  /*4900*/  @!P0 SHF.L.U32 R43, R31, 0x10, RZ ;  /* 0x000000101f2b8819 */ /* 0x000fe200000006ff */
[----:B------:R-:W-:Y:S01]  /*4910*/  @!P0 FMUL.FTZ R6, R49, R40 ;  /* 0x0000002831068220 */ /* 0x000fe20000410000 */
        /* <DEDUP_REMOVED lines=32> */
.L_x_961:
[----:B------:R-:W-:Y:S05]  /*4b20*/  BSYNC B0 ;  /* 0x0000000000007941 */ /* 0x000fea0003800000 */
.L_x_960:
        /* <DEDUP_REMOVED lines=118> */
.L_x_963:
[----:B------:R-:W-:Y:S05]  /*5290*/  BSYNC B0 ;  /* 0x0000000000007941 */ /* 0x000fea0003800000 */
.L_x_962:
[----:B------:R-:W-:Y:S11]  /*52a0*/  ISETP.GE.AND P0, PT, R15, c[0x0][0x1d4], PT ;  /* 0x000075000f007a0c */ /* 0x000ff60003f06270 */
[----:B------:R-:W-:Y:S02]  /*52b0*/  @!UPT UIADD3 URZ, URZ, URZ, URZ ;  /* 0x0000003f3f3ff290 */ /* 0x000fe4000fffe03f */
[----:B------:R-:W-:-:S05]  /*52c0*/  @P0 BRA `(.L_x_947) ;  /* 0x0000092000000947 */ /* 0x000fca0003800000 */
[----:B------:R-:W-:Y:S04]  /*52d0*/  IADD3 R54, P1, P0, R160, R177, R141 ;  /* 0x000000b1a0367210 */ /* 0x000fe8000783e08d */
[----:B------:R-:W-:Y:S02]  /*52e0*/  IADD3.X R53, R107, R151, R134, P1, P0 ;  /* 0x000000976b357210 */ /* 0x000fe40000fe0486 */
[C---:B------:R-:W-:Y:S04]  /*52f0*/  LEA R52, P0, R54.reuse, c[0x0][0x1c8], 0x1 ;  /* 0x0000720036347a11 */ /* 0x040fe800078008ff */
[----:B------:R-:W-:Y:S01]  /*5300*/  LEA.HI.X R53, R54, c[0x0][0x1cc], R53, 0x1, P0 ;  /* 0x0000730036357a11 */ /* 0x000fe200000f0c35 */
[--C-:B------:R-:W-:Y:S01]  /*5310*/  IMAD.IADD R54, R140, 0x1, R176.reuse ;  /* 0x000000018c367824 */ /* 0x100fe200078e02b0 */
[----:B------:R-:W-:Y:S01]  /*5320*/  ISETP.GE.AND P0, PT, R15, c[0x0][0x27c], PT ;  /* 0x00009f000f007a0c */ /* 0x000fe20003f06270 */
[----:B------:R-:W-:Y:S02]  /*5330*/  IMAD.IADD R176, R113, 0x1, R176 ;  /* 0x0000000171b07824 */ /* 0x000fe400078e02b0 */
[----:B------:R-:W-:Y:S03]  /*5340*/  IMAD.SHL.U32 R60, R54, 0x2, RZ ;  /* 0x00000002363c7824 */ /* 0x000fe600078e00ff */
[----:B------:R-:W-:Y:S02]  /*5350*/  SHF.L.U32 R50, R176, 0x1, RZ ;  /* 0x00000001b0327819 */ /* 0x000fe400000006ff */
[----:B-1----:R-:W1:Y:S05]  /*5360*/  LDS.128 R28, [R60+0xc100] ;  /* 0x00c100003c1c7984 */ /* 0x002e6a0000000c00 */
[----:B------:R-:W-:Y:S02]  /*5370*/  @!P0 SHF.R.U32.HI R41, RZ, 0x10, R75 ;  /* 0x00000010ff298819 */ /* 0x000fe4000001164b */
[----:B------:R-:W-:Y:S01]  /*5380*/  @!P0 SHF.R.U64 R24, R24, 0x10, R25 ;  /* 0x0000001018188819 */ /* 0x000fe20000001219 */
[----:B------:R2:W3:Y:S01]  /*5390*/  LDS.128 R56, [R50+0xc100] ;  /* 0x00c1000032387984 */ /* 0x0004e20000000c00 */
[----:B------:R-:W-:Y:S02]  /*53a0*/  @!P0 PRMT R70, R70, 0x5410, R41 ;  /* 0x0000541046468816 */ /* 0x000fe40000000029 */
[----:B------:R-:W-:Y:S02]  /*53b0*/  @!P0 SHF.R.U64 R35, R72, 0x10, R73 ;  /* 0x0000001048238819 */ /* 0x000fe40000001249 */
[----:B------:R-:W-:Y:S01]  /*53c0*/  @!P0 PRMT R37, R37, 0x5410, R24 ;  /* 0x0000541025258816 */ /* 0x000fe20000000018 */
[----:B------:R-:W-:Y:S01]  /*53d0*/  @!P0 IMAD.U32 R49, R70, 0x10000, RZ ;  /* 0x0001000046318824 */ /* 0x000fe200078e00ff */
[----:B------:R-:W-:Y:S02]  /*53e0*/  @!P0 SHF.R.U32.HI R25, RZ, 0x10, R25 ;  /* 0x00000010ff198819 */ /* 0x000fe40000011619 */
[C---:B------:R-:W-:Y:S02]  /*53f0*/  @!P0 LOP3.LUT R24, R37.reuse, 0xffff0000, RZ, 0xc0, !PT ;  /* 0xffff000025188812 */ /* 0x040fe400078ec0ff */
[----:B------:R-:W-:Y:S02]  /*5400*/  @!P0 PRMT R84, R84, 0x5410, R35 ;  /* 0x0000541054548816 */ /* 0x000fe40000000023 */
[----:B------:R-:W-:Y:S01]  /*5410*/  @!P0 PRMT R36, R36, 0x5410, R25 ;  /* 0x0000541024248816 */ /* 0x000fe20000000019 */
[----:B------:R-:W-:Y:S01]  /*5420*/  @!P0 IMAD.U32 R25, R37, 0x10000, RZ ;  /* 0x0001000025198824 */ /* 0x000fe200078e00ff */
[C---:B------:R-:W-:Y:S01]  /*5430*/  @!P0 LOP3.LUT R34, R84.reuse, 0xffff0000, RZ, 0xc0, !PT ;  /* 0xffff000054228812 */ /* 0x040fe200078ec0ff */
[----:B------:R-:W-:Y:S01]  /*5440*/  @!P0 IMAD.U32 R35, R84, 0x10000, RZ ;  /* 0x0001000054238824 */ /* 0x000fe200078e00ff */
[----:B------:R-:W-:Y:S02]  /*5450*/  @!P0 LOP3.LUT R48, R70, 0xffff0000, RZ, 0xc0, !PT ;  /* 0xffff000046308812 */ /* 0x000fe400078ec0ff */
[--C-:B------:R-:W-:Y:S02]  /*5460*/  @!P0 SHF.R.U64 R26, R26, 0x10, R27.reuse ;  /* 0x000000101a1a8819 */ /* 0x100fe4000000121b */
[----:B------:R-:W-:Y:S02]  /*5470*/  @!P0 SHF.R.U32.HI R33, RZ, 0x10, R27 ;  /* 0x00000010ff218819 */ /* 0x000fe4000001161b */
[----:B------:R-:W-:Y:S02]  /*5480*/  @!P0 PRMT R39, R39, 0x5410, R26 ;  /* 0x0000541027278816 */ /* 0x000fe4000000001a */
[----:B------:R-:W-:Y:S02]  /*5490*/  @!P0 PRMT R38, R38, 0x5410, R33 ;  /* 0x0000541026268816 */ /* 0x000fe40000000021 */
[----:B------:R-:W-:Y:S02]  /*54a0*/  @!P0 SHF.R.U32.HI R72, RZ, 0x10, R73 ;  /* 0x00000010ff488819 */ /* 0x000fe40000011649 */
[----:B------:R-:W-:Y:S02]  /*54b0*/  @!P0 SHF.R.U64 R74, R74, 0x10, R75 ;  /* 0x000000104a4a8819 */ /* 0x000fe4000000124b */
[----:B------:R-:W-:Y:S01]  /*54c0*/  @!P0 PRMT R71, R71, 0x5410, R72 ;  /* 0x0000541047478816 */ /* 0x000fe20000000048 */
[C---:B-1----:R-:W-:Y:S01]  /*54d0*/  @!P0 IMAD.U32 R26, R28.reuse, 0x10000, RZ ;  /* 0x000100001c1a8824 */ /* 0x042fe200078e00ff */
[----:B------:R-:W-:Y:S02]  /*54e0*/  @!P0 LOP3.LUT R27, R28, 0xffff0000, RZ, 0xc0, !PT ;  /* 0xffff00001c1b8812 */ /* 0x000fe400078ec0ff */
[----:B------:R-:W-:Y:S01]  /*54f0*/  @!P0 LOP3.LUT R40, R71, 0xffff0000, RZ, 0xc0, !PT ;  /* 0xffff000047288812 */ /* 0x000fe200078ec0ff */
[C---:B------:R-:W-:Y:S01]  /*5500*/  @!P0 FMUL.FTZ R2, R26.reuse, R25 ;  /* 0x000000191a028220 */ /* 0x040fe20000410000 */
[----:B------:R-:W-:Y:S01]  /*5510*/  @!P0 PRMT R69, R69, 0x5410, R74 ;  /* 0x0000541045458816 */ /* 0x000fe2000000004a */
[----:B--2---:R-:W-:Y:S02]  /*5520*/  @!P0 FMUL.FTZ R50, R26, R35 ;  /* 0x000000231a328220 */ /* 0x004fe40000410000 */
[C---:B------:R-:W-:Y:S01]  /*5530*/  @!P0 FMUL.FTZ R61, R27.reuse, R34 ;  /* 0x000000221b3d8220 */ /* 0x040fe20000410000 */
[C---:B---3--:R-:W-:Y:S01]  /*5540*/  @!P0 SHF.L.U32 R32, R56.reuse, 0x10, RZ ;  /* 0x0000001038208819 */ /* 0x048fe200000006ff */
[----:B------:R-:W-:Y:S01]  /*5550*/  @!P0 FMUL.FTZ R3, R27, R24 ;  /* 0x000000181b038220 */ /* 0x000fe20000410000 */
[----:B------:R-:W-:Y:S01]  /*5560*/  @!P0 LOP3.LUT R41, R56, 0xffff0000, RZ, 0xc0, !PT ;  /* 0xffff000038298812 */ /* 0x000fe200078ec0ff */
[----:B------:R-:W-:Y:S01]  /*5570*/  @!P0 IMAD.U32 R26, R29, 0x10000, RZ ;  /* 0x000100001d1a8824 */ /* 0x000fe200078e00ff */
[----:B------:R-:W-:Y:S01]  /*5580*/  @!P0 LOP3.LUT R43, R57, 0xffff0000, RZ, 0xc0, !PT ;  /* 0xffff0000392b8812 */ /* 0x000fe200078ec0ff */
[----:B------:R-:W-:Y:S01]  /*5590*/  @!P0 FFMA.FTZ R2, R35, R32, R2 ;  /* 0x0000002023028223 */ /* 0x000fe20000010002 */
[----:B------:R-:W-:Y:S01]  /*55a0*/  @!P0 LOP3.LUT R51, R59, 0xffff0000, RZ, 0xc0, !PT ;  /* 0xffff00003b338812 */ /* 0x000fe200078ec0ff */
[----:B------:R-:W-:Y:S01]  /*55b0*/  @!P0 IMAD.U32 R35, R71, 0x10000, RZ ;  /* 0x0001000047238824 */ /* 0x000fe200078e00ff */
[----:B------:R-:W-:Y:S01]  /*55c0*/  @!P0 LOP3.LUT R47, R58, 0xffff0000, RZ, 0xc0, !PT ;  /* 0xffff00003a2f8812 */ /* 0x000fe200078ec0ff */
[----:B------:R-:W-:Y:S01]  /*55d0*/  @!P0 FFMA.FTZ R50, R32, R25, -R50 ;  /* 0x0000001920328223 */ /* 0x000fe20000010832 */
[----:B------:R-:W-:Y:S01]  /*55e0*/  @!P0 SHF.L.U32 R32, R57, 0x10, RZ ;  /* 0x0000001039208819 */ /* 0x000fe200000006ff */
[----:B------:R-:W-:Y:S01]  /*55f0*/  @!P0 FFMA.FTZ R61, R41, R24, -R61 ;  /* 0x00000018293d8223 */ /* 0x000fe2000001083d */
[C---:B------:R-:W-:Y:S01]  /*5600*/  @!P0 LOP3.LUT R24, R36.reuse, 0xffff0000, RZ, 0xc0, !PT ;  /* 0xffff000024188812 */ /* 0x040fe200078ec0ff */
[----:B------:R-:W-:Y:S01]  /*5610*/  @!P0 IMAD.U32 R25, R36, 0x10000, RZ ;  /* 0x0001000024198824 */ /* 0x000fe200078e00ff */
[----:B------:R-:W-:Y:S01]  /*5620*/  @!P0 LOP3.LUT R27, R29, 0xffff0000, RZ, 0xc0, !PT ;  /* 0xffff00001d1b8812 */ /* 0x000fe200078ec0ff */
[C---:B------:R-:W-:Y:S01]  /*5630*/  @!P0 FMUL.FTZ R54, R26.reuse, R35 ;  /* 0x000000231a368220 */ /* 0x040fe20000410000 */
[----:B------:R-:W-:Y:S01]  /*5640*/  @!P0 F2FP.BF16.PACK_AB R50, R61, R50 ;  /* 0x000000323d32823e */ /* 0x000fe200000010ff */
[-C--:B------:R-:W-:Y:S01]  /*5650*/  @!P0 FMUL.FTZ R4, R26, R25.reuse ;  /* 0x000000191a048220 */ /* 0x080fe20000410000 */
[----:B------:R-:W-:Y:S01]  /*5660*/  @!P0 LOP3.LUT R44, R69, 0xffff0000, RZ, 0xc0, !PT ;  /* 0xffff0000452c8812 */ /* 0x000fe200078ec0ff */
[C---:B------:R-:W-:Y:S01]  /*5670*/  @!P0 FMUL.FTZ R63, R27.reuse, R40 ;  /* 0x000000281b3f8220 */ /* 0x040fe20000410000 */
[----:B------:R-:W-:Y:S01]  /*5680*/  @!P0 MOV R56, R50 ;  /* 0x0000003200388202 */ /* 0x000fe20000000f00 */
[----:B------:R-:W-:Y:S01]  /*5690*/  @!P0 FFMA.FTZ R54, R32, R25, -R54 ;  /* 0x0000001920368223 */ /* 0x000fe20000010836 */
[C---:B------:R-:W-:Y:S01]  /*56a0*/  @!P0 SHF.L.U32 R25, R38.reuse, 0x10, RZ ;  /* 0x0000001026198819 */ /* 0x040fe200000006ff */
[-C--:B------:R-:W-:Y:S01]  /*56b0*/  @!P0 FMUL.FTZ R5, R27, R24.reuse ;  /* 0x000000181b058220 */ /* 0x080fe20000410000 */
[----:B------:R-:W-:Y:S01]  /*56c0*/  @!P0 LOP3.LUT R27, R31, 0xffff0000, RZ, 0xc0, !PT ;  /* 0xffff00001f1b8812 */ /* 0x000fe200078ec0ff */
[----:B------:R-:W-:Y:S01]  /*56d0*/  @!P0 FFMA.FTZ R63, R43, R24, -R63 ;  /* 0x000000182b3f8223 */ /* 0x000fe2000001083f */
[----:B------:R-:W-:Y:S01]  /*56e0*/  @!P0 LOP3.LUT R24, R38, 0xffff0000, RZ, 0xc0, !PT ;  /* 0xffff000026188812 */ /* 0x000fe200078ec0ff */
[----:B------:R-:W-:Y:S02]  /*56f0*/  @!P0 IMAD.U32 R26, R31, 0x10000, RZ ;  /* 0x000100001f1a8824 */ /* 0x000fe400078e00ff */
[----:B------:R-:W-:Y:S01]  /*5700*/  @!P0 FMUL.FTZ R65, R27, R48 ;  /* 0x000000301b418220 */ /* 0x000fe20000410000 */
[----:B------:R-:W-:Y:S01]  /*5710*/  @!P0 F2FP.BF16.PACK_AB R63, R63, R54 ;  /* 0x000000363f3f823e */ /* 0x000fe200000010ff */
[C---:B------:R-:W-:Y:S02]  /*5720*/  @!P0 FMUL.FTZ R60, R26.reuse, R49 ;  /* 0x000000311a3c8220 */ /* 0x040fe40000410000 */
[-C--:B------:R-:W-:Y:S01]  /*5730*/  @!P0 FMUL.FTZ R8, R26, R25.reuse ;  /* 0x000000191a088220 */ /* 0x080fe20000410000 */
[C---:B------:R-:W-:Y:S01]  /*5740*/  @!P0 SHF.L.U32 R26, R30.reuse, 0x10, RZ ;  /* 0x000000101e1a8819 */ /* 0x040fe200000006ff */
[-C--:B------:R-:W-:Y:S01]  /*5750*/  @!P0 FMUL.FTZ R9, R27, R24.reuse ;  /* 0x000000181b098220 */ /* 0x080fe20000410000 */
[----:B------:R-:W-:Y:S01]  /*5760*/  @!P0 LOP3.LUT R27, R30, 0xffff0000, RZ, 0xc0, !PT ;  /* 0xffff00001e1b8812 */ /* 0x000fe200078ec0ff */
[----:B------:R-:W-:Y:S02]  /*5770*/  @!P0 IMAD.U32 R46, R59, 0x10000, RZ ;  /* 0x000100003b2e8824 */ /* 0x000fe400078e00ff */
[----:B------:R-:W-:Y:S02]  /*5780*/  @!P0 IMAD.U32 R45, R69, 0x10000, RZ ;  /* 0x00010000452d8824 */ /* 0x000fe400078e00ff */
[----:B------:R-:W-:Y:S01]  /*5790*/  @!P0 FFMA.FTZ R65, R51, R24, -R65 ;  /* 0x0000001833418223 */ /* 0x000fe20000010841 */
[C---:B------:R-:W-:Y:S01]  /*57a0*/  @!P0 LOP3.LUT R24, R39.reuse, 0xffff0000, RZ, 0xc0, !PT ;  /* 0xffff000027188812 */ /* 0x040fe200078ec0ff */
[----:B------:R-:W-:Y:S02]  /*57b0*/  @!P0 FFMA.FTZ R60, R46, R25, -R60 ;  /* 0x000000192e3c8223 */ /* 0x000fe4000001083c */
[----:B------:R-:W-:Y:S02]  /*57c0*/  @!P0 IMAD.U32 R25, R39, 0x10000, RZ ;  /* 0x0001000027198824 */ /* 0x000fe400078e00ff */
[----:B------:R-:W-:Y:S01]  /*57d0*/  @!P0 IMAD.U32 R42, R58, 0x10000, RZ ;  /* 0x000100003a2a8824 */ /* 0x000fe200078e00ff */
[----:B------:R-:W-:Y:S01]  /*57e0*/  @!P0 F2FP.BF16.PACK_AB R60, R65, R60 ;  /* 0x0000003c413c823e */ /* 0x000fe200000010ff */
[----:B------:R-:W-:Y:S02]  /*57f0*/  @!P0 FMUL.FTZ R62, R26, R45 ;  /* 0x0000002d1a3e8220 */ /* 0x000fe40000410000 */
[----:B------:R-:W-:Y:S01]  /*5800*/  @!P0 FMUL.FTZ R77, R27, R44 ;  /* 0x0000002c1b4d8220 */ /* 0x000fe20000410000 */
[----:B------:R-:W-:Y:S01]  /*5810*/  @!P0 MOV R59, R60 ;  /* 0x0000003c003b8202 */ /* 0x000fe20000000f00 */
[----:B------:R-:W-:Y:S02]  /*5820*/  @!P0 FFMA.FTZ R3, R34, R41, R3 ;  /* 0x0000002922038223 */ /* 0x000fe40000010003 */
[-C--:B------:R-:W-:Y:S02]  /*5830*/  @!P0 FMUL.FTZ R6, R26, R25.reuse ;  /* 0x000000191a068220 */ /* 0x080fe40000410000 */
[----:B------:R-:W-:Y:S01]  /*5840*/  @!P0 FFMA.FTZ R62, R42, R25, -R62 ;  /* 0x000000192a3e8223 */ /* 0x000fe2000001083e */
[----:B------:R-:W-:Y:S01]  /*5850*/  @!P0 F2FP.BF16.PACK_AB R54, R3, R2 ;  /* 0x000000020336823e */ /* 0x000fe200000010ff */
[----:B------:R-:W-:Y:S02]  /*5860*/  @!P0 FFMA.FTZ R77, R47, R24, -R77 ;  /* 0x000000182f4d8223 */ /* 0x000fe4000001084d */
[----:B------:R-:W-:Y:S02]  /*5870*/  @!P0 FFMA.FTZ R4, R35, R32, R4 ;  /* 0x0000002023048223 */ /* 0x000fe40000010004 */
[----:B------:R-:W-:Y:S01]  /*5880*/  @!P0 FMUL.FTZ R7, R27, R24 ;  /* 0x000000181b078220 */ /* 0x000fe20000410000 */
[----:B------:R-:W-:Y:S01]  /*5890*/  @!P0 F2FP.BF16.PACK_AB R77, R77, R62 ;  /* 0x0000003e4d4d823e */ /* 0x000fe200000010ff */
[----:B------:R-:W-:Y:S02]  /*58a0*/  @!P0 FFMA.FTZ R5, R40, R43, R5 ;  /* 0x0000002b28058223 */ /* 0x000fe40000010005 */
[----:B------:R-:W-:Y:S02]  /*58b0*/  @!P0 FFMA.FTZ R6, R45, R42, R6 ;  /* 0x0000002a2d068223 */ /* 0x000fe40000010006 */
[----:B------:R-:W-:Y:S01]  /*58c0*/  @!P0 FFMA.FTZ R7, R44, R47, R7 ;  /* 0x0000002f2c078223 */ /* 0x000fe20000010007 */
[----:B------:R-:W-:Y:S01]  /*58d0*/  @!P0 F2FP.BF16.PACK_AB R61, R5, R4 ;  /* 0x00000004053d823e */ /* 0x000fe200000010ff */
        /* <DEDUP_REMOVED lines=20> */
.L_x_943:
        /* <DEDUP_REMOVED lines=29> */
.L_x_947:
[----:B------:R-:W-:Y:S05]  /*5bf0*/  BSYNC B1 ;  /* 0x0000000000017941 */ /* 0x000fea0003800000 */
.L_x_942:
[C---:B------:R-:W-:Y:S01]  /*5c00*/  ISETP.GT.AND P0, PT, R18.reuse, R11, PT ;  /* 0x0000000b1200720c */ /* 0x040fe20003f04270 */
[----:B------:R-:W-:Y:S01]  /*5c10*/  BSSY B0, `(.L_x_964) ;  /* 0x0000042000007945 */ /* 0x000fe20003800000 */
[C---:B------:R-:W-:Y:S02]  /*5c20*/  ISETP.GE.AND P1, PT, R67.reuse, 0x1, PT ;  /* 0x000000014300780c */ /* 0x040fe40003f26270 */
[C---:B-1----:R-:W-:Y:S09]  /*5c30*/  IADD3 R3, R67.reuse, 0x1, RZ ;  /* 0x0000000143037810 */ /* 0x042ff20007ffe0ff */
[----:B--2---:R-:W-:Y:S01]  /*5c40*/  @P0 IADD3 R5, R18, -0x1, RZ ;  /* 0xffffffff12050810 */ /* 0x004fe20007ffe0ff */
[----:B------:R-:W-:Y:S01]  /*5c50*/  @P0 IMAD R2, R67, 0x3000, R10 ;  /* 0x0000300043020824 */ /* 0x000fe200078e020a */
[----:B------:R-:W-:Y:S01]  /*5c60*/  SEL R67, R3, RZ, !P1 ;  /* 0x000000ff03437207 */ /* 0x000fe20004800000 */
[----:B------:R-:W-:Y:S01]  /*5c70*/  @P0 IMAD.MOV.U32 R6, RZ, RZ, R152 ;  /* 0x000000ffff060224 */ /* 0x000fe200078e0098 */
[----:B------:R-:W-:Y:S01]  /*5c80*/  @P0 SHF.R.S32.HI R4, RZ, 0x1f, R5 ;  /* 0x0000001fff040819 */ /* 0x000fe20000011405 */
[----:B------:R-:W-:Y:S02]  /*5c90*/  @P0 IMAD R3, R100, R5, RZ ;  /* 0x0000000564030224 */ /* 0x000fe400078e02ff */
[----:B------:R-:W-:Y:S02]  /*5ca0*/  @P0 IMAD.MOV.U32 R7, RZ, RZ, R157 ;  /* 0x000000ffff070224 */ /* 0x000fe400078e009d */
[-C--:B------:R-:W-:Y:S02]  /*5cb0*/  @P0 IMAD R3, R4, R102.reuse, R3 ;  /* 0x0000006604030224 */ /* 0x080fe400078e0203 */
[----:B------:R-:W-:Y:S04]  /*5cc0*/  @P0 IMAD.WIDE.U32 R6, R5, R102, R6 ;  /* 0x0000006605060225 */ /* 0x000fe800078e0006 */
[----:B------:R-:W-:Y:S01]  /*5cd0*/  @P0 IMAD.IADD R3, R7, 0x1, R3 ;  /* 0x0000000107030824 */ /* 0x000fe200078e0203 */
[----:B------:R-:W-:Y:S01]  /*5ce0*/  @P0 LEA R8, P1, R6, c[0x0][0x250], 0x1 ;  /* 0x0000940006080a11 */ /* 0x000fe200078208ff */
[----:B------:R-:W-:Y:S03]  /*5cf0*/  @P0 IMAD.SHL.U32 R4, R2, 0x2, RZ ;  /* 0x0000000202040824 */ /* 0x000fe600078e00ff */
        /* <DEDUP_REMOVED lines=51> */
.L_x_965:
[----:B-1----:R-:W-:Y:S05]  /*6030*/  BSYNC B0 ;  /* 0x0000000000007941 */ /* 0x002fea0003800000 */
.L_x_964:
[C---:B------:R-:W-:Y:S02]  /*6040*/  ISETP.GE.AND P0, PT, R55.reuse, 0x1, PT ;  /* 0x000000013700780c */ /* 0x040fe40003f06270 */
[----:B------:R-:W-:Y:S02]  /*6050*/  IADD3 R2, R18, -0x2, RZ ;  /* 0xfffffffe12027810 */ /* 0x000fe40007ffe0ff */
[----:B------:R-:W-:Y:S04]  /*6060*/  IADD3 R4, R55, 0x1, RZ ;  /* 0x0000000137047810 */ /* 0x000fe80007ffe0ff */
[----:B------:R-:W-:Y:S02]  /*6070*/  SEL R55, R4, RZ, !P0 ;  /* 0x000000ff04377207 */ /* 0x000fe40004000000 */
        /* <DEDUP_REMOVED lines=13> */
[C---:B------:R-:W-:Y:S04]  /*6150*/  @P0 LEA R6, P1, R105.reuse, R8, 0x1 ;  /* 0x0000000869060211 */ /* 0x040fe800078208ff */
        /* <DEDUP_REMOVED lines=10> */
[C---:B------:R-:W-:Y:S02]  /*6200*/  ISETP.GT.AND P0, PT, R18.reuse, R11, PT ;  /* 0x0000000b1200720c */ /* 0x040fe40003f04270 */
[----:B------:R-:W-:Y:S01]  /*6210*/  IADD3 R18, R18, -0x1, RZ ;  /* 0xffffffff12127810 */ /* 0x000fe20007ffe0ff */
[----:B------:R-:W0:Y:S10]  /*6220*/  LDGDEPBAR ;  /* 0x00000000000079af */ /* 0x000e340000000000 */
[----:B------:R-:W-:-:S05]  /*6230*/  @P0 BRA `(.L_x_966) ;  /* 0xffffbe2000000947 */ /* 0x000fca000383ffff */
[----:B------:R-:W-:Y:S06]  /*6240*/  BAR.SYNC.DEFER_BLOCKING 0x0 ;  /* 0x0000000000007b1d */ /* 0x000fec0000010000 */
.L_x_941:
[----:B------:R-:W-:Y:S01]  /*6250*/  ISETP.NE.AND P1, PT, R193, 0x1, PT ;  /* 0x00000001c100780c */ /* 0x000fe20003f25270 */
[----:B------:R-:W-:Y:S01]  /*6260*/  IMAD.IADD R97, R96, 0x1, R97 ;  /* 0x0000000160617824 */ /* 0x000fe200078e0261 */
[----:B------:R-:W-:-:S02]  /*6270*/  IADD3 R2, R133, 0x7f, RZ ;  /* 0x0000007f85027810 */ /* 0x000fc40007ffe0ff */
[----:B------:R-:W-:Y:S02]  /*6280*/  ISETP.GE.AND P2, PT, R195, 0x1, PT ;  /* 0x00000001c300780c */ /* 0x000fe40003f46270 */
[----:B------:R-:W-:-:S07]  /*6290*/  LOP3.LUT R93, R93, 0xfffffff7, RZ, 0xc0, !PT ;  /* 0xfffffff75d5d7812 */ /* 0x000fce00078ec0ff */
[----:B------:R-:W-:Y:S01]  /*62a0*/  @P1 IMAD.HI.U32 R0, R2, c[0x0][0x2c8], RZ ;  /* 0x0000b20002001a27 */ /* 0x000fe200078e00ff */
[----:B------:R-:W-:-:S04]  /*62b0*/  @P1 LOP3.LUT R93, R93, 0x8, RZ, 0xfc, !PT ;  /* 0x000000085d5d1812 */ /* 0x000fc800078efcff */
[----:B------:R-:W-:-:S05]  /*62c0*/  @P1 SHF.R.U32.HI R2, RZ, c[0x0][0x2cc], R0 ;  /* 0x0000b300ff021a19 */ /* 0x000fca0000011600 */
[----:B------:R-:W-:-:S05]  /*62d0*/  IMAD.IADD R2, R95, 0x1, R2 ;  /* 0x000000015f027824 */ /* 0x000fca00078e0202 */
[----:B-1----:R-:W-:Y:S01]  /*62e0*/  IADD3 R5, R2, c[0x0][0x328], RZ ;  /* 0x0000ca0002057a10 */ /* 0x002fe20007ffe0ff */
[----:B------:R-:W-:Y:S05]  /*62f0*/  @!P2 BRA `(.L_x_967) ;  /* 0x000001100000a947 */ /* 0x000fea0003800000 */
[C---:B------:R-:W-:Y:S02]  /*6300*/  ISETP.GT.AND P0, PT, R2.reuse, RZ, PT ;  /* 0x000000ff0200720c */ /* 0x040fe40003f04270 */
[----:B------:R-:W-:-:S11]  /*6310*/  IADD3 R0, R2, -0x1, RZ ;  /* 0xffffffff02007810 */ /* 0x000fd60007ffe0ff */
[----:B------:R-:W-:Y:S05]  /*6320*/  @P0 BRA `(.L_x_968) ;  /* 0x0000007000000947 */ /* 0x000fea0003800000 */
[----:B------:R-:W-:Y:S02]  /*6330*/  IMAD.MOV.U32 R0, RZ, RZ, 0x1 ;  /* 0x00000001ff007424 */ /* 0x000fe400078e00ff */
[----:B------:R-:W-:-:S03]  /*6340*/  IMAD.MOV R2, RZ, RZ, -R2 ;  /* 0x000000ffff027224 */ /* 0x000fc600078e0a02 */
[----:B------:R-:W-:-:S13]  /*6350*/  ISETP.NE.AND P0, PT, R0, c[0x0][0x32c], PT ;  /* 0x0000cb0000007a0c */ /* 0x000fda0003f05270 */
[----:B------:R-:W-:-:S05]  /*6360*/  @P0 IMAD.HI.U32 R0, R2, c[0x0][0x330], RZ ;  /* 0x0000cc0002000a27 */ /* 0x000fca00078e00ff */
[----:B------:R-:W-:-:S04]  /*6370*/  @P0 SHF.R.U32.HI R2, RZ, c[0x0][0x334], R0 ;  /* 0x0000cd00ff020a19 */ /* 0x000fc80000011600 */
[----:B------:R-:W-:Y:S01]  /*6380*/  LOP3.LUT R0, RZ, R2, RZ, 0x33, !PT ;  /* 0x00000002ff007212 */ /* 0x000fe200078e33ff */
[----:B------:R-:W-:Y:S05]  /*6390*/  BRA `(.L_x_969) ;  /* 0x0000004000007947 */ /* 0x000fea0003800000 */
.L_x_968:
[----:B------:R-:W-:-:S04]  /*63a0*/  MOV R2, 0x1 ;  /* 0x0000000100027802 */ /* 0x000fc80000000f00 */
[----:B------:R-:W-:-:S13]  /*63b0*/  ISETP.NE.AND P0, PT, R2, c[0x0][0x32c], PT ;  /* 0x0000cb0002007a0c */ /* 0x000fda0003f05270 */
[----:B------:R-:W-:-:S05]  /*63c0*/  @P0 IMAD.HI.U32 R2, R0, c[0x0][0x330], RZ ;  /* 0x0000cc0000020a27 */ /* 0x000fca00078e00ff */
[----:B------:R-:W-:Y:S02]  /*63d0*/  @P0 SHF.R.U32.HI R0, RZ, c[0x0][0x334], R2 ;  /* 0x0000cd00ff000a19 */ /* 0x000fe40000011602 */
.L_x_969:
[----:B------:R-:W-:-:S05]  /*63e0*/  MOV R3, c[0x0][0x32c] ;  /* 0x0000cb0000037a02 */ /* 0x000fca0000000f00 */
[----:B------:R-:W-:-:S05]  /*63f0*/  IMAD R0, R0, R3, c[0x0][0x32c] ;  /* 0x0000cb0000007624 */ /* 0x000fca00078e0203 */
[----:B------:R-:W-:-:S04]  /*6400*/  IMNMX R5, R5, R0, PT ;  /* 0x0000000005057217 */ /* 0x000fc80003800200 */
.L_x_967:
[----:B------:R-:W-:Y:S01]  /*6410*/  IADD3 R5, R5, 0x3f, RZ ;  /* 0x0000003f05057810 */ /* 0x000fe20007ffe0ff */
[----:B------:R-:W-:-:S03]  /*6420*/  @P1 IMAD.HI.U32 R0, R133, c[0x0][0x2c8], RZ ;  /* 0x0000b20085001a27 */ /* 0x000fc600078e00ff */
[----:B------:R-:W-:Y:S01]  /*6430*/  SHF.R.S32.HI R2, RZ, 0x1f, R5 ;  /* 0x0000001fff027819 */ /* 0x000fe20000011405 */
[----:B------:R-:W-:Y:S01]  /*6440*/  IMAD.MOV.U32 R3, RZ, RZ, R133 ;  /* 0x000000ffff037224 */ /* 0x000fe200078e0085 */
[----:B------:R-:W-:Y:S02]  /*6450*/  @P1 SHF.R.U32.HI R3, RZ, c[0x0][0x2cc], R0 ;  /* 0x0000b300ff031a19 */ /* 0x000fe40000011600 */
[----:B------:R-:W-:-:S03]  /*6460*/  LEA.HI R145, R2, R5, RZ, 0x6 ;  /* 0x0000000502917211 */ /* 0x000fc600078f30ff */
[----:B------:R-:W-:Y:S01]  /*6470*/  IMAD.IADD R2, R132, 0x1, R3 ;  /* 0x0000000184027824 */ /* 0x000fe200078e0203 */
[----:B------:R-:W-:-:S04]  /*6480*/  SHF.R.S32.HI R145, RZ, 0x6, R145 ;  /* 0x00000006ff917819 */ /* 0x000fc80000011491 */
[----:B------:R-:W-:Y:S02]  /*6490*/  IADD3 R198, R2, -c[0x0][0x324], RZ ;  /* 0x8000c90002c67a10 */ /* 0x000fe40007ffe0ff */
[----:B------:R-:W-:Y:S01]  /*64a0*/  IMNMX R145, R145, R94, PT ;  /* 0x0000005e91917217 */ /* 0x000fe20003800200 */
        /* <DEDUP_REMOVED lines=10> */
.L_x_971:
[----:B------:R-:W-:-:S04]  /*6550*/  MOV R0, c[0x0][0x32c] ;  /* 0x0000cb0000007a02 */ /* 0x000fc80000000f00 */
[----:B------:R-:W-:-:S13]  /*6560*/  ISETP.NE.AND P0, PT, R0, 0x1, PT ;  /* 0x000000010000780c */ /* 0x000fda0003f05270 */
[----:B------:R-:W-:-:S05]  /*6570*/  @P0 IMAD.HI.U32 R0, R2, c[0x0][0x330], RZ ;  /* 0x0000cc0002000a27 */ /* 0x000fca00078e00ff */
[----:B------:R-:W-:-:S05]  /*6580*/  @P0 SHF.R.U32.HI R2, RZ, c[0x0][0x334], R0 ;  /* 0x0000cd00ff020a19 */ /* 0x000fca0000011600 */
.L_x_972:
[----:B------:R-:W-:-:S05]  /*6590*/  IMAD R3, R2, c[0x0][0x32c], RZ ;  /* 0x0000cb0002037a24 */ /* 0x000fca00078e02ff */
[----:B------:R-:W-:-:S04]  /*65a0*/  IMNMX R198, R198, R3, !PT ;  /* 0x00000003c6c67217 */ /* 0x000fc80007800200 */
.L_x_970:
        /* <DEDUP_REMOVED lines=10> */
[----:B------:R-:W-:Y:S01]  /*6650*/  IMAD.MOV.U32 R7, RZ, RZ, RZ ;  /* 0x000000ffff077224 */ /* 0x000fe200078e00ff */
[----:B------:R-:W-:Y:S01]  /*6660*/  CS2R R86, SRZ ;  /* 0x0000000000567805 */ /* 0x000fe2000001ff00 */
[----:B------:R-:W-:Y:S01]  /*6670*/  IMNMX R198, RZ, R198, !PT ;  /* 0x000000c6ffc67217 */ /* 0x000fe20007800200 */
[----:B------:R-:W-:Y:S01]  /*6680*/  IMAD.MOV.U32 R88, RZ, RZ, RZ ;  /* 0x000000ffff587224 */ /* 0x000fe200078e00ff */
[----:B------:R-:W-:Y:S01]  /*6690*/  CS2R R84, SRZ ;  /* 0x0000000000547805 */ /* 0x000fe2000001ff00 */
[----:B------:R-:W-:Y:S01]  /*66a0*/  CS2R R82, SRZ ;  /* 0x0000000000527805 */ /* 0x000fe2000001ff00 */
[----:B------:R-:W-:Y:S01]  /*66b0*/  ISETP.GT.AND P0, PT, R145, R198, PT ;  /* 0x000000c69100720c */ /* 0x000fe20003f04270 */
        /* <DEDUP_REMOVED lines=39> */
[----:B------:R-:W-:-:S02]  /*6930*/  IMAD.MOV.U32 R12, RZ, RZ, RZ ;  /* 0x000000ffff0c7224 */ /* 0x000fc400078e00ff */
[----:B------:R-:W-:Y:S01]  /*6940*/  IMAD.MOV.U32 R3, RZ, RZ, RZ ;  /* 0x000000ffff037224 */ /* 0x000fe200078e00ff */
[----:B------:R-:W-:Y:S05]  /*6950*/  @!P0 BRA `(.L_x_973) ;  /* 0x00015a6000008947 */ /* 0x000fea0003800000 */
[----:B------:R-:W-:-:S04]  /*6960*/  ISETP.NE.U32.AND P0, PT, RZ, c[0x0][0x340], PT ;  /* 0x0000d000ff007a0c */ /* 0x000fc80003f05070 */
[----:B------:R-:W-:-:S13]  /*6970*/  ISETP.NE.AND.EX P2, PT, RZ, c[0x0][0x344], PT, P0 ;  /* 0x0000d100ff007a0c */ /* 0x000fda0003f45300 */
[----:B------:R-:W-:-:S04]  /*6980*/  @P2 IMAD.MOV.U32 R13, RZ, RZ, 0x4 ;  /* 0x00000004ff0d2424 */ /* 0x000fc800078e00ff */
[----:B------:R-:W-:-:S06]  /*6990*/  @P2 IMAD.WIDE R12, R196, R13, c[0x0][0x340] ;  /* 0x0000d000c40c2625 */ /* 0x000fcc00078e020d */
[----:B------:R-:W2:Y:S01]  /*69a0*/  @P2 LDG.E R12, [R12.64] ;  /* 0x000000060c0c2981 */ /* 0x000ea2000c1e1900 */
[----:B------:R-:W-:Y:S01]  /*69b0*/  SHF.R.S32.HI R80, RZ, 0x1f, R89 ;  /* 0x0000001fff507819 */ /* 0x000fe20000011459 */
[----:B------:R-:W-:Y:S01]  /*69c0*/  IMAD.WIDE.U32 R16, R92, c[0x0][0x178], RZ ;  /* 0x00005e005c107a25 */ /* 0x000fe200078e00ff */
[----:B------:R-:W-:Y:S01]  /*69d0*/  SHF.R.S32.HI R3, RZ, 0x1f, R92 ;  /* 0x0000001fff037819 */ /* 0x000fe2000001145c */
[----:B------:R-:W-:Y:S01]  /*69e0*/  BSSY B0, `(.L_x_974) ;  /* 0x000009f000007945 */ /* 0x000fe20003800000 */
[----:B------:R-:W-:Y:S01]  /*69f0*/  LEA.HI R4, R80, R89, RZ, 0x3 ;  /* 0x0000005950047211 */ /* 0x000fe200078f18ff */
[----:B------:R-:W-:Y:S01]  /*6a00*/  IMAD R2, R91, c[0x0][0x1b8], RZ ;  /* 0x00006e005b027a24 */ /* 0x000fe200078e02ff */
[----:B------:R-:W-:Y:S01]  /*6a10*/  ISETP.NE.U32.AND P0, PT, RZ, c[0x0][0x348], PT ;  /* 0x0000d200ff007a0c */ /* 0x000fe20003f05070 */
[----:B------:R-:W-:Y:S01]  /*6a20*/  IMAD R3, R3, c[0x0][0x178], RZ ;  /* 0x00005e0003037a24 */ /* 0x000fe200078e02ff */
[----:B------:R-:W-:Y:S01]  /*6a30*/  LOP3.LUT R0, R4, 0xfffffff8, RZ, 0xc0, !PT ;  /* 0xfffffff804007812 */ /* 0x000fe200078ec0ff */
[----:B------:R-:W-:Y:S01]  /*6a40*/  IMAD R5, R197, c[0x0][0x1bc], R2 ;  /* 0x00006f00c5057a24 */ /* 0x000fe200078e0202 */
[----:B------:R-:W-:Y:S01]  /*6a50*/  SHF.R.S32.HI R14, RZ, 0x3, R4 ;  /* 0x00000003ff0e7819 */ /* 0x000fe20000011404 */
[----:B------:R-:W-:Y:S01]  /*6a60*/  IMAD R3, R92, c[0x0][0x17c], R3 ;  /* 0x00005f005c037a24 */ /* 0x000fe200078e0203 */
[----:B------:R-:W-:Y:S01]  /*6a70*/  SHF.R.S32.HI R11, RZ, 0x1f, R196 ;  /* 0x0000001fff0b7819 */ /* 0x000fe200000114c4 */
[----:B------:R-:W-:Y:S01]  /*6a80*/  IMAD.IADD R135, R89, 0x1, -R0 ;  /* 0x0000000159877824 */ /* 0x000fe200078e0a00 */
[----:B------:R-:W-:Y:S01]  /*6a90*/  ISETP.NE.AND.EX P0, PT, RZ, c[0x0][0x34c], PT, P0 ;  /* 0x0000d300ff007a0c */ /* 0x000fe20003f05300 */
[----:B------:R-:W-:Y:S01]  /*6aa0*/  IMAD.IADD R17, R17, 0x1, R3 ;  /* 0x0000000111117824 */ /* 0x000fe200078e0203 */
[----:B------:R-:W-:Y:S01]  /*6ab0*/  LOP3.LUT R93, R93, 0xffffffef, RZ, 0xc0, !PT ;  /* 0xffffffef5d5d7812 */ /* 0x000fe200078ec0ff */
[----:B------:R-:W-:Y:S01]  /*6ac0*/  IMAD R0, R135, 0x20, R14 ;  /* 0x0000002087007824 */ /* 0x000fe200078e020e */
[----:B------:R-:W-:Y:S01]  /*6ad0*/  SEL R7, R11, RZ, !P0 ;  /* 0x000000ff0b077207 */ /* 0x000fe20004000000 */
[----:B------:R-:W-:Y:S01]  /*6ae0*/  IMAD.WIDE.U32 R16, R197, c[0x0][0x1b8], R16 ;  /* 0x00006e00c5107a25 */ /* 0x000fe200078e0010 */
[----:B------:R-:W-:-:S02]  /*6af0*/  SEL R8, R196, RZ, !P0 ;  /* 0x000000ffc4087207 */ /* 0x000fc40004000000 */
[----:B------:R-:W-:Y:S01]  /*6b00*/  LOP3.LUT P0, RZ, R135, 0x2, RZ, 0xc0, !PT ;  /* 0x0000000287ff7812 */ /* 0x000fe2000780c0ff */
[----:B------:R-:W-:Y:S01]  /*6b10*/  IMAD.IADD R3, R133, 0x1, R0 ;  /* 0x0000000185037824 */ /* 0x000fe200078e0200 */
[CC--:B------:R-:W-:Y:S01]  /*6b20*/  LEA.HI R0, R80.reuse, R89.reuse, RZ, 0x4 ;  /* 0x0000005950007211 */ /* 0x0c0fe200078f20ff */
[----:B------:R-:W-:Y:S01]  /*6b30*/  IMAD R7, R7, c[0x0][0x1c0], RZ ;  /* 0x0000700007077a24 */ /* 0x000fe200078e02ff */
[CC--:B------:R-:W-:Y:S01]  /*6b40*/  LEA.HI R10, R80.reuse, R89.reuse, RZ, 0x6 ;  /* 0x00000059500a7211 */ /* 0x0c0fe200078f30ff */
[----:B------:R-:W-:Y:S01]  /*6b50*/  IMAD.IADD R17, R17, 0x1, R5 ;  /* 0x0000000111117824 */ /* 0x000fe200078e0205 */
[----:B------:R-:W-:Y:S01]  /*6b60*/  SHF.R.S32.HI R5, RZ, 0x4, R0 ;  /* 0x00000004ff057819 */ /* 0x000fe20000011400 */
[----:B------:R-:W-:Y:S01]  /*6b70*/  @P1 IMAD.HI.U32 R2, R3, c[0x0][0x2c8], RZ ;  /* 0x0000b20003021a27 */ /* 0x000fe200078e00ff */
[----:B------:R-:W-:-:S03]  /*6b80*/  LEA.HI R82, R80, R89, RZ, 0x5 ;  /* 0x0000005950527211 */ /* 0x000fc600078f28ff */
[C---:B------:R-:W-:Y:S01]  /*6b90*/  IMAD R7, R8.reuse, c[0x0][0x1c4], R7 ;  /* 0x0000710008077a24 */ /* 0x040fe200078e0207 */
[----:B------:R-:W-:Y:S01]  /*6ba0*/  SHF.R.S32.HI R83, RZ, 0x5, R82 ;  /* 0x00000005ff537819 */ /* 0x000fe20000011452 */
[----:B------:R-:W-:Y:S01]  /*6bb0*/  IMAD.MOV.U32 R20, RZ, RZ, R3 ;  /* 0x000000ffff147224 */ /* 0x000fe200078e0003 */
[----:B------:R-:W-:Y:S01]  /*6bc0*/  @P1 SHF.R.U32.HI R20, RZ, c[0x0][0x2cc], R2 ;  /* 0x0000b300ff141a19 */ /* 0x000fe20000011602 */
[----:B------:R-:W-:Y:S01]  /*6bd0*/  IMAD.WIDE.U32 R8, R8, c[0x0][0x1c0], R16 ;  /* 0x0000700008087a25 */ /* 0x000fe200078e0010 */
[----:B------:R-:W-:Y:S02]  /*6be0*/  LEA.HI R2, R0, R5, RZ, 0x1 ;  /* 0x0000000500027211 */ /* 0x000fe400078f08ff */
[----:B------:R-:W-:Y:S01]  /*6bf0*/  @P0 LOP3.LUT R93, R93, 0x10, RZ, 0xfc, !PT ;  /* 0x000000105d5d0812 */ /* 0x000fe200078efcff */
[----:B------:R-:W-:Y:S01]  /*6c00*/  IMAD.IADD R9, R9, 0x1, R7 ;  /* 0x0000000109097824 */ /* 0x000fe200078e0207 */
[--C-:B------:R-:W-:Y:S01]  /*6c10*/  SHF.R.S32.HI R7, RZ, 0x1f, R20.reuse ;  /* 0x0000001fff077819 */ /* 0x100fe20000011414 */
[----:B------:R-:W-:Y:S01]  /*6c20*/  IMAD.MOV R26, RZ, RZ, -R20 ;  /* 0x000000ffff1a7224 */ /* 0x000fe200078e0a14 */
[----:B------:R-:W-:Y:S01]  /*6c30*/  IADD3 R23, P0, R14, R97, RZ ;  /* 0x000000610e177210 */ /* 0x000fe20007f1e0ff */
[----:B------:R-:W-:Y:S01]  /*6c40*/  IMAD.SHL.U32 R18, R135, 0x8, RZ ;  /* 0x0000000887127824 */ /* 0x000fe200078e00ff */
[----:B------:R-:W-:Y:S01]  /*6c50*/  LOP3.LUT R2, R2, 0xfffffffe, RZ, 0xc0, !PT ;  /* 0xfffffffe02027812 */ /* 0x000fe200078ec0ff */
[----:B------:R-:W-:Y:S01]  /*6c60*/  IMAD R7, R7, c[0x0][0x1b0], RZ ;  /* 0x00006c0007077a24 */ /* 0x000fe200078e02ff */
[----:B------:R-:W-:Y:S01]  /*6c70*/  LOP3.LUT R0, R0, 0xfffffff0, RZ, 0xc0, !PT ;  /* 0xfffffff000007812 */ /* 0x000fe200078ec0ff */
[----:B------:R-:W-:Y:S01]  /*6c80*/  IMAD R26, R26, c[0x0][0x2c4], R3 ;  /* 0x0000b1001a1a7a24 */ /* 0x000fe200078e0203 */
[----:B------:R-:W-:Y:S01]  /*6c90*/  SHF.R.S32.HI R3, RZ, 0x1f, R97 ;  /* 0x0000001fff037819 */ /* 0x000fe20000011461 */
[C---:B------:R-:W-:Y:S01]  /*6ca0*/  IMAD R7, R20.reuse, c[0x0][0x1b4], R7 ;  /* 0x00006d0014077a24 */ /* 0x040fe200078e0207 */
[----:B------:R-:W-:Y:S01]  /*6cb0*/  SHF.R.S32.HI R19, RZ, 0x1f, R18 ;  /* 0x0000001fff137819 */ /* 0x000fe20000011412 */
[----:B------:R-:W-:Y:S01]  /*6cc0*/  IMAD.WIDE.U32 R20, R20, c[0x0][0x1b0], R8 ;  /* 0x00006c0014147a25 */ /* 0x000fe200078e0008 */
[----:B------:R-:W-:-:S02]  /*6cd0*/  SHF.R.S32.HI R9, RZ, 0x1f, R26 ;  /* 0x0000001fff097819 */ /* 0x000fc4000001141a */
[C---:B------:R-:W-:Y:S01]  /*6ce0*/  LEA.HI.X.SX32 R16, R14.reuse, R3, 0x1, P0 ;  /* 0x000000030e107211 */ /* 0x040fe200000f0eff */
[----:B------:R-:W-:Y:S01]  /*6cf0*/  IMAD.SHL.U32 R205, R14, 0x40, RZ ;  /* 0x000000400ecd7824 */ /* 0x000fe200078e00ff */
[----:B------:R-:W-:Y:S01]  /*6d00*/  IADD3 R3, R18, 0x80, RZ ;  /* 0x0000008012037810 */ /* 0x000fe20007ffe0ff */
[----:B------:R-:W-:Y:S01]  /*6d10*/  IMAD.IADD R2, R5, 0x1, -R2 ;  /* 0x0000000105027824 */ /* 0x000fe200078e0a02 */
[----:B------:R-:W-:Y:S01]  /*6d20*/  SHF.L.U32 R5, R135, 0x6, RZ ;  /* 0x0000000687057819 */ /* 0x000fe200000006ff */
[----:B------:R-:W-:Y:S01]  /*6d30*/  IMAD R9, R9, c[0x0][0x1a8], RZ ;  /* 0x00006a0009097a24 */ /* 0x000fe200078e02ff */
[----:B------:R-:W-:Y:S01]  /*6d40*/  LOP3.LUT R205, R205, 0x1c0, RZ, 0xc0, !PT ;  /* 0x000001c0cdcd7812 */ /* 0x000fe200078ec0ff */
[----:B------:R-:W-:Y:S01]  /*6d50*/  IMAD.IADD R21, R21, 0x1, R7 ;  /* 0x0000000115157824 */ /* 0x000fe200078e0207 */
[C---:B------:R-:W-:Y:S01]  /*6d60*/  ISETP.GE.AND P6, PT, R3.reuse, c[0x0][0x1d4], PT ;  /* 0x0000750003007a0c */ /* 0x040fe20003fc6270 */
[C---:B------:R-:W-:Y:S01]  /*6d70*/  IMAD R9, R26.reuse, c[0x0][0x1ac], R9 ;  /* 0x00006b001a097a24 */ /* 0x040fe200078e0209 */
[----:B------:R-:W-:Y:S01]  /*6d80*/  ISETP.GE.AND P0, PT, R3, c[0x0][0x198], PT ;  /* 0x0000660003007a0c */ /* 0x000fe20003f06270 */
[----:B------:R-:W-:Y:S01]  /*6d90*/  IMAD.IADD R3, R89, 0x1, -R0 ;  /* 0x0000000159037824 */ /* 0x000fe200078e0a00 */
[----:B------:R-:W-:Y:S01]  /*6da0*/  LOP3.LUT R6, R205, 0x38, R18, 0xf8, !PT ;  /* 0x00000038cd067812 */ /* 0x000fe200078ef812 */
[----:B------:R-:W-:Y:S01]  /*6db0*/  IMAD.WIDE.U32 R26, R26, c[0x0][0x1a8], R20 ;  /* 0x00006a001a1a7a25 */ /* 0x000fe200078e0014 */
[----:B------:R-:W-:-:S02]  /*6dc0*/  SHF.R.U32.HI R205, RZ, 0x3, R205 ;  /* 0x00000003ffcd7819 */ /* 0x000fc400000116cd */
[----:B------:R-:W-:Y:S01]  /*6dd0*/  LOP3.LUT R5, R5, 0x1c0, RZ, 0xc0, !PT ;  /* 0x000001c005057812 */ /* 0x000fe200078ec0ff */
[----:B------:R-:W-:Y:S01]  /*6de0*/  IMAD.IADD R0, R27, 0x1, R9 ;  /* 0x000000011b007824 */ /* 0x000fe200078e0209 */
[----:B------:R-:W-:Y:S01]  /*6df0*/  SHF.R.S32.HI R8, RZ, 0x1f, R3 ;  /* 0x0000001fff087819 */ /* 0x000fe20000011403 */
[----:B------:R-:W-:Y:S01]  /*6e00*/  IMAD R20, R16, c[0x0][0x1e0], RZ ;  /* 0x0000780010147a24 */ /* 0x000fe200078e02ff */
[----:B------:R-:W-:Y:S01]  /*6e10*/  LOP3.LUT R205, R6, R205, RZ, 0x3c, !PT ;  /* 0x000000cd06cd7212 */ /* 0x000fe200078e3cff */
[----:B------:R-:W-:Y:S01]  /*6e20*/  IMAD R16, R16, c[0x0][0x208], RZ ;  /* 0x0000820010107a24 */ /* 0x000fe200078e02ff */
[----:B------:R-:W-:Y:S01]  /*6e30*/  LOP3.LUT R4, R5, 0x8, R4, 0xf8, !PT ;  /* 0x0000000805047812 */ /* 0x000fe200078ef804 */
[C---:B------:R-:W-:Y:S01]  /*6e40*/  IMAD R20, R23.reuse, c[0x0][0x1e4], R20 ;  /* 0x0000790017147a24 */ /* 0x040fe200078e0214 */
[----:B------:R-:W-:Y:S01]  /*6e50*/  P2R R7, PR, RZ, 0x1 ;  /* 0x00000001ff077803 */ /* 0x000fe20000000000 */
[C---:B------:R-:W-:Y:S01]  /*6e60*/  IMAD R16, R23.reuse, c[0x0][0x20c], R16 ;  /* 0x0000830017107a24 */ /* 0x040fe200078e0210 */
[----:B------:R-:W-:Y:S01]  /*6e70*/  SHF.R.U32.HI R5, RZ, 0x3, R5 ;  /* 0x00000003ff057819 */ /* 0x000fe20000011605 */
[----:B------:R-:W-:Y:S01]  /*6e80*/  IMAD.WIDE.U32 R24, R23, c[0x0][0x1e0], R18 ;  /* 0x0000780017187a25 */ /* 0x000fe200078e0012 */
[----:B------:R-:W-:-:S02]  /*6e90*/  LEA R6, P0, R26, c[0x0][0x160], 0x1 ;  /* 0x000058001a067a11 */ /* 0x000fc400078008ff */
[----:B------:R-:W-:Y:S01]  /*6ea0*/  LEA.HI R8, R8, R3, RZ, 0x3 ;  /* 0x0000000308087211 */ /* 0x000fe200078f18ff */
[----:B------:R-:W-:Y:S01]  /*6eb0*/  IMAD.WIDE.U32 R22, R23, c[0x0][0x208], R18 ;  /* 0x0000820017167a25 */ /* 0x000fe200078e0012 */
[----:B------:R-:W-:Y:S02]  /*6ec0*/  LOP3.LUT R5, R4, R5, RZ, 0x3c, !PT ;  /* 0x0000000504057212 */ /* 0x000fe400078e3cff */
[----:B------:R-:W-:Y:S01]  /*6ed0*/  LEA.HI.X R0, R26, c[0x0][0x164], R0, 0x1, P0 ;  /* 0x000059001a007a11 */ /* 0x000fe200000f0c00 */
[----:B------:R-:W-:Y:S01]  /*6ee0*/  IMAD.IADD R17, R23, 0x1, R16 ;  /* 0x0000000117117824 */ /* 0x000fe200078e0210 */
[----:B------:R-:W-:Y:S01]  /*6ef0*/  ISETP.NE.U32.AND P0, PT, RZ, c[0x0][0x350], PT ;  /* 0x0000d400ff007a0c */ /* 0x000fe20003f05070 */
[----:B------:R-:W-:Y:S01]  /*6f00*/  IMAD R5, R2, 0x200, R5 ;  /* 0x0000020002057824 */ /* 0x000fe200078e0205 */
[----:B------:R-:W-:Y:S01]  /*6f10*/  LOP3.LUT R4, R8, 0xfffffff8, RZ, 0xc0, !PT ;  /* 0xfffffff808047812 */ /* 0x000fe200078ec0ff */
[----:B------:R-:W-:Y:S01]  /*6f20*/  IMAD.MOV.U32 R16, RZ, RZ, R22 ;  /* 0x000000ffff107224 */ /* 0x000fe200078e0016 */
[----:B------:R-:W-:Y:S01]  /*6f30*/  ISETP.NE.AND.EX P0, PT, RZ, c[0x0][0x354], PT, P0 ;  /* 0x0000d500ff007a0c */ /* 0x000fe20003f05300 */
[----:B------:R-:W-:Y:S01]  /*6f40*/  IMAD.SHL.U32 R2, R2, 0x8, RZ ;  /* 0x0000000802027824 */ /* 0x000fe200078e00ff */
[----:B------:R-:W-:Y:S01]  /*6f50*/  IADD3 R4, R3, -R4, RZ ;  /* 0x8000000403047210 */ /* 0x000fe20007ffe0ff */
[----:B------:R-:W-:Y:S01]  /*6f60*/  IMAD R22, R91, c[0x0][0x210], RZ ;  /* 0x000084005b167a24 */ /* 0x000fe200078e02ff */
[----:B------:R-:W-:Y:S01]  /*6f70*/  LOP3.LUT P1, RZ, R135, 0x4, RZ, 0xc0, !PT ;  /* 0x0000000487ff7812 */ /* 0x000fe2000782c0ff */
[----:B------:R-:W-:Y:S01]  /*6f80*/  IMAD.SHL.U32 R10, R10, 0x8, RZ ;  /* 0x000000080a0a7824 */ /* 0x000fe200078e00ff */
[----:B------:R-:W-:Y:S01]  /*6f90*/  ISETP.GE.AND P5, PT, R18, c[0x0][0x1d4], PT ;  /* 0x0000750012007a0c */ /* 0x000fe20003fa6270 */
[----:B------:R-:W-:-:S02]  /*6fa0*/  IMAD R9, R197, c[0x0][0x214], R22 ;  /* 0x00008500c5097a24 */ /* 0x000fc400078e0216 */
[----:B------:R-:W-:Y:S01]  /*6fb0*/  IMAD.WIDE.U32 R16, R197, c[0x0][0x210], R16 ;  /* 0x00008400c5107a25 */ /* 0x000fe200078e0010 */
[----:B------:R-:W-:-:S03]  /*6fc0*/  LOP3.LUT R205, R205, 0xfffffe00, R10, 0xf8, !PT ;  /* 0xfffffe00cdcd7812 */ /* 0x000fc600078ef80a */
[----:B------:R-:W-:Y:S02]  /*6fd0*/  IMAD.IADD R21, R25, 0x1, R20 ;  /* 0x0000000119157824 */ /* 0x000fe400078e0214 */
[----:B------:R-:W-:Y:S02]  /*6fe0*/  IMAD.MOV.U32 R20, RZ, RZ, R24 ;  /* 0x000000ffff147224 */ /* 0x000fe400078e0018 */
[----:B------:R-:W-:Y:S02]  /*6ff0*/  IMAD R10, R91, c[0x0][0x1e8], RZ ;  /* 0x00007a005b0a7a24 */ /* 0x000fe400078e02ff */
[----:B------:R-:W-:Y:S01]  /*7000*/  IMAD.IADD R17, R9, 0x1, R17 ;  /* 0x0000000109117824 */ /* 0x000fe200078e0211 */
[----:B------:R-:W-:Y:S01]  /*7010*/  SHF.L.U32 R9, R8, 0x6, RZ ;  /* 0x0000000608097819 */ /* 0x000fe200000006ff */
[C---:B------:R-:W-:Y:S02]  /*7020*/  IMAD R10, R197.reuse, c[0x0][0x1ec], R10 ;  /* 0x00007b00c50a7a24 */ /* 0x040fe400078e020a */
[----:B------:R-:W-:-:S04]  /*7030*/  IMAD.WIDE.U32 R20, R197, c[0x0][0x1e8], R20 ;  /* 0x00007a00c5147a25 */ /* 0x000fc800078e0014 */
[----:B------:R-:W-:Y:S02]  /*7040*/  IMAD R8, R199, c[0x0][0x2c4], RZ ;  /* 0x0000b100c7087a24 */ /* 0x000fe400078e02ff */
[----:B------:R-:W-:Y:S01]  /*7050*/  IMAD.IADD R21, R10, 0x1, R21 ;  /* 0x000000010a157824 */ /* 0x000fe200078e0215 */
[----:B------:R-:W-:-:S04]  /*7060*/  LEA.HI R10, R80, R89, RZ, 0x3 ;  /* 0x00000059500a7211 */ /* 0x000fc800078f18ff */
[----:B------:R-:W-:-:S05]  /*7070*/  LOP3.LUT R10, R10, 0xfffffff8, RZ, 0xc0, !PT ;  /* 0xfffffff80a0a7812 */ /* 0x000fca00078ec0ff */
[----:B------:R-:W-:-:S04]  /*7080*/  IMAD.IADD R10, R89, 0x1, -R10 ;  /* 0x00000001590a7824 */ /* 0x000fc800078e0a0a */
[----:B------:R-:W-:Y:S01]  /*7090*/  IMAD.SHL.U32 R10, R10, 0x8, RZ ;  /* 0x000000080a0a7824 */ /* 0x000fe200078e00ff */
[----:B--2---:R-:W-:Y:S01]  /*70a0*/  @P2 SHF.R.S32.HI R13, RZ, 0x1f, R12 ;  /* 0x0000001fff0d2819 */ /* 0x004fe2000001140c */
[----:B------:R-:W-:Y:S02]  /*70b0*/  @!P2 IMAD.MOV.U32 R12, RZ, RZ, R196 ;  /* 0x000000ffff0ca224 */ /* 0x000fe400078e00c4 */
[----:B------:R-:W-:Y:S01]  /*70c0*/  @!P2 IMAD.MOV.U32 R13, RZ, RZ, R11 ;  /* 0x000000ffff0da224 */ /* 0x000fe200078e000b */
[----:B------:R-:W-:Y:S01]  /*70d0*/  ISETP.GE.AND P2, PT, R10, c[0x0][0x198], PT ;  /* 0x000066000a007a0c */ /* 0x000fe20003f46270 */
[----:B------:R-:W-:Y:S01]  /*70e0*/  IMAD.MOV.U32 R11, RZ, RZ, 0x10 ;  /* 0x00000010ff0b7424 */ /* 0x000fe200078e00ff */
[----:B------:R-:W-:Y:S01]  /*70f0*/  SEL R206, R12, RZ, !P0 ;  /* 0x000000ff0cce7207 */ /* 0x000fe20004000000 */
[C---:B------:R-:W-:Y:S01]  /*7100*/  IMAD.SHL.U32 R12, R4.reuse, 0x40, RZ ;  /* 0x00000040040c7824 */ /* 0x040fe200078e00ff */
[----:B------:R-:W-:Y:S02]  /*7110*/  SEL R3, R13, RZ, !P0 ;  /* 0x000000ff0d037207 */ /* 0x000fe40004000000 */
[----:B------:R-:W-:Y:S01]  /*7120*/  LOP3.LUT P0, RZ, R4, 0x2, RZ, 0xc0, !PT ;  /* 0x0000000204ff7812 */ /* 0x000fe2000780c0ff */
[----:B------:R-:W-:Y:S01]  /*7130*/  IMAD.WIDE.U32 R208, R206, c[0x0][0x1f0], R20 ;  /* 0x00007c00ced07a25 */ /* 0x000fe200078e0014 */
[----:B------:R-:W-:Y:S01]  /*7140*/  LOP3.LUT R13, R12, 0x1c0, RZ, 0xc0, !PT ;  /* 0x000001c00c0d7812 */ /* 0x000fe200078ec0ff */
[----:B------:R1:W2:Y:S02]  /*7150*/  SHFL.IDX PT, R20, R6, RZ, 0x181f ;  /* 0x00181fff06147589 */ /* 0x0002a400000e0000 */
[----:B------:R-:W-:Y:S01]  /*7160*/  IMAD R215, R3, c[0x0][0x1f0], RZ ;  /* 0x00007c0003d77a24 */ /* 0x000fe200078e02ff */
[----:B------:R-:W-:Y:S01]  /*7170*/  LOP3.LUT R12, R13, 0x8, R2, 0xf8, !PT ;  /* 0x000000080d0c7812 */ /* 0x000fe200078ef802 */
[----:B------:R-:W-:Y:S01]  /*7180*/  IMAD R211, R3, c[0x0][0x218], RZ ;  /* 0x0000860003d37a24 */ /* 0x000fe200078e02ff */
[----:B------:R-:W-:Y:S01]  /*7190*/  SHF.R.U32.HI R13, RZ, 0x3, R13 ;  /* 0x00000003ff0d7819 */ /* 0x000fe2000001160d */
[----:B------:R-:W-:Y:S01]  /*71a0*/  IMAD.MOV.U32 R3, RZ, RZ, 0x20 ;  /* 0x00000020ff037424 */ /* 0x000fe200078e00ff */
[----:B------:R-:W-:Y:S01]  /*71b0*/  SEL R2, R11, 0xfffffff0, !P0 ;  /* 0xfffffff00b027807 */ /* 0x000fe20004000000 */
[----:B------:R-:W-:Y:S01]  /*71c0*/  IMAD R215, R206, c[0x0][0x1f4], R215 ;  /* 0x00007d00ced77a24 */ /* 0x000fe200078e02d7 */
[----:B------:R-:W-:Y:S01]  /*71d0*/  LOP3.LUT P0, RZ, R4, 0x4, RZ, 0xc0, !PT ;  /* 0x0000000404ff7812 */ /* 0x000fe2000780c0ff */
[----:B------:R-:W-:Y:S01]  /*71e0*/  IMAD R211, R206, c[0x0][0x21c], R211 ;  /* 0x00008700ced37a24 */ /* 0x000fe200078e02d3 */
[----:B------:R-:W-:Y:S01]  /*71f0*/  LOP3.LUT R4, R12, R13, RZ, 0x3c, !PT ;  /* 0x0000000d0c047212 */ /* 0x000fe200078e3cff */
[----:B------:R-:W-:Y:S01]  /*7200*/  IMAD.WIDE.U32 R206, R206, c[0x0][0x218], R16 ;  /* 0x00008600cece7a25 */ /* 0x000fe200078e0010 */
[----:B------:R-:W-:Y:S01]  /*7210*/  SEL R3, R3, 0xffffffe0, !P0 ;  /* 0xffffffe003037807 */ /* 0x000fe20004000000 */
[----:B------:R1:W3:Y:S01]  /*7220*/  SHFL.IDX PT, R21, R0, RZ, 0x181f ;  /* 0x00181fff00157589 */ /* 0x0002e200000e0000 */
[----:B------:R-:W-:Y:S01]  /*7230*/  LOP3.LUT R4, R4, 0xfffffe00, R9, 0xf8, !PT ;  /* 0xfffffe0004047812 */ /* 0x000fe200078ef809 */
[----:B------:R-:W-:Y:S01]  /*7240*/  IMAD.IADD R9, R133, 0x1, R14 ;  /* 0x0000000185097824 */ /* 0x000fe200078e020e */
[----:B------:R-:W-:Y:S01]  /*7250*/  IADD3 R12, R18, 0x40, RZ ;  /* 0x00000040120c7810 */ /* 0x000fe20007ffe0ff */
[----:B------:R-:W-:-:S02]  /*7260*/  IMAD.IADD R215, R209, 0x1, R215 ;  /* 0x00000001d1d77824 */ /* 0x000fc400078e02d7 */
[----:B------:R-:W-:Y:S01]  /*7270*/  IMAD.IADD R211, R207, 0x1, R211 ;  /* 0x00000001cfd37824 */ /* 0x000fe200078e02d3 */
[----:B------:R-:W-:Y:S02]  /*7280*/  ISETP.GE.AND P0, PT, R9, R8, PT ;  /* 0x000000080900720c */ /* 0x000fe40003f06270 */
[C---:B------:R-:W-:Y:S02]  /*7290*/  ISETP.GE.AND P4, PT, R12.reuse, c[0x0][0x1d4], PT ;  /* 0x000075000c007a0c */ /* 0x040fe40003f86270 */
[----:B------:R-:W-:-:S09]  /*72a0*/  ISETP.GE.AND P3, PT, R12, c[0x0][0x198], PT ;  /* 0x000066000c007a0c */ /* 0x000fd20003f66270 */
[----:B------:R-:W-:Y:S05]  /*72b0*/  @P0 BRA `(.L_x_975) ;  /* 0x0000011000000947 */ /* 0x000fea0003800000 */
[C---:B--2---:R-:W-:Y:S02]  /*72c0*/  IADD3 R11, R10.reuse, 0x80, RZ ;  /* 0x000000800a0b7810 */ /* 0x044fe40007ffe0ff */
[----:B------:R-:W-:Y:S02]  /*72d0*/  SHF.R.S32.HI R13, RZ, 0x1f, R12 ;  /* 0x0000001fff0d7819 */ /* 0x000fe4000001140c */
[C---:B------:R-:W-:Y:S02]  /*72e0*/  LEA R22, P0, R10.reuse, R20, 0x1 ;  /* 0x000000140a167211 */ /* 0x040fe400078008ff */
[----:B------:R-:W-:Y:S02]  /*72f0*/  SHF.R.S32.HI R16, RZ, 0x1f, R11 ;  /* 0x0000001fff107819 */ /* 0x000fe4000001140b */
[----:B------:R-:W-:Y:S02]  /*7300*/  LEA.HI R13, R13, R12, RZ, 0x3 ;  /* 0x0000000c0d0d7211 */ /* 0x000fe400078f18ff */
[----:B---3--:R-:W-:-:S02]  /*7310*/  LEA.HI.X R23, R10, R21, R19, 0x1, P0 ;  /* 0x000000150a177211 */ /* 0x008fc400000f0c13 */
        /* <DEDUP_REMOVED lines=11> */
.L_x_975:
[----:B--2---:R-:W-:Y:S05]  /*73d0*/  BSYNC B0 ;  /* 0x0000000000007941 */ /* 0x004fea0003800000 */
.L_x_974:
[----:B------:R-:W-:Y:S01]  /*73e0*/  IADD3 R11, R9, 0x20, RZ ;  /* 0x00000020090b7810 */ /* 0x000fe20007ffe0ff */
[----:B---3--:R2:W3:Y:S01]  /*73f0*/  SHFL.IDX PT, R21, R0, 0x1, 0x181f ;  /* 0x00381f0000157f89 */ /* 0x0084e200000e0000 */
[----:B------:R-:W-:Y:S02]  /*7400*/  BSSY B0, `(.L_x_976) ;  /* 0x0000015000007945 */ /* 0x000fe40003800000 */
[----:B------:R-:W-:Y:S01]  /*7410*/  ISETP.GE.AND P0, PT, R11, R8, PT ;  /* 0x000000080b00720c */ /* 0x000fe20003f06270 */
[----:B------:R2:W4:-:S12]  /*7420*/  SHFL.IDX PT, R20, R6, 0x1, 0x181f ;  /* 0x00381f0006147f89 */ /* 0x00051800000e0000 */
[----:B------:R-:W-:Y:S05]  /*7430*/  @P0 BRA `(.L_x_977) ;  /* 0x0000011000000947 */ /* 0x000fea0003800000 */
[C---:B------:R-:W-:Y:S01]  /*7440*/  IADD3 R16, R10.reuse, 0x80, RZ ;  /* 0x000000800a107810 */ /* 0x040fe20007ffe0ff */
[----:B------:R-:W-:Y:S01]  /*7450*/  IMAD.SHL.U32 R15, R205, 0x2, RZ ;  /* 0x00000002cd0f7824 */ /* 0x000fe200078e00ff */
[----:B------:R-:W-:Y:S02]  /*7460*/  SHF.R.S32.HI R13, RZ, 0x1f, R12 ;  /* 0x0000001fff0d7819 */ /* 0x000fe4000001140c */
[C---:B----4-:R-:W-:Y:S02]  /*7470*/  LEA R22, P0, R10.reuse, R20, 0x1 ;  /* 0x000000140a167211 */ /* 0x050fe400078008ff */
[----:B------:R-:W-:Y:S02]  /*7480*/  SHF.R.S32.HI R11, RZ, 0x1f, R16 ;  /* 0x0000001fff0b7819 */ /* 0x000fe40000011410 */
[----:B------:R-:W-:Y:S02]  /*7490*/  LEA.HI R13, R13, R12, RZ, 0x3 ;  /* 0x0000000c0d0d7211 */ /* 0x000fe400078f18ff */
[----:B---3--:R-:W-:-:S02]  /*74a0*/  LEA.HI.X R23, R10, R21, R19, 0x1, P0 ;  /* 0x000000150a177211 */ /* 0x008fc400000f0c13 */
        /* <DEDUP_REMOVED lines=10> */
.L_x_977:
[----:B------:R-:W-:Y:S05]  /*7550*/  BSYNC B0 ;  /* 0x0000000000007941 */ /* 0x000fea0003800000 */
.L_x_976:
[----:B------:R-:W-:Y:S01]  /*7560*/  IADD3 R11, R9, 0x40, RZ ;  /* 0x00000040090b7810 */ /* 0x000fe20007ffe0ff */
[----:B---3--:R3:W1:Y:S01]  /*7570*/  SHFL.IDX PT, R21, R0, 0x2, 0x181f ;  /* 0x00581f0000157f89 */ /* 0x00866200000e0000 */
[----:B------:R-:W-:Y:S02]  /*7580*/  BSSY B0, `(.L_x_978) ;  /* 0x0000015000007945 */ /* 0x000fe40003800000 */
[----:B------:R-:W-:Y:S01]  /*7590*/  ISETP.GE.AND P0, PT, R11, R8, PT ;  /* 0x000000080b00720c */ /* 0x000fe20003f06270 */
[----:B----4-:R3:W4:-:S12]  /*75a0*/  SHFL.IDX PT, R20, R6, 0x2, 0x181f ;  /* 0x00581f0006147f89 */ /* 0x01071800000e0000 */
[----:B------:R-:W-:Y:S05]  /*75b0*/  @P0 BRA `(.L_x_979) ;  /* 0x0000011000000947 */ /* 0x000fea0003800000 */
[C---:B------:R-:W-:Y:S01]  /*75c0*/  IADD3 R16, R10.reuse, 0x80, RZ ;  /* 0x000000800a107810 */ /* 0x040fe20007ffe0ff */
[----:B------:R-:W-:Y:S01]  /*75d0*/  IMAD.SHL.U32 R15, R205, 0x2, RZ ;  /* 0x00000002cd0f7824 */ /* 0x000fe200078e00ff */
[----:B------:R-:W-:Y:S02]  /*75e0*/  SHF.R.S32.HI R13, RZ, 0x1f, R12 ;  /* 0x0000001fff0d7819 */ /* 0x000fe4000001140c */
[C---:B----4-:R-:W-:Y:S02]  /*75f0*/  LEA R22, P0, R10.reuse, R20, 0x1 ;  /* 0x000000140a167211 */ /* 0x050fe400078008ff */
[----:B------:R-:W-:Y:S02]  /*7600*/  SHF.R.S32.HI R11, RZ, 0x1f, R16 ;  /* 0x0000001fff0b7819 */ /* 0x000fe40000011410 */
[----:B------:R-:W-:Y:S02]  /*7610*/  LEA.HI R13, R13, R12, RZ, 0x3 ;  /* 0x0000000c0d0d7211 */ /* 0x000fe400078f18ff */
[----:B-1----:R-:W-:-:S02]  /*7620*/  LEA.HI.X R23, R10, R21, R19, 0x1, P0 ;  /* 0x000000150a177211 */ /* 0x002fc400000f0c13 */
        /* <DEDUP_REMOVED lines=10> */
.L_x_979:
[----:B------:R-:W-:Y:S05]  /*76d0*/  BSYNC B0 ;  /* 0x0000000000007941 */ /* 0x000fea0003800000 */
.L_x_978:
[----:B------:R-:W-:Y:S01]  /*76e0*/  IADD3 R9, R9, 0x60, RZ ;  /* 0x0000006009097810 */ /* 0x000fe20007ffe0ff */
[----:B-1----:R-:W1:Y:S01]  /*76f0*/  SHFL.IDX PT, R16, R6, 0x3, 0x181f ;  /* 0x00781f0006107f89 */ /* 0x002e6200000e0000 */
[----:B------:R-:W-:Y:S01]  /*7700*/  P2R R13, PR, RZ, 0x2 ;  /* 0x00000002ff0d7803 */ /* 0x000fe20000000000 */
[----:B------:R-:W-:Y:S01]  /*7710*/  IMAD.MOV.U32 R15, RZ, RZ, c[0x0][0x208] ;  /* 0x00008200ff0f7624 */ /* 0x000fe200078e00ff */
[----:B------:R-:W-:Y:S01]  /*7720*/  ISETP.GE.AND P0, PT, R9, R8, PT ;  /* 0x000000080900720c */ /* 0x000fe20003f06270 */
[----:B------:R5:W2:Y:S01]  /*7730*/  SHFL.IDX PT, R17, R0, 0x3, 0x181f ;  /* 0x00781f0000117f89 */ /* 0x000aa200000e0000 */
[----:B------:R-:W-:Y:S01]  /*7740*/  ISETP.NE.AND P1, PT, R7, RZ, PT ;  /* 0x000000ff0700720c */ /* 0x000fe20003f25270 */
[----:B------:R-:W-:Y:S01]  /*7750*/  IMAD.SHL.U32 R144, R205, 0x2, RZ ;  /* 0x00000002cd907824 */ /* 0x000fe200078e00ff */
[----:B------:R-:W-:Y:S01]  /*7760*/  P2R R11, PR, RZ, 0x40 ;  /* 0x00000040ff0b7803 */ /* 0x000fe20000000000 */
[----:B------:R-:W-:Y:S01]  /*7770*/  IMAD.SHL.U32 R27, R15, 0x40, RZ ;  /* 0x000000400f1b7824 */ /* 0x000fe200078e00ff */
[----:B------:R-:W-:Y:S01]  /*7780*/  IADD3 R9, R145, -0x1, RZ ;  /* 0xffffffff91097810 */ /* 0x000fe20007ffe0ff */
[----:B------:R-:W-:Y:S01]  /*7790*/  IMAD.MOV.U32 R210, RZ, RZ, R206 ;  /* 0x000000ffffd27224 */ /* 0x000fe200078e00ce */
[----:B------:R-:W-:Y:S01]  /*77a0*/  IADD3 R204, R144, 0x100, RZ ;  /* 0x0000010090cc7810 */ /* 0x000fe20007ffe0ff */
[----:B------:R-:W-:-:S02]  /*77b0*/  IMAD.MOV.U32 R203, RZ, RZ, c[0x0][0x1e0] ;  /* 0x00007800ffcb7624 */ /* 0x000fc400078e00ff */
[----:B------:R-:W-:Y:S02]  /*77c0*/  IMAD.SHL.U32 R81, R9, 0x40, RZ ;  /* 0x0000004009517824 */ /* 0x000fe400078e00ff */
[----:B------:R-:W-:Y:S01]  /*77d0*/  @!P0 SHF.R.S32.HI R7, RZ, 0x1f, R12 ;  /* 0x0000001fff078819 */ /* 0x000fe2000001140c */
[----:B------:R-:W-:Y:S02]  /*77e0*/  IMAD.MOV.U32 R214, RZ, RZ, R208 ;  /* 0x000000ffffd67224 */ /* 0x000fe400078e00d0 */
[----:B------:R-:W-:Y:S01]  /*77f0*/  IMAD.MOV.U32 R200, RZ, RZ, 0x5 ;  /* 0x00000005ffc87424 */ /* 0x000fe200078e00ff */
[----:B------:R-:W-:Y:S01]  /*7800*/  @!P0 LEA.HI R7, R7, R12, RZ, 0x3 ;  /* 0x0000000c07078211 */ /* 0x000fe200078f18ff */
[----:B------:R-:W-:-:S03]  /*7810*/  IMAD.SHL.U32 R201, R15, 0x20, RZ ;  /* 0x000000200fc97824 */ /* 0x000fc600078e00ff */
[----:B------:R-:W-:Y:S01]  /*7820*/  @!P0 LOP3.LUT R7, R7, 0xfffffff8, RZ, 0xc0, !PT ;  /* 0xfffffff807078812 */ /* 0x000fe200078ec0ff */
[----:B------:R-:W-:Y:S01]  /*7830*/  IMAD.SHL.U32 R25, R201, 0x2, RZ ;  /* 0x00000002c9197824 */ /* 0x000fe200078e00ff */
[C---:B-1----:R-:W-:Y:S02]  /*7840*/  @!P0 LEA R18, P6, R10.reuse, R16, 0x1 ;  /* 0x000000100a128211 */ /* 0x042fe400078c08ff */
[C---:B--23-5:R-:W-:Y:S01]  /*7850*/  IADD3 R0, R10.reuse, 0x80, RZ ;  /* 0x000000800a007810 */ /* 0x06cfe20007ffe0ff */
[----:B----4-:R-:W-:Y:S01]  /*7860*/  @!P0 IMAD.WIDE R20, R7, 0x2, R16 ;  /* 0x0000000207148825 */ /* 0x010fe200078e0210 */
[----:B------:R-:W-:Y:S02]  /*7870*/  @!P0 LEA.HI.X R19, R10, R17, R19, 0x1, P6 ;  /* 0x000000110a138211 */ /* 0x000fe400030f0c13 */
[----:B------:R-:W-:Y:S02]  /*7880*/  @!P0 SHF.R.S32.HI R7, RZ, 0x1f, R0 ;  /* 0x0000001fff078819 */ /* 0x000fe40000011400 */
[----:B------:R-:W-:Y:S01]  /*7890*/  ISETP.NE.AND P6, PT, R11, RZ, PT ;  /* 0x000000ff0b00720c */ /* 0x000fe20003fc5270 */
[----:B------:R-:W-:Y:S01]  /*78a0*/  @!PT LDS RZ, [RZ] ;  /* 0x00000000fffff984 */ /* 0x000fe20000000800 */
[----:B------:R1:W-:Y:S01]  /*78b0*/  @!P0 LDGSTS.E.BYPASS.LTC128B.128 [R144+0x1b100], [R18.64], !P2 ;  /* 0x1b10000012908fae */ /* 0x0003e2000d101d46 */
[----:B------:R-:W-:-:S02]  /*78c0*/  @!P0 LEA.HI R6, R7, R0, RZ, 0x3 ;  /* 0x0000000007068211 */ /* 0x000fc400078f18ff */
[----:B------:R-:W-:Y:S01]  /*78d0*/  IADD3 R11, -R81, R194, -R14 ;  /* 0x000000c2510b7210 */ /* 0x000fe20007ffe90e */
[----:B------:R2:W-:Y:S01]  /*78e0*/  @!P0 LDGSTS.E.BYPASS.LTC128B.128 [R144+0x1f100], [R20.64], !P3 ;  /* 0x1f10000014908fae */ /* 0x0005e2000d901d46 */
[----:B------:R-:W-:Y:S02]  /*78f0*/  @!P0 LOP3.LUT R6, R6, 0xfffffff8, RZ, 0xc0, !PT ;  /* 0xfffffff806068812 */ /* 0x000fe400078ec0ff */
[----:B------:R-:W-:Y:S02]  /*7900*/  ISETP.GE.AND P2, PT, R11, 0x1, PT ;  /* 0x000000010b00780c */ /* 0x000fe40003f46270 */
[-C--:B------:R-:W-:Y:S01]  /*7910*/  SHF.L.U64.HI R202, R203, R200.reuse, c[0x0][0x1e4] ;  /* 0x00007900cbca7619 */ /* 0x080fe200000102c8 */
[----:B------:R-:W-:Y:S01]  /*7920*/  @!P0 IMAD.WIDE R22, R6, 0x2, R16 ;  /* 0x0000000206168825 */ /* 0x000fe200078e0210 */
[----:B------:R-:W-:Y:S02]  /*7930*/  SHF.R.S32.HI R16, RZ, 0x1f, R9 ;  /* 0x0000001fff107819 */ /* 0x000fe40000011409 */
[----:B------:R-:W-:Y:S01]  /*7940*/  SHF.L.U64.HI R200, R15, R200, c[0x0][0x20c] ;  /* 0x000083000fc87619 */ /* 0x000fe200000102c8 */
[----:B------:R-:W-:Y:S01]  /*7950*/  IMAD.MOV.U32 R6, RZ, RZ, 0x6 ;  /* 0x00000006ff067424 */ /* 0x000fe200078e00ff */
[----:B------:R3:W-:Y:S02]  /*7960*/  @!P0 LDGSTS.E.BYPASS.LTC128B.128 [R144+0x23100], [R22.64], !P1 ;  /* 0x2310000016908fae */ /* 0x0007e4000c901d46 */
[----:B------:R-:W-:-:S02]  /*7970*/  SHF.L.U64.HI R24, R201, 0x1, R200 ;  /* 0x00000001c9187819 */ /* 0x000fc400000102c8 */
[-C--:B------:R-:W-:Y:S01]  /*7980*/  SHF.L.U64.HI R26, R15, R6.reuse, c[0x0][0x20c] ;  /* 0x000083000f1a7619 */ /* 0x080fe20000010206 */
[----:B------:R-:W0:Y:S01]  /*7990*/  LDGDEPBAR ;  /* 0x00000000000079af */ /* 0x000e220000000000 */
[----:B------:R-:W-:-:S03]  /*79a0*/  SHF.L.U64.HI R6, R203, R6, c[0x0][0x1e4] ;  /* 0x00007900cb067619 */ /* 0x000fc60000010206 */
[-C--:B------:R-:W-:Y:S02]  /*79b0*/  IMAD R7, R26, R9.reuse, RZ ;  /* 0x000000091a077224 */ /* 0x080fe400078e02ff */
[----:B------:R-:W-:Y:S02]  /*79c0*/  IMAD R17, R6, R9, RZ ;  /* 0x0000000906117224 */ /* 0x000fe400078e02ff */
[-C--:B------:R-:W-:Y:S02]  /*79d0*/  IMAD R7, R16, R27.reuse, R7 ;  /* 0x0000001b10077224 */ /* 0x080fe400078e0207 */
[----:B--2---:R-:W-:-:S04]  /*79e0*/  IMAD.WIDE.U32 R20, R9, R27, R210 ;  /* 0x0000001b09147225 */ /* 0x004fc800078e00d2 */
[----:B------:R-:W-:Y:S01]  /*79f0*/  IMAD.IADD R7, R21, 0x1, R7 ;  /* 0x0000000115077824 */ /* 0x000fe200078e0207 */
[----:B------:R-:W-:Y:S01]  /*7a00*/  BAR.SYNC.DEFER_BLOCKING 0x0 ;  /* 0x0000000000007b1d */ /* 0x000fe20000010000 */
[----:B-1----:R-:W-:-:S04]  /*7a10*/  LEA R18, P0, R20, c[0x0][0x1f8], 0x1 ;  /* 0x00007e0014127a11 */ /* 0x002fc800078008ff */
[----:B------:R-:W-:Y:S01]  /*7a20*/  LEA.HI.X R19, R20, c[0x0][0x1fc], R7, 0x1, P0 ;  /* 0x00007f0014137a11 */ /* 0x000fe200000f0c07 */
[C---:B------:R-:W-:Y:S02]  /*7a30*/  IMAD.SHL.U32 R7, R203.reuse, 0x40, RZ ;  /* 0x00000040cb077824 */ /* 0x040fe400078e00ff */
[----:B------:R-:W-:Y:S02]  /*7a40*/  IMAD.SHL.U32 R203, R203, 0x20, RZ ;  /* 0x00000020cbcb7824 */ /* 0x000fe400078e00ff */
[-C--:B------:R-:W-:Y:S02]  /*7a50*/  IMAD R17, R16, R7.reuse, R17 ;  /* 0x0000000710117224 */ /* 0x080fe400078e0211 */
[----:B---3--:R-:W-:-:S04]  /*7a60*/  IMAD.WIDE.U32 R22, R9, R7, R214 ;  /* 0x0000000709167225 */ /* 0x008fc800078e00d6 */
[----:B------:R-:W-:Y:S01]  /*7a70*/  IMAD.IADD R17, R23, 0x1, R17 ;  /* 0x0000000117117824 */ /* 0x000fe200078e0211 */
        /* <DEDUP_REMOVED lines=10> */
[----:B------:R-:W-:-:S05]  /*7b20*/  @P0 IADD3 R14, P3, R203, R22, RZ ;  /* 0x00000016cb0e0210 */ /* 0x000fca0007f7e0ff */
[----:B------:R-:W-:Y:S01]  /*7b30*/  @P0 IMAD.X R17, R202, 0x1, R17, P3 ;  /* 0x00000001ca110824 */ /* 0x000fe200018e0611 */
[----:B------:R-:W-:-:S04]  /*7b40*/  @P0 LEA R16, P3, R14, c[0x0][0x1c8], 0x1 ;  /* 0x000072000e100a11 */ /* 0x000fc800078608ff */
[----:B------:R-:W-:Y:S02]  /*7b50*/  @P0 LEA.HI.X R17, R14, c[0x0][0x1cc], R17, 0x1, P3 ;  /* 0x000073000e110a11 */ /* 0x000fe400018f0c11 */
[----:B------:R-:W-:-:S03]  /*7b60*/  IADD3 R14, P3, R25, R18, RZ ;  /* 0x00000012190e7210 */ /* 0x000fc60007f7e0ff */
[----:B------:R1:W-:Y:S02]  /*7b70*/  @P0 LDGSTS.E.BYPASS.LTC128B.128 [R144+0xd100], [R16.64], !P5 ;  /* 0x0d10000010900fae */ /* 0x0003e4000e901d46 */
[----:B------:R-:W-:Y:S01]  /*7b80*/  IMAD.X R15, R24, 0x1, R19, P3 ;  /* 0x00000001180f7824 */ /* 0x000fe200018e0613 */
[----:B------:R-:W-:Y:S01]  /*7b90*/  ISETP.GE.AND P3, PT, R10, c[0x0][0x1d4], PT ;  /* 0x000075000a007a0c */ /* 0x000fe20003f66270 */
        /* <DEDUP_REMOVED lines=11> */
[----:B------:R-:W-:-:S11]  /*7c50*/  ISETP.LT.OR P0, PT, R11, 0x21, P0 ;  /* 0x000000210b00780c */ /* 0x000fd60000701670 */
[----:B------:R1:W-:Y:S01]  /*7c60*/  LDGSTS.E.BYPASS.LTC128B.128 [R144+0x4100], [R18.64+0x100], !P1 ;  /* 0x0410010012907fae */ /* 0x0003e2000c901d46 */
[----:B------:R-:W-:-:S03]  /*7c70*/  ISETP.NE.AND P1, PT, R13, RZ, PT ;  /* 0x000000ff0d00720c */ /* 0x000fc60003f25270 */
[----:B------:R1:W-:Y:S04]  /*7c80*/  LDGSTS.E.BYPASS.LTC128B.128 [R144+0x1100], [R14.64], !P3 ;  /* 0x011000000e907fae */ /* 0x0003e8000d901d46 */
[----:B------:R1:W-:Y:S01]  /*7c90*/  LDGSTS.E.BYPASS.LTC128B.128 [R144+0x3100], [R14.64+0x80], !P2 ;  /* 0x031000800e907fae */ /* 0x0003e2000d101d46 */
[----:B------:R-:W-:-:S03]  /*7ca0*/  ISETP.GT.AND P2, PT, R9, R198, PT ;  /* 0x000000c60900720c */ /* 0x000fc60003f44270 */
[----:B------:R1:W-:Y:S04]  /*7cb0*/  LDGSTS.E.BYPASS.LTC128B.128 [R144+0x5100], [R14.64+0x100], !P0 ;  /* 0x051001000e907fae */ /* 0x0003e8000c101d46 */
[----:B------:R-:W0:Y:S06]  /*7cc0*/  LDGDEPBAR ;  /* 0x00000000000079af */ /* 0x000e2c0000000000 */
[----:B------:R-:W-:Y:S05]  /*7cd0*/  @!P2 BRA `(.L_x_980) ;  /* 0x000001000000a947 */ /* 0x000fea0003800000 */
[----:B------:R-:W-:-:S04]  /*7ce0*/  IADD3 R11, R145, -0x2, RZ ;  /* 0xfffffffe910b7810 */ /* 0x000fc80007ffe0ff */
[----:B------:R-:W-:Y:S01]  /*7cf0*/  SHF.R.S32.HI R9, RZ, 0x1f, R11 ;  /* 0x0000001fff097819 */ /* 0x000fe2000001140b */
[----:B------:R-:W-:Y:S02]  /*7d00*/  IMAD R0, R6, R11, RZ ;  /* 0x0000000b06007224 */ /* 0x000fe400078e02ff */
[----:B------:R-:W-:-:S04]  /*7d10*/  IMAD.WIDE.U32 R10, R11, R7, R214 ;  /* 0x000000070b0a7225 */ /* 0x000fc800078e00d6 */
[----:B------:R-:W-:Y:S01]  /*7d20*/  IMAD R0, R9, R7, R0 ;  /* 0x0000000709007224 */ /* 0x000fe200078e0200 */
[----:B------:R-:W-:-:S03]  /*7d30*/  LEA R12, P0, R10, c[0x0][0x1c8], 0x1 ;  /* 0x000072000a0c7a11 */ /* 0x000fc600078008ff */
[----:B------:R-:W-:-:S05]  /*7d40*/  IMAD.IADD R0, R11, 0x1, R0 ;  /* 0x000000010b007824 */ /* 0x000fca00078e0200 */
[----:B------:R-:W-:Y:S02]  /*7d50*/  LEA.HI.X R13, R10, c[0x0][0x1cc], R0, 0x1, P0 ;  /* 0x000073000a0d7a11 */ /* 0x000fe400000f0c00 */
[----:B------:R-:W-:-:S03]  /*7d60*/  LEA R10, P0, R203, R12, 0x1 ;  /* 0x0000000ccb0a7211 */ /* 0x000fc600078008ff */
[----:B------:R2:W-:Y:S01]  /*7d70*/  LDGSTS.E.BYPASS.LTC128B.128 [R144+0x12100], [R12.64], !P5 ;  /* 0x121000000c907fae */ /* 0x0005e2000e901d46 */
[----:B------:R-:W-:-:S03]  /*7d80*/  LEA.HI.X R11, R203, R13, R202, 0x1, P0 ;  /* 0x0000000dcb0b7211 */ /* 0x000fc600000f0cca */
[----:B------:R2:W-:Y:S04]  /*7d90*/  LDGSTS.E.BYPASS.LTC128B.128 [R144+0x14100], [R12.64+0x80], !P4 ;  /* 0x141000800c907fae */ /* 0x0005e8000e101d46 */
[----:B------:R2:W-:Y:S04]  /*7da0*/  LDGSTS.E.BYPASS.LTC128B.128 [R144+0x16100], [R12.64+0x100], !P6 ;  /* 0x161001000c907fae */ /* 0x0005e8000f101d46 */
[----:B------:R2:W-:Y:S04]  /*7db0*/  LDGSTS.E.BYPASS.LTC128B.128 [R144+0x13100], [R10.64], !P5 ;  /* 0x131000000a907fae */ /* 0x0005e8000e901d46 */
[----:B------:R2:W-:Y:S04]  /*7dc0*/  LDGSTS.E.BYPASS.LTC128B.128 [R144+0x15100], [R10.64+0x80], !P4 ;  /* 0x151000800a907fae */ /* 0x0005e8000e101d46 */
[----:B------:R2:W-:Y:S02]  /*7dd0*/  LDGSTS.E.BYPASS.LTC128B.128 [R144+0x17100], [R10.64+0x100], !P6 ;  /* 0x171001000a907fae */ /* 0x0005e4000f101d46 */
.L_x_980:
[----:B------:R-:W-:Y:S01]  /*7de0*/  ISETP.LT.AND P0, PT, RZ, c[0x0][0x27c], PT ;  /* 0x00009f00ff007a0c */ /* 0x000fe20003f01270 */
[----:B------:R-:W0:Y:S01]  /*7df0*/  LDGDEPBAR ;  /* 0x00000000000079af */ /* 0x000e220000000000 */
[----:B------:R-:W-:-:S11]  /*7e00*/  LEA R0, R83, R4, 0xa ;  /* 0x0000000453007211 */ /* 0x000fd600078e50ff */
[----:B------:R-:W-:Y:S05]  /*7e10*/  @P0 BRA `(.L_x_981) ;  /* 0x0000002000000947 */ /* 0x000fea0003800000 */
[----:B------:R-:W-:-:S04]  /*7e20*/  DEPBAR.LE SB0, 0x3 ;  /* 0x000080c00000791a */ /* 0x000fc80000000000 */
[----:B------:R-:W-:Y:S05]  /*7e30*/  BRA `(.L_x_982) ;  /* 0x0000765000007947 */ /* 0x000fea0003800000 */
.L_x_981:
[----:B------:R-:W-:Y:S01]  /*7e40*/  ULDC.U8 UR4, c[0x0][0x298] ;  /* 0x0000a60000047ab9 */ /* 0x000fe20000000000 */
[----:B--2---:R-:W-:Y:S01]  /*7e50*/  SHF.R.S32.HI R13, RZ, 0x1f, R90 ;  /* 0x0000001fff0d7819 */ /* 0x004fe2000001145a */
        /* <DEDUP_REMOVED lines=38> */
[C---:B------:R-:W-:Y:S01]  /*80c0*/  IMAD R15, R11.reuse, c[0x0][0x280], RZ ;  /* 0x0000a0000b0f7a24 */ /* 0x040fe200078e02ff */
[----:B------:R-:W-:Y:S01]  /*80d0*/  LEA R18, P0, R16, c[0x0][0x270], 0x1 ;  /* 0x00009c0010127a11 */ /* 0x000fe200078008ff */
[----:B------:R-:W-:Y:S02]  /*80e0*/  IMAD R11, R11, c[0x0][0x290], RZ ;  /* 0x0000a4000b0b7a24 */ /* 0x000fe400078e02ff */
[C---:B------:R-:W-:Y:S02]  /*80f0*/  IMAD R15, R10.reuse, c[0x0][0x284], R15 ;  /* 0x0000a1000a0f7a24 */ /* 0x040fe400078e020f */
[C---:B------:R-:W-:Y:S01]  /*8100*/  IMAD.WIDE.U32 R12, R10.reuse, c[0x0][0x290], R12 ;  /* 0x0000a4000a0c7a25 */ /* 0x040fe200078e000c */
[----:B------:R1:W2:Y:S02]  /*8110*/  SHFL.IDX PT, R22, R18, RZ, 0x1c1f ;  /* 0x001c1fff12167589 */ /* 0x0002a400000e0000 */
[----:B------:R-:W-:Y:S01]  /*8120*/  IADD3 R21, R17, R15, RZ ;  /* 0x0000000f11157210 */ /* 0x000fe20007ffe0ff */
[----:B------:R-:W-:-:S03]  /*8130*/  IMAD R11, R10, c[0x0][0x294], R11 ;  /* 0x0000a5000a0b7a24 */ /* 0x000fc600078e020b */
[----:B------:R-:W-:Y:S02]  /*8140*/  LEA.HI.X R21, R16, c[0x0][0x274], R21, 0x1, P0 ;  /* 0x00009d0010157a11 */ /* 0x000fe400000f0c15 */
[----:B------:R-:W-:Y:S01]  /*8150*/  IADD3 R20, R13, R11, RZ ;  /* 0x0000000b0d147210 */ /* 0x000fe20007ffe0ff */
[----:B------:R-:W-:Y:S01]  /*8160*/  IMAD.SHL.U32 R13, R100, 0x4, RZ ;  /* 0x00000004640d7824 */ /* 0x000fe200078e00ff */
[C---:B------:R-:W-:Y:S01]  /*8170*/  LEA R15, P0, R12.reuse, c[0x0][0x288], 0x1 ;  /* 0x0000a2000c0f7a11 */ /* 0x040fe200078008ff */
[----:B------:R1:W3:Y:S01]  /*8180*/  SHFL.IDX PT, R23, R21, RZ, 0x1c1f ;  /* 0x001c1fff15177589 */ /* 0x0002e200000e0000 */
[----:B------:R-:W-:Y:S02]  /*8190*/  CS2R R100, SRZ ;  /* 0x0000000000647805 */ /* 0x000fe4000001ff00 */
[----:B------:R-:W-:Y:S01]  /*81a0*/  LEA.HI.X R20, R12, c[0x0][0x28c], R20, 0x1, P0 ;  /* 0x0000a3000c147a11 */ /* 0x000fe200000f0c14 */
[----:B------:R1:W4:Y:S01]  /*81b0*/  SHFL.IDX PT, R16, R15, RZ, 0x1c1f ;  /* 0x001c1fff0f107589 */ /* 0x00032200000e0000 */
[----:B------:R-:W-:-:S03]  /*81c0*/  ISETP.GE.AND P0, PT, R9, R8, PT ;  /* 0x000000080900720c */ /* 0x000fc60003f06270 */
[----:B------:R1:W1:Y:S10]  /*81d0*/  SHFL.IDX PT, R17, R20, RZ, 0x1c1f ;  /* 0x001c1fff14117589 */ /* 0x00027400000e0000 */
[----:B------:R-:W-:Y:S05]  /*81e0*/  @P0 BRA `(.L_x_985) ;  /* 0x000003e000000947 */ /* 0x000fea0003800000 */
[C---:B--2---:R-:W-:Y:S01]  /*81f0*/  ISETP.GE.AND P0, PT, R13.reuse, c[0x0][0x27c], PT ;  /* 0x00009f000d007a0c */ /* 0x044fe20003f06270 */
[----:B------:R-:W-:Y:S01]  /*8200*/  CS2R R106, SRZ ;  /* 0x00000000006a7805 */ /* 0x000fe2000001ff00 */
[----:B------:R-:W-:Y:S01]  /*8210*/  CS2R R110, SRZ ;  /* 0x00000000006e7805 */ /* 0x000fe2000001ff00 */
[----:B------:R-:W-:-:S10]  /*8220*/  IADD3 R10, R13, 0x10, RZ ;  /* 0x000000100d0a7810 */ /* 0x000fd40007ffe0ff */
[----:B---3--:R-:W-:-:S04]  /*8230*/  @!P0 IMAD.WIDE R30, R13, 0x2, R22 ;  /* 0x000000020d1e8825 */ /* 0x008fc800078e0216 */
[----:B-1--4-:R-:W-:Y:S01]  /*8240*/  @!P0 IMAD.WIDE R28, R13, 0x2, R16 ;  /* 0x000000020d1c8825 */ /* 0x012fe200078e0210 */
        /* <DEDUP_REMOVED lines=20> */
[----:B--2---:R-:W-:-:S04]  /*8390*/  @!P0 IMAD.WIDE R28, R11, 0x2, R22 ;  /* 0x000000020b1c8825 */ /* 0x004fc800078e0216 */
[----:B-1----:R-:W-:Y:S01]  /*83a0*/  @!P0 IMAD.WIDE R30, R11, 0x2, R16 ;  /* 0x000000020b1e8825 */ /* 0x002fe200078e0210 */
[----:B------:R1:W5:Y:S04]  /*83b0*/  @!P0 LD.E.64 R120, [R28.64] ;  /* 0x000000061c788980 */ /* 0x000368000c101b00 */
[----:B------:R2:W5:Y:S01]  /*83c0*/  @!P0 LD.E.64 R118, [R30.64] ;  /* 0x000000061e768980 */ /* 0x000562000c101b00 */
[----:B------:R-:W-:Y:S01]  /*83d0*/  ISETP.GE.AND P0, PT, R10, c[0x0][0x27c], PT ;  /* 0x00009f000a007a0c */ /* 0x000fe20003f06270 */
[----:B------:R-:W-:Y:S01]  /*83e0*/  CS2R R116, SRZ ;  /* 0x0000000000747805 */ /* 0x000fe2000001ff00 */
[----:B------:R-:W-:-:S11]  /*83f0*/  CS2R R112, SRZ ;  /* 0x0000000000707805 */ /* 0x000fd6000001ff00 */
[----:B------:R-:W-:-:S04]  /*8400*/  @!P0 SHF.R.S32.HI R11, RZ, 0x1f, R10 ;  /* 0x0000001fff0b8819 */ /* 0x000fc8000001140a */
[----:B------:R-:W-:-:S04]  /*8410*/  @!P0 LEA.HI R10, R11, R10, RZ, 0x2 ;  /* 0x0000000a0b0a8211 */ /* 0x000fc800078f10ff */
[----:B------:R-:W-:-:S05]  /*8420*/  @!P0 LOP3.LUT R10, R10, 0xfffffffc, RZ, 0xc0, !PT ;  /* 0xfffffffc0a0a8812 */ /* 0x000fca00078ec0ff */
[----:B---3--:R-:W-:-:S04]  /*8430*/  @!P0 IMAD.WIDE R32, R10, 0x2, R22 ;  /* 0x000000020a208825 */ /* 0x008fc800078e0216 */
[----:B----4-:R-:W-:Y:S01]  /*8440*/  @!P0 IMAD.WIDE R34, R10, 0x2, R16 ;  /* 0x000000020a228825 */ /* 0x010fe200078e0210 */
[----:B------:R-:W-:Y:S01]  /*8450*/  IADD3 R10, R13, 0x40, RZ ;  /* 0x000000400d0a7810 */ /* 0x000fe20007ffe0ff */
        /* <DEDUP_REMOVED lines=8> */
[----:B-1----:R-:W-:-:S04]  /*84e0*/  @!P0 IMAD.WIDE R28, R10, 0x2, R22 ;  /* 0x000000020a1c8825 */ /* 0x002fc800078e0216 */
[----:B--2---:R-:W-:Y:S01]  /*84f0*/  @!P0 IMAD.WIDE R30, R10, 0x2, R16 ;  /* 0x000000020a1e8825 */ /* 0x004fe200078e0210 */
        /* <DEDUP_REMOVED lines=9> */
[----:B------:R-:W-:-:S04]  /*8590*/  @!P0 IMAD.WIDE R22, R10, 0x2, R22 ;  /* 0x000000020a168825 */ /* 0x000fc800078e0216 */
[----:B------:R-:W-:Y:S01]  /*85a0*/  @!P0 IMAD.WIDE R10, R10, 0x2, R16 ;  /* 0x000000020a0a8825 */ /* 0x000fe200078e0210 */
[----:B------:R3:W5:Y:S04]  /*85b0*/  @!P0 LD.E.64 R94, [R22.64] ;  /* 0x00000006165e8980 */ /* 0x000768000c101b00 */
[----:B------:R3:W5:Y:S02]  /*85c0*/  @!P0 LD.E.64 R92, [R10.64] ;  /* 0x000000060a5c8980 */ /* 0x000764000c101b00 */
.L_x_985:
[----:B--2---:R-:W-:Y:S05]  /*85d0*/  BSYNC B0 ;  /* 0x0000000000007941 */ /* 0x004fea0003800000 */
.L_x_984:
[----:B---3-5:R-:W-:Y:S01]  /*85e0*/  IMAD.MOV.U32 R11, RZ, RZ, R94 ;  /* 0x000000ffff0b7224 */ /* 0x028fe200078e005e */
[----:B------:R-:W-:Y:S01]  /*85f0*/  IADD3 R9, R9, 0x40, RZ ;  /* 0x0000004009097810 */ /* 0x000fe20007ffe0ff */
[----:B------:R-:W-:Y:S01]  /*8600*/  IMAD.MOV.U32 R10, RZ, RZ, R95 ;  /* 0x000000ffff0a7224 */ /* 0x000fe200078e005f */
[----:B------:R2:W3:Y:S01]  /*8610*/  SHFL.IDX PT, R19, R21, 0x1, 0x1c1f ;  /* 0x003c1f0015137f89 */ /* 0x0004e200000e0000 */
        /* <DEDUP_REMOVED lines=44> */
[----:B------:R-:W-:Y:S01]  /*88e0*/  BSSY B0, `(.L_x_986) ;  /* 0x0000051000007945 */ /* 0x000fe20003800000 */
[----:B------:R-:W-:Y:S01]  /*88f0*/  PRMT R96, R14, 0x7610, R96 ;  /* 0x000076100e607816 */ /* 0x000fe20000000060 */
[----:B------:R-:W-:Y:S01]  /*8900*/  CS2R R50, SRZ ;  /* 0x0000000000327805 */ /* 0x000fe2000001ff00 */
[----:B------:R2:W4:Y:S01]  /*8910*/  SHFL.IDX PT, R17, R20, 0x1, 0x1c1f ;  /* 0x003c1f0014117f89 */ /* 0x00052200000e0000 */
[----:B------:R-:W-:Y:S01]  /*8920*/  PRMT R91, R12, 0x7610, R91 ;  /* 0x000076100c5b7816 */ /* 0x000fe2000000005b */
[----:B------:R-:W-:Y:S01]  /*8930*/  CS2R R58, SRZ ;  /* 0x00000000003a7805 */ /* 0x000fe2000001ff00 */
[----:B------:R-:W-:Y:S01]  /*8940*/  PRMT R99, R11, 0x7610, R99 ;  /* 0x000076100b637816 */ /* 0x000fe20000000063 */
[----:B----4-:R2:W4:Y:S01]  /*8950*/  SHFL.IDX PT, R16, R15, 0x1, 0x1c1f ;  /* 0x003c1f000f107f89 */ /* 0x01052200000e0000 */
[----:B------:R-:W-:Y:S01]  /*8960*/  PRMT R14, R14, 0x5410, R10 ;  /* 0x000054100e0e7816 */ /* 0x000fe2000000000a */
        /* <DEDUP_REMOVED lines=10> */
[C---:B---3--:R-:W-:Y:S01]  /*8a10*/  ISETP.GE.AND P0, PT, R13.reuse, c[0x0][0x27c], PT ;  /* 0x00009f000d007a0c */ /* 0x048fe20003f06270 */
[----:B------:R-:W-:Y:S01]  /*8a20*/  CS2R R86, SRZ ;  /* 0x0000000000567805 */ /* 0x000fe2000001ff00 */
[----:B------:R-:W-:Y:S01]  /*8a30*/  CS2R R84, SRZ ;  /* 0x0000000000547805 */ /* 0x000fe2000001ff00 */
[----:B------:R-:W-:-:S10]  /*8a40*/  IADD3 R10, R13, 0x10, RZ ;  /* 0x000000100d0a7810 */ /* 0x000fd40007ffe0ff */
[----:B-1----:R-:W-:-:S04]  /*8a50*/  @!P0 IMAD.WIDE R22, R13, 0x2, R18 ;  /* 0x000000020d168825 */ /* 0x002fc800078e0212 */
[----:B--2-4-:R-:W-:Y:S01]  /*8a60*/  @!P0 IMAD.WIDE R20, R13, 0x2, R16 ;  /* 0x000000020d148825 */ /* 0x014fe200078e0210 */
        /* <DEDUP_REMOVED lines=31> */
[----:B---3--:R-:W-:-:S04]  /*8c60*/  @!P0 IMAD.WIDE R28, R9, 0x2, R18 ;  /* 0x00000002091c8825 */ /* 0x008fc800078e0212 */
[----:B----4-:R-:W-:Y:S01]  /*8c70*/  @!P0 IMAD.WIDE R30, R9, 0x2, R16 ;  /* 0x00000002091e8825 */ /* 0x010fe200078e0210 */
        /* <DEDUP_REMOVED lines=9> */
[----:B-1----:R-:W-:-:S04]  /*8d10*/  @!P0 IMAD.WIDE R20, R9, 0x2, R18 ;  /* 0x0000000209148825 */ /* 0x002fc800078e0212 */
[----:B--2---:R-:W-:Y:S01]  /*8d20*/  @!P0 IMAD.WIDE R22, R9, 0x2, R16 ;  /* 0x0000000209168825 */ /* 0x004fe200078e0210 */
        /* <DEDUP_REMOVED lines=12> */
.L_x_987:
[----:B---3--:R-:W-:Y:S05]  /*8df0*/  BSYNC B0 ;  /* 0x0000000000007941 */ /* 0x008fea0003800000 */
.L_x_986:
[----:B------:R-:W-:Y:S01]  /*8e00*/  SHF.R.S32.HI R9, RZ, 0x1f, R60 ;  /* 0x0000001fff097819 */ /* 0x000fe2000001143c */
[----:B--2--5:R-:W-:Y:S01]  /*8e10*/  IMAD.MOV.U32 R15, RZ, RZ, R43 ;  /* 0x000000ffff0f7224 */ /* 0x024fe200078e002b */
[----:B------:R-:W-:-:S04]  /*8e20*/  DEPBAR.LE SB0, 0x3 ;  /* 0x000080c00000791a */ /* 0x000fc80000000000 */
[----:B------:R-:W-:Y:S01]  /*8e30*/  LEA.HI R9, R9, R60, RZ, 0x3 ;  /* 0x0000003c09097211 */ /* 0x000fe200078f18ff */
[----:B------:R-:W-:Y:S01]  /*8e40*/  IMAD.MOV.U32 R11, RZ, RZ, R50 ;  /* 0x000000ffff0b7224 */ /* 0x000fe200078e0032 */
[----:B----4-:R-:W-:Y:S01]  /*8e50*/  PRMT R16, R15, 0x7610, R16 ;  /* 0x000076100f107816 */ /* 0x010fe20000000010 */
[----:B------:R-:W-:Y:S01]  /*8e60*/  IMAD.MOV.U32 R15, RZ, RZ, R59 ;  /* 0x000000ffff0f7224 */ /* 0x000fe200078e003b */
[----:B------:R-:W-:Y:S01]  /*8e70*/  LOP3.LUT R9, R9, 0xfffffff8, RZ, 0xc0, !PT ;  /* 0xfffffff809097812 */ /* 0x000fe200078ec0ff */
[----:B------:R-:W-:Y:S01]  /*8e80*/  IMAD.IADD R47, R8, 0x1, -R133 ;  /* 0x00000001082f7824 */ /* 0x000fe200078e0a85 */
[----:B------:R-:W-:Y:S01]  /*8e90*/  PRMT R22, R11, 0x7610, R22 ;  /* 0x000076100b167816 */ /* 0x000fe20000000016 */
[----:B------:R-:W-:Y:S01]  /*8ea0*/  IMAD.MOV.U32 R11, RZ, RZ, R68 ;  /* 0x000000ffff0b7224 */ /* 0x000fe200078e0044 */
[----:B------:R-:W-:Y:S01]  /*8eb0*/  PRMT R29, R15, 0x7610, R29 ;  /* 0x000076100f1d7816 */ /* 0x000fe2000000001d */
[----:B------:R-:W-:Y:S01]  /*8ec0*/  IMAD.IADD R9, R60, 0x1, -R9 ;  /* 0x000000013c097824 */ /* 0x000fe200078e0a09 */
[----:B------:R-:W-:Y:S01]  /*8ed0*/  IMNMX R47, R47, 0x80, PT ;  /* 0x000000802f2f7817 */ /* 0x000fe20003800200 */
[----:B------:R-:W-:Y:S01]  /*8ee0*/  IMAD.MOV.U32 R15, RZ, RZ, R79 ;  /* 0x000000ffff0f7224 */ /* 0x000fe200078e004f */
[----:B------:R-:W-:Y:S01]  /*8ef0*/  PRMT R34, R11, 0x7610, R34 ;  /* 0x000076100b227816 */ /* 0x000fe20000000022 */
[C---:B------:R-:W-:Y:S01]  /*8f00*/  IMAD.SHL.U32 R10, R9.reuse, 0x40, RZ ;  /* 0x00000040090a7824 */ /* 0x040fe200078e00ff */
[----:B------:R-:W-:Y:S01]  /*8f10*/  LOP3.LUT P0, RZ, R9, 0x4, RZ, 0xc0, !PT ;  /* 0x0000000409ff7812 */ /* 0x000fe2000780c0ff */
[----:B------:R-:W-:Y:S01]  /*8f20*/  IMAD.MOV.U32 R9, RZ, RZ, R42 ;  /* 0x000000ffff097224 */ /* 0x000fe200078e002a */
[----:B------:R-:W-:Y:S01]  /*8f30*/  PRMT R36, R15, 0x7610, R36 ;  /* 0x000076100f247816 */ /* 0x000fe20000000024 */
[----:B------:R-:W-:Y:S01]  /*8f40*/  IMAD.MOV.U32 R19, RZ, RZ, R41 ;  /* 0x000000ffff137224 */ /* 0x000fe200078e0029 */
[----:B------:R-:W-:Y:S01]  /*8f50*/  LOP3.LUT R10, R10, 0x1c0, RZ, 0xc0, !PT ;  /* 0x000001c00a0a7812 */ /* 0x000fe200078ec0ff */
[----:B------:R-:W-:Y:S01]  /*8f60*/  IMAD.MOV.U32 R11, RZ, RZ, R86 ;  /* 0x000000ffff0b7224 */ /* 0x000fe200078e0056 */
[----:B------:R-:W-:Y:S01]  /*8f70*/  PRMT R17, R9, 0x7610, R17 ;  /* 0x0000761009117816 */ /* 0x000fe20000000011 */
[----:B------:R-:W-:Y:S01]  /*8f80*/  IMAD.MOV.U32 R9, RZ, RZ, R58 ;  /* 0x000000ffff097224 */ /* 0x000fe200078e003a */
[----:B------:R-:W-:Y:S01]  /*8f90*/  LOP3.LUT R77, R10, 0x18, R77, 0xf8, !PT ;  /* 0x000000180a4d7812 */ /* 0x000fe200078ef84d */
[----:B------:R-:W-:Y:S01]  /*8fa0*/  IMAD.MOV.U32 R8, RZ, RZ, R85 ;  /* 0x000000ffff087224 */ /* 0x000fe200078e0055 */
[----:B------:R-:W-:Y:S01]  /*8fb0*/  SHF.R.U32.HI R10, RZ, 0x3, R10 ;  /* 0x00000003ff0a7819 */ /* 0x000fe2000001160a */
[----:B------:R-:W-:Y:S01]  /*8fc0*/  BSSY B1, `(.L_x_988) ;  /* 0x0000158000017945 */ /* 0x000fe20003800000 */
[----:B------:R-:W-:Y:S01]  /*8fd0*/  PRMT R30, R9, 0x7610, R30 ;  /* 0x00007610091e7816 */ /* 0x000fe2000000001e */
[----:B------:R-:W-:Y:S01]  /*8fe0*/  IMAD.MOV.U32 R9, RZ, RZ, R78 ;  /* 0x000000ffff097224 */ /* 0x000fe200078e004e */
[----:B------:R-:W-:Y:S01]  /*8ff0*/  LOP3.LUT R10, R77, R10, RZ, 0x3c, !PT ;  /* 0x0000000a4d0a7212 */ /* 0x000fe200078e3cff */
[----:B------:R-:W-:Y:S01]  /*9000*/  IMAD.MOV.U32 R23, RZ, RZ, R57 ;  /* 0x000000ffff177224 */ /* 0x000fe200078e0039 */
[----:B------:R-:W-:-:S02]  /*9010*/  PRMT R14, R19, 0x7610, R14 ;  /* 0x00007610130e7816 */ /* 0x000fc4000000000e */
[----:B------:R-:W-:Y:S01]  /*9020*/  PRMT R37, R9, 0x7610, R37 ;  /* 0x0000761009257816 */ /* 0x000fe20000000025 */
[----:B-1----:R-:W-:Y:S01]  /*9030*/  IMAD R18, R83, 0x200, R10 ;  /* 0x0000020053127824 */ /* 0x002fe200078e020a */
[----:B------:R-:W-:Y:S01]  /*9040*/  PRMT R44, R11, 0x7610, R44 ;  /* 0x000076100b2c7816 */ /* 0x000fe2000000002c */
[----:B------:R-:W-:Y:S01]  /*9050*/  IMAD.MOV.U32 R10, RZ, RZ, R51 ;  /* 0x000000ffff0a7224 */ /* 0x000fe200078e0033 */
[----:B------:R-:W-:Y:S01]  /*9060*/  PRMT R45, R8, 0x7610, R45 ;  /* 0x00007610082d7816 */ /* 0x000fe2000000002d */
[----:B------:R-:W-:Y:S01]  /*9070*/  IMAD.MOV.U32 R9, RZ, RZ, R40 ;  /* 0x000000ffff097224 */ /* 0x000fe200078e0028 */
[----:B------:R-:W-:Y:S01]  /*9080*/  IADD3 R12, R18, 0x20, RZ ;  /* 0x00000020120c7810 */ /* 0x000fe20007ffe0ff */
[----:B------:R-:W-:Y:S01]  /*9090*/  IMAD.MOV.U32 R11, RZ, RZ, R48 ;  /* 0x000000ffff0b7224 */ /* 0x000fe200078e0030 */
[----:B------:R-:W-:Y:S01]  /*90a0*/  PRMT R21, R10, 0x7610, R21 ;  /* 0x000076100a157816 */ /* 0x000fe20000000015 */
[----:B------:R-:W-:Y:S01]  /*90b0*/  IMAD.MOV.U32 R10, RZ, RZ, R69 ;  /* 0x000000ffff0a7224 */ /* 0x000fe200078e0045 */
[----:B------:R-:W-:Y:S01]  /*90c0*/  PRMT R15, R9, 0x7610, R15 ;  /* 0x00007610090f7816 */ /* 0x000fe2000000000f */
[----:B------:R-:W-:Y:S01]  /*90d0*/  IMAD.MOV.U32 R9, RZ, RZ, R56 ;  /* 0x000000ffff097224 */ /* 0x000fe200078e0038 */
[----:B------:R-:W-:-:S02]  /*90e0*/  @P0 IADD3 R12, R18, -0x20, RZ ;  /* 0xffffffe0120c0810 */ /* 0x000fc40007ffe0ff */
[----:B------:R-:W-:Y:S01]  /*90f0*/  PRMT R33, R10, 0x7610, R33 ;  /* 0x000076100a217816 */ /* 0x000fe20000000021 */
[----:B------:R-:W-:Y:S01]  /*9100*/  IMAD.MOV.U32 R10, RZ, RZ, R87 ;  /* 0x000000ffff0a7224 */ /* 0x000fe200078e0057 */
[----:B------:R-:W-:Y:S01]  /*9110*/  BAR.SYNC.DEFER_BLOCKING 0x0 ;  /* 0x0000000000007b1d */ /* 0x000fe20000010000 */
[----:B------:R-:W-:Y:S02]  /*9120*/  ISETP.GE.AND P0, PT, R60, R47, PT ;  /* 0x0000002f3c00720c */ /* 0x000fe40003f06270 */
        /* <DEDUP_REMOVED lines=12> */
[----:B------:R-:W-:Y:S01]  /*91f0*/  PRMT R31, R10, 0x7610, R31 ;  /* 0x000076100a1f7816 */ /* 0x000fe2000000001f */
[----:B------:R-:W-:Y:S01]  /*9200*/  IMAD.MOV.U32 R10, RZ, RZ, R71 ;  /* 0x000000ffff0a7224 */ /* 0x000fe200078e0047 */
[----:B------:R-:W-:Y:S02]  /*9210*/  LEA R18, R18, 0x18100, 0x1 ;  /* 0x0001810012127811 */ /* 0x000fe400078e08ff */
[----:B------:R-:W-:Y:S02]  /*9220*/  LEA R12, R12, 0x18100, 0x1 ;  /* 0x000181000c0c7811 */ /* 0x000fe400078e08ff */
[----:B------:R-:W-:Y:S01]  /*9230*/  PRMT R38, R10, 0x7610, R38 ;  /* 0x000076100a267816 */ /* 0x000fe20000000026 */
[----:B------:R-:W-:Y:S05]  /*9240*/  @P0 BRA `(.L_x_989) ;  /* 0x000012f000000947 */ /* 0x000fea0003800000 */
[----:B------:R-:W-:Y:S01]  /*9250*/  ISETP.GE.AND P0, PT, R13, c[0x0][0x27c], PT ;  /* 0x00009f000d007a0c */ /* 0x000fe20003f06270 */
[----:B------:R-:W-:-:S12]  /*9260*/  BSSY B0, `(.L_x_990) ;  /* 0x0000030000007945 */ /* 0x000fd80003800000 */
[----:B------:R-:W-:Y:S05]  /*9270*/  @P0 BRA `(.L_x_991) ;  /* 0x000002e000000947 */ /* 0x000fea0003800000 */
[----:B------:R-:W1:Y:S01]  /*9280*/  LDS.128 R8, [R18] ;  /* 0x0000000012087984 */ /* 0x000e620000000c00 */
[----:B------:R-:W-:Y:S02]  /*9290*/  SHF.R.U64 R108, R106, 0x10, R107 ;  /* 0x000000106a6c7819 */ /* 0x000fe4000000126b */
[----:B------:R-:W-:Y:S02]  /*92a0*/  SHF.R.U32.HI R77, RZ, 0x10, R111 ;  /* 0x00000010ff4d7819 */ /* 0x000fe4000001166f */
[----:B------:R-:W-:Y:S02]  /*92b0*/  SHF.R.U32.HI R107, RZ, 0x10, R107 ;  /* 0x00000010ff6b7819 */ /* 0x000fe4000001166b */
[----:B------:R-:W-:Y:S02]  /*92c0*/  SHF.R.U64 R106, R110, 0x10, R111 ;  /* 0x000000106e6a7819 */ /* 0x000fe4000000126f */
        /* <DEDUP_REMOVED lines=14> */
[CC--:B------:R-:W-:Y:S01]  /*93b0*/  FMUL.FTZ R104, R106.reuse, R8.reuse ;  /* 0x000000086a687220 */ /* 0x0c0fe20000410000 */
[C---:B------:R-:W-:Y:S01]  /*93c0*/  SHF.L.U32 R109, R9.reuse, 0x10, RZ ;  /* 0x00000010096d7819 */ /* 0x040fe200000006ff */
[-C--:B------:R-:W-:Y:S01]  /*93d0*/  FMUL.FTZ R106, R106, R11.reuse ;  /* 0x0000000b6a6a7220 */ /* 0x080fe20000410000 */
[----:B------:R-:W-:Y:S01]  /*93e0*/  LOP3.LUT R114, R9, 0xffff0000, RZ, 0xc0, !PT ;  /* 0xffff000009727812 */ /* 0x000fe200078ec0ff */
[----:B------:R-:W-:Y:S01]  /*93f0*/  FFMA.FTZ R104, R107, R11, -R104 ;  /* 0x0000000b6b687223 */ /* 0x000fe20000010868 */
[----:B------:R-:W-:Y:S01]  /*9400*/  SHF.L.U32 R11, R105, 0x10, RZ ;  /* 0x00000010690b7819 */ /* 0x000fe200000006ff */
[----:B------:R-:W-:Y:S01]  /*9410*/  FFMA.FTZ R107, R107, R8, R106 ;  /* 0x000000086b6b7223 */ /* 0x000fe2000001006a */
[----:B------:R-:W-:Y:S01]  /*9420*/  LOP3.LUT R105, R105, 0xffff0000, RZ, 0xc0, !PT ;  /* 0xffff000069697812 */ /* 0x000fe200078ec0ff */
[----:B------:R-:W-:-:S02]  /*9430*/  FMUL.FTZ R9, R108, R77 ;  /* 0x0000004d6c097220 */ /* 0x000fc40000410000 */
[C---:B------:R-:W-:Y:S01]  /*9440*/  IMAD.U32 R8, R99.reuse, 0x10000, RZ ;  /* 0x0001000063087824 */ /* 0x040fe200078e00ff */
[----:B------:R-:W-:Y:S01]  /*9450*/  LOP3.LUT R99, R99, 0xffff0000, RZ, 0xc0, !PT ;  /* 0xffff000063637812 */ /* 0x000fe200078ec0ff */
[-C--:B------:R-:W-:Y:S02]  /*9460*/  FMUL.FTZ R108, R108, R115.reuse ;  /* 0x000000736c6c7220 */ /* 0x080fe40000410000 */
[C---:B------:R-:W-:Y:S02]  /*9470*/  FFMA.FTZ R9, R10.reuse, R115, -R9 ;  /* 0x000000730a097223 */ /* 0x040fe40000010809 */
[----:B------:R-:W-:Y:S02]  /*9480*/  FFMA.FTZ R108, R10, R77, R108 ;  /* 0x0000004d0a6c7223 */ /* 0x000fe4000001006c */
[----:B------:R-:W-:Y:S02]  /*9490*/  FMUL.FTZ R10, R110, R8 ;  /* 0x000000086e0a7220 */ /* 0x000fe40000410000 */
[----:B------:R-:W-:-:S02]  /*94a0*/  FMUL.FTZ R106, R114, R99 ;  /* 0x00000063726a7220 */ /* 0x000fc40000410000 */
[----:B------:R-:W-:Y:S02]  /*94b0*/  FMUL.FTZ R110, R110, R11 ;  /* 0x0000000b6e6e7220 */ /* 0x000fe40000410000 */
[----:B------:R-:W-:Y:S02]  /*94c0*/  FMUL.FTZ R114, R114, R105 ;  /* 0x0000006972727220 */ /* 0x000fe40000410000 */
[C---:B------:R-:W-:Y:S01]  /*94d0*/  FFMA.FTZ R77, R111.reuse, R11, -R10 ;  /* 0x0000000b6f4d7223 */ /* 0x040fe2000001080a */
[----:B------:R-:W-:Y:S01]  /*94e0*/  F2FP.BF16.PACK_AB R11, R108, R9 ;  /* 0x000000096c0b723e */ /* 0x000fe200000010ff */
[----:B------:R-:W-:Y:S01]  /*94f0*/  FFMA.FTZ R8, R111, R8, R110 ;  /* 0x000000086f087223 */ /* 0x000fe2000001006e */
[----:B------:R-:W-:Y:S01]  /*9500*/  F2FP.BF16.PACK_AB R10, R107, R104 ;  /* 0x000000686b0a723e */ /* 0x000fe200000010ff */
[C---:B------:R-:W-:Y:S02]  /*9510*/  FFMA.FTZ R106, R109.reuse, R105, -R106 ;  /* 0x000000696d6a7223 */ /* 0x040fe4000001086a */
[----:B------:R-:W-:Y:S01]  /*9520*/  FFMA.FTZ R99, R109, R99, R114 ;  /* 0x000000636d637223 */ /* 0x000fe20000010072 */
[----:B------:R-:W-:-:S04]  /*9530*/  F2FP.BF16.PACK_AB R8, R8, R77 ;  /* 0x0000004d0808723e */ /* 0x000fc800000010ff */
[----:B------:R-:W-:-:S05]  /*9540*/  F2FP.BF16.PACK_AB R9, R99, R106 ;  /* 0x0000006a6309723e */ /* 0x000fca00000010ff */
[----:B------:R1:W-:Y:S02]  /*9550*/  STS.128 [R18], R8 ;  /* 0x0000000812007388 */ /* 0x0003e40000000c00 */
.L_x_991:
[----:B------:R-:W-:Y:S05]  /*9560*/  BSYNC B0 ;  /* 0x0000000000007941 */ /* 0x000fea0003800000 */
.L_x_990:
        /* <DEDUP_REMOVED lines=41> */
[C---:B------:R-:W-:Y:S01]  /*9800*/  FFMA.FTZ R99, R107.reuse, R99, -R10 ;  /* 0x000000636b637223 */ /* 0x040fe2000001080a */
[----:B------:R-:W-:Y:S01]  /*9810*/  F2FP.BF16.PACK_AB R10, R8, R97 ;  /* 0x00000061080a723e */ /* 0x000fe200000010ff */
[----:B------:R-:W-:-:S02]  /*9820*/  FFMA.FTZ R106, R107, R77, R106 ;  /* 0x0000004d6b6a7223 */ /* 0x000fc4000001006a */
[C---:B------:R-:W-:Y:S01]  /*9830*/  FFMA.FTZ R98, R105.reuse, R98, -R11 ;  /* 0x0000006269627223 */ /* 0x040fe2000001080b */
[----:B------:R-:W-:Y:S01]  /*9840*/  F2FP.BF16.PACK_AB R11, R104, R9 ;  /* 0x00000009680b723e */ /* 0x000fe200000010ff */
[----:B------:R-:W-:Y:S01]  /*9850*/  FFMA.FTZ R109, R105, R96, R109 ;  /* 0x00000060696d7223 */ /* 0x000fe2000001006d */
[----:B------:R-:W-:-:S04]  /*9860*/  F2FP.BF16.PACK_AB R8, R106, R99 ;  /* 0x000000636a08723e */ /* 0x000fc800000010ff */
[----:B------:R-:W-:-:S05]  /*9870*/  F2FP.BF16.PACK_AB R9, R109, R98 ;  /* 0x000000626d09723e */ /* 0x000fca00000010ff */
[----:B------:R1:W-:Y:S02]  /*9880*/  STS.128 [R12], R8 ;  /* 0x000000080c007388 */ /* 0x0003e40000000c00 */
.L_x_993:
[----:B------:R-:W-:Y:S05]  /*9890*/  BSYNC B0 ;  /* 0x0000000000007941 */ /* 0x000fea0003800000 */
.L_x_992:
        /* <DEDUP_REMOVED lines=41> */
[----:B------:R-:W-:Y:S01]  /*9b30*/  FFMA.FTZ R91, R99, R91, -R10 ;  /* 0x0000005b635b7223 */ /* 0x000fe2000001080a */
[----:B------:R-:W-:Y:S01]  /*9b40*/  F2FP.BF16.PACK_AB R10, R77, R88 ;  /* 0x000000584d0a723e */ /* 0x000fe200000010ff */
[----:B------:R-:W-:-:S02]  /*9b50*/  FFMA.FTZ R8, R99, R8, R98 ;  /* 0x0000000863087223 */ /* 0x000fc40000010062 */
[C---:B------:R-:W-:Y:S01]  /*9b60*/  FFMA.FTZ R90, R97.reuse, R90, -R11 ;  /* 0x0000005a615a7223 */ /* 0x040fe2000001080b */
[----:B------:R-:W-:Y:S01]  /*9b70*/  F2FP.BF16.PACK_AB R11, R96, R9 ;  /* 0x00000009600b723e */ /* 0x000fe200000010ff */
[----:B------:R-:W-:Y:S01]  /*9b80*/  FFMA.FTZ R105, R97, R76, R105 ;  /* 0x0000004c61697223 */ /* 0x000fe20000010069 */
[----:B------:R-:W-:-:S04]  /*9b90*/  F2FP.BF16.PACK_AB R8, R8, R91 ;  /* 0x0000005b0808723e */ /* 0x000fc800000010ff */
[----:B------:R-:W-:-:S05]  /*9ba0*/  F2FP.BF16.PACK_AB R9, R105, R90 ;  /* 0x0000005a6909723e */ /* 0x000fca00000010ff */
[----:B------:R1:W-:Y:S02]  /*9bb0*/  STS.128 [R18+0x4000], R8 ;  /* 0x0040000812007388 */ /* 0x0003e40000000c00 */
.L_x_995:
[----:B------:R-:W-:Y:S05]  /*9bc0*/  BSYNC B0 ;  /* 0x0000000000007941 */ /* 0x000fea0003800000 */
.L_x_994:
        /* <DEDUP_REMOVED lines=28> */
[CC--:B------:R-:W-:Y:S02]  /*9d90*/  FMUL.FTZ R9, R77.reuse, R65.reuse ;  /* 0x000000414d097220 */ /* 0x0c0fe40000410000 */
        /* <DEDUP_REMOVED lines=8> */
[C---:B------:R-:W-:Y:S02]  /*9e20*/  FMUL.FTZ R10, R90.reuse, R11 ;  /* 0x0000000b5a0a7220 */ /* 0x040fe40000410000 */
[C---:B------:R-:W-:Y:S02]  /*9e30*/  FMUL.FTZ R65, R97.reuse, R72 ;  /* 0x0000004861417220 */ /* 0x040fe40000410000 */
[-C--:B------:R-:W-:Y:S02]  /*9e40*/  FMUL.FTZ R90, R90, R75.reuse ;  /* 0x0000004b5a5a7220 */ /* 0x080fe40000410000 */
[-C--:B------:R-:W-:Y:S02]  /*9e50*/  FMUL.FTZ R97, R97, R74.reuse ;  /* 0x0000004a61617220 */ /* 0x080fe40000410000 */
        /* <DEDUP_REMOVED lines=9> */
.L_x_997:
[----:B------:R-:W-:Y:S05]  /*9ef0*/  BSYNC B0 ;  /* 0x0000000000007941 */ /* 0x000fea0003800000 */
.L_x_996:
        /* <DEDUP_REMOVED lines=50> */
.L_x_999:
[----:B------:R-:W-:Y:S05]  /*a220*/  BSYNC B0 ;  /* 0x0000000000007941 */ /* 0x000fea0003800000 */
.L_x_998:
[----:B-1----:R-:W-:-:S04]  /*a230*/  IADD3 R8, R13, 0x50, RZ ;  /* 0x000000500d087810 */ /* 0x002fc80007ffe0ff */
        /* <DEDUP_REMOVED lines=48> */
.L_x_989:
[----:B------:R-:W-:Y:S05]  /*a540*/  BSYNC B1 ;  /* 0x0000000000017941 */ /* 0x000fea0003800000 */
.L_x_988:
[----:B------:R-:W-:-:S04]  /*a550*/  IADD3 R60, R60, 0x40, RZ ;  /* 0x000000403c3c7810 */ /* 0x000fc80007ffe0ff */
[----:B------:R-:W-:-:S13]  /*a560*/  ISETP.GE.AND P0, PT, R60, R47, PT ;  /* 0x0000002f3c00720c */ /* 0x000fda0003f06270 */
        /* <DEDUP_REMOVED lines=50> */
.L_x_1002:
[----:B------:R-:W-:Y:S05]  /*a890*/  BSYNC B0 ;  /* 0x0000000000007941 */ /* 0x000fea0003800000 */
.L_x_1001:
        /* <DEDUP_REMOVED lines=50> */
.L_x_1004:
[----:B------:R-:W-:Y:S05]  /*abc0*/  BSYNC B0 ;  /* 0x0000000000007941 */ /* 0x000fea0003800000 */
.L_x_1003:
        /* <DEDUP_REMOVED lines=50> */
.L_x_1006:
[----:B------:R-:W-:Y:S05]  /*aef0*/  BSYNC B0 ;  /* 0x0000000000007941 */ /* 0x000fea0003800000 */
.L_x_1005:
        /* <DEDUP_REMOVED lines=50> */
.L_x_1008:
[----:B------:R-:W-:Y:S05]  /*b220*/  BSYNC B0 ;  /* 0x0000000000007941 */ /* 0x000fea0003800000 */
.L_x_1007:
        /* <DEDUP_REMOVED lines=50> */
.L_x_1010:
[----:B------:R-:W-:Y:S05]  /*b550*/  BSYNC B0 ;  /* 0x0000000000007941 */ /* 0x000fea0003800000 */
.L_x_1009:
        /* <DEDUP_REMOVED lines=50> */
.L_x_983:
[----:B------:R-:W-:Y:S01]  /*b880*/  ISETP.NE.AND P0, PT, R193, 0x1, PT ;  /* 0x00000001c100780c */ /* 0x000fe20003f05270 */
        /* <DEDUP_REMOVED lines=23> */
[----:B------:R-:W-:Y:S01]  /*ba00*/  IMAD R11, R10, c[0x0][0x294], R11 ;  /* 0x0000a5000a0b7a24 */ /* 0x000fe200078e020b */
[----:B------:R1:W2:Y:S02]  /*ba10*/  SHFL.IDX PT, R20, R14, RZ, 0x1c1f ;  /* 0x001c1fff0e147589 */ /* 0x0002a400000e0000 */
[----:B------:R-:W-:Y:S02]  /*ba20*/  IADD3 R19, R17, R19, RZ ;  /* 0x0000001311137210 */ /* 0x000fe40007ffe0ff */
[----:B------:R-:W-:-:S02]  /*ba30*/  MOV R17, R13 ;  /* 0x0000000d00117202 */ /* 0x000fc40000000f00 */
[----:B------:R-:W-:Y:S01]  /*ba40*/  LEA.HI.X R19, R16, c[0x0][0x274], R19, 0x1, P0 ;  /* 0x00009d0010137a11 */ /* 0x000fe200000f0c13 */
[----:B------:R-:W-:-:S04]  /*ba50*/  IMAD.MOV.U32 R16, RZ, RZ, R90 ;  /* 0x000000ffff107224 */ /* 0x000fc800078e005a */
[----:B------:R-:W-:Y:S01]  /*ba60*/  IMAD.WIDE.U32 R16, R10, c[0x0][0x290], R16 ;  /* 0x0000a4000a107a25 */ /* 0x000fe200078e0010 */
[----:B------:R1:W3:Y:S03]  /*ba70*/  SHFL.IDX PT, R21, R19, RZ, 0x1c1f ;  /* 0x001c1fff13157589 */ /* 0x0002e600000e0000 */
[----:B------:R-:W-:Y:S01]  /*ba80*/  IMAD.IADD R18, R17, 0x1, R11 ;  /* 0x0000000111127824 */ /* 0x000fe200078e020b */
[----:B------:R-:W-:-:S04]  /*ba90*/  LEA R12, P0, R16, c[0x0][0x288], 0x1 ;  /* 0x0000a200100c7a11 */ /* 0x000fc800078008ff */
[----:B------:R-:W-:Y:S02]  /*baa0*/  LEA.HI.X R18, R16, c[0x0][0x28c], R18, 0x1, P0 ;  /* 0x0000a30010127a11 */ /* 0x000fe400000f0c12 */
[----:B------:R-:W-:Y:S01]  /*bab0*/  ISETP.GE.AND P0, PT, R9, R8, PT ;  /* 0x000000080900720c */ /* 0x000fe20003f06270 */
[----:B------:R1:W4:Y:S04]  /*bac0*/  SHFL.IDX PT, R16, R12, RZ, 0x1c1f ;  /* 0x001c1fff0c107589 */ /* 0x00032800000e0000 */
[----:B------:R1:W1:Y:S08]  /*bad0*/  SHFL.IDX PT, R17, R18, RZ, 0x1c1f ;  /* 0x001c1fff12117589 */ /* 0x00027000000e0000 */
[----:B------:R-:W-:Y:S05]  /*bae0*/  @P0 BRA `(.L_x_1012) ;  /* 0x0000023000000947 */ /* 0x000fea0003800000 */
[C---:B--2---:R-:W-:Y:S01]  /*baf0*/  ISETP.GE.AND P0, PT, R77.reuse, c[0x0][0x27c], PT ;  /* 0x00009f004d007a0c */ /* 0x044fe20003f06270 */
[----:B------:R-:W-:Y:S01]  /*bb00*/  CS2R R74, SRZ ;  /* 0x00000000004a7805 */ /* 0x000fe2000001ff00 */
[----:B------:R-:W-:Y:S01]  /*bb10*/  CS2R R72, SRZ ;  /* 0x0000000000487805 */ /* 0x000fe2000001ff00 */
[----:B------:R-:W-:Y:S01]  /*bb20*/  CS2R R70, SRZ ;  /* 0x0000000000467805 */ /* 0x000fe2000001ff00 */
[----:B------:R-:W-:Y:S01]  /*bb30*/  CS2R R68, SRZ ;  /* 0x0000000000447805 */ /* 0x000fe2000001ff00 */
[----:B------:R-:W-:-:S08]  /*bb40*/  IADD3 R11, R77, 0x20, RZ ;  /* 0x000000204d0b7810 */ /* 0x000fd00007ffe0ff */
[----:B---3--:R-:W-:-:S04]  /*bb50*/  @!P0 IMAD.WIDE R28, R77, 0x2, R20 ;  /* 0x000000024d1c8825 */ /* 0x008fc800078e0214 */
[----:B-1--4-:R-:W-:Y:S01]  /*bb60*/  @!P0 IMAD.WIDE R30, R77, 0x2, R16 ;  /* 0x000000024d1e8825 */ /* 0x012fe200078e0210 */
[----:B------:R1:W5:Y:S04]  /*bb70*/  @!P0 LD.E.128 R72, [R28.64] ;  /* 0x000000061c488980 */ /* 0x000368000c101d00 */
[----:B------:R2:W5:Y:S01]  /*bb80*/  @!P0 LD.E.128 R68, [R30.64] ;  /* 0x000000061e448980 */ /* 0x000562000c101d00 */
[----:B------:R-:W-:Y:S01]  /*bb90*/  ISETP.GE.AND P0, PT, R11, c[0x0][0x27c], PT ;  /* 0x00009f000b007a0c */ /* 0x000fe20003f06270 */
[----:B------:R-:W-:Y:S01]  /*bba0*/  CS2R R58, SRZ ;  /* 0x00000000003a7805 */ /* 0x000fe2000001ff00 */
[----:B------:R-:W-:Y:S01]  /*bbb0*/  CS2R R56, SRZ ;  /* 0x0000000000387805 */ /* 0x000fe2000001ff00 */
[----:B------:R-:W-:Y:S01]  /*bbc0*/  CS2R R54, SRZ ;  /* 0x0000000000367805 */ /* 0x000fe2000001ff00 */
[----:B------:R-:W-:-:S09]  /*bbd0*/  CS2R R52, SRZ ;  /* 0x0000000000347805 */ /* 0x000fd2000001ff00 */
[----:B------:R-:W-:-:S04]  /*bbe0*/  @!P0 SHF.R.S32.HI R10, RZ, 0x1f, R11 ;  /* 0x0000001fff0a8819 */ /* 0x000fc8000001140b */
[----:B------:R-:W-:-:S04]  /*bbf0*/  @!P0 LEA.HI R10, R10, R11, RZ, 0x3 ;  /* 0x0000000b0a0a8211 */ /* 0x000fc800078f18ff */
[----:B------:R-:W-:Y:S02]  /*bc00*/  @!P0 LOP3.LUT R10, R10, 0xfffffff8, RZ, 0xc0, !PT ;  /* 0xfffffff80a0a8812 */ /* 0x000fe400078ec0ff */
[----:B------:R-:W-:-:S03]  /*bc10*/  IADD3 R11, R77, 0x40, RZ ;  /* 0x000000404d0b7810 */ /* 0x000fc60007ffe0ff */
[----:B-1----:R-:W-:-:S04]  /*bc20*/  @!P0 IMAD.WIDE R28, R10, 0x2, R20 ;  /* 0x000000020a1c8825 */ /* 0x002fc800078e0214 */
[----:B--2---:R-:W-:Y:S01]  /*bc30*/  @!P0 IMAD.WIDE R30, R10, 0x2, R16 ;  /* 0x000000020a1e8825 */ /* 0x004fe200078e0210 */
        /* <DEDUP_REMOVED lines=9> */
[----:B------:R-:W-:-:S05]  /*bcd0*/  @!P0 LOP3.LUT R10, R10, 0xfffffff8, RZ, 0xc0, !PT ;  /* 0xfffffff80a0a8812 */ /* 0x000fca00078ec0ff */
[----:B------:R-:W-:-:S04]  /*bce0*/  @!P0 IMAD.WIDE R20, R10, 0x2, R20 ;  /* 0x000000020a148825 */ /* 0x000fc800078e0214 */
[----:B------:R-:W-:Y:S01]  /*bcf0*/  @!P0 IMAD.WIDE R10, R10, 0x2, R16 ;  /* 0x000000020a0a8825 */ /* 0x000fe200078e0210 */
[----:B------:R1:W5:Y:S04]  /*bd00*/  @!P0 LD.E.128 R48, [R20.64] ;  /* 0x0000000614308980 */ /* 0x000368000c101d00 */
[----:B------:R1:W5:Y:S02]  /*bd10*/  @!P0 LD.E.128 R44, [R10.64] ;  /* 0x000000060a2c8980 */ /* 0x000364000c101d00 */
.L_x_1012:
[----:B--2---:R-:W-:Y:S05]  /*bd20*/  BSYNC B0 ;  /* 0x0000000000007941 */ /* 0x004fea0003800000 */
.L_x_1011:
[----:B-1---5:R-:W-:Y:S01]  /*bd30*/  IMAD.MOV.U32 R11, RZ, RZ, R50 ;  /* 0x000000ffff0b7224 */ /* 0x022fe200078e0032 */
[----:B------:R-:W-:Y:S01]  /*bd40*/  IADD3 R9, R9, 0x40, RZ ;  /* 0x0000004009097810 */ /* 0x000fe20007ffe0ff */
[----:B------:R-:W-:Y:S01]  /*bd50*/  IMAD.MOV.U32 R10, RZ, RZ, R51 ;  /* 0x000000ffff0a7224 */ /* 0x000fe200078e0033 */
[----:B------:R-:W1:Y:S01]  /*bd60*/  SHFL.IDX PT, R14, R14, 0x1, 0x1c1f ;  /* 0x003c1f000e0e7f89 */ /* 0x000e6200000e0000 */
        /* <DEDUP_REMOVED lines=38> */
[----:B----4-:R-:W-:Y:S01]  /*bfd0*/  IMAD.MOV.U32 R16, RZ, RZ, R71 ;  /* 0x000000ffff107224 */ /* 0x010fe200078e0047 */
[----:B------:R-:W-:Y:S01]  /*bfe0*/  PRMT R102, R15, 0x7610, R102 ;  /* 0x000076100f667816 */ /* 0x000fe20000000066 */
[----:B------:R-:W-:Y:S01]  /*bff0*/  IMAD.MOV.U32 R11, RZ, RZ, R68 ;  /* 0x000000ffff0b7224 */ /* 0x000fe200078e0044 */
[----:B------:R-:W-:Y:S01]  /*c000*/  PRMT R101, R13, 0x7610, R101 ;  /* 0x000076100d657816 */ /* 0x000fe20000000065 */
[----:B------:R-:W-:Y:S01]  /*c010*/  IMAD.MOV.U32 R10, RZ, RZ, R69 ;  /* 0x000000ffff0a7224 */ /* 0x000fe200078e0045 */
[----:B------:R-:W2:Y:S01]  /*c020*/  SHFL.IDX PT, R15, R19, 0x1, 0x1c1f ;  /* 0x003c1f00130f7f89 */ /* 0x000ea200000e0000 */
[----:B------:R-:W-:Y:S01]  /*c030*/  BSSY B0, `(.L_x_1013) ;  /* 0x0000036000007945 */ /* 0x000fe20003800000 */
[----:B------:R-:W-:Y:S01]  /*c040*/  PRMT R122, R17, 0x7610, R122 ;  /* 0x00007610117a7816 */ /* 0x000fe2000000007a */
[----:B---3--:R-:W-:Y:S01]  /*c050*/  CS2R R20, SRZ ;  /* 0x0000000000147805 */ /* 0x008fe2000001ff00 */
[----:B------:R3:W4:Y:S01]  /*c060*/  SHFL.IDX PT, R13, R18, 0x1, 0x1c1f ;  /* 0x003c1f00120d7f89 */ /* 0x00072200000e0000 */
        /* <DEDUP_REMOVED lines=13> */
[----:B---3--:R-:W-:Y:S01]  /*c140*/  CS2R R18, SRZ ;  /* 0x0000000000127805 */ /* 0x008fe2000001ff00 */
[----:B------:R-:W-:Y:S05]  /*c150*/  @P0 BRA `(.L_x_1014) ;  /* 0x0000023000000947 */ /* 0x000fea0003800000 */
[C---:B--2-4-:R-:W-:Y:S01]  /*c160*/  ISETP.GE.AND P0, PT, R77.reuse, c[0x0][0x27c], PT ;  /* 0x00009f004d007a0c */ /* 0x054fe20003f06270 */
[----:B------:R-:W-:Y:S01]  /*c170*/  CS2R R42, SRZ ;  /* 0x00000000002a7805 */ /* 0x000fe2000001ff00 */
[----:B------:R-:W-:Y:S01]  /*c180*/  CS2R R40, SRZ ;  /* 0x0000000000287805 */ /* 0x000fe2000001ff00 */
[----:B------:R-:W-:Y:S01]  /*c190*/  CS2R R38, SRZ ;  /* 0x0000000000267805 */ /* 0x000fe2000001ff00 */
[----:B------:R-:W-:Y:S01]  /*c1a0*/  CS2R R36, SRZ ;  /* 0x0000000000247805 */ /* 0x000fe2000001ff00 */
[----:B------:R-:W-:-:S08]  /*c1b0*/  IADD3 R10, R77, 0x20, RZ ;  /* 0x000000204d0a7810 */ /* 0x000fd00007ffe0ff */
[----:B-1----:R-:W-:-:S04]  /*c1c0*/  @!P0 IMAD.WIDE R16, R77, 0x2, R14 ;  /* 0x000000024d108825 */ /* 0x002fc800078e020e */
[----:B------:R-:W-:Y:S01]  /*c1d0*/  @!P0 IMAD.WIDE R18, R77, 0x2, R12 ;  /* 0x000000024d128825 */ /* 0x000fe200078e020c */
        /* <DEDUP_REMOVED lines=12> */
[----:B------:R-:W-:Y:S01]  /*c2a0*/  @!P0 IMAD.WIDE R62, R9, 0x2, R12 ;  /* 0x00000002093e8825 */ /* 0x000fe200078e020c */
[----:B------:R1:W5:Y:S04]  /*c2b0*/  @!P0 LD.E.128 R32, [R16.64] ;  /* 0x0000000610208980 */ /* 0x000368000c101d00 */
[----:B------:R3:W5:Y:S01]  /*c2c0*/  @!P0 LD.E.128 R28, [R62.64] ;  /* 0x000000063e1c8980 */ /* 0x000762000c101d00 */
[----:B------:R-:W-:Y:S01]  /*c2d0*/  ISETP.GE.AND P0, PT, R10, c[0x0][0x27c], PT ;  /* 0x00009f000a007a0c */ /* 0x000fe20003f06270 */
[----:B------:R-:W-:Y:S01]  /*c2e0*/  CS2R R22, SRZ ;  /* 0x0000000000167805 */ /* 0x000fe2000001ff00 */
[----:B------:R-:W-:Y:S01]  /*c2f0*/  CS2R R20, SRZ ;  /* 0x0000000000147805 */ /* 0x000fe2000001ff00 */
[----:B--2---:R-:W-:-:S10]  /*c300*/  CS2R R18, SRZ ;  /* 0x0000000000127805 */ /* 0x004fd4000001ff00 */
[----:B------:R-:W-:-:S04]  /*c310*/  @!P0 SHF.R.S32.HI R9, RZ, 0x1f, R10 ;  /* 0x0000001fff098819 */ /* 0x000fc8000001140a */
[----:B------:R-:W-:Y:S01]  /*c320*/  @!P0 LEA.HI R9, R9, R10, RZ, 0x3 ;  /* 0x0000000a09098211 */ /* 0x000fe200078f18ff */
[----:B-1----:R-:W-:-:S03]  /*c330*/  CS2R R16, SRZ ;  /* 0x0000000000107805 */ /* 0x002fc6000001ff00 */
[----:B------:R-:W-:-:S05]  /*c340*/  @!P0 LOP3.LUT R9, R9, 0xfffffff8, RZ, 0xc0, !PT ;  /* 0xfffffff809098812 */ /* 0x000fca00078ec0ff */
[----:B------:R-:W-:-:S04]  /*c350*/  @!P0 IMAD.WIDE R14, R9, 0x2, R14 ;  /* 0x00000002090e8825 */ /* 0x000fc800078e020e */
[----:B------:R-:W-:Y:S01]  /*c360*/  @!P0 IMAD.WIDE R12, R9, 0x2, R12 ;  /* 0x00000002090c8825 */ /* 0x000fe200078e020c */
[----:B------:R3:W5:Y:S04]  /*c370*/  @!P0 LD.E.128 R20, [R14.64] ;  /* 0x000000060e148980 */ /* 0x000768000c101d00 */
[----:B------:R3:W5:Y:S02]  /*c380*/  @!P0 LD.E.128 R16, [R12.64] ;  /* 0x000000060c108980 */ /* 0x000764000c101d00 */
.L_x_1014:
[----:B--2-4-:R-:W-:Y:S05]  /*c390*/  BSYNC B0 ;  /* 0x0000000000007941 */ /* 0x014fea0003800000 */
.L_x_1013:
        /* <DEDUP_REMOVED lines=16> */
[----:B-1-3--:R-:W-:Y:S01]  /*c4a0*/  IMAD.MOV.U32 R12, RZ, RZ, R21 ;  /* 0x000000ffff0c7224 */ /* 0x00afe200078e0015 */
        /* <DEDUP_REMOVED lines=50> */
[----:B------:R-:W-:-:S02]  /*c7d0*/  SHF.R.U32.HI R11, RZ, 0x3, R14 ;  /* 0x00000003ff0b7819 */ /* 0x000fc4000001160e */
[----:B------:R-:W-:Y:S02]  /*c7e0*/  LEA.HI R9, R9, R12, RZ, 0x3 ;  /* 0x0000000c09097211 */ /* 0x000fe400078f18ff */
[C---:B------:R-:W-:Y:S02]  /*c7f0*/  LOP3.LUT R10, R14.reuse, 0x38, R10, 0xf8, !PT ;  /* 0x000000380e0a7812 */ /* 0x040fe400078ef80a */
[----:B------:R-:W-:Y:S01]  /*c800*/  LOP3.LUT R13, R14, 0x38, R77, 0xf8, !PT ;  /* 0x000000380e0d7812 */ /* 0x000fe200078ef84d */
[----:B------:R-:W-:Y:S01]  /*c810*/  IMAD.SHL.U32 R9, R9, 0x400, RZ ;  /* 0x0000040009097824 */ /* 0x000fe200078e00ff */
[----:B------:R-:W-:Y:S02]  /*c820*/  LOP3.LUT R117, R10, R11, RZ, 0x3c, !PT ;  /* 0x0000000b0a757212 */ /* 0x000fe400078e3cff */
[----:B------:R-:W-:Y:S02]  /*c830*/  LOP3.LUT R13, R8, R13, R11, 0xf6, !PT ;  /* 0x0000000d080d7212 */ /* 0x000fe400078ef60b */
[----:B------:R-:W-:-:S02]  /*c840*/  LOP3.LUT R9, R9, 0x7fffe000, RZ, 0xc0, !PT ;  /* 0x7fffe00009097812 */ /* 0x000fc400078ec0ff */
[--C-:B------:R-:W-:Y:S01]  /*c850*/  SHF.R.U64 R73, R74, 0x10, R75.reuse ;  /* 0x000000104a497819 */ /* 0x100fe2000000124b */
[----:B------:R-:W-:Y:S01]  /*c860*/  IMAD.SHL.U32 R118, R13, 0x2, RZ ;  /* 0x000000020d767824 */ /* 0x000fe200078e00ff */
[----:B------:R-:W-:Y:S02]  /*c870*/  IADD3 R117, R117, R9, R8 ;  /* 0x0000000975757210 */ /* 0x000fe40007ffe008 */
[----:B------:R-:W-:Y:S02]  /*c880*/  SHF.R.U32.HI R74, RZ, 0x10, R75 ;  /* 0x00000010ff4a7819 */ /* 0x000fe4000001164b */
[----:B------:R-:W1:Y:S01]  /*c890*/  LDS.128 R12, [R118+0x18100] ;  /* 0x01810000760c7984 */ /* 0x000e620000000c00 */
[----:B------:R-:W-:Y:S01]  /*c8a0*/  IMAD.SHL.U32 R117, R117, 0x2, RZ ;  /* 0x0000000275757824 */ /* 0x000fe200078e00ff */
[--C-:B------:R-:W-:Y:S02]  /*c8b0*/  SHF.R.U64 R75, R68, 0x10, R69.reuse ;  /* 0x00000010444b7819 */ /* 0x100fe40000001245 */
[----:B------:R-:W-:-:S02]  /*c8c0*/  SHF.R.U32.HI R68, RZ, 0x10, R69 ;  /* 0x00000010ff447819 */ /* 0x000fc40000011645 */
[----:B------:R-:W2:Y:S01]  /*c8d0*/  LDS.128 R8, [R117+0x18100] ;  /* 0x0181000075087984 */ /* 0x000ea20000000c00 */
        /* <DEDUP_REMOVED lines=8> */
[----:B------:R-:W-:Y:S02]  /*c960*/  PRMT R123, R123, 0x5410, R72 ;  /* 0x000054107b7b7816 */ /* 0x000fe40000000048 */
[----:B------:R-:W-:Y:S01]  /*c970*/  PRMT R121, R121, 0x5410, R70 ;  /* 0x0000541079797816 */ /* 0x000fe20000000046 */
[C---:B------:R-:W-:Y:S01]  /*c980*/  IMAD.U32 R75, R124.reuse, 0x10000, RZ ;  /* 0x000100007c4b7824 */ /* 0x040fe200078e00ff */
[----:B------:R-:W-:Y:S02]  /*c990*/  LOP3.LUT R124, R124, 0xffff0000, RZ, 0xc0, !PT ;  /* 0xffff00007c7c7812 */ /* 0x000fe400078ec0ff */
[----:B------:R-:W-:Y:S02]  /*c9a0*/  PRMT R125, R125, 0x5410, R74 ;  /* 0x000054107d7d7816 */ /* 0x000fe4000000004a */
        /* <DEDUP_REMOVED lines=20> */
[----:B------:R-:W-:Y:S02]  /*caf0*/  FFMA.FTZ R10, R69, R75, -R10 ;  /* 0x0000004b450a7223 */ /* 0x000fe4000001080a */
[----:B------:R-:W-:Y:S02]  /*cb00*/  FMUL.FTZ R75, R15, R120 ;  /* 0x000000780f4b7220 */ /* 0x000fe40000410000 */
[----:B------:R-:W-:Y:S02]  /*cb10*/  FFMA.FTZ R72, R69, R9, R72 ;  /* 0x0000000945487223 */ /* 0x000fe40000010048 */
[----:B------:R-:W-:-:S02]  /*cb20*/  IMAD.U32 R9, R123, 0x10000, RZ ;  /* 0x000100007b097824 */ /* 0x000fc400078e00ff */
[-C--:B------:R-:W-:Y:S02]  /*cb30*/  FMUL.FTZ R15, R15, R124.reuse ;  /* 0x0000007c0f0f7220 */ /* 0x080fe40000410000 */
[----:B------:R-:W-:Y:S01]  /*cb40*/  FFMA.FTZ R75, R68, R124, -R75 ;  /* 0x0000007c444b7223 */ /* 0x000fe2000001084b */
[----:B------:R-:W-:Y:S01]  /*cb50*/  SHF.L.U32 R124, R121, 0x10, RZ ;  /* 0x00000010797c7819 */ /* 0x000fe200000006ff */
[C---:B------:R-:W-:Y:S02]  /*cb60*/  FMUL.FTZ R69, R8.reuse, R131 ;  /* 0x0000008308457220 */ /* 0x040fe40000410000 */
[-C--:B------:R-:W-:Y:S02]  /*cb70*/  FMUL.FTZ R8, R8, R9.reuse ;  /* 0x0000000908087220 */ /* 0x080fe40000410000 */
[----:B------:R-:W-:Y:S01]  /*cb80*/  FFMA.FTZ R15, R68, R120, R15 ;  /* 0x00000078440f7223 */ /* 0x000fe2000001000f */
[----:B------:R-:W-:Y:S01]  /*cb90*/  LOP3.LUT R120, R119, 0xffff0000, RZ, 0xc0, !PT ;  /* 0xffff000077787812 */ /* 0x000fe200078ec0ff */
[----:B------:R-:W-:-:S02]  /*cba0*/  FFMA.FTZ R69, R12, R9, -R69 ;  /* 0x000000090c457223 */ /* 0x000fc40000010845 */
[----:B------:R-:W-:Y:S02]  /*cbb0*/  IMAD.U32 R68, R125, 0x10000, RZ ;  /* 0x000100007d447824 */ /* 0x000fe400078e00ff */
[----:B------:R-:W-:Y:S01]  /*cbc0*/  FFMA.FTZ R9, R12, R131, R8 ;  /* 0x000000830c097223 */ /* 0x000fe20000010008 */
[----:B------:R-:W-:Y:S01]  /*cbd0*/  LOP3.LUT R8, R123, 0xffff0000, RZ, 0xc0, !PT ;  /* 0xffff00007b087812 */ /* 0x000fe200078ec0ff */
[C---:B------:R-:W-:Y:S02]  /*cbe0*/  FMUL.FTZ R12, R74.reuse, R124 ;  /* 0x0000007c4a0c7220 */ /* 0x040fe40000410000 */
[-C--:B------:R-:W-:Y:S02]  /*cbf0*/  FMUL.FTZ R74, R74, R68.reuse ;  /* 0x000000444a4a7220 */ /* 0x080fe40000410000 */
[----:B------:R-:W-:Y:S02]  /*cc00*/  FFMA.FTZ R68, R13, R68, -R12 ;  /* 0x000000440d447223 */ /* 0x000fe4000001080c */
[C---:B------:R-:W-:Y:S01]  /*cc10*/  IMAD.U32 R119, R122.reuse, 0x10000, RZ ;  /* 0x000100007a777824 */ /* 0x040fe200078e00ff */
[----:B------:R-:W-:Y:S01]  /*cc20*/  LOP3.LUT R122, R122, 0xffff0000, RZ, 0xc0, !PT ;  /* 0xffff00007a7a7812 */ /* 0x000fe200078ec0ff */
[----:B------:R-:W-:-:S02]  /*cc30*/  FMUL.FTZ R12, R129, R120 ;  /* 0x00000078810c7220 */ /* 0x000fc40000410000 */
[C---:B------:R-:W-:Y:S01]  /*cc40*/  IMAD.U32 R123, R126.reuse, 0x10000, RZ ;  /* 0x000100007e7b7824 */ /* 0x040fe200078e00ff */
[----:B------:R-:W-:Y:S01]  /*cc50*/  LOP3.LUT R126, R126, 0xffff0000, RZ, 0xc0, !PT ;  /* 0xffff00007e7e7812 */ /* 0x000fe200078ec0ff */
[----:B------:R-:W-:Y:S02]  /*cc60*/  FFMA.FTZ R124, R13, R124, R74 ;  /* 0x0000007c0d7c7223 */ /* 0x000fe4000001004a */
[-C--:B------:R-:W-:Y:S02]  /*cc70*/  FMUL.FTZ R129, R129, R8.reuse ;  /* 0x0000000881817220 */ /* 0x080fe40000410000 */
[C---:B------:R-:W-:Y:S02]  /*cc80*/  FMUL.FTZ R13, R128.reuse, R119 ;  /* 0x00000077800d7220 */ /* 0x040fe40000410000 */
[----:B------:R-:W-:Y:S01]  /*cc90*/  FFMA.FTZ R74, R71, R8, -R12 ;  /* 0x00000008474a7223 */ /* 0x000fe2000001080c */
        /* <DEDUP_REMOVED lines=24> */
.L_x_1018:
[----:B------:R-:W-:Y:S05]  /*ce20*/  BSYNC B0 ;  /* 0x0000000000007941 */ /* 0x000fea0003800000 */
.L_x_1017:
        /* <DEDUP_REMOVED lines=28> */
[--C-:B------:R-:W-:Y:S01]  /*cff0*/  SHF.R.U64 R57, R58, 0x10, R59.reuse ;  /* 0x000000103a397819 */ /* 0x100fe2000000123b */
[----:B------:R-:W-:Y:S01]  /*d000*/  IMAD R8, R83, 0x200, R8 ;  /* 0x0000020053087824 */ /* 0x000fe200078e0208 */
[----:B------:R-:W-:Y:S01]  /*d010*/  SHF.R.U32.HI R58, RZ, 0x10, R59 ;  /* 0x00000010ff3a7819 */ /* 0x000fe2000001163b */
[----:B------:R-:W-:Y:S01]  /*d020*/  IMAD.SHL.U32 R69, R12, 0x2, RZ ;  /* 0x000000020c457824 */ /* 0x000fe200078e00ff */
[----:B------:R-:W-:Y:S02]  /*d030*/  SHF.R.U64 R59, R52, 0x10, R53 ;  /* 0x00000010343b7819 */ /* 0x000fe40000001235 */
[----:B------:R-:W-:-:S02]  /*d040*/  IADD3 R68, R8, R9, RZ ;  /* 0x0000000908447210 */ /* 0x000fc40007ffe0ff */
[----:B------:R-:W1:Y:S01]  /*d050*/  LDS.128 R12, [R69+0x18100] ;  /* 0x01810000450c7984 */ /* 0x000e620000000c00 */
[----:B------:R-:W-:Y:S02]  /*d060*/  SHF.R.U32.HI R52, RZ, 0x10, R53 ;  /* 0x00000010ff347819 */ /* 0x000fe40000011635 */
[----:B------:R-:W-:Y:S01]  /*d070*/  IMAD.SHL.U32 R68, R68, 0x2, RZ ;  /* 0x0000000244447824 */ /* 0x000fe200078e00ff */
[----:B------:R-:W-:Y:S02]  /*d080*/  SHF.R.U64 R53, R54, 0x10, R55 ;  /* 0x0000001036357819 */ /* 0x000fe40000001237 */
[----:B------:R-:W-:Y:S02]  /*d090*/  PRMT R109, R109, 0x5410, R52 ;  /* 0x000054106d6d7816 */ /* 0x000fe40000000034 */
[----:B------:R-:W2:Y:S01]  /*d0a0*/  LDS.128 R8, [R68+0x18100] ;  /* 0x0181000044087984 */ /* 0x000ea20000000c00 */
[----:B------:R-:W-:Y:S02]  /*d0b0*/  PRMT R112, R112, 0x5410, R53 ;  /* 0x0000541070707816 */ /* 0x000fe40000000035 */
[----:B------:R-:W-:Y:S01]  /*d0c0*/  SHF.R.U32.HI R54, RZ, 0x10, R55 ;  /* 0x00000010ff367819 */ /* 0x000fe20000011637 */
[----:B------:R-:W-:Y:S01]  /*d0d0*/  IMAD.U32 R73, R109, 0x10000, RZ ;  /* 0x000100006d497824 */ /* 0x000fe200078e00ff */
[----:B------:R-:W-:-:S02]  /*d0e0*/  PRMT R110, R110, 0x5410, R59 ;  /* 0x000054106e6e7816 */ /* 0x000fc4000000003b */
        /* <DEDUP_REMOVED lines=8> */
[----:B------:R-:W-:Y:S02]  /*d170*/  IMAD.U32 R74, R111, 0x10000, RZ ;  /* 0x000100006f4a7824 */ /* 0x000fe400078e00ff */
        /* <DEDUP_REMOVED lines=22> */
[----:B------:R-:W-:Y:S01]  /*d2e0*/  SHF.L.U32 R9, R113, 0x10, RZ ;  /* 0x0000001071097819 */ /* 0x000fe200000006ff */
[----:B------:R-:W-:Y:S01]  /*d2f0*/  FMUL.FTZ R59, R15, R110 ;  /* 0x0000006e0f3b7220 */ /* 0x000fe20000410000 */
[----:B------:R-:W-:Y:S01]  /*d300*/  LOP3.LUT R113, R113, 0xffff0000, RZ, 0xc0, !PT ;  /* 0xffff000071717812 */ /* 0x000fe200078ec0ff */
[----:B------:R-:W-:-:S02]  /*d310*/  FMUL.FTZ R15, R15, R114 ;  /* 0x000000720f0f7220 */ /* 0x000fc40000410000 */
[C---:B------:R-:W-:Y:S02]  /*d320*/  FMUL.FTZ R53, R8.reuse, R73 ;  /* 0x0000004908357220 */ /* 0x040fe40000410000 */
[-C--:B------:R-:W-:Y:S02]  /*d330*/  FMUL.FTZ R8, R8, R9.reuse ;  /* 0x0000000908087220 */ /* 0x080fe40000410000 */
[C---:B------:R-:W-:Y:S02]  /*d340*/  FFMA.FTZ R59, R52.reuse, R114, -R59 ;  /* 0x00000072343b7223 */ /* 0x040fe4000001083b */
[----:B------:R-:W-:Y:S01]  /*d350*/  FFMA.FTZ R15, R52, R110, R15 ;  /* 0x0000006e340f7223 */ /* 0x000fe2000001000f */
[C---:B------:R-:W-:Y:S01]  /*d360*/  LOP3.LUT R110, R115.reuse, 0xffff0000, RZ, 0xc0, !PT ;  /* 0xffff0000736e7812 */ /* 0x040fe200078ec0ff */
[----:B------:R-:W-:Y:S02]  /*d370*/  IMAD.U32 R52, R115, 0x10000, RZ ;  /* 0x0001000073347824 */ /* 0x000fe400078e00ff */
[----:B------:R-:W-:-:S02]  /*d380*/  FFMA.FTZ R53, R12, R9, -R53 ;  /* 0x000000090c357223 */ /* 0x000fc40000010835 */
[----:B------:R-:W-:Y:S02]  /*d390*/  FFMA.FTZ R9, R12, R73, R8 ;  /* 0x000000490c097223 */ /* 0x000fe40000010008 */
[C---:B------:R-:W-:Y:S02]  /*d3a0*/  FMUL.FTZ R8, R58.reuse, R74 ;  /* 0x0000004a3a087220 */ /* 0x040fe40000410000 */
[-C--:B------:R-:W-:Y:S02]  /*d3b0*/  FMUL.FTZ R58, R58, R52.reuse ;  /* 0x000000343a3a7220 */ /* 0x080fe40000410000 */
[----:B------:R-:W-:Y:S02]  /*d3c0*/  IMAD.U32 R12, R112, 0x10000, RZ ;  /* 0x00010000700c7824 */ /* 0x000fe400078e00ff */
[----:B------:R-:W-:Y:S02]  /*d3d0*/  FFMA.FTZ R52, R13, R52, -R8 ;  /* 0x000000340d347223 */ /* 0x000fe40000010808 */
[----:B------:R-:W-:-:S02]  /*d3e0*/  IMAD.U32 R73, R116, 0x10000, RZ ;  /* 0x0001000074497824 */ /* 0x000fc400078e00ff */
[----:B------:R-:W-:Y:S02]  /*d3f0*/  FFMA.FTZ R74, R13, R74, R58 ;  /* 0x0000004a0d4a7223 */ /* 0x000fe4000001003a */
[C---:B------:R-:W-:Y:S02]  /*d400*/  FMUL.FTZ R8, R72.reuse, R109 ;  /* 0x0000006d48087220 */ /* 0x040fe40000410000 */
[CC--:B------:R-:W-:Y:S02]  /*d410*/  FMUL.FTZ R13, R71.reuse, R12.reuse ;  /* 0x0000000c470d7220 */ /* 0x0c0fe40000410000 */
[----:B------:R-:W-:Y:S02]  /*d420*/  FMUL.FTZ R72, R72, R113 ;  /* 0x0000007148487220 */ /* 0x000fe40000410000 */
[----:B------:R-:W-:Y:S02]  /*d430*/  FMUL.FTZ R71, R71, R73 ;  /* 0x0000004947477220 */ /* 0x000fe40000410000 */
[----:B------:R-:W-:Y:S01]  /*d440*/  FFMA.FTZ R58, R55, R113, -R8 ;  /* 0x00000071373a7223 */ /* 0x000fe20000010808 */
[----:B------:R-:W-:Y:S01]  /*d450*/  LOP3.LUT R8, R111, 0xffff0000, RZ, 0xc0, !PT ;  /* 0xffff00006f087812 */ /* 0x000fe200078ec0ff */
[----:B------:R-:W-:Y:S01]  /*d460*/  FFMA.FTZ R73, R54, R73, -R13 ;  /* 0x0000004936497223 */ /* 0x000fe2000001080d */
[----:B------:R-:W-:Y:S01]  /*d470*/  LOP3.LUT R13, R112, 0xffff0000, RZ, 0xc0, !PT ;  /* 0xffff0000700d7812 */ /* 0x000fe200078ec0ff */
[----:B------:R-:W-:Y:S01]  /*d480*/  FFMA.FTZ R72, R55, R109, R72 ;  /* 0x0000006d37487223 */ /* 0x000fe20000010048 */
[----:B------:R-:W-:Y:S01]  /*d490*/  LOP3.LUT R55, R116, 0xffff0000, RZ, 0xc0, !PT ;  /* 0xffff000074377812 */ /* 0x000fe200078ec0ff */
[----:B------:R-:W-:-:S02]  /*d4a0*/  FFMA.FTZ R71, R54, R12, R71 ;  /* 0x0000000c36477223 */ /* 0x000fc40000010047 */
[----:B------:R-:W-:Y:S01]  /*d4b0*/  FMUL.FTZ R54, R70, R13 ;  /* 0x0000000d46367220 */ /* 0x000fe20000410000 */
[----:B------:R-:W-:Y:S01]  /*d4c0*/  F2FP.BF16.PACK_AB R9, R72, R9 ;  /* 0x000000094809723e */ /* 0x000fe200000010ff */
[C---:B------:R-:W-:Y:S02]  /*d4d0*/  FMUL.FTZ R75, R11.reuse, R8 ;  /* 0x000000080b4b7220 */ /* 0x040fe40000410000 */
[-C--:B------:R-:W-:Y:S02]  /*d4e0*/  FMUL.FTZ R70, R70, R55.reuse ;  /* 0x0000003746467220 */ /* 0x080fe40000410000 */
[-C--:B------:R-:W-:Y:S02]  /*d4f0*/  FMUL.FTZ R12, R11, R110.reuse ;  /* 0x0000006e0b0c7220 */ /* 0x080fe40000410000 */
[----:B------:R-:W-:Y:S02]  /*d500*/  FFMA.FTZ R54, R14, R55, -R54 ;  /* 0x000000370e367223 */ /* 0x000fe40000010836 */
[----:B------:R-:W-:-:S02]  /*d510*/  FFMA.FTZ R11, R57, R110, -R75 ;  /* 0x0000006e390b7223 */ /* 0x000fc4000001084b */
[----:B------:R-:W-:Y:S01]  /*d520*/  FFMA.FTZ R70, R14, R13, R70 ;  /* 0x0000000d0e467223 */ /* 0x000fe20000010046 */
[----:B------:R-:W-:Y:S01]  /*d530*/  F2FP.BF16.PACK_AB R13, R58, R53 ;  /* 0x000000353a0d723e */ /* 0x000fe200000010ff */
[----:B------:R-:W-:Y:S01]  /*d540*/  FFMA.FTZ R57, R57, R8, R12 ;  /* 0x0000000839397223 */ /* 0x000fe2000001000c */
[----:B------:R-:W-:Y:S02]  /*d550*/  F2FP.BF16.PACK_AB R8, R15, R56 ;  /* 0x000000380f08723e */ /* 0x000fe400000010ff */
[----:B------:R-:W-:Y:S02]  /*d560*/  F2FP.BF16.PACK_AB R12, R59, R10 ;  /* 0x0000000a3b0c723e */ /* 0x000fe400000010ff */
[----:B------:R-:W-:Y:S02]  /*d570*/  F2FP.BF16.PACK_AB R14, R54, R73 ;  /* 0x00000049360e723e */ /* 0x000fe400000010ff */
[----:B------:R-:W-:Y:S02]  /*d580*/  F2FP.BF16.PACK_AB R15, R11, R52 ;  /* 0x000000340b0f723e */ /* 0x000fe400000010ff */
[----:B------:R-:W-:-:S02]  /*d590*/  F2FP.BF16.PACK_AB R10, R70, R71 ;  /* 0x00000047460a723e */ /* 0x000fc400000010ff */
[----:B------:R-:W-:Y:S01]  /*d5a0*/  F2FP.BF16.PACK_AB R11, R57, R74 ;  /* 0x0000004a390b723e */ /* 0x000fe200000010ff */
[----:B------:R1:W-:Y:S04]  /*d5b0*/  STS.128 [R69+0x18100], R12 ;  /* 0x0181000c45007388 */ /* 0x0003e80000000c00 */
[----:B------:R1:W-:Y:S02]  /*d5c0*/  STS.128 [R68+0x18100], R8 ;  /* 0x0181000844007388 */ /* 0x0003e40000000c00 */
.L_x_1020:
[----:B------:R-:W-:Y:S05]  /*d5d0*/  BSYNC B0 ;  /* 0x0000000000007941 */ /* 0x000fea0003800000 */
.L_x_1019:
        /* <DEDUP_REMOVED lines=82> */
[----:B------:R-:W-:Y:S02]  /*db00*/  FFMA.FTZ R15, R44, R102, R15 ;  /* 0x000000662c0f7223 */ /* 0x000fe4000001000f */
        /* <DEDUP_REMOVED lines=38> */
.L_x_1016:
[----:B------:R-:W-:Y:S05]  /*dd70*/  BSYNC B1 ;  /* 0x0000000000017941 */ /* 0x000fea0003800000 */
.L_x_1015:
        /* <DEDUP_REMOVED lines=17> */
[----:B------:R-:W-:Y:S02]  /*de90*/  LOP3.LUT R12, R10, 0x38, R77, 0xf8, !PT ;  /* 0x000000380a0c7812 */ /* 0x000fe400078ef84d */
        /* <DEDUP_REMOVED lines=11> */
[--C-:B------:R-:W-:Y:S02]  /*df50*/  SHF.R.U64 R41, R42, 0x10, R43.reuse ;  /* 0x000000102a297819 */ /* 0x100fe4000000122b */
[----:B------:R-:W-:Y:S01]  /*df60*/  IMAD.SHL.U32 R44, R44, 0x2, RZ ;  /* 0x000000022c2c7824 */ /* 0x000fe200078e00ff */
[----:B------:R-:W-:-:S02]  /*df70*/  SHF.R.U32.HI R42, RZ, 0x10, R43 ;  /* 0x00000010ff2a7819 */ /* 0x000fc4000001162b */
[--C-:B------:R-:W-:Y:S02]  /*df80*/  SHF.R.U64 R43, R36, 0x10, R37.reuse ;  /* 0x00000010242b7819 */ /* 0x100fe40000001225 */
[----:B------:R-:W2:Y:S01]  /*df90*/  LDS.128 R8, [R44+0x18100] ;  /* 0x018100002c087984 */ /* 0x000ea20000000c00 */
[----:B------:R-:W-:Y:S02]  /*dfa0*/  SHF.R.U32.HI R36, RZ, 0x10, R37 ;  /* 0x00000010ff247819 */ /* 0x000fe40000011625 */
[----:B------:R-:W-:Y:S02]  /*dfb0*/  SHF.R.U64 R37, R38, 0x10, R39 ;  /* 0x0000001026257819 */ /* 0x000fe40000001227 */
[----:B------:R-:W-:Y:S02]  /*dfc0*/  PRMT R91, R91, 0x5410, R36 ;  /* 0x000054105b5b7816 */ /* 0x000fe40000000024 */
        /* <DEDUP_REMOVED lines=82> */
.L_x_1022:
[----:B------:R-:W-:Y:S05]  /*e4f0*/  BSYNC B0 ;  /* 0x0000000000007941 */ /* 0x000fea0003800000 */
.L_x_1021:
        /* <DEDUP_REMOVED lines=50> */
[----:B------:R-:W-:Y:S02]  /*e820*/  PRMT R90, R90, 0x5410, R39 ;  /* 0x000054105a5a7816 */ /* 0x000fe40000000027 */
[----:B------:R-:W-:Y:S02]  /*e830*/  LOP3.LUT R42, R87, 0xffff0000, RZ, 0xc0, !PT ;  /* 0xffff0000572a7812 */ /* 0x000fe400078ec0ff */
        /* <DEDUP_REMOVED lines=40> */
[----:B------:R-:W-:-:S02]  /*eac0*/  FFMA.FTZ R28, R13, R28, -R8 ;  /* 0x0000001c0d1c7223 */ /* 0x000fc40000010808 */
[----:B------:R-:W-:Y:S02]  /*ead0*/  IMAD.U32 R41, R90, 0x10000, RZ ;  /* 0x000100005a297824 */ /* 0x000fe400078e00ff */
[----:B------:R-:W-:Y:S02]  /*eae0*/  FFMA.FTZ R42, R13, R42, R34 ;  /* 0x0000002a0d2a7223 */ /* 0x000fe40000010022 */
[C---:B------:R-:W-:Y:S01]  /*eaf0*/  IMAD.U32 R30, R14.reuse, 0x10000, RZ ;  /* 0x000100000e1e7824 */ /* 0x040fe200078e00ff */
[----:B------:R-:W-:Y:S01]  /*eb00*/  LOP3.LUT R14, R14, 0xffff0000, RZ, 0xc0, !PT ;  /* 0xffff00000e0e7812 */ /* 0x000fe200078ec0ff */
[C---:B------:R-:W-:Y:S02]  /*eb10*/  FMUL.FTZ R13, R39.reuse, R12 ;  /* 0x0000000c270d7220 */ /* 0x040fe40000410000 */
[-C--:B------:R-:W-:Y:S02]  /*eb20*/  FMUL.FTZ R39, R39, R41.reuse ;  /* 0x0000002927277220 */ /* 0x080fe40000410000 */
[----:B------:R-:W-:Y:S01]  /*eb30*/  FFMA.FTZ R41, R30, R41, -R13 ;  /* 0x000000291e297223 */ /* 0x000fe2000001080d */
[----:B------:R-:W-:Y:S01]  /*eb40*/  LOP3.LUT R13, R90, 0xffff0000, RZ, 0xc0, !PT ;  /* 0xffff00005a0d7812 */ /* 0x000fe200078ec0ff */
[----:B------:R-:W-:-:S02]  /*eb50*/  FMUL.FTZ R8, R40, R78 ;  /* 0x0000004e28087220 */ /* 0x000fc40000410000 */
[----:B------:R-:W-:Y:S02]  /*eb60*/  FMUL.FTZ R40, R40, R86 ;  /* 0x0000005628287220 */ /* 0x000fe40000410000 */
[----:B------:R-:W-:Y:S02]  /*eb70*/  FFMA.FTZ R39, R30, R12, R39 ;  /* 0x0000000c1e277223 */ /* 0x000fe40000010027 */
[----:B------:R-:W-:Y:S02]  /*eb80*/  FFMA.FTZ R86, R31, R86, -R8 ;  /* 0x000000561f567223 */ /* 0x000fe40000010808 */
[C---:B------:R-:W-:Y:S02]  /*eb90*/  FMUL.FTZ R30, R38.reuse, R85 ;  /* 0x00000055261e7220 */ /* 0x040fe40000410000 */
[----:B------:R-:W-:Y:S02]  /*eba0*/  FMUL.FTZ R12, R11, R84 ;  /* 0x000000540b0c7220 */ /* 0x000fe40000410000 */
[----:B------:R-:W-:-:S02]  /*ebb0*/  FMUL.FTZ R34, R38, R13 ;  /* 0x0000000d26227220 */ /* 0x000fc40000410000 */
[-C--:B------:R-:W-:Y:S02]  /*ebc0*/  FMUL.FTZ R8, R11, R88.reuse ;  /* 0x000000580b087220 */ /* 0x080fe40000410000 */
[----:B------:R-:W-:Y:S01]  /*ebd0*/  FFMA.FTZ R30, R14, R13, -R30 ;  /* 0x0000000d0e1e7223 */ /* 0x000fe2000001081e */
[----:B------:R-:W-:Y:S01]  /*ebe0*/  F2FP.BF16.PACK_AB R13, R86, R29 ;  /* 0x0000001d560d723e */ /* 0x000fe200000010ff */
        /* <DEDUP_REMOVED lines=13> */
.L_x_1024:
[----:B------:R-:W-:Y:S05]  /*ecc0*/  BSYNC B0 ;  /* 0x0000000000007941 */ /* 0x000fea0003800000 */
.L_x_1023:
        /* <DEDUP_REMOVED lines=123> */
.L_x_1000:
[----:B------:R-:W-:Y:S05]  /*f480*/  BSYNC B2 ;  /* 0x0000000000027941 */ /* 0x000fea0003800000 */
.L_x_982:
[----:B------:R-:W-:-:S04]  /*f490*/  DEPBAR.LE SB0, 0x2 ;  /* 0x000080800000791a */ /* 0x000fc80000000000 */
[----:B------:R-:W-:Y:S01]  /*f4a0*/  IMAD.SHL.U32 R56, R0, 0x2, RZ ;  /* 0x0000000200387824 */ /* 0x000fe200078e00ff */
[----:B------:R-:W-:Y:S01]  /*f4b0*/  BAR.SYNC.DEFER_BLOCKING 0x0 ;  /* 0x0000000000007b1d */ /* 0x000fe20000010000 */
[----:B------:R-:W-:Y:S01]  /*f4c0*/  IMAD.SHL.U32 R190, R5, 0x2, RZ ;  /* 0x0000000205be7824 */ /* 0x000fe200078e00ff */
[----:B-1----:R-:W-:Y:S01]  /*f4d0*/  @P2 IADD3 R9, R145, -0x2, RZ ;  /* 0xfffffffe91092810 */ /* 0x002fe20007ffe0ff */
[----:B------:R-:W-:Y:S01]  /*f4e0*/  IMAD.MOV.U32 R191, RZ, RZ, 0x20 ;  /* 0x00000020ffbf7424 */ /* 0x000fe200078e00ff */
[----:B------:R-:W-:Y:S01]  /*f4f0*/  LOP3.LUT P3, RZ, R135, 0x2, RZ, 0xc0, !PT ;  /* 0x0000000287ff7812 */ /* 0x000fe2000786c0ff */
[----:B------:R-:W-:Y:S01]  /*f500*/  IMAD.SHL.U32 R189, R2, 0x2, RZ ;  /* 0x0000000202bd7824 */ /* 0x000fe200078e00ff */
[----:B------:R-:W-:Y:S01]  /*f510*/  @P2 SHF.R.S32.HI R8, RZ, 0x1f, R9 ;  /* 0x0000001fff082819 */ /* 0x000fe20000011409 */
[----:B------:R-:W-:Y:S01]  /*f520*/  @P2 IMAD R26, R26, R9, RZ ;  /* 0x000000091a1a2224 */ /* 0x000fe200078e02ff */
[----:B------:R-:W-:Y:S01]  /*f530*/  LEA R192, R0, 0x18100, 0x1 ;  /* 0x0001810000c07811 */ /* 0x000fe200078e08ff */
[-C--:B--2---:R-:W-:Y:S01]  /*f540*/  @P2 IMAD.WIDE.U32 R10, R9, R27.reuse, R210 ;  /* 0x0000001b090a2225 */ /* 0x084fe200078e00d2 */
[----:B------:R-:W-:Y:S01]  /*f550*/  SEL R191, R191, 0xffffffe0, !P3 ;  /* 0xffffffe0bfbf7807 */ /* 0x000fe20005800000 */
[----:B------:R-:W-:Y:S01]  /*f560*/  ULDC UR4, c[0x0][0x324] ;  /* 0x0000c90000047ab9 */ /* 0x000fe20000000800 */
[----:B------:R-:W-:Y:S01]  /*f570*/  ISETP.GE.AND P3, PT, R195, 0x1, PT ;  /* 0x00000001c300780c */ /* 0x000fe20003f66270 */
[----:B------:R-:W-:Y:S01]  /*f580*/  @P2 IMAD R8, R8, R27, R26 ;  /* 0x0000001b08082224 */ /* 0x000fe200078e021a */
[----:B------:R-:W-:Y:S01]  /*f590*/  @P2 LEA R48, P0, R10, c[0x0][0x1f8], 0x1 ;  /* 0x00007e000a302a11 */ /* 0x000fe200078008ff */
[----:B------:R-:W-:Y:S01]  /*f5a0*/  IMAD.IADD R188, R192, 0x1, R189 ;  /* 0x00000001c0bc7824 */ /* 0x000fe200078e02bd */
[----:B------:R-:W-:Y:S01]  /*f5b0*/  ULOP3.LUT UR4, URZ, UR4, URZ, 0x33, !UPT ;  /* 0x000000043f047292 */ /* 0x000fe2000f8e333f */
[----:B------:R-:W-:-:S02]  /*f5c0*/  @P2 IMAD.IADD R8, R11, 0x1, R8 ;  /* 0x000000010b082824 */ /* 0x000fc400078e0208 */
[----:B------:R-:W-:Y:S02]  /*f5d0*/  IMAD.IADD R5, R190, 0x1, R191 ;  /* 0x00000001be057824 */ /* 0x000fe400078e02bf */
[----:B------:R-:W-:Y:S01]  /*f5e0*/  IMAD.MOV.U32 R134, RZ, RZ, 0x40 ;  /* 0x00000040ff867424 */ /* 0x000fe200078e00ff */
[----:B------:R-:W-:Y:S01]  /*f5f0*/  @P2 LEA.HI.X R49, R10, c[0x0][0x1fc], R8, 0x1, P0 ;  /* 0x00007f000a312a11 */ /* 0x000fe200000f0c08 */
[----:B------:R-:W-:Y:S01]  /*f600*/  IMAD R187, R3, 0x2, R192 ;  /* 0x0000000203bb7824 */ /* 0x000fe200078e02c0 */
[----:B------:R-:W-:Y:S01]  /*f610*/  LDSM.16.M88.4 R56, [R56+0x18100] ;  /* 0x018100003838783b */ /* 0x000fe20000000200 */
[----:B------:R-:W-:Y:S01]  /*f620*/  @P2 IADD3 R76, P0, R25, R48, RZ ;  /* 0x00000030194c2210 */ /* 0x000fe20007f1e0ff */
[----:B------:R-:W-:Y:S01]  /*f630*/  IMAD R186, R3, 0x2, R188 ;  /* 0x0000000203ba7824 */ /* 0x000fe200078e02bc */
[----:B------:R-:W-:Y:S01]  /*f640*/  SEL R134, R134, 0xffffffc0, !P1 ;  /* 0xffffffc086867807 */ /* 0x000fe20004800000 */
[----:B------:R-:W1:Y:S02]  /*f650*/  LDSM.16.M88.4 R28, [R190+0xc100] ;  /* 0x00c10000be1c783b */ /* 0x000e640000000200 */
[----:B------:R-:W-:-:S02]  /*f660*/  @P2 IMAD.X R77, R24, 0x1, R49, P0 ;  /* 0x00000001184d2824 */ /* 0x000fc400000e0631 */
[----:B------:R-:W2:Y:S01]  /*f670*/  LDSM.16.M88.4 R20, [R190+0xc900] ;  /* 0x00c90000be14783b */ /* 0x000ea20000000200 */
[----:B------:R-:W-:Y:S02]  /*f680*/  IMAD.IADD R2, R190, 0x1, R134 ;  /* 0x00000001be027824 */ /* 0x000fe400078e0286 */
[----:B------:R-:W-:Y:S01]  /*f690*/  IMAD.IADD R0, R134, 0x1, R5 ;  /* 0x0000000186007824 */ /* 0x000fe200078e0205 */
[----:B------:R-:W3:Y:S04]  /*f6a0*/  LDSM.16.M88.4 R64, [R190+0xd100] ;  /* 0x00d10000be40783b */ /* 0x000ee80000000200 */
[----:B------:R-:W4:Y:S04]  /*f6b0*/  LDSM.16.M88.4 R40, [R190+0xd900] ;  /* 0x00d90000be28783b */ /* 0x000f280000000200 */
[----:B------:R-:W-:Y:S04]  /*f6c0*/  LDSM.16.M88.4 R12, [R188] ;  /* 0x00000000bc0c783b */ /* 0x000fe80000000200 */
[----:B------:R-:W5:Y:S04]  /*f6d0*/  LDSM.16.M88.4 R8, [R5+0xc100] ;  /* 0x00c100000508783b */ /* 0x000f680000000200 */
[----:B------:R-:W3:Y:S04]  /*f6e0*/  LDSM.16.M88.4 R44, [R5+0xc900] ;  /* 0x00c90000052c783b */ /* 0x000ee80000000200 */
[----:B------:R-:W4:Y:S01]  /*f6f0*/  LDSM.16.M88.4 R36, [R5+0xd100] ;  /* 0x00d100000524783b */ /* 0x000f220000000200 */
[C---:B-1----:R-:W-:Y:S08]  /*f700*/  HMMA.16816.F32.BF16 R32, R56.reuse, R28, RZ ;  /* 0x0000001c3820723c */ /* 0x042ff000000418ff */
[C---:B------:R-:W-:Y:S08]  /*f710*/  HMMA.16816.F32.BF16 R28, R56.reuse, R30, RZ ;  /* 0x0000001e381c723c */ /* 0x040ff000000418ff */
[C---:B--2---:R-:W-:Y:S08]  /*f720*/  HMMA.16816.F32.BF16 R24, R56.reuse, R20, RZ ;  /* 0x000000143818723c */ /* 0x044ff000000418ff */
[C---:B---3--:R-:W-:Y:S08]  /*f730*/  HMMA.16816.F32.BF16 R16, R56.reuse, R64, RZ ;  /* 0x000000403810723c */ /* 0x048ff000000418ff */
[C---:B------:R-:W-:Y:S08]  /*f740*/  HMMA.16816.F32.BF16 R20, R56.reuse, R22, RZ ;  /* 0x000000163814723c */ /* 0x040ff000000418ff */
[C---:B------:R-:W-:Y:S08]  /*f750*/  HMMA.16816.F32.BF16 R64, R56.reuse, R66, RZ ;  /* 0x000000423840723c */ /* 0x040ff000000418ff */
[C---:B----4-:R-:W-:Y:S08]  /*f760*/  HMMA.16816.F32.BF16 R60, R56.reuse, R40, RZ ;  /* 0x00000028383c723c */ /* 0x050ff000000418ff */
[----:B------:R-:W-:Y:S01]  /*f770*/  HMMA.16816.F32.BF16 R56, R56, R42, RZ ;  /* 0x0000002a3838723c */ /* 0x000fe200000418ff */
[----:B------:R-:W1:Y:S04]  /*f780*/  LDSM.16.M88.4 R40, [R5+0xd900] ;  /* 0x00d900000528783b */ /* 0x000e680000000200 */
[----:B------:R-:W-:Y:S01]  /*f790*/  @!PT LDS RZ, [RZ] ;  /* 0x00000000fffff984 */ /* 0x000fe20000000800 */
[----:B------:R-:W-:Y:S01]  /*f7a0*/  @!PT LDS RZ, [RZ] ;  /* 0x00000000fffff984 */ /* 0x000fe20000000800 */
[----:B------:R-:W-:Y:S01]  /*f7b0*/  @!PT LDS RZ, [RZ] ;  /* 0x00000000fffff984 */ /* 0x000fe20000000800 */
[----:B------:R2:W-:Y:S03]  /*f7c0*/  @P2 LDGSTS.E.BYPASS.LTC128B.128 [R144+0x6100], [R48.64], !P5 ;  /* 0x0610000030902fae */ /* 0x0005e6000e901d46 */
[C---:B-----5:R-:W-:Y:S01]  /*f7d0*/  HMMA.16816.F32.BF16 R32, R12.reuse, R8, R32 ;  /* 0x000000080c20723c */ /* 0x060fe20000041820 */
[----:B------:R2:W-:Y:S04]  /*f7e0*/  @P2 LDGSTS.E.BYPASS.LTC128B.128 [R144+0x8100], [R48.64+0x80], !P4 ;  /* 0x0810008030902fae */ /* 0x0005e8000e101d46 */
[----:B------:R2:W-:Y:S03]  /*f7f0*/  @P2 LDGSTS.E.BYPASS.LTC128B.128 [R144+0xa100], [R48.64+0x100], !P6 ;  /* 0x0a10010030902fae */ /* 0x0005e6000f101d46 */
[C---:B------:R-:W-:Y:S01]  /*f800*/  HMMA.16816.F32.BF16 R28, R12.reuse, R10, R28 ;  /* 0x0000000a0c1c723c */ /* 0x040fe2000004181c */
[----:B------:R3:W-:Y:S04]  /*f810*/  @P2 LDGSTS.E.BYPASS.LTC128B.128 [R144+0x7100], [R76.64], !P5 ;  /* 0x071000004c902fae */ /* 0x0007e8000e901d46 */
[----:B------:R3:W-:Y:S03]  /*f820*/  @P2 LDGSTS.E.BYPASS.LTC128B.128 [R144+0x9100], [R76.64+0x80], !P4 ;  /* 0x091000804c902fae */ /* 0x0007e6000e101d46 */
[----:B------:R-:W-:Y:S01]  /*f830*/  HMMA.16816.F32.BF16 R24, R12, R44, R24 ;  /* 0x0000002c0c18723c */ /* 0x000fe20000041818 */
[----:B------:R3:W-:Y:S01]  /*f840*/  @P2 LDGSTS.E.BYPASS.LTC128B.128 [R144+0xb100], [R76.64+0x100], !P6 ;  /* 0x0b1001004c902fae */ /* 0x0007e2000f101d46 */
[----:B------:R-:W-:-:S03]  /*f850*/  ISETP.NE.AND P2, PT, R193, 0x1, PT ;  /* 0x00000001c100780c */ /* 0x000fc60003f45270 */
        /* <DEDUP_REMOVED lines=100> */
[C---:B-1----:R-:W-:Y:S08]  /*fea0*/  HMMA.16816.F32.BF16 R32, R72.reuse, R12, R32 ;  /* 0x0000000c4820723c */ /* 0x042ff00000041820 */
[C---:B------:R-:W-:Y:S01]  /*feb0*/  HMMA.16816.F32.BF16 R28, R72.reuse, R14, R28 ;  /* 0x0000000e481c723c */ /* 0x040fe2000004181c */
[----:B------:R-:W-:Y:S07]  /*fec0*/  LDSM.16.M88.4 R12, [R0+0x10100] ;  /* 0x01010000000c783b */ /* 0x000fee0000000200 */
[C---:B---3--:R-:W-:Y:S08]  /*fed0*/  HMMA.16816.F32.BF16 R24, R72.reuse, R8, R24 ;  /* 0x000000084818723c */ /* 0x048ff00000041818 */
[----:B------:R-:W-:Y:S01]  /*fee0*/  HMMA.16816.F32.BF16 R20, R72, R10, R20 ;  /* 0x0000000a4814723c */ /* 0x000fe20000041814 */
[----:B------:R-:W1:Y:S07]  /*fef0*/  LDSM.16.M88.4 R8, [R186+0x8000] ;  /* 0x00800000ba08783b */ /* 0x000e6e0000000200 */
[C---:B------:R-:W-:Y:S08]  /*ff00*/  HMMA.16816.F32.BF16 R60, R36.reuse, R40, R60 ;  /* 0x00000028243c723c */ /* 0x040ff0000004183c */
[C---:B------:R-:W-:Y:S01]  /*ff10*/  HMMA.16816.F32.BF16 R56, R36.reuse, R42, R56 ;  /* 0x0000002a2438723c */ /* 0x040fe20000041838 */
[----:B------:R-:W-:Y:S07]  /*ff20*/  LDSM.16.M88.4 R40, [R2+0x11100] ;  /* 0x011100000228783b */ /* 0x000fee0000000200 */
[C---:B------:R-:W-:Y:S08]  /*ff30*/  HMMA.16816.F32.BF16 R16, R36.reuse, R44, R16 ;  /* 0x0000002c2410723c */ /* 0x040ff00000041810 */
[----:B------:R-:W-:Y:S01]  /*ff40*/  HMMA.16816.F32.BF16 R64, R36, R46, R64 ;  /* 0x0000002e2440723c */ /* 0x000fe20000041840 */
[----:B------:R-:W3:Y:S04]  /*ff50*/  LDSM.16.M88.4 R44, [R2+0x10900] ;  /* 0x01090000022c783b */ /* 0x000ee80000000200 */
[----:B------:R4:W5:Y:S03]  /*ff60*/  LDSM.16.M88.4 R36, [R2+0x11900] ;  /* 0x011900000224783b */ /* 0x0009660000000200 */
[----:B--2---:R-:W-:Y:S08]  /*ff70*/  HMMA.16816.F32.BF16 R32, R52, R48, R32 ;  /* 0x000000303420723c */ /* 0x004ff00000041820 */
[C---:B------:R-:W-:Y:S08]  /*ff80*/  HMMA.16816.F32.BF16 R60, R72.reuse, R68, R60 ;  /* 0x00000044483c723c */ /* 0x040ff0000004183c */
[----:B------:R-:W-:Y:S01]  /*ff90*/  HMMA.16816.F32.BF16 R56, R72, R70, R56 ;  /* 0x000000464838723c */ /* 0x000fe20000041838 */
[----:B------:R-:W2:Y:S01]  /*ffa0*/  LDSM.16.M88.4 R68, [R0+0x10900] ;  /* 0x010900000044783b */ /* 0x000ea20000000200 */
[----:B----4-:R-:W-:-:S06]  /*ffb0*/  LOP3.LUT R2, R82, 0xffffffe0, RZ, 0xc0, !PT ;  /* 0xffffffe052027812 */ /* 0x010fcc00078ec0ff */
[----:B------:R-:W-:Y:S01]  /*ffc0*/  HMMA.16816.F32.BF16 R28, R52, R50, R28 ;  /* 0x00000032341c723c */ /* 0x000fe2000004181c */
[----:B------:R-:W-:-:S07]  /*ffd0*/  IMAD.IADD R2, R89, 0x1, -R2 ;  /* 0x0000000159027824 */ /* 0x000fce00078e0a02 */
[C---:B------:R-:W-:Y:S08]  /*ffe0*/  HMMA.16816.F32.BF16 R16, R72.reuse, R76, R16 ;  /* 0x0000004c4810723c */ /* 0x040ff00000041810 */
[----:B------:R-:W-:Y:S08]  /*fff0*/  HMMA.16816.F32.BF16 R64, R72, R78, R64 ;  /* 0x0000004e4840723c */ /* 0x000ff00000041840 */
[----:B-1----:R-:W-:Y:S07]  /*10000*/  HMMA.16816.F32.BF16 R32, R8, R12, R32 ;  /* 0x0000000c0820723c */ /* 0x002fee0000041820 */
[----:B------:R-:W-:Y:S01]  /*10010*/  LEA.HI R12, R80, R89, RZ, 0x2 ;  /* 0x00000059500c7211 */ /* 0x000fe200078f10ff */
[----:B---3--:R-:W-:Y:S01]  /*10020*/  HMMA.16816.F32.BF16 R24, R52, R44, R24 ;  /* 0x0000002c3418723c */ /* 0x008fe20000041818 */
[----:B------:R-:W-:-:S02]  /*10030*/  SHF.R.S32.HI R13, RZ, 0x1f, R2 ;  /* 0x0000001fff0d7819 */ /* 0x000fc40000011402 */
[----:B------:R-:W-:-:S04]  /*10040*/  LOP3.LUT R12, R12, 0xfffffffc, RZ, 0xc0, !PT ;  /* 0xfffffffc0c0c7812 */ /* 0x000fc800078ec0ff */
[----:B------:R-:W-:Y:S01]  /*10050*/  SHF.R.S32.HI R44, RZ, 0x1f, R83 ;  /* 0x0000001fff2c7819 */ /* 0x000fe20000011453 */
[----:B------:R-:W-:Y:S01]  /*10060*/  IMAD.IADD R89, R89, 0x1, -R12 ;  /* 0x0000000159597824 */ /* 0x000fe200078e0a0c */
[----:B-----5:R-:W-:Y:S01]  /*10070*/  HMMA.16816.F32.BF16 R60, R52, R36, R60 ;  /* 0x00000024343c723c */ /* 0x020fe2000004183c */
[----:B------:R-:W-:Y:S02]  /*10080*/  LEA.HI R12, R13, R2, RZ, 0x2 ;  /* 0x000000020d0c7211 */ /* 0x000fe400078f10ff */
[----:B------:R-:W-:Y:S02]  /*10090*/  LEA.HI R5, R44, R83, RZ, 0x3 ;  /* 0x000000532c057211 */ /* 0x000fe400078f18ff */
[----:B------:R-:W-:-:S03]  /*100a0*/  LOP3.LUT R213, R12, 0x7ffffffc, RZ, 0xc0, !PT ;  /* 0x7ffffffc0cd57812 */ /* 0x000fc600078ec0ff */
[----:B------:R-:W-:Y:S01]  /*100b0*/  HMMA.16816.F32.BF16 R56, R52, R38, R56 ;  /* 0x000000263438723c */ /* 0x000fe20000041838 */
[----:B------:R-:W1:Y:S01]  /*100c0*/  LDSM.16.M88.4 R36, [R0+0x11900] ;  /* 0x011900000024783b */ /* 0x000e620000000200 */
[----:B------:R-:W-:-:S04]  /*100d0*/  IMAD.IADD R213, R2, 0x1, -R213 ;  /* 0x0000000102d57824 */ /* 0x000fc800078e0ad5 */
[----:B------:R-:W-:Y:S02]  /*100e0*/  IMAD.SHL.U32 R213, R213, 0x2, RZ ;  /* 0x00000002d5d57824 */ /* 0x000fe400078e00ff */
[----:B------:R-:W-:Y:S03]  /*100f0*/  HMMA.16816.F32.BF16 R28, R8, R14, R28 ;  /* 0x0000000e081c723c */ /* 0x000fe6000004181c */
[----:B------:R-:W-:-:S04]  /*10100*/  IADD3 R2, -R213, R194, -R81 ;  /* 0x000000c2d5027210 */ /* 0x000fc80007ffe951 */
[----:B------:R-:W-:Y:S01]  /*10110*/  LOP3.LUT R14, R5, 0xffffff8, RZ, 0xc0, !PT ;  /* 0x0ffffff8050e7812 */ /* 0x000fe200078ec0ff */
[----:B------:R-:W-:Y:S01]  /*10120*/  HMMA.16816.F32.BF16 R16, R52, R40, R16 ;  /* 0x000000283410723c */ /* 0x000fe20000041810 */
[----:B------:R-:W-:-:S03]  /*10130*/  LEA.HI R5, R89, R89, RZ, 0x1 ;  /* 0x0000005959057211 */ /* 0x000fc600078f08ff */
[----:B------:R-:W-:Y:S01]  /*10140*/  IMAD.IADD R83, R83, 0x1, -R14 ;  /* 0x0000000153537824 */ /* 0x000fe200078e0a0e */
[----:B------:R-:W-:-:S03]  /*10150*/  LOP3.LUT R212, R5, 0x1ffffffe, RZ, 0xc0, !PT ;  /* 0x1ffffffe05d47812 */ /* 0x000fc600078ec0ff */
[----:B------:R-:W-:Y:S01]  /*10160*/  HMMA.16816.F32.BF16 R64, R52, R42, R64 ;  /* 0x0000002a3440723c */ /* 0x000fe20000041840 */
[----:B------:R3:W4:Y:S01]  /*10170*/  LDSM.16.M88.4 R40, [R0+0x11100] ;  /* 0x011100000028783b */ /* 0x0007220000000200 */
[----:B------:R-:W-:-:S06]  /*10180*/  IMAD.IADD R212, R89, 0x1, -R212 ;  /* 0x0000000159d47824 */ /* 0x000fcc00078e0ad4 */
[----:B------:R-:W-:Y:S08]  /*10190*/  HMMA.16816.F32.BF16 R20, R52, R46, R20 ;  /* 0x0000002e3414723c */ /* 0x000ff00000041814 */
[----:B--2---:R-:W-:Y:S01]  /*101a0*/  HMMA.16816.F32.BF16 R24, R8, R68, R24 ;  /* 0x000000440818723c */ /* 0x004fe20000041818 */
[----:B---3--:R-:W-:-:S07]  /*101b0*/  LEA.HI.SX32 R0, R12, R133, 0x1e ;  /* 0x000000850c007211 */ /* 0x008fce00078ff2ff */
[----:B-1----:R-:W-:Y:S01]  /*101c0*/  HMMA.16816.F32.BF16 R60, R8, R36, R60 ;  /* 0x00000024083c723c */ /* 0x002fe2000004183c */
[----:B------:R-:W-:-:S06]  /*101d0*/  IMAD R83, R83, 0x10, R0 ;  /* 0x0000001053537824 */ /* 0x000fcc00078e0200 */
[----:B------:R-:W-:Y:S01]  /*101e0*/  IADD3 R36, R194, 0x1, -R81 ;  /* 0x00000001c2247810 */ /* 0x000fe20007ffe851 */
[----:B------:R-:W-:Y:S01]  /*101f0*/  IMAD R212, R212, 0x8, R83 ;  /* 0x00000008d4d47824 */ /* 0x000fe200078e0253 */
[----:B------:R-:W-:Y:S02]  /*10200*/  HMMA.16816.F32.BF16 R56, R8, R38, R56 ;  /* 0x000000260838723c */ /* 0x000fe40000041838 */
[----:B------:R-:W-:Y:S01]  /*10210*/  IADD3 R36, -R199, R36, -R213 ;  /* 0x00000024c7247210 */ /* 0x000fe20007ffe9d5 */
[----:B------:R-:W-:-:S04]  /*10220*/  @P2 IMAD.HI.U32 R5, R212, c[0x0][0x2c8], RZ ;  /* 0x0000b200d4052a27 */ /* 0x000fc800078e00ff */
[----:B------:R-:W-:Y:S01]  /*10230*/  IMAD.MOV.U32 R0, RZ, RZ, R212 ;  /* 0x000000ffff007224 */ /* 0x000fe200078e00d4 */
[----:B------:R-:W-:Y:S01]  /*10240*/  @P2 SHF.R.U32.HI R0, RZ, c[0x0][0x2cc], R5 ;  /* 0x0000b300ff002a19 */ /* 0x000fe20000011605 */
[C---:B------:R-:W-:Y:S01]  /*10250*/  HMMA.16816.F32.BF16 R20, R8.reuse, R70, R20 ;  /* 0x000000460814723c */ /* 0x040fe20000041814 */
[C---:B------:R-:W-:Y:S02]  /*10260*/  IADD3 R38, R36.reuse, c[0x0][0x328], RZ ;  /* 0x0000ca0024267a10 */ /* 0x040fe40007ffe0ff */
[----:B------:R-:W-:Y:S01]  /*10270*/  IADD3 R36, R36, UR4, RZ ;  /* 0x0000000424247c10 */ /* 0x000fe2000fffe0ff */
[----:B------:R-:W1:Y:S04]  /*10280*/  SHFL.IDX PT, R5, R0, RZ, 0x1c1f ;  /* 0x001c1fff00057589 */ /* 0x000e6800000e0000 */
[C---:B----4-:R-:W-:Y:S08]  /*10290*/  HMMA.16816.F32.BF16 R16, R8.reuse, R40, R16 ;  /* 0x000000280810723c */ /* 0x050ff00000041810 */
[----:B------:R-:W-:Y:S07]  /*102a0*/  HMMA.16816.F32.BF16 R64, R8, R42, R64 ;  /* 0x0000002a0840723c */ /* 0x000fee0000041840 */
[----:B-1----:R-:W-:-:S02]  /*102b0*/  IMAD.IADD R11, R38, 0x1, R5 ;  /* 0x00000001260b7824 */ /* 0x002fc400078e0205 */
        /* <DEDUP_REMOVED lines=14> */
.L_x_1027:
[----:B------:R-:W-:-:S04]  /*103a0*/  MOV R5, c[0x0][0x32c] ;  /* 0x0000cb0000057a02 */ /* 0x000fc80000000f00 */
[----:B------:R-:W-:-:S13]  /*103b0*/  ISETP.NE.AND P0, PT, R5, 0x1, PT ;  /* 0x000000010500780c */ /* 0x000fda0003f05270 */
[----:B------:R-:W-:-:S05]  /*103c0*/  @P0 IMAD.HI.U32 R5, R8, c[0x0][0x330], RZ ;  /* 0x0000cc0008050a27 */ /* 0x000fca00078e00ff */
[----:B------:R-:W-:Y:S02]  /*103d0*/  @P0 SHF.R.U32.HI R8, RZ, c[0x0][0x334], R5 ;  /* 0x0000cd00ff080a19 */ /* 0x000fe40000011605 */
.L_x_1028:
[----:B------:R-:W-:Y:S05]  /*103e0*/  BSYNC B0 ;  /* 0x0000000000007941 */ /* 0x000fea0003800000 */
.L_x_1026:
[----:B------:R-:W-:-:S04]  /*103f0*/  IMAD R10, R8, c[0x0][0x32c], -R81 ;  /* 0x0000cb00080a7a24 */ /* 0x000fc800078e0a51 */
[----:B------:R-:W-:-:S05]  /*10400*/  IMAD.IADD R10, R10, 0x1, -R213 ;  /* 0x000000010a0a7824 */ /* 0x000fca00078e0ad5 */
[----:B------:R-:W-:Y:S02]  /*10410*/  IADD3 R8, R10, c[0x0][0x32c], RZ ;  /* 0x0000cb000a087a10 */ /* 0x000fe40007ffe0ff */
[----:B------:R-:W-:Y:S02]  /*10420*/  IMNMX R9, R9, R10, !PT ;  /* 0x0000000a09097217 */ /* 0x000fe40007800200 */
[----:B------:R-:W-:Y:S02]  /*10430*/  IMNMX R11, R11, R8, PT ;  /* 0x000000080b0b7217 */ /* 0x000fe40003800200 */
.L_x_1025:
[----:B------:R-:W-:Y:S01]  /*10440*/  ISETP.GT.AND P1, PT, R145, RZ, PT ;  /* 0x000000ff9100720c */ /* 0x000fe20003f24270 */
[----:B------:R-:W1:Y:S03]  /*10450*/  SHFL.IDX PT, R5, R0, 0x1, 0x1c1f ;  /* 0x003c1f0000057f89 */ /* 0x000e6600000e0000 */
[----:B------:R-:W-:-:S04]  /*10460*/  ISETP.GT.AND P0, PT, R9, RZ, P1 ;  /* 0x000000ff0900720c */ /* 0x000fc80000f04270 */
[----:B------:R-:W-:-:S04]  /*10470*/  ISETP.LT.OR P0, PT, R11, 0x1, P0 ;  /* 0x000000010b00780c */ /* 0x000fc80000701670 */
[----:B------:R-:W-:Y:S02]  /*10480*/  FSEL R32, R32, -INF , !P0 ;  /* 0xff80000020207808 */ /* 0x000fe40004000000 */
[----:B------:R-:W-:-:S04]  /*10490*/  ISETP.GT.AND P0, PT, R9, 0x1, P1 ;  /* 0x000000010900780c */ /* 0x000fc80000f04270 */
[----:B------:R-:W-:-:S04]  /*104a0*/  ISETP.LT.OR P0, PT, R11, 0x2, P0 ;  /* 0x000000020b00780c */ /* 0x000fc80000701670 */
[----:B------:R-:W-:Y:S02]  /*104b0*/  FSEL R14, R33, -INF , !P0 ;  /* 0xff800000210e7808 */ /* 0x000fe40004000000 */
[----:B------:R-:W-:Y:S01]  /*104c0*/  ISETP.GT.AND P0, PT, R9, 0x8, P1 ;  /* 0x000000080900780c */ /* 0x000fe20000f04270 */
[----:B-1----:R-:W-:-:S03]  /*104d0*/  IMAD.IADD R36, R36, 0x1, R5 ;  /* 0x0000000124247824 */ /* 0x002fc600078e0205 */
        /* <DEDUP_REMOVED lines=39> */
[----:B------:R-:W-:-:S03]  /*10750*/  IMAD.IADD R9, R38, 0x1, R5 ;  /* 0x0000000126097824 */ /* 0x000fc600078e0205 */
[----:B------:R-:W-:Y:S02]  /*10760*/  ISETP.LT.OR P0, PT, R11, 0x3a, P0 ;  /* 0x0000003a0b00780c */ /* 0x000fe40000701670 */
[----:B------:R-:W-:Y:S02]  /*10770*/  IMNMX R2, R9, R2, PT ;  /* 0x0000000209027217 */ /* 0x000fe40003800200 */
        /* <DEDUP_REMOVED lines=13> */
.L_x_1031:
[----:B------:R-:W-:-:S04]  /*10850*/  MOV R0, c[0x0][0x32c] ;  /* 0x0000cb0000007a02 */ /* 0x000fc80000000f00 */
[----:B------:R-:W-:-:S13]  /*10860*/  ISETP.NE.AND P0, PT, R0, 0x1, PT ;  /* 0x000000010000780c */ /* 0x000fda0003f05270 */
[----:B------:R-:W-:-:S05]  /*10870*/  @P0 IMAD.HI.U32 R0, R16, c[0x0][0x330], RZ ;  /* 0x0000cc0010000a27 */ /* 0x000fca00078e00ff */
[----:B------:R-:W-:Y:S02]  /*10880*/  @P0 SHF.R.U32.HI R16, RZ, c[0x0][0x334], R0 ;  /* 0x0000cd00ff100a19 */ /* 0x000fe40000011600 */
.L_x_1032:
[----:B------:R-:W-:Y:S05]  /*10890*/  BSYNC B0 ;  /* 0x0000000000007941 */ /* 0x000fea0003800000 */
.L_x_1030:
[----:B------:R-:W-:-:S04]  /*108a0*/  IMAD R16, R16, c[0x0][0x32c], -R81 ;  /* 0x0000cb0010107a24 */ /* 0x000fc800078e0a51 */
[----:B------:R-:W-:-:S05]  /*108b0*/  IMAD.IADD R9, R16, 0x1, -R213 ;  /* 0x0000000110097824 */ /* 0x000fca00078e0ad5 */
[----:B------:R-:W-:Y:S02]  /*108c0*/  IADD3 R5, R9, c[0x0][0x32c], RZ ;  /* 0x0000cb0009057a10 */ /* 0x000fe40007ffe0ff */
[----:B------:R-:W-:Y:S02]  /*108d0*/  IMNMX R36, R36, R9, !PT ;  /* 0x0000000924247217 */ /* 0x000fe40007800200 */
[----:B------:R-:W-:Y:S02]  /*108e0*/  IMNMX R2, R2, R5, PT ;  /* 0x0000000502027217 */ /* 0x000fe40003800200 */
.L_x_1029:
        /* <DEDUP_REMOVED lines=74> */
[----:B------:R-:W-:Y:S02]  /*10d90*/  FMNMX.FTZ R7, R32, R14, !PT ;  /* 0x0000000e20077209 */ /* 0x000fe40007810000 */
[----:B------:R-:W-:Y:S01]  /*10da0*/  @P0 LEA R148, P1, R16, c[0x0][0x1c8], 0x1 ;  /* 0x0000720010940a11 */ /* 0x000fe200078208ff */
[----:B------:R-:W-:Y:S01]  /*10db0*/  @P0 IMAD.IADD R0, R17, 0x1, R0 ;  /* 0x0000000111000824 */ /* 0x000fe200078e0200 */
[----:B------:R-:W-:Y:S02]  /*10dc0*/  FMNMX.FTZ R7, R28, R7, !PT ;  /* 0x000000071c077209 */ /* 0x000fe40007810000 */
[----:B------:R-:W-:Y:S02]  /*10dd0*/  FMNMX.FTZ R6, R34, R35, !PT ;  /* 0x0000002322067209 */ /* 0x000fe40007810000 */
[----:B------:R-:W-:Y:S02]  /*10de0*/  FMNMX.FTZ R7, R12, R7, !PT ;  /* 0x000000070c077209 */ /* 0x000fe40007810000 */
[----:B------:R-:W-:-:S02]  /*10df0*/  @P0 LEA.HI.X R149, R16, c[0x0][0x1cc], R0, 0x1, P1 ;  /* 0x0000730010950a11 */ /* 0x000fc400008f0c00 */
[----:B------:R-:W-:Y:S01]  /*10e00*/  FMNMX.FTZ R7, R24, R7, !PT ;  /* 0x0000000718077209 */ /* 0x000fe20007810000 */
[----:B------:R-:W-:Y:S01]  /*10e10*/  LDSM.16.MT88.4 R16, [R184+0x2900] ;  /* 0x00290000b810783b */ /* 0x000fe20000004200 */
        /* <DEDUP_REMOVED lines=23> */
[----:B------:R-:W-:Y:S01]  /*10f90*/  @P0 LEA R146, P1, R203, R148, 0x1 ;  /* 0x00000094cb920211 */ /* 0x000fe200078208ff */
[----:B------:R-:W1:Y:S01]  /*10fa0*/  SHFL.BFLY PT, R7, R0, 0x2, 0x1f ;  /* 0x0c401f0000077f89 */ /* 0x000e6200000e0000 */
[----:B------:R-:W-:Y:S02]  /*10fb0*/  FMNMX.FTZ R6, R141, R6, !PT ;  /* 0x000000068d067209 */ /* 0x000fe40007810000 */
[----:B------:R-:W-:Y:S02]  /*10fc0*/  @P0 LEA.HI.X R147, R203, R149, R202, 0x1, P1 ;  /* 0x00000095cb930211 */ /* 0x000fe400008f0cca */
[----:B------:R-:W-:Y:S02]  /*10fd0*/  FMNMX.FTZ R6, R171, R6, !PT ;  /* 0x00000006ab067209 */ /* 0x000fe40007810000 */
[----:B-1----:R-:W-:-:S05]  /*10fe0*/  FMNMX.FTZ R7, R0, R7, !PT ;  /* 0x0000000700077209 */ /* 0x002fca0007810000 */
[----:B------:R-:W1:Y:S02]  /*10ff0*/  SHFL.BFLY PT, R2, R7, 0x1, 0x1f ;  /* 0x0c201f0007027f89 */ /* 0x000e6400000e0000 */
[----:B-1----:R-:W-:Y:S02]  /*11000*/  FMNMX.FTZ R2, R7, R2, !PT ;  /* 0x0000000207027209 */ /* 0x002fe40007810000 */
[----:B------:R-:W1:Y:S02]  /*11010*/  SHFL.BFLY PT, R7, R6, 0x2, 0x1f ;  /* 0x0c401f0006077f89 */ /* 0x000e6400000e0000 */
        /* <DEDUP_REMOVED lines=8> */
[--C-:B------:R-:W-:Y:S02]  /*110a0*/  FFMA.FTZ R154, R10, c[0x0][0x2d0], -R179.reuse ;  /* 0x0000b4000a9a7a23 */ /* 0x100fe400000108b3 */
[--C-:B------:R-:W-:Y:S01]  /*110b0*/  FFMA.FTZ R150, R8, c[0x0][0x2d0], -R179.reuse ;  /* 0x0000b40008967a23 */ /* 0x100fe200000108b3 */
[----:B-1----:R-:W-:Y:S01]  /*110c0*/  FMNMX.FTZ R7, R6, R7, !PT ;  /* 0x0000000706077209 */ /* 0x002fe20007810000 */
[----:B------:R-:W-:-:S02]  /*110d0*/  FFMA.FTZ R159, R24, c[0x0][0x2d0], -R179 ;  /* 0x0000b400189f7a23 */ /* 0x000fc400000108b3 */
[--C-:B------:R-:W-:Y:S01]  /*110e0*/  FFMA.FTZ R153, R20, c[0x0][0x2d0], -R179.reuse ;  /* 0x0000b40014997a23 */ /* 0x100fe200000108b3 */
[----:B------:R-:W1:Y:S01]  /*110f0*/  MUFU.EX2 R160, R160 ;  /* 0x000000a000a07308 */ /* 0x000e620000000800 */
[----:B------:R-:W2:Y:S01]  /*11100*/  SHFL.BFLY PT, R0, R7, 0x1, 0x1f ;  /* 0x0c201f0007007f89 */ /* 0x000ea200000e0000 */
[--C-:B------:R-:W-:Y:S02]  /*11110*/  FFMA.FTZ R169, R176, c[0x0][0x2d0], -R179.reuse ;  /* 0x0000b400b0a97a23 */ /* 0x100fe400000108b3 */
[--C-:B------:R-:W-:Y:S01]  /*11120*/  FFMA.FTZ R167, R174, c[0x0][0x2d0], -R179.reuse ;  /* 0x0000b400aea77a23 */ /* 0x100fe200000108b3 */
[----:B------:R-:W-:Y:S01]  /*11130*/  LDSM.16.MT88.4 R20, [R185+0x900] ;  /* 0x00090000b914783b */ /* 0x000fe20000004200 */
[--C-:B------:R-:W-:Y:S02]  /*11140*/  FFMA.FTZ R166, R166, c[0x0][0x2d0], -R179.reuse ;  /* 0x0000b400a6a67a23 */ /* 0x100fe400000108b3 */
[----:B------:R-:W-:Y:S01]  /*11150*/  MUFU.EX2 R158, R158 ;  /* 0x0000009e009e7308 */ /* 0x000fe20000000800 */
[----:B------:R-:W-:-:S02]  /*11160*/  FFMA.FTZ R168, R168, c[0x0][0x2d0], -R179 ;  /* 0x0000b400a8a87a23 */ /* 0x000fc400000108b3 */
[--C-:B------:R-:W-:Y:S02]  /*11170*/  FFMA.FTZ R180, R180, c[0x0][0x2d0], -R179.reuse ;  /* 0x0000b400b4b47a23 */ /* 0x100fe400000108b3 */
[----:B------:R-:W-:-:S03]  /*11180*/  FFMA.FTZ R217, R140, c[0x0][0x2d0], -R179 ;  /* 0x0000b4008cd97a23 */ /* 0x000fc600000108b3 */
[----:B------:R-:W3:Y:S01]  /*11190*/  MUFU.EX2 R155, R155 ;  /* 0x0000009b009b7308 */ /* 0x000ee20000000800 */
[----:B-1----:R-:W-:Y:S01]  /*111a0*/  F2FP.BF16.PACK_AB R96, R160, R161 ;  /* 0x000000a1a060723e */ /* 0x002fe200000010ff */
[----:B------:R-:W-:-:S06]  /*111b0*/  FADD.FTZ R161, R161, R160 ;  /* 0x000000a0a1a17221 */ /* 0x000fcc0000010000 */
[----:B------:R-:W-:Y:S01]  /*111c0*/  MUFU.EX2 R159, R159 ;  /* 0x0000009f009f7308 */ /* 0x000fe20000000800 */
[----:B--2---:R-:W-:-:S04]  /*111d0*/  FMNMX.FTZ R0, R7, R0, !PT ;  /* 0x0000000007007209 */ /* 0x004fc80007810000 */
[C---:B------:R-:W-:Y:S01]  /*111e0*/  FSETP.NEU.FTZ.AND P1, PT, R0.reuse, -INF , PT ;  /* 0xff8000000000780b */ /* 0x040fe20003f3d000 */
[----:B------:R-:W-:Y:S01]  /*111f0*/  FMUL.FTZ R170, R0, c[0x0][0x2d0] ;  /* 0x0000b40000aa7a20 */ /* 0x000fe20000410000 */
[C---:B---3--:R-:W-:Y:S01]  /*11200*/  F2FP.BF16.PACK_AB R98, R155.reuse, R158 ;  /* 0x0000009e9b62723e */ /* 0x048fe200000010ff */
[----:B------:R-:W-:Y:S01]  /*11210*/  MUFU.EX2 R154, R154 ;  /* 0x0000009a009a7308 */ /* 0x000fe20000000800 */
[----:B------:R-:W-:Y:S02]  /*11220*/  FADD.FTZ R158, R158, R161 ;  /* 0x000000a19e9e7221 */ /* 0x000fe40000010000 */
[----:B------:R-:W-:Y:S02]  /*11230*/  FSEL R170, R170, RZ, P1 ;  /* 0x000000ffaaaa7208 */ /* 0x000fe40000800000 */
[----:B------:R-:W-:-:S03]  /*11240*/  FADD.FTZ R158, R155, R158 ;  /* 0x0000009e9b9e7221 */ /* 0x000fc60000010000 */
[--C-:B------:R-:W-:Y:S01]  /*11250*/  FFMA.FTZ R163, R34, c[0x0][0x2d0], -R170.reuse ;  /* 0x0000b40022a37a23 */ /* 0x100fe200000108aa */
[----:B------:R-:W-:Y:S01]  /*11260*/  MUFU.EX2 R153, R153 ;  /* 0x0000009900997308 */ /* 0x000fe20000000800 */
[--C-:B------:R-:W-:Y:S02]  /*11270*/  FFMA.FTZ R162, R35, c[0x0][0x2d0], -R170.reuse ;  /* 0x0000b40023a27a23 */ /* 0x100fe400000108aa */
[--C-:B------:R-:W-:Y:S01]  /*11280*/  FFMA.FTZ R164, R5, c[0x0][0x2d0], -R170.reuse ;  /* 0x0000b40005a47a23 */ /* 0x100fe200000108aa */
[----:B------:R-:W-:Y:S01]  /*11290*/  LDSM.16.MT88.4 R32, [R184+0x900] ;  /* 0x00090000b820783b */ /* 0x000fe20000004200 */
[--C-:B------:R-:W-:Y:S02]  /*112a0*/  FFMA.FTZ R157, R31, c[0x0][0x2d0], -R170.reuse ;  /* 0x0000b4001f9d7a23 */ /* 0x100fe400000108aa */
[--C-:B------:R-:W-:Y:S01]  /*112b0*/  FFMA.FTZ R152, R11, c[0x0][0x2d0], -R170.reuse ;  /* 0x0000b4000b987a23 */ /* 0x100fe200000108aa */
[----:B------:R1:W2:Y:S01]  /*112c0*/  LDSM.16.MT88.4 R4, [R3+0x4100] ;  /* 0x004100000304783b */ /* 0x0002a20000004200 */
[----:B------:R-:W-:Y:S01]  /*112d0*/  MUFU.EX2 R163, R163 ;  /* 0x000000a300a37308 */ /* 0x000fe20000000800 */
[----:B------:R-:W-:-:S02]  /*112e0*/  FFMA.FTZ R156, R13, c[0x0][0x2d0], -R170 ;  /* 0x0000b4000d9c7a23 */ /* 0x000fc400000108aa */
[--C-:B------:R-:W-:Y:S01]  /*112f0*/  FFMA.FTZ R151, R27, c[0x0][0x2d0], -R170.reuse ;  /* 0x0000b4001b977a23 */ /* 0x100fe200000108aa */
[----:B------:R-:W-:Y:S01]  /*11300*/  LDSM.16.MT88.4 R12, [R165+0x2900] ;  /* 0x00290000a50c783b */ /* 0x000fe20000004200 */
[--C-:B------:R-:W-:Y:S02]  /*11310*/  FFMA.FTZ R173, R173, c[0x0][0x2d0], -R170.reuse ;  /* 0x0000b400adad7a23 */ /* 0x100fe400000108aa */
[--C-:B------:R-:W-:Y:S01]  /*11320*/  FFMA.FTZ R174, R183, c[0x0][0x2d0], -R170.reuse ;  /* 0x0000b400b7ae7a23 */ /* 0x100fe200000108aa */
[----:B------:R-:W3:Y:S01]  /*11330*/  MUFU.EX2 R162, R162 ;  /* 0x000000a200a27308 */ /* 0x000ee20000000800 */
[----:B------:R-:W-:Y:S01]  /*11340*/  LDSM.16.MT88.4 R28, [R165+0x900] ;  /* 0x00090000a51c783b */ /* 0x000fe20000004200 */
[--C-:B------:R-:W-:Y:S02]  /*11350*/  FFMA.FTZ R175, R175, c[0x0][0x2d0], -R170.reuse ;  /* 0x0000b400afaf7a23 */ /* 0x100fe400000108aa */
[----:B------:R-:W-:Y:S01]  /*11360*/  FFMA.FTZ R176, R181, c[0x0][0x2d0], -R170 ;  /* 0x0000b400b5b07a23 */ /* 0x000fe200000108aa */
[----:B------:R-:W-:Y:S01]  /*11370*/  LDSM.16.MT88.4 R24, [R172+0x2900] ;  /* 0x00290000ac18783b */ /* 0x000fe20000004200 */
[----:B------:R-:W-:-:S02]  /*11380*/  FFMA.FTZ R181, R178, c[0x0][0x2d0], -R179 ;  /* 0x0000b400b2b57a23 */ /* 0x000fc400000108b3 */
[----:B------:R-:W-:Y:S01]  /*11390*/  MUFU.EX2 R164, R164 ;  /* 0x000000a400a47308 */ /* 0x000fe20000000800 */
[----:B------:R-:W-:Y:S02]  /*113a0*/  FFMA.FTZ R178, R142, c[0x0][0x2d0], -R179 ;  /* 0x0000b4008eb27a23 */ /* 0x000fe400000108b3 */
[--C-:B------:R-:W-:Y:S02]  /*113b0*/  FFMA.FTZ R177, R177, c[0x0][0x2d0], -R170.reuse ;  /* 0x0000b400b1b17a23 */ /* 0x100fe400000108aa */
[--C-:B------:R-:W-:Y:S02]  /*113c0*/  FFMA.FTZ R182, R143, c[0x0][0x2d0], -R170.reuse ;  /* 0x0000b4008fb67a23 */ /* 0x100fe400000108aa */
[--C-:B-1----:R-:W-:Y:S01]  /*113d0*/  FFMA.FTZ R3, R9, c[0x0][0x2d0], -R170.reuse ;  /* 0x0000b40009037a23 */ /* 0x102fe200000108aa */
[----:B------:R-:W1:Y:S01]  /*113e0*/  MUFU.EX2 R157, R157 ;  /* 0x0000009d009d7308 */ /* 0x000e620000000800 */
[----:B------:R-:W4:Y:S01]  /*113f0*/  LDSM.16.MT88.4 R8, [R185+0x2900] ;  /* 0x00290000b908783b */ /* 0x000f220000004200 */
[----:B---3--:R-:W-:Y:S01]  /*11400*/  F2FP.BF16.PACK_AB R97, R162, R163 ;  /* 0x000000a3a261723e */ /* 0x008fe200000010ff */
[----:B------:R-:W-:-:S02]  /*11410*/  FFMA.FTZ R179, R141, c[0x0][0x2d0], -R170 ;  /* 0x0000b4008db37a23 */ /* 0x000fc400000108aa */
[----:B------:R-:W-:Y:S01]  /*11420*/  FFMA.FTZ R218, R171, c[0x0][0x2d0], -R170 ;  /* 0x0000b400abda7a23 */ /* 0x000fe200000108aa */
[----:B------:R-:W-:Y:S01]  /*11430*/  LDSM.16.MT88.4 R140, [R172+0x3900] ;  /* 0x00390000ac8c783b */ /* 0x000fe20000004200 */
[----:B------:R-:W-:Y:S01]  /*11440*/  FADD.FTZ R163, R163, R162 ;  /* 0x000000a2a3a37221 */ /* 0x000fe20000010000 */
[----:B------:R-:W-:Y:S01]  /*11450*/  MUFU.EX2 R150, R150 ;  /* 0x0000009600967308 */ /* 0x000fe20000000800 */
[----:B-1----:R-:W-:-:S07]  /*11460*/  F2FP.BF16.PACK_AB R99, R157, R164 ;  /* 0x000000a49d63723e */ /* 0x002fce00000010ff */
[----:B------:R-:W-:Y:S01]  /*11470*/  MUFU.EX2 R156, R156 ;  /* 0x0000009c009c7308 */ /* 0x000fe20000000800 */
[----:B------:R-:W-:-:S04]  /*11480*/  FADD.FTZ R164, R164, R163 ;  /* 0x000000a3a4a47221 */ /* 0x000fc80000010000 */
[----:B------:R-:W-:Y:S01]  /*11490*/  FADD.FTZ R157, R157, R164 ;  /* 0x000000a49d9d7221 */ /* 0x000fe20000010000 */
[C---:B------:R-:W-:Y:S02]  /*114a0*/  HMMA.16816.F32.BF16 R36, R96.reuse, R40, RZ ;  /* 0x000000286024723c */ /* 0x040fe400000418ff */
[----:B------:R-:W1:Y:S06]  /*114b0*/  MUFU.EX2 R151, R151 ;  /* 0x0000009700977308 */ /* 0x000e6c0000000800 */
[C---:B------:R-:W-:Y:S02]  /*114c0*/  HMMA.16816.F32.BF16 R52, R96.reuse, R56, RZ ;  /* 0x000000386034723c */ /* 0x040fe400000418ff */
[----:B------:R-:W-:Y:S06]  /*114d0*/  MUFU.EX2 R152, R152 ;  /* 0x0000009800987308 */ /* 0x000fec0000000800 */
[C---:B------:R-:W-:Y:S02]  /*114e0*/  HMMA.16816.F32.BF16 R40, R96.reuse, R42, RZ ;  /* 0x0000002a6028723c */ /* 0x040fe400000418ff */
[----:B------:R-:W3:Y:S06]  /*114f0*/  MUFU.EX2 R3, R3 ;  /* 0x0000000300037308 */ /* 0x000eec0000000800 */
        /* <DEDUP_REMOVED lines=32> */
[C---:B------:R-:W-:Y:S08]  /*11700*/  HMMA.16816.F32.BF16 R72, R96.reuse, R74, RZ ;  /* 0x0000004a6048723c */ /* 0x040ff000000418ff */
[C---:B------:R-:W-:Y:S08]  /*11710*/  HMMA.16816.F32.BF16 R80, R96.reuse, R82, RZ ;  /* 0x000000526050723c */ /* 0x040ff000000418ff */
[C---:B------:R-:W-:Y:S08]  /*11720*/  HMMA.16816.F32.BF16 R88, R96.reuse, R90, RZ ;  /* 0x0000005a6058723c */ /* 0x040ff000000418ff */
[C---:B--2---:R-:W-:Y:S07]  /*11730*/  HMMA.16816.F32.BF16 R92, R96.reuse, R4, RZ ;  /* 0x00000004605c723c */ /* 0x044fee00000418ff */
[----:B------:R-:W-:Y:S01]  /*11740*/  F2FP.BF16.PACK_AB R4, R154, R159 ;  /* 0x0000009f9a04723e */ /* 0x000fe200000010ff */
[----:B------:R-:W-:Y:S01]  /*11750*/  HMMA.16816.F32.BF16 R96, R96, R6, RZ ;  /* 0x000000066060723c */ /* 0x000fe200000418ff */
[----:B-1----:R-:W-:Y:S01]  /*11760*/  F2FP.BF16.PACK_AB R5, R151, R156 ;  /* 0x0000009c9705723e */ /* 0x002fe200000010ff */
[----:B------:R-:W-:-:S02]  /*11770*/  FADD.FTZ R159, R159, R158 ;  /* 0x0000009e9f9f7221 */ /* 0x000fc40000010000 */
[----:B------:R-:W-:Y:S02]  /*11780*/  FADD.FTZ R156, R156, R157 ;  /* 0x0000009d9c9c7221 */ /* 0x000fe40000010000 */
[----:B------:R-:W-:Y:S01]  /*11790*/  FADD.FTZ R154, R154, R159 ;  /* 0x0000009f9a9a7221 */ /* 0x000fe20000010000 */
[----:B------:R-:W-:Y:S01]  /*117a0*/  F2FP.BF16.PACK_AB R6, R150, R153 ;  /* 0x000000999606723e */ /* 0x000fe200000010ff */
[----:B------:R-:W-:Y:S01]  /*117b0*/  FADD.FTZ R151, R151, R156 ;  /* 0x0000009c97977221 */ /* 0x000fe20000010000 */
[----:B---3--:R-:W-:Y:S01]  /*117c0*/  F2FP.BF16.PACK_AB R7, R3, R152 ;  /* 0x000000980307723e */ /* 0x008fe200000010ff */
[----:B------:R-:W-:Y:S02]  /*117d0*/  FADD.FTZ R153, R153, R154 ;  /* 0x0000009a99997221 */ /* 0x000fe40000010000 */
[----:B------:R-:W-:Y:S02]  /*117e0*/  FADD.FTZ R152, R152, R151 ;  /* 0x0000009798987221 */ /* 0x000fe40000010000 */
[----:B------:R-:W-:-:S02]  /*117f0*/  FADD.FTZ R153, R150, R153 ;  /* 0x0000009996997221 */ /* 0x000fc40000010000 */
[----:B----4-:R-:W-:Y:S01]  /*11800*/  HMMA.16816.F32.BF16 R36, R4, R8, R36 ;  /* 0x000000080424723c */ /* 0x010fe20000041824 */
        /* <DEDUP_REMOVED lines=39> */
[----:B-----5:R-:W-:Y:S01]  /*11a80*/  F2FP.BF16.PACK_AB R4, R169, R166 ;  /* 0x000000a6a904723e */ /* 0x020fe200000010ff */
        /* <DEDUP_REMOVED lines=108> */
.L_x_1034:
[----:B------:R-:W-:-:S13]  /*12150*/  ISETP.NE.AND P0, PT, R3, 0x1, PT ;  /* 0x000000010300780c */ /* 0x000fda0003f05270 */
[----:B------:R-:W-:-:S05]  /*12160*/  @P0 IMAD.HI.U32 R5, R6, c[0x0][0x330], RZ ;  /* 0x0000cc0006050a27 */ /* 0x000fca00078e00ff */
[----:B------:R-:W-:-:S05]  /*12170*/  @P0 SHF.R.U32.HI R6, RZ, c[0x0][0x334], R5 ;  /* 0x0000cd00ff060a19 */ /* 0x000fca0000011605 */
.L_x_1035:
[----:B------:R-:W-:-:S05]  /*12180*/  IMAD R3, R6, R3, c[0x0][0x32c] ;  /* 0x0000cb0006037624 */ /* 0x000fca00078e0203 */
[----:B------:R-:W-:-:S04]  /*12190*/  IMNMX R4, R4, R3, PT ;  /* 0x0000000304047217 */ /* 0x000fc80003800200 */
.L_x_1033:
        /* <DEDUP_REMOVED lines=10> */
[C---:B------:R-:W-:Y:S01]  /*12240*/  IADD3 RZ, P0, R206.reuse, 0x40, RZ ;  /* 0x00000040ceff7810 */ /* 0x040fe20007f1e0ff */
[----:B------:R-:W-:Y:S01]  /*12250*/  IMAD.MOV.U32 R3, RZ, RZ, R0 ;  /* 0x000000ffff037224 */ /* 0x000fe200078e0000 */
[----:B------:R-:W-:Y:S01]  /*12260*/  LOP3.LUT P1, RZ, R135, 0x2, RZ, 0xc0, !PT ;  /* 0x0000000287ff7812 */ /* 0x000fe2000782c0ff */
[----:B------:R-:W-:Y:S01]  /*12270*/  IMAD.MOV.U32 R132, RZ, RZ, R2 ;  /* 0x000000ffff847224 */ /* 0x000fe200078e0002 */
[----:B------:R-:W-:Y:S01]  /*12280*/  IADD3 RZ, P2, R206, 0x80, RZ ;  /* 0x00000080ceff7810 */ /* 0x000fe20007f5e0ff */
[--C-:B------:R-:W-:Y:S01]  /*12290*/  IMAD.X R229, RZ, RZ, R211.reuse, P0 ;  /* 0x000000ffffe57224 */ /* 0x100fe200000e06d3 */
[----:B------:R-:W-:Y:S01]  /*122a0*/  SEL R191, R191, 0xffffffe0, !P1 ;  /* 0xffffffe0bfbf7807 */ /* 0x000fe20004800000 */
[----:B------:R-:W-:Y:S01]  /*122b0*/  IMAD.MOV.U32 R216, RZ, RZ, RZ ;  /* 0x000000ffffd87224 */ /* 0x000fe200078e00ff */
[C---:B------:R-:W-:Y:S01]  /*122c0*/  IADD3 RZ, P1, R208.reuse, 0x40, RZ ;  /* 0x00000040d0ff7810 */ /* 0x040fe20007f3e0ff */
[----:B------:R-:W-:Y:S01]  /*122d0*/  IMAD.X R228, RZ, RZ, R211, P2 ;  /* 0x000000ffffe47224 */ /* 0x000fe200010e06d3 */
[----:B------:R-:W-:Y:S01]  /*122e0*/  IADD3 RZ, P0, R208, 0x80, RZ ;  /* 0x00000080d0ff7810 */ /* 0x000fe20007f1e0ff */
[----:B------:R-:W-:Y:S01]  /*122f0*/  @P3 IMAD.HI.U32 R225, R212, c[0x0][0x2c8], RZ ;  /* 0x0000b200d4e13a27 */ /* 0x000fe200078e00ff */
[C---:B------:R-:W-:Y:S01]  /*12300*/  IADD3 R224, R206.reuse, 0x40, RZ ;  /* 0x00000040cee07810 */ /* 0x040fe20007ffe0ff */
[----:B------:R-:W-:Y:S01]  /*12310*/  ULDC UR8, c[0x0][0x324] ;  /* 0x0000c90000087ab9 */ /* 0x000fe20000000800 */
[----:B------:R-:W-:Y:S01]  /*12320*/  IADD3 R223, R206, 0x80, RZ ;  /* 0x00000080cedf7810 */ /* 0x000fe20007ffe0ff */
[----:B------:R-:W-:Y:S01]  /*12330*/  IMAD.X R227, RZ, RZ, R215, P1 ;  /* 0x000000ffffe37224 */ /* 0x000fe200008e06d7 */
[----:B------:R-:W-:Y:S01]  /*12340*/  @P3 SHF.R.U32.HI R225, RZ, c[0x0][0x2cc], R225 ;  /* 0x0000b300ffe13a19 */ /* 0x000fe200000116e1 */
[----:B------:R-:W-:Y:S01]  /*12350*/  IMAD.X R226, RZ, RZ, R215, P0 ;  /* 0x000000ffffe27224 */ /* 0x000fe200000e06d7 */
[C---:B------:R-:W-:Y:S01]  /*12360*/  IADD3 R222, R208.reuse, 0x80, RZ ;  /* 0x00000080d0de7810 */ /* 0x040fe20007ffe0ff */
[----:B------:R-:W-:Y:S01]  /*12370*/  ULOP3.LUT UR8, URZ, UR8, URZ, 0x33, !UPT ;  /* 0x000000083f087292 */ /* 0x000fe2000f8e333f */
[----:B------:R-:W-:Y:S01]  /*12380*/  IADD3 R220, R208, 0x40, RZ ;  /* 0x00000040d0dc7810 */ /* 0x000fe20007ffe0ff */
[----:B------:R-:W-:-:S02]  /*12390*/  UMOV UR5, 0x1 ;  /* 0x0000000100057882 */ /* 0x000fc40000000000 */
.L_x_1045:
[----:B------:R-:W-:Y:S04]  /*123a0*/  DEPBAR.LE SB0, 0x2 ;  /* 0x000080800000791a */ /* 0x000fe80000000000 */
[----:B------:R-:W-:Y:S01]  /*123b0*/  BAR.SYNC.DEFER_BLOCKING 0x0 ;  /* 0x0000000000007b1d */ /* 0x000fe20000010000 */
[----:B------:R-:W-:Y:S01]  /*123c0*/  UIMAD UR4, UR5, 0x6000, URZ ;  /* 0x00006000050478a4 */ /* 0x000fe2000f8e023f */
[----:B------:R-:W-:Y:S02]  /*123d0*/  ISETP.GE.AND P0, PT, R198, R221, PT ;  /* 0x000000ddc600720c */ /* 0x000fe40003f06270 */
[----:B------:R-:W-:Y:S02]  /*123e0*/  ISETP.NE.AND P2, PT, R193, 0x1, PT ;  /* 0x00000001c100780c */ /* 0x000fe40003f45270 */
[----:B------:R-:W-:Y:S02]  /*123f0*/  ISETP.GE.AND P3, PT, R195, 0x1, PT ;  /* 0x00000001c300780c */ /* 0x000fe40003f66270 */
[----:B------:R-:W-:Y:S05]  /*12400*/  IADD3 R135, R190, UR4, RZ ;  /* 0x00000004be877c10 */ /* 0x000fea000fffe0ff */
[----:B------:R-:W-:Y:S02]  /*12410*/  IMAD.IADD R133, R191, 0x1, R135 ;  /* 0x00000001bf857824 */ /* 0x000fe400078e0287 */
[----:B------:R-:W-:Y:S01]  /*12420*/  @!P0 IADD3 R28, R221, -0x1, RZ ;  /* 0xffffffffdd1c8810 */ /* 0x000fe20007ffe0ff */
[----:B------:R-:W-:Y:S02]  /*12430*/  @!P0 IMAD R179, R216, 0x6000, R204 ;  /* 0x00006000d8b38824 */ /* 0x000fe400078e02cc */
        /* <DEDUP_REMOVED lines=8> */
[----:B------:R-:W-:Y:S02]  /*124c0*/  @!P0 IMAD.IADD R33, R29, 0x1, R33 ;  /* 0x000000011d218824 */ /* 0x000fe400078e0221 */
[C---:B------:R-:W-:Y:S01]  /*124d0*/  @!P0 IMAD.SHL.U32 R29, R28.reuse, 0x40, RZ ;  /* 0x000000401c1d8824 */ /* 0x040fe200078e00ff */
[----:B------:R-:W3:Y:S02]  /*124e0*/  LDSM.16.M88.4 R148, [R190+UR4+0xd100] ;  /* 0x00d10004be94783b */ /* 0x000ee40008000200 */
[----:B------:R-:W-:Y:S02]  /*124f0*/  @!P0 SHF.L.U64.HI R33, R28, 0x6, R33 ;  /* 0x000000061c218819 */ /* 0x000fe40000010221 */
[----:B------:R-:W-:Y:S01]  /*12500*/  @!P0 IADD3 R31, P1, R29, R206, RZ ;  /* 0x000000ce1d1f8210 */ /* 0x000fe20007f3e0ff */
[----:B------:R-:W4:Y:S04]  /*12510*/  LDSM.16.M88.4 R152, [R190+UR4+0xd900] ;  /* 0x00d90004be98783b */ /* 0x000f280008000200 */
[----:B------:R-:W-:Y:S01]  /*12520*/  @!P0 IMAD.X R0, R33, 0x1, R211, P1 ;  /* 0x0000000121008824 */ /* 0x000fe200008e06d3 */
[C---:B------:R-:W-:Y:S01]  /*12530*/  @!P0 LEA R172, P1, R31.reuse, c[0x0][0x1f8], 0x1 ;  /* 0x00007e001fac8a11 */ /* 0x040fe200078208ff */
[----:B------:R-:W-:Y:S03]  /*12540*/  LDSM.16.M88.4 R156, [R133+0xd100] ;  /* 0x00d10000859c783b */ /* 0x000fe60000000200 */
[----:B------:R-:W-:Y:S02]  /*12550*/  @!P0 LEA.HI.X R173, R31, c[0x0][0x1fc], R0, 0x1, P1 ;  /* 0x00007f001fad8a11 */ /* 0x000fe400008f0c00 */
[----:B------:R-:W-:Y:S01]  /*12560*/  @!P0 IADD3 R0, P1, R29, R224, RZ ;  /* 0x000000e01d008210 */ /* 0x000fe20007f3e0ff */
[----:B------:R-:W-:Y:S04]  /*12570*/  LDSM.16.M88.4 R160, [R133+0xd900] ;  /* 0x00d9000085a0783b */ /* 0x000fe80000000200 */
[----:B------:R-:W-:Y:S01]  /*12580*/  @!P0 IMAD.X R31, R33, 0x1, R229, P1 ;  /* 0x00000001211f8824 */ /* 0x000fe200008e06e5 */
[C---:B------:R-:W-:Y:S04]  /*12590*/  @!P0 LEA R174, P1, R0.reuse, c[0x0][0x1f8], 0x1 ;  /* 0x00007e0000ae8a11 */ /* 0x040fe800078208ff */
[----:B------:R-:W-:Y:S02]  /*125a0*/  @!P0 LEA.HI.X R175, R0, c[0x0][0x1fc], R31, 0x1, P1 ;  /* 0x00007f0000af8a11 */ /* 0x000fe400008f0c1f */
[----:B------:R-:W-:Y:S01]  /*125b0*/  @!P0 IADD3 R0, P1, R29, R223, RZ ;  /* 0x000000df1d008210 */ /* 0x000fe20007f3e0ff */
[C---:B-1----:R-:W-:Y:S04]  /*125c0*/  HMMA.16816.F32.BF16 R4, R136.reuse, R140, RZ ;  /* 0x0000008c8804723c */ /* 0x042fe800000418ff */
[--C-:B------:R-:W-:Y:S01]  /*125d0*/  @!P0 IMAD.X R31, R33, 0x1, R228.reuse, P1 ;  /* 0x00000001211f8824 */ /* 0x100fe200008e06e4 */
[C---:B------:R-:W-:Y:S03]  /*125e0*/  @!P0 LEA R176, P1, R0.reuse, c[0x0][0x1f8], 0x1 ;  /* 0x00007e0000b08a11 */ /* 0x040fe600078208ff */
[C---:B------:R-:W-:Y:S01]  /*125f0*/  HMMA.16816.F32.BF16 R8, R136.reuse, R142, RZ ;  /* 0x0000008e8808723c */ /* 0x040fe200000418ff */
[----:B------:R-:W-:Y:S03]  /*12600*/  LDSM.16.M88.4 R140, [R188] ;  /* 0x00000000bc8c783b */ /* 0x000fe60000000200 */
[----:B------:R-:W-:Y:S02]  /*12610*/  @!P0 LEA.HI.X R177, R0, c[0x0][0x1fc], R31, 0x1, P1 ;  /* 0x00007f0000b18a11 */ /* 0x000fe400008f0c1f */
[----:B------:R-:W-:Y:S02]  /*12620*/  @!P0 IADD3 R29, P1, R201, R29, RZ ;  /* 0x0000001dc91d8210 */ /* 0x000fe40007f3e0ff */
[C---:B--2---:R-:W-:Y:S04]  /*12630*/  HMMA.16816.F32.BF16 R12, R136.reuse, R144, RZ ;  /* 0x00000090880c723c */ /* 0x044fe800000418ff */
[----:B------:R-:W-:Y:S01]  /*12640*/  @!P0 IMAD.X R33, R200, 0x1, R33, P1 ;  /* 0x00000001c8218824 */ /* 0x000fe200008e0621 */
[----:B------:R-:W-:Y:S03]  /*12650*/  @!P0 IADD3 R0, P1, R29, R206, RZ ;  /* 0x000000ce1d008210 */ /* 0x000fe60007f3e0ff */
[C---:B------:R-:W-:Y:S01]  /*12660*/  HMMA.16816.F32.BF16 R16, R136.reuse, R146, RZ ;  /* 0x000000928810723c */ /* 0x040fe200000418ff */
[----:B------:R-:W1:Y:S03]  /*12670*/  LDSM.16.M88.4 R144, [R133+0xc100] ;  /* 0x00c100008590783b */ /* 0x000e660000000200 */
[----:B------:R-:W-:Y:S01]  /*12680*/  @!P0 IMAD.X R31, R33, 0x1, R211, P1 ;  /* 0x00000001211f8824 */ /* 0x000fe200008e06d3 */
[C---:B------:R-:W-:Y:S03]  /*12690*/  @!P0 LEA R180, P1, R0.reuse, c[0x0][0x1f8], 0x1 ;  /* 0x00007e0000b48a11 */ /* 0x040fe600078208ff */
[C---:B---3--:R-:W-:Y:S01]  /*126a0*/  HMMA.16816.F32.BF16 R20, R136.reuse, R148, RZ ;  /* 0x000000948814723c */ /* 0x048fe200000418ff */
[----:B------:R-:W-:Y:S03]  /*126b0*/  @!P0 LEA.HI.X R181, R0, c[0x0][0x1fc], R31, 0x1, P1 ;  /* 0x00007f0000b58a11 */ /* 0x000fe600008f0c1f */
[----:B------:R-:W-:Y:S04]  /*126c0*/  @!P0 IADD3 R0, P1, R29, R224, RZ ;  /* 0x000000e01d008210 */ /* 0x000fe80007f3e0ff */
[C---:B------:R-:W-:Y:S01]  /*126d0*/  HMMA.16816.F32.BF16 R24, R136.reuse, R150, RZ ;  /* 0x000000968818723c */ /* 0x040fe200000418ff */
[----:B------:R-:W-:Y:S01]  /*126e0*/  @!P0 IMAD.X R31, R33, 0x1, R229, P1 ;  /* 0x00000001211f8824 */ /* 0x000fe200008e06e5 */
[----:B------:R-:W2:Y:S02]  /*126f0*/  LDSM.16.M88.4 R148, [R133+0xc900] ;  /* 0x00c900008594783b */ /* 0x000ea40000000200 */
[C---:B------:R-:W-:Y:S03]  /*12700*/  @!P0 LEA R182, P1, R0.reuse, c[0x0][0x1f8], 0x1 ;  /* 0x00007e0000b68a11 */ /* 0x040fe600078208ff */
[----:B------:R-:W-:Y:S01]  /*12710*/  @!PT LDS RZ, [RZ] ;  /* 0x00000000fffff984 */ /* 0x000fe20000000800 */
[----:B------:R-:W-:Y:S01]  /*12720*/  @!PT LDS RZ, [RZ] ;  /* 0x00000000fffff984 */ /* 0x000fe20000000800 */
[----:B------:R-:W-:Y:S01]  /*12730*/  @!PT LDS RZ, [RZ] ;  /* 0x00000000fffff984 */ /* 0x000fe20000000800 */
[----:B------:R3:W-:Y:S01]  /*12740*/  @!P0 LDGSTS.E.BYPASS.LTC128B.128 [R179], [R172.64], !P5 ;  /* 0x00000000acb38fae */ /* 0x0007e2000e901d46 */
[----:B------:R-:W-:Y:S04]  /*12750*/  @!P0 LEA.HI.X R183, R0, c[0x0][0x1fc], R31, 0x1, P1 ;  /* 0x00007f0000b78a11 */ /* 0x000fe800008f0c1f */
[----:B------:R-:W-:Y:S01]  /*12760*/  @!P0 IADD3 R0, P1, R29, R223, RZ ;  /* 0x000000df1d008210 */ /* 0x000fe20007f3e0ff */
[----:B------:R3:W-:Y:S01]  /*12770*/  @!P0 LDGSTS.E.BYPASS.LTC128B.128 [R179+0x2000], [R174.64], !P4 ;  /* 0x02000000aeb38fae */ /* 0x0007e2000e101d46 */
[C---:B----4-:R-:W-:Y:S03]  /*12780*/  HMMA.16816.F32.BF16 R28, R136.reuse, R152, RZ ;  /* 0x00000098881c723c */ /* 0x050fe600000418ff */
[----:B------:R-:W-:Y:S01]  /*12790*/  @!P0 IMAD.X R33, R33, 0x1, R228, P1 ;  /* 0x0000000121218824 */ /* 0x000fe200008e06e4 */
[C---:B------:R-:W-:Y:S01]  /*127a0*/  @!P0 LEA R232, P1, R0.reuse, c[0x0][0x1f8], 0x1 ;  /* 0x00007e0000e88a11 */ /* 0x040fe200078208ff */
[----:B------:R4:W-:Y:S03]  /*127b0*/  @!P0 LDGSTS.E.BYPASS.LTC128B.128 [R179+0x4000], [R176.64], !P6 ;  /* 0x04000000b0b38fae */ /* 0x0009e6000f101d46 */
[----:B------:R-:W-:Y:S01]  /*127c0*/  @!P0 LEA.HI.X R233, R0, c[0x0][0x1fc], R33, 0x1, P1 ;  /* 0x00007f0000e98a11 */ /* 0x000fe200008f0c21 */
[----:B------:R-:W-:Y:S01]  /*127d0*/  IMAD.IADD R0, R134, 0x1, R135 ;  /* 0x0000000186007824 */ /* 0x000fe200078e0287 */
[----:B------:R-:W-:Y:S01]  /*127e0*/  HMMA.16816.F32.BF16 R32, R136, R154, RZ ;  /* 0x0000009a8820723c */ /* 0x000fe200000418ff */
[----:B------:R4:W-:Y:S01]  /*127f0*/  @!P0 LDGSTS.E.BYPASS.LTC128B.128 [R179+0x1000], [R180.64], !P5 ;  /* 0x01000000b4b38fae */ /* 0x0009e2000e901d46 */
[----:B------:R-:W-:Y:S04]  /*12800*/  IADD3 R135, R191, R135, R134 ;  /* 0x00000087bf877210 */ /* 0x000fe80007ffe086 */
[----:B------:R4:W-:Y:S02]  /*12810*/  @!P0 LDGSTS.E.BYPASS.LTC128B.128 [R179+0x3000], [R182.64], !P4 ;  /* 0x03000000b6b38fae */ /* 0x0009e4000e101d46 */
[C---:B-1----:R-:W-:Y:S03]  /*12820*/  HMMA.16816.F32.BF16 R4, R140.reuse, R144, R4 ;  /* 0x000000908c04723c */ /* 0x042fe60000041804 */
[----:B------:R4:W-:Y:S02]  /*12830*/  @!P0 LDGSTS.E.BYPASS.LTC128B.128 [R179+0x5000], [R232.64], !P6 ;  /* 0x05000000e8b38fae */ /* 0x0009e4000f101d46 */
[C---:B------:R-:W-:Y:S02]  /*12840*/  ISETP.GE.AND P0, PT, R216.reuse, 0x1, PT ;  /* 0x00000001d800780c */ /* 0x040fe40003f06270 */
[----:B------:R-:W-:Y:S01]  /*12850*/  IADD3 R216, R216, 0x1, RZ ;  /* 0x00000001d8d87810 */ /* 0x000fe20007ffe0ff */
[C---:B------:R-:W-:Y:S01]  /*12860*/  HMMA.16816.F32.BF16 R8, R140.reuse, R146, R8 ;  /* 0x000000928c08723c */ /* 0x040fe20000041808 */
[----:B------:R-:W-:Y:S03]  /*12870*/  LDSM.16.M88.4 R136, [R187] ;  /* 0x00000000bb88783b */ /* 0x000fe60000000200 */
[----:B------:R-:W-:Y:S02]  /*12880*/  SEL R216, R216, RZ, !P0 ;  /* 0x000000ffd8d87207 */ /* 0x000fe40004000000 */
[----:B------:R-:W1:Y:S02]  /*12890*/  LDSM.16.M88.4 R152, [R0+0xc100] ;  /* 0x00c100000098783b */ /* 0x000e640000000200 */
[C---:B--2---:R-:W-:Y:S03]  /*128a0*/  HMMA.16816.F32.BF16 R12, R140.reuse, R148, R12 ;  /* 0x000000948c0c723c */ /* 0x044fe6000004180c */
[----:B------:R-:W2:Y:S05]  /*128b0*/  LDSM.16.M88.4 R164, [R0+0xc900] ;  /* 0x00c9000000a4783b */ /* 0x000eaa0000000200 */
[C---:B------:R-:W-:Y:S01]  /*128c0*/  HMMA.16816.F32.BF16 R16, R140.reuse, R150, R16 ;  /* 0x000000968c10723c */ /* 0x040fe20000041810 */
[----:B------:R-:W5:Y:S05]  /*128d0*/  LDSM.16.M88.4 R168, [R0+0xd100] ;  /* 0x00d1000000a8783b */ /* 0x000f6a0000000200 */
[----:B---3--:R-:W3:Y:S02]  /*128e0*/  LDSM.16.M88.4 R172, [R0+0xd900] ;  /* 0x00d9000000ac783b */ /* 0x008ee40000000200 */
[C---:B------:R-:W-:Y:S03]  /*128f0*/  HMMA.16816.F32.BF16 R20, R140.reuse, R156, R20 ;  /* 0x0000009c8c14723c */ /* 0x040fe60000041814 */
[----:B------:R-:W-:Y:S05]  /*12900*/  LDSM.16.M88.4 R144, [R186] ;  /* 0x00000000ba90783b */ /* 0x000fea0000000200 */
[C---:B------:R-:W-:Y:S01]  /*12910*/  HMMA.16816.F32.BF16 R24, R140.reuse, R158, R24 ;  /* 0x0000009e8c18723c */ /* 0x040fe20000041818 */
[----:B------:R-:W3:Y:S05]  /*12920*/  LDSM.16.M88.4 R148, [R2+0xc100] ;  /* 0x00c100000294783b */ /* 0x000eea0000000200 */
[----:B------:R-:W3:Y:S02]  /*12930*/  LDSM.16.M88.4 R156, [R2+0xc900] ;  /* 0x00c90000029c783b */ /* 0x000ee40000000200 */
[C---:B------:R-:W-:Y:S03]  /*12940*/  HMMA.16816.F32.BF16 R28, R140.reuse, R160, R28 ;  /* 0x000000a08c1c723c */ /* 0x040fe6000004181c */
[----:B----4-:R-:W4:Y:S05]  /*12950*/  LDSM.16.M88.4 R176, [R2+0xd100] ;  /* 0x00d1000002b0783b */ /* 0x010f2a0000000200 */
[----:B------:R-:W-:Y:S01]  /*12960*/  HMMA.16816.F32.BF16 R32, R140, R162, R32 ;  /* 0x000000a28c20723c */ /* 0x000fe20000041820 */
[----:B------:R-:W3:Y:S05]  /*12970*/  LDSM.16.M88.4 R180, [R2+0xd900] ;  /* 0x00d9000002b4783b */ /* 0x000eea0000000200 */
[----:B------:R-:W-:Y:S02]  /*12980*/  LDSM.16.M88.4 R140, [R192+0x4000] ;  /* 0x00400000c08c783b */ /* 0x000fe40000000200 */
[C---:B-1----:R-:W-:Y:S03]  /*12990*/  HMMA.16816.F32.BF16 R4, R136.reuse, R152, R4 ;  /* 0x000000988804723c */ /* 0x042fe60000041804 */
[----:B------:R-:W-:Y:S05]  /*129a0*/  LDSM.16.M88.4 R160, [R190+UR4+0xe900] ;  /* 0x00e90004bea0783b */ /* 0x000fea0008000200 */
[C---:B------:R-:W-:Y:S01]  /*129b0*/  HMMA.16816.F32.BF16 R8, R136.reuse, R154, R8 ;  /* 0x0000009a8808723c */ /* 0x040fe20000041808 */
[----:B------:R-:W1:Y:S05]  /*129c0*/  LDSM.16.M88.4 R152, [R190+UR4+0xe100] ;  /* 0x00e10004be98783b */ /* 0x000e6a0008000200 */
[----:B------:R-:W0:Y:S02]  /*129d0*/  LDGDEPBAR ;  /* 0x00000000000079af */ /* 0x000e240000000000 */
[C---:B--2---:R-:W-:Y:S08]  /*129e0*/  HMMA.16816.F32.BF16 R12, R136.reuse, R164, R12 ;  /* 0x000000a4880c723c */ /* 0x044ff0000004180c */
[C---:B------:R-:W-:Y:S01]  /*129f0*/  HMMA.16816.F32.BF16 R16, R136.reuse, R166, R16 ;  /* 0x000000a68810723c */ /* 0x040fe20000041810 */
[----:B------:R-:W2:Y:S07]  /*12a00*/  LDSM.16.M88.4 R164, [R190+UR4+0xf100] ;  /* 0x00f10004bea4783b */ /* 0x000eae0008000200 */
[C---:B-----5:R-:W-:Y:S08]  /*12a10*/  HMMA.16816.F32.BF16 R20, R136.reuse, R168, R20 ;  /* 0x000000a88814723c */ /* 0x060ff00000041814 */
[C---:B------:R-:W-:Y:S01]  /*12a20*/  HMMA.16816.F32.BF16 R24, R136.reuse, R170, R24 ;  /* 0x000000aa8818723c */ /* 0x040fe20000041818 */
[----:B------:R-:W5:Y:S07]  /*12a30*/  LDSM.16.M88.4 R168, [R190+UR4+0xf900] ;  /* 0x00f90004bea8783b */ /* 0x000f6e0008000200 */
[C---:B---3--:R-:W-:Y:S08]  /*12a40*/  HMMA.16816.F32.BF16 R28, R136.reuse, R172, R28 ;  /* 0x000000ac881c723c */ /* 0x048ff0000004181c */
        /* <DEDUP_REMOVED lines=8> */
[----:B------:R-:W2:Y:S07]  /*12ad0*/  LDSM.16.M88.4 R156, [R133+0xe900] ;  /* 0x00e90000859c783b */ /* 0x000eae0000000200 */
[C---:B----4-:R-:W-:Y:S08]  /*12ae0*/  HMMA.16816.F32.BF16 R20, R144.reuse, R176, R20 ;  /* 0x000000b09014723c */ /* 0x050ff00000041814 */
[C---:B------:R-:W-:Y:S01]  /*12af0*/  HMMA.16816.F32.BF16 R24, R144.reuse, R178, R24 ;  /* 0x000000b29018723c */ /* 0x040fe20000041818 */
[----:B------:R-:W4:Y:S07]  /*12b00*/  LDSM.16.M88.4 R176, [R133+0xf900] ;  /* 0x00f9000085b0783b */ /* 0x000f2e0000000200 */
[C---:B------:R-:W-:Y:S08]  /*12b10*/  HMMA.16816.F32.BF16 R28, R144.reuse, R180, R28 ;  /* 0x000000b4901c723c */ /* 0x040ff0000004181c */
[----:B------:R-:W-:Y:S01]  /*12b20*/  HMMA.16816.F32.BF16 R32, R144, R182, R32 ;  /* 0x000000b69020723c */ /* 0x000fe20000041820 */
[----:B------:R-:W-:Y:S05]  /*12b30*/  LDSM.16.M88.4 R144, [R187+0x4000] ;  /* 0x00400000bb90783b */ /* 0x000fea0000000200 */
[----:B------:R-:W-:Y:S02]  /*12b40*/  LDSM.16.M88.4 R180, [R0+0xf900] ;  /* 0x00f9000000b4783b */ /* 0x000fe40000000200 */
        /* <DEDUP_REMOVED lines=9> */
[C---:B-----5:R-:W-:Y:S08]  /*12be0*/  HMMA.16816.F32.BF16 R28, R140.reuse, R168, R28 ;  /* 0x000000a88c1c723c */ /* 0x060ff0000004181c */
[----:B------:R-:W-:Y:S01]  /*12bf0*/  HMMA.16816.F32.BF16 R32, R140, R170, R32 ;  /* 0x000000aa8c20723c */ /* 0x000fe20000041820 */
[----:B------:R-:W-:Y:S05]  /*12c00*/  LDSM.16.M88.4 R140, [R186+0x4000] ;  /* 0x00400000ba8c783b */ /* 0x000fea0000000200 */
        /* <DEDUP_REMOVED lines=9> */
[----:B------:R-:W2:Y:S07]  /*12ca0*/  LDSM.16.M88.4 R172, [R135+0xf900] ;  /* 0x00f9000087ac783b */ /* 0x000eae0000000200 */
[C---:B----4-:R-:W-:Y:S08]  /*12cb0*/  HMMA.16816.F32.BF16 R28, R136.reuse, R176, R28 ;  /* 0x000000b0881c723c */ /* 0x050ff0000004181c */
[----:B------:R-:W-:Y:S01]  /*12cc0*/  HMMA.16816.F32.BF16 R32, R136, R178, R32 ;  /* 0x000000b28820723c */ /* 0x000fe20000041820 */
[----:B------:R-:W-:Y:S05]  /*12cd0*/  LDSM.16.M88.4 R136, [R192+0x8000] ;  /* 0x00800000c088783b */ /* 0x000fea0000000200 */
[----:B------:R-:W-:Y:S02]  /*12ce0*/  LDSM.16.M88.4 R176, [R190+UR4+0x11900] ;  /* 0x01190004beb0783b */ /* 0x000fe40008000200 */
[C---:B-1----:R-:W-:Y:S08]  /*12cf0*/  HMMA.16816.F32.BF16 R4, R144.reuse, R152, R4 ;  /* 0x000000989004723c */ /* 0x042ff00000041804 */
[C---:B------:R-:W-:Y:S01]  /*12d00*/  HMMA.16816.F32.BF16 R8, R144.reuse, R154, R8 ;  /* 0x0000009a9008723c */ /* 0x040fe20000041808 */
[----:B------:R-:W1:Y:S07]  /*12d10*/  LDSM.16.M88.4 R152, [R190+UR4+0x10100] ;  /* 0x01010004be98783b */ /* 0x000e6e0008000200 */
[C---:B------:R-:W-:Y:S08]  /*12d20*/  HMMA.16816.F32.BF16 R12, R144.reuse, R160, R12 ;  /* 0x000000a0900c723c */ /* 0x040ff0000004180c */
[C---:B------:R-:W-:Y:S01]  /*12d30*/  HMMA.16816.F32.BF16 R16, R144.reuse, R162, R16 ;  /* 0x000000a29010723c */ /* 0x040fe20000041810 */
[----:B------:R-:W4:Y:S07]  /*12d40*/  LDSM.16.M88.4 R160, [R190+UR4+0x10900] ;  /* 0x01090004bea0783b */ /* 0x000f2e0008000200 */
[C---:B--2---:R-:W-:Y:S08]  /*12d50*/  HMMA.16816.F32.BF16 R20, R144.reuse, R164, R20 ;  /* 0x000000a49014723c */ /* 0x044ff00000041814 */
[C---:B------:R-:W-:Y:S01]  /*12d60*/  HMMA.16816.F32.BF16 R24, R144.reuse, R166, R24 ;  /* 0x000000a69018723c */ /* 0x040fe20000041818 */
[----:B------:R-:W2:Y:S07]  /*12d70*/  LDSM.16.M88.4 R164, [R190+UR4+0x11100] ;  /* 0x01110004bea4783b */ /* 0x000eae0008000200 */
[C---:B------:R-:W-:Y:S08]  /*12d80*/  HMMA.16816.F32.BF16 R28, R144.reuse, R180, R28 ;  /* 0x000000b4901c723c */ /* 0x040ff0000004181c */
[----:B------:R-:W-:Y:S01]  /*12d90*/  HMMA.16816.F32.BF16 R32, R144, R182, R32 ;  /* 0x000000b69020723c */ /* 0x000fe20000041820 */
[----:B------:R-:W-:Y:S05]  /*12da0*/  LDSM.16.M88.4 R144, [R188+0x8000] ;  /* 0x00800000bc90783b */ /* 0x000fea0000000200 */
[----:B------:R-:W-:Y:S02]  /*12db0*/  LDSM.16.M88.4 R180, [R133+0x11900] ;  /* 0x0119000085b4783b */ /* 0x000fe40000000200 */
[C---:B---3--:R-:W-:Y:S08]  /*12dc0*/  HMMA.16816.F32.BF16 R4, R140.reuse, R148, R4 ;  /* 0x000000948c04723c */ /* 0x048ff00000041804 */
[C---:B------:R-:W-:Y:S01]  /*12dd0*/  HMMA.16816.F32.BF16 R8, R140.reuse, R150, R8 ;  /* 0x000000968c08723c */ /* 0x040fe20000041808 */
[----:B------:R-:W3:Y:S07]  /*12de0*/  LDSM.16.M88.4 R148, [R133+0x10100] ;  /* 0x010100008594783b */ /* 0x000eee0000000200 */
[C---:B-----5:R-:W-:Y:S08]  /*12df0*/  HMMA.16816.F32.BF16 R12, R140.reuse, R156, R12 ;  /* 0x0000009c8c0c723c */ /* 0x060ff0000004180c */
[C---:B------:R-:W-:Y:S01]  /*12e00*/  HMMA.16816.F32.BF16 R16, R140.reuse, R158, R16 ;  /* 0x0000009e8c10723c */ /* 0x040fe20000041810 */
[----:B------:R-:W5:Y:S07]  /*12e10*/  LDSM.16.M88.4 R156, [R133+0x10900] ;  /* 0x01090000859c783b */ /* 0x000f6e0000000200 */
[C---:B------:R-:W-:Y:S08]  /*12e20*/  HMMA.16816.F32.BF16 R20, R140.reuse, R168, R20 ;  /* 0x000000a88c14723c */ /* 0x040ff00000041814 */
[C---:B------:R-:W-:Y:S01]  /*12e30*/  HMMA.16816.F32.BF16 R24, R140.reuse, R170, R24 ;  /* 0x000000aa8c18723c */ /* 0x040fe20000041818 */
[----:B------:R-:W2:Y:S07]  /*12e40*/  LDSM.16.M88.4 R168, [R133+0x11100] ;  /* 0x0111000085a8783b */ /* 0x000eae0000000200 */
[C---:B------:R-:W-:Y:S08]  /*12e50*/  HMMA.16816.F32.BF16 R28, R140.reuse, R172, R28 ;  /* 0x000000ac8c1c723c */ /* 0x040ff0000004181c */
[----:B------:R-:W-:Y:S01]  /*12e60*/  HMMA.16816.F32.BF16 R32, R140, R174, R32 ;  /* 0x000000ae8c20723c */ /* 0x000fe20000041820 */
[----:B------:R-:W-:Y:S07]  /*12e70*/  LDSM.16.M88.4 R140, [R187+0x8000] ;  /* 0x00800000bb8c783b */ /* 0x000fee0000000200 */
        /* <DEDUP_REMOVED lines=8> */
[----:B------:R-:W-:Y:S07]  /*12f00*/  LDSM.16.M88.4 R164, [R135+0x11100] ;  /* 0x0111000087a4783b */ /* 0x000fee0000000200 */
[C---:B------:R-:W-:Y:S08]  /*12f10*/  HMMA.16816.F32.BF16 R28, R136.reuse, R176, R28 ;  /* 0x000000b0881c723c */ /* 0x040ff0000004181c */
[----:B------:R-:W-:Y:S01]  /*12f20*/  HMMA.16816.F32.BF16 R32, R136, R178, R32 ;  /* 0x000000b28820723c */ /* 0x000fe20000041820 */
[----:B------:R-:W2:Y:S07]  /*12f30*/  LDSM.16.M88.4 R136, [R0+0x11100] ;  /* 0x011100000088783b */ /* 0x000eae0000000200 */
[C---:B---3--:R-:W-:Y:S08]  /*12f40*/  HMMA.16816.F32.BF16 R4, R144.reuse, R148, R4 ;  /* 0x000000949004723c */ /* 0x048ff00000041804 */
[C---:B------:R-:W-:Y:S01]  /*12f50*/  HMMA.16816.F32.BF16 R8, R144.reuse, R150, R8 ;  /* 0x000000969008723c */ /* 0x040fe20000041808 */
[----:B------:R-:W-:Y:S07]  /*12f60*/  LDSM.16.M88.4 R148, [R186+0x8000] ;  /* 0x00800000ba94783b */ /* 0x000fee0000000200 */
[C---:B-----5:R-:W-:Y:S08]  /*12f70*/  HMMA.16816.F32.BF16 R12, R144.reuse, R156, R12 ;  /* 0x0000009c900c723c */ /* 0x060ff0000004180c */
[C---:B------:R-:W-:Y:S01]  /*12f80*/  HMMA.16816.F32.BF16 R16, R144.reuse, R158, R16 ;  /* 0x0000009e9010723c */ /* 0x040fe20000041810 */
[----:B------:R-:W-:Y:S07]  /*12f90*/  LDSM.16.M88.4 R156, [R135+0x10900] ;  /* 0x01090000879c783b */ /* 0x000fee0000000200 */
[C---:B------:R-:W-:Y:S08]  /*12fa0*/  HMMA.16816.F32.BF16 R20, R144.reuse, R168, R20 ;  /* 0x000000a89014723c */ /* 0x040ff00000041814 */
[C---:B------:R-:W-:Y:S08]  /*12fb0*/  HMMA.16816.F32.BF16 R24, R144.reuse, R170, R24 ;  /* 0x000000aa9018723c */ /* 0x040ff00000041818 */
[C---:B------:R-:W-:Y:S08]  /*12fc0*/  HMMA.16816.F32.BF16 R28, R144.reuse, R180, R28 ;  /* 0x000000b4901c723c */ /* 0x040ff0000004181c */
[----:B------:R-:W-:Y:S01]  /*12fd0*/  HMMA.16816.F32.BF16 R32, R144, R182, R32 ;  /* 0x000000b69020723c */ /* 0x000fe20000041820 */
[----:B------:R3:W5:Y:S07]  /*12fe0*/  LDSM.16.M88.4 R144, [R0+0x11900] ;  /* 0x011900000090783b */ /* 0x00076e0000000200 */
[C---:B-1----:R-:W-:Y:S08]  /*12ff0*/  HMMA.16816.F32.BF16 R4, R140.reuse, R152, R4 ;  /* 0x000000988c04723c */ /* 0x042ff00000041804 */
[C---:B------:R-:W-:Y:S01]  /*13000*/  HMMA.16816.F32.BF16 R8, R140.reuse, R154, R8 ;  /* 0x0000009a8c08723c */ /* 0x040fe20000041808 */
[----:B------:R1:W5:Y:S07]  /*13010*/  LDSM.16.M88.4 R152, [R2+0x10100] ;  /* 0x010100000298783b */ /* 0x00036e0000000200 */
[C---:B----4-:R-:W-:Y:S04]  /*13020*/  HMMA.16816.F32.BF16 R12, R140.reuse, R160, R12 ;  /* 0x000000a08c0c723c */ /* 0x050fe8000004180c */
[----:B---3--:R-:W-:Y:S02]  /*13030*/  IMAD.MOV.U32 R0, RZ, RZ, R212 ;  /* 0x000000ffff007224 */ /* 0x008fe400078e00d4 */
[----:B------:R-:W-:Y:S02]  /*13040*/  @P2 IMAD.MOV.U32 R0, RZ, RZ, R225 ;  /* 0x000000ffff002224 */ /* 0x000fe400078e00e1 */
[C---:B------:R-:W-:Y:S01]  /*13050*/  HMMA.16816.F32.BF16 R16, R140.reuse, R162, R16 ;  /* 0x000000a28c10723c */ /* 0x040fe20000041810 */
[----:B------:R-:W3:Y:S07]  /*13060*/  LDSM.16.M88.4 R160, [R135+0x11900] ;  /* 0x0119000087a0783b */ /* 0x000eee0000000200 */
[C---:B--2---:R-:W-:Y:S04]  /*13070*/  HMMA.16816.F32.BF16 R20, R140.reuse, R136, R20 ;  /* 0x000000888c14723c */ /* 0x044fe80000041814 */
[----:B-1----:R-:W-:Y:S04]  /*13080*/  IMAD.SHL.U32 R2, R221, 0x40, RZ ;  /* 0x00000040dd027824 */ /* 0x002fe800078e00ff */
[C---:B------:R-:W-:Y:S08]  /*13090*/  HMMA.16816.F32.BF16 R24, R140.reuse, R138, R24 ;  /* 0x0000008a8c18723c */ /* 0x040ff00000041818 */
[C---:B-----5:R-:W-:Y:S08]  /*130a0*/  HMMA.16816.F32.BF16 R28, R140.reuse, R144, R28 ;  /* 0x000000908c1c723c */ /* 0x060ff0000004181c */
[----:B------:R-:W-:Y:S08]  /*130b0*/  HMMA.16816.F32.BF16 R32, R140, R146, R32 ;  /* 0x000000928c20723c */ /* 0x000ff00000041820 */
[C---:B------:R-:W-:Y:S08]  /*130c0*/  HMMA.16816.F32.BF16 R4, R148.reuse, R152, R4 ;  /* 0x000000989404723c */ /* 0x040ff00000041804 */
[C---:B------:R-:W-:Y:S08]  /*130d0*/  HMMA.16816.F32.BF16 R8, R148.reuse, R154, R8 ;  /* 0x0000009a9408723c */ /* 0x040ff00000041808 */
[C---:B------:R-:W-:Y:S08]  /*130e0*/  HMMA.16816.F32.BF16 R12, R148.reuse, R156, R12 ;  /* 0x0000009c940c723c */ /* 0x040ff0000004180c */
[C---:B------:R-:W-:Y:S08]  /*130f0*/  HMMA.16816.F32.BF16 R16, R148.reuse, R158, R16 ;  /* 0x0000009e9410723c */ /* 0x040ff00000041810 */
[C---:B------:R-:W-:Y:S08]  /*13100*/  HMMA.16816.F32.BF16 R20, R148.reuse, R164, R20 ;  /* 0x000000a49414723c */ /* 0x040ff00000041814 */
[C---:B------:R-:W-:Y:S08]  /*13110*/  HMMA.16816.F32.BF16 R24, R148.reuse, R166, R24 ;  /* 0x000000a69418723c */ /* 0x040ff00000041818 */
[C---:B---3--:R-:W-:Y:S01]  /*13120*/  HMMA.16816.F32.BF16 R28, R148.reuse, R160, R28 ;  /* 0x000000a0941c723c */ /* 0x048fe2000004181c */
[----:B------:R-:W1:Y:S07]  /*13130*/  SHFL.IDX PT, R161, R0, RZ, 0x1c1f ;  /* 0x001c1fff00a17589 */ /* 0x000e6e00000e0000 */
[----:B------:R-:W-:Y:S07]  /*13140*/  HMMA.16816.F32.BF16 R32, R148, R162, R32 ;  /* 0x000000a29420723c */ /* 0x000fee0000041820 */
[----:B------:R-:W-:Y:S05]  /*13150*/  IADD3 R162, -R213, 0x1, -R2 ;  /* 0x00000001d5a27810 */ /* 0x000fea0007ffe902 */
[----:B------:R-:W-:Y:S04]  /*13160*/  IADD3 R162, -R199, R162, R194 ;  /* 0x000000a2c7a27210 */ /* 0x000fe80007ffe1c2 */
[C---:B------:R-:W-:Y:S02]  /*13170*/  IADD3 R164, R162.reuse, c[0x0][0x328], RZ ;  /* 0x0000ca00a2a47a10 */ /* 0x040fe40007ffe0ff */
[----:B------:R-:W-:Y:S03]  /*13180*/  IADD3 R162, R162, UR8, RZ ;  /* 0x00000008a2a27c10 */ /* 0x000fe6000fffe0ff */
[--C-:B-1----:R-:W-:Y:S02]  /*13190*/  IMAD.IADD R166, R164, 0x1, R161.reuse ;  /* 0x00000001a4a67824 */ /* 0x102fe400078e02a1 */
[----:B------:R-:W-:Y:S01]  /*131a0*/  IMAD.IADD R165, R162, 0x1, R161 ;  /* 0x00000001a2a57824 */ /* 0x000fe200078e02a1 */
        /* <DEDUP_REMOVED lines=14> */
.L_x_1039:
[----:B------:R-:W-:Y:S04]  /*13290*/  MOV R133, c[0x0][0x32c] ;  /* 0x0000cb0000857a02 */ /* 0x000fe80000000f00 */
[----:B------:R-:W-:Y:S11]  /*132a0*/  ISETP.NE.AND P0, PT, R133, 0x1, PT ;  /* 0x000000018500780c */ /* 0x000ff60003f05270 */
[----:B------:R-:W-:Y:S02]  /*132b0*/  @!UPT UIADD3 URZ, URZ, URZ, URZ ;  /* 0x0000003f3f3ff290 */ /* 0x000fe4000fffe03f */
[----:B------:R-:W-:Y:S05]  /*132c0*/  @P0 IMAD.HI.U32 R133, R161, c[0x0][0x330], RZ ;  /* 0x0000cc00a1850a27 */ /* 0x000fea00078e00ff */
[----:B------:R-:W-:Y:S02]  /*132d0*/  @P0 SHF.R.U32.HI R161, RZ, c[0x0][0x334], R133 ;  /* 0x0000cd00ffa10a19 */ /* 0x000fe40000011685 */
.L_x_1040:
[----:B------:R-:W-:Y:S05]  /*132e0*/  BSYNC B0 ;  /* 0x0000000000007941 */ /* 0x000fea0003800000 */
.L_x_1038:
[----:B------:R-:W-:Y:S04]  /*132f0*/  IMAD R136, R161, c[0x0][0x32c], -R2 ;  /* 0x0000cb00a1887a24 */ /* 0x000fe800078e0a02 */
[----:B------:R-:W-:Y:S05]  /*13300*/  IMAD.IADD R136, R136, 0x1, -R213 ;  /* 0x0000000188887824 */ /* 0x000fea00078e0ad5 */
[----:B------:R-:W-:Y:S02]  /*13310*/  IADD3 R133, R136, c[0x0][0x32c], RZ ;  /* 0x0000cb0088857a10 */ /* 0x000fe40007ffe0ff */
[----:B------:R-:W-:Y:S02]  /*13320*/  IMNMX R165, R165, R136, !PT ;  /* 0x00000088a5a57217 */ /* 0x000fe40007800200 */
[----:B------:R-:W-:Y:S02]  /*13330*/  IMNMX R166, R166, R133, PT ;  /* 0x00000085a6a67217 */ /* 0x000fe40003800200 */
.L_x_1037:
[----:B------:R-:W-:Y:S04]  /*13340*/  ISETP.GT.AND P2, PT, R221, -0x1, PT ;  /* 0xffffffffdd00780c */ /* 0x000fe80003f44270 */
[C---:B------:R-:W-:Y:S04]  /*13350*/  ISETP.GT.AND P0, PT, R165.reuse, RZ, P2 ;  /* 0x000000ffa500720c */ /* 0x040fe80001704270 */
        /* <DEDUP_REMOVED lines=17> */
[C---:B------:R-:W-:Y:S01]  /*13470*/  ISETP.GT.AND P0, PT, R165.reuse, 0x18, P2 ;  /* 0x00000018a500780c */ /* 0x040fe20001704270 */
[----:B------:R-:W1:Y:S03]  /*13480*/  SHFL.IDX PT, R13, R0, 0x1, 0x1c1f ;  /* 0x003c1f00000d7f89 */ /* 0x000e6600000e0000 */
[----:B------:R-:W-:Y:S04]  /*13490*/  ISETP.LT.OR P0, PT, R166, 0x19, P0 ;  /* 0x00000019a600780c */ /* 0x000fe80000701670 */
[----:B------:R-:W-:Y:S02]  /*134a0*/  FSEL R143, R16, -INF , !P0 ;  /* 0xff800000108f7808 */ /* 0x000fe40004000000 */
[----:B------:R-:W-:Y:S04]  /*134b0*/  ISETP.GT.AND P0, PT, R165, 0x19, P2 ;  /* 0x00000019a500780c */ /* 0x000fe80001704270 */
[C---:B------:R-:W-:Y:S04]  /*134c0*/  ISETP.LT.OR P0, PT, R166.reuse, 0x1a, P0 ;  /* 0x0000001aa600780c */ /* 0x040fe80000701670 */
[----:B------:R-:W-:Y:S02]  /*134d0*/  FSEL R141, R17, -INF , !P0 ;  /* 0xff800000118d7808 */ /* 0x000fe40004000000 */
[C---:B------:R-:W-:Y:S04]  /*134e0*/  ISETP.GT.AND P0, PT, R165.reuse, 0x20, P2 ;  /* 0x00000020a500780c */ /* 0x040fe80001704270 */
[----:B------:R-:W-:Y:S01]  /*134f0*/  ISETP.LT.OR P0, PT, R166, 0x21, P0 ;  /* 0x00000021a600780c */ /* 0x000fe20000701670 */
[--C-:B-1----:R-:W-:Y:S02]  /*13500*/  IMAD.IADD R164, R164, 0x1, R13.reuse ;  /* 0x00000001a4a47824 */ /* 0x102fe400078e020d */
[----:B------:R-:W-:Y:S01]  /*13510*/  IMAD.IADD R162, R162, 0x1, R13 ;  /* 0x00000001a2a27824 */ /* 0x000fe200078e020d */
        /* <DEDUP_REMOVED lines=36> */
.L_x_1043:
[----:B------:R-:W-:Y:S04]  /*13760*/  MOV R0, c[0x0][0x32c] ;  /* 0x0000cb0000007a02 */ /* 0x000fe80000000f00 */
[----:B------:R-:W-:Y:S11]  /*13770*/  ISETP.NE.AND P0, PT, R0, 0x1, PT ;  /* 0x000000010000780c */ /* 0x000ff60003f05270 */
[----:B------:R-:W-:Y:S02]  /*13780*/  @!UPT UIADD3 URZ, URZ, URZ, URZ ;  /* 0x0000003f3f3ff290 */ /* 0x000fe4000fffe03f */
[----:B------:R-:W-:Y:S05]  /*13790*/  @P0 IMAD.HI.U32 R0, R13, c[0x0][0x330], RZ ;  /* 0x0000cc000d000a27 */ /* 0x000fea00078e00ff */
[----:B------:R-:W-:Y:S02]  /*137a0*/  @P0 SHF.R.U32.HI R13, RZ, c[0x0][0x334], R0 ;  /* 0x0000cd00ff0d0a19 */ /* 0x000fe40000011600 */
.L_x_1044:
[----:B------:R-:W-:Y:S05]  /*137b0*/  BSYNC B0 ;  /* 0x0000000000007941 */ /* 0x000fea0003800000 */
.L_x_1042:
[----:B------:R-:W-:Y:S04]  /*137c0*/  IMAD R2, R13, c[0x0][0x32c], -R2 ;  /* 0x0000cb000d027a24 */ /* 0x000fe800078e0a02 */
[----:B------:R-:W-:Y:S05]  /*137d0*/  IMAD.IADD R17, R2, 0x1, -R213 ;  /* 0x0000000102117824 */ /* 0x000fea00078e0ad5 */
[----:B------:R-:W-:Y:S02]  /*137e0*/  IADD3 R13, R17, c[0x0][0x32c], RZ ;  /* 0x0000cb00110d7a10 */ /* 0x000fe40007ffe0ff */
[----:B------:R-:W-:Y:S02]  /*137f0*/  IMNMX R162, R162, R17, !PT ;  /* 0x00000011a2a27217 */ /* 0x000fe40007800200 */
[----:B------:R-:W-:Y:S02]  /*13800*/  IMNMX R164, R164, R13, PT ;  /* 0x0000000da4a47217 */ /* 0x000fe40003800200 */
.L_x_1041:
        /* <DEDUP_REMOVED lines=66> */
[----:B------:R-:W-:Y:S02]  /*13c30*/  FMNMX.FTZ R0, R147, R2, !PT ;  /* 0x0000000293007209 */ /* 0x000fe40007810000 */
[----:B------:R-:W-:Y:S02]  /*13c40*/  ISETP.LT.OR P0, PT, R164, 0x31, P0 ;  /* 0x00000031a400780c */ /* 0x000fe40000701670 */
[----:B------:R-:W-:Y:S01]  /*13c50*/  FMNMX.FTZ R11, R176, R11, !PT ;  /* 0x0000000bb00b7209 */ /* 0x000fe20007810000 */
[----:B------:R-:W1:Y:S01]  /*13c60*/  SHFL.BFLY PT, R7, R0, 0x2, 0x1f ;  /* 0x0c401f0000077f89 */ /* 0x000e6200000e0000 */
[----:B------:R-:W-:Y:S02]  /*13c70*/  FSEL R158, R30, -INF , !P0 ;  /* 0xff8000001e9e7808 */ /* 0x000fe40004000000 */
[----:B------:R-:W-:Y:S02]  /*13c80*/  ISETP.GT.AND P0, PT, R162, 0x31, P2 ;  /* 0x00000031a200780c */ /* 0x000fe40001704270 */
[----:B------:R-:W-:Y:S02]  /*13c90*/  FMNMX.FTZ R11, R174, R11, !PT ;  /* 0x0000000bae0b7209 */ /* 0x000fe40007810000 */
[----:B------:R-:W-:Y:S02]  /*13ca0*/  ISETP.LT.OR P0, PT, R164, 0x32, P0 ;  /* 0x00000032a400780c */ /* 0x000fe40000701670 */
[----:B------:R-:W-:Y:S02]  /*13cb0*/  ISETP.GT.AND P1, PT, R162, 0x38, P2 ;  /* 0x00000038a200780c */ /* 0x000fe40001724270 */
[----:B------:R-:W-:Y:S02]  /*13cc0*/  FMNMX.FTZ R11, R172, R11, !PT ;  /* 0x0000000bac0b7209 */ /* 0x000fe40007810000 */
[----:B------:R-:W-:Y:S02]  /*13cd0*/  FSEL R156, R31, -INF , !P0 ;  /* 0xff8000001f9c7808 */ /* 0x000fe40004000000 */
[----:B------:R-:W-:Y:S01]  /*13ce0*/  ISETP.LT.OR P1, PT, R164, 0x39, P1 ;  /* 0x00000039a400780c */ /* 0x000fe20000f21670 */
[----:B------:R-:W-:Y:S01]  /*13cf0*/  LDSM.16.MT88.4 R28, [R184+UR4+0x100] ;  /* 0x00010004b81c783b */ /* 0x000fe20008004200 */
[----:B------:R-:W-:Y:S02]  /*13d00*/  ISETP.GT.AND P0, PT, R162, 0x39, P2 ;  /* 0x00000039a200780c */ /* 0x000fe40001704270 */
[----:B------:R-:W-:Y:S02]  /*13d10*/  FMNMX.FTZ R11, R158, R11, !PT ;  /* 0x0000000b9e0b7209 */ /* 0x000fe40007810000 */
[----:B------:R-:W-:Y:S02]  /*13d20*/  FSEL R146, R34, -INF , !P1 ;  /* 0xff80000022927808 */ /* 0x000fe40004800000 */
[----:B------:R-:W-:Y:S02]  /*13d30*/  ISETP.LT.OR P0, PT, R164, 0x3a, P0 ;  /* 0x0000003aa400780c */ /* 0x000fe40000701670 */
[----:B------:R-:W-:Y:S02]  /*13d40*/  FMNMX.FTZ R11, R156, R11, !PT ;  /* 0x0000000b9c0b7209 */ /* 0x000fe40007810000 */
[----:B------:R-:W-:Y:S02]  /*13d50*/  FSEL R144, R35, -INF , !P0 ;  /* 0xff80000023907808 */ /* 0x000fe40004000000 */
[----:B------:R-:W-:Y:S02]  /*13d60*/  FMNMX.FTZ R15, R146, R11, !PT ;  /* 0x0000000b920f7209 */ /* 0x000fe40007810000 */
[----:B------:R-:W-:Y:S02]  /*13d70*/  IADD3 R16, R184, UR4, RZ ;  /* 0x00000004b8107c10 */ /* 0x000fe4000fffe0ff */
        /* <DEDUP_REMOVED lines=15> */
[----:B-1----:R-:W-:Y:S01]  /*13e70*/  FMNMX.FTZ R0, R7, R0, !PT ;  /* 0x0000000007007209 */ /* 0x002fe20007810000 */
        /* <DEDUP_REMOVED lines=344> */
[----:B------:R-:W-:Y:S03]  /*15400*/  @P0 IMAD R16, R16, c[0x0][0x1e0], RZ ;  /* 0x0000780010100a24 */ /* 0x000fe600078e02ff */
[C---:B------:R-:W-:Y:S01]  /*15410*/  @P0 SHF.L.U32 R29, R18.reuse, 0x6, RZ ;  /* 0x00000006121d0819 */ /* 0x040fe200000006ff */
        /* <DEDUP_REMOVED lines=11> */
[----:B------:R-:W-:Y:S01]  /*154d0*/  @P0 IADD3.X R5, R25, R215, RZ, P1, !PT ;  /* 0x000000d719050210 */ /* 0x000fe20000ffe4ff */
[C---:B------:R-:W-:Y:S04]  /*154e0*/  HMMA.16816.F32.BF16 R56, R136.reuse, R6, R56 ;  /* 0x000000068838723c */ /* 0x040fe80000041838 */
[C---:B------:R-:W-:Y:S04]  /*154f0*/  @P0 LEA R20, P1, R16.reuse, c[0x0][0x1c8], 0x1 ;  /* 0x0000720010140a11 */ /* 0x040fe800078208ff */
[C---:B----4-:R-:W-:Y:S04]  /*15500*/  HMMA.16816.F32.BF16 R60, R136.reuse, R8, R60 ;  /* 0x00000008883c723c */ /* 0x050fe8000004183c */
[----:B------:R-:W-:Y:S02]  /*15510*/  @P0 LEA.HI.X R21, R16, c[0x0][0x1cc], R5, 0x1, P1 ;  /* 0x0000730010150a11 */ /* 0x000fe400008f0c05 */
[----:B------:R-:W2:Y:S01]  /*15520*/  LDSM.16.MT88.4 R16, [R133+0x5900] ;  /* 0x005900008510783b */ /* 0x000ea20000004200 */
[----:B------:R-:W-:Y:S01]  /*15530*/  @P0 IADD3 R4, P1, R29, R220, RZ ;  /* 0x000000dc1d040210 */ /* 0x000fe20007f3e0ff */
[C---:B------:R-:W-:Y:S04]  /*15540*/  HMMA.16816.F32.BF16 R64, R136.reuse, R10, R64 ;  /* 0x0000000a8840723c */ /* 0x040fe80000041840 */
[----:B------:R-:W-:Y:S02]  /*15550*/  @P0 IADD3.X R5, R25, R227, RZ, P1, !PT ;  /* 0x000000e319050210 */ /* 0x000fe40000ffe4ff */
        /* <DEDUP_REMOVED lines=13> */
[----:B------:R-:W-:Y:S02]  /*15630*/  @P0 IADD3.X R9, R25, R215, RZ, P1, !PT ;  /* 0x000000d719090210 */ /* 0x000fe40000ffe4ff */
        /* <DEDUP_REMOVED lines=32> */
.L_x_1036:
[----:B------:R-:W-:Y:S01]  /*15840*/  IMAD.MOV.U32 R3, RZ, RZ, c[0x0][0x2c4] ;  /* 0x0000b100ff037624 */ /* 0x000fe200078e00ff */
[----:B------:R-:W-:-:S02]  /*15850*/  LEA R6, R219, 0x7f, 0x7 ;  /* 0x0000007fdb067811 */ /* 0x000fc400078e38ff */
[----:B------:R-:W-:Y:S02]  /*15860*/  ISETP.GE.AND P0, PT, R195, 0x1, PT ;  /* 0x00000001c300780c */ /* 0x000fe40003f06270 */
[----:B------:R-:W-:Y:S02]  /*15870*/  ISETP.NE.AND P3, PT, R3, 0x1, PT ;  /* 0x000000010300780c */ /* 0x000fe40003f65270 */
[----:B------:R-:W-:-:S11]  /*15880*/  IADD3 R3, R194, 0x1, -R199 ;  /* 0x00000001c2037810 */ /* 0x000fd60007ffe8c7 */
        /* <DEDUP_REMOVED lines=14> */
.L_x_1047:
[----:B------:R-:W-:-:S04]  /*15970*/  MOV R3, c[0x0][0x32c] ;  /* 0x0000cb0000037a02 */ /* 0x000fc80000000f00 */
[----:B------:R-:W-:-:S13]  /*15980*/  ISETP.NE.AND P0, PT, R3, 0x1, PT ;  /* 0x000000010300780c */ /* 0x000fda0003f05270 */
[----:B------:R-:W-:-:S05]  /*15990*/  @P0 IMAD.HI.U32 R3, R5, c[0x0][0x330], RZ ;  /* 0x0000cc0005030a27 */ /* 0x000fca00078e00ff */
[----:B------:R-:W-:-:S05]  /*159a0*/  @P0 SHF.R.U32.HI R5, RZ, c[0x0][0x334], R3 ;  /* 0x0000cd00ff050a19 */ /* 0x000fca0000011603 */
.L_x_1048:
[----:B------:R-:W-:-:S05]  /*159b0*/  IMAD R5, R5, c[0x0][0x32c], RZ ;  /* 0x0000cb0005057a24 */ /* 0x000fca00078e02ff */
[----:B------:R-:W-:-:S04]  /*159c0*/  IMNMX R4, R4, R5, !PT ;  /* 0x0000000504047217 */ /* 0x000fc80007800200 */
.L_x_1046:
[----:B------:R-:W-:-:S04]  /*159d0*/  IADD3 R4, R4, 0x3f, RZ ;  /* 0x0000003f04047810 */ /* 0x000fc80007ffe0ff */
[----:B------:R-:W-:-:S04]  /*159e0*/  SHF.R.S32.HI R3, RZ, 0x1f, R4 ;  /* 0x0000001fff037819 */ /* 0x000fc80000011404 */
[----:B------:R-:W-:-:S04]  /*159f0*/  LEA.HI R3, R3, R4, RZ, 0x6 ;  /* 0x0000000403037211 */ /* 0x000fc800078f30ff */
[----:B------:R-:W-:-:S04]  /*15a00*/  SHF.R.S32.HI R3, RZ, 0x6, R3 ;  /* 0x00000006ff037819 */ /* 0x000fc80000011403 */
[----:B------:R-:W-:-:S04]  /*15a10*/  IMNMX R220, R198, R3, !PT ;  /* 0x00000003c6dc7217 */ /* 0x000fc80007800200 */
[----:B------:R-:W-:-:S13]  /*15a20*/  ISETP.GE.AND P0, PT, R221, R220, PT ;  /* 0x000000dcdd00720c */ /* 0x000fda0003f06270 */
[----:B------:R-:W-:Y:S05]  /*15a30*/  @!P0 BRA `(.L_x_1049) ;  /* 0x00002b8000008947 */ /* 0x000fea0003800000 */
[----:B------:R-:W1:Y:S01]  /*15a40*/  S2R R4, SR_TID.X ;  /* 0x0000000000047919 */ /* 0x000e620000002100 */
[C---:B------:R-:W-:Y:S01]  /*15a50*/  IADD3 RZ, P0, R206.reuse, 0x40, RZ ;  /* 0x00000040ceff7810 */ /* 0x040fe20007f1e0ff */
[----:B------:R-:W-:Y:S01]  /*15a60*/  IMAD.MOV.U32 R191, RZ, RZ, 0x20 ;  /* 0x00000020ffbf7424 */ /* 0x000fe200078e00ff */
[C---:B------:R-:W-:Y:S01]  /*15a70*/  IADD3 RZ, P1, R206.reuse, 0x80, RZ ;  /* 0x00000080ceff7810 */ /* 0x040fe20007f3e0ff */
[----:B------:R-:W-:Y:S01]  /*15a80*/  IMAD.MOV.U32 R133, RZ, RZ, R2 ;  /* 0x000000ffff857224 */ /* 0x000fe200078e0002 */
[----:B------:R-:W-:Y:S01]  /*15a90*/  IADD3 R179, R206, 0x40, RZ ;  /* 0x00000040ceb37810 */ /* 0x000fe20007ffe0ff */
[--C-:B------:R-:W-:Y:S01]  /*15aa0*/  IMAD.X R183, RZ, RZ, R211.reuse, P0 ;  /* 0x000000ffffb77224 */ /* 0x100fe200000e06d3 */
[----:B------:R-:W-:Y:S01]  /*15ab0*/  IADD3 RZ, P0, R208, 0x40, RZ ;  /* 0x00000040d0ff7810 */ /* 0x000fe20007f1e0ff */
[----:B------:R-:W-:Y:S01]  /*15ac0*/  IMAD.X R182, RZ, RZ, R211, P1 ;  /* 0x000000ffffb67224 */ /* 0x000fe200008e06d3 */
[----:B------:R-:W-:Y:S02]  /*15ad0*/  IADD3 R178, R206, 0x80, RZ ;  /* 0x00000080ceb27810 */ /* 0x000fe40007ffe0ff */
[C---:B------:R-:W-:Y:S01]  /*15ae0*/  IADD3 R177, R208.reuse, 0x40, RZ ;  /* 0x00000040d0b17810 */ /* 0x040fe20007ffe0ff */
[----:B------:R-:W-:Y:S01]  /*15af0*/  IMAD.X R181, RZ, RZ, R215, P0 ;  /* 0x000000ffffb57224 */ /* 0x000fe200000e06d7 */
[----:B------:R-:W-:-:S02]  /*15b00*/  IADD3 RZ, P0, R208, 0x80, RZ ;  /* 0x00000080d0ff7810 */ /* 0x000fc40007f1e0ff */
[----:B------:R-:W-:-:S03]  /*15b10*/  IADD3 R176, R208, 0x80, RZ ;  /* 0x00000080d0b07810 */ /* 0x000fc60007ffe0ff */
[----:B------:R-:W-:Y:S01]  /*15b20*/  IMAD.X R180, RZ, RZ, R215, P0 ;  /* 0x000000ffffb47224 */ /* 0x000fe200000e06d7 */
[----:B-1----:R-:W-:-:S04]  /*15b30*/  SHF.R.S32.HI R3, RZ, 0x1f, R4 ;  /* 0x0000001fff037819 */ /* 0x002fc80000011404 */
[----:B------:R-:W-:-:S04]  /*15b40*/  LEA.HI R3, R3, R4, RZ, 0x3 ;  /* 0x0000000403037211 */ /* 0x000fc800078f18ff */
[----:B------:R-:W-:-:S05]  /*15b50*/  LOP3.LUT R3, R3, 0xfffffff8, RZ, 0xc0, !PT ;  /* 0xfffffff803037812 */ /* 0x000fca00078ec0ff */
[----:B------:R-:W-:-:S05]  /*15b60*/  IMAD.IADD R3, R4, 0x1, -R3 ;  /* 0x0000000104037824 */ /* 0x000fca00078e0a03 */
[----:B------:R-:W-:Y:S01]  /*15b70*/  LOP3.LUT P1, RZ, R3, 0x2, RZ, 0xc0, !PT ;  /* 0x0000000203ff7812 */ /* 0x000fe2000782c0ff */
[----:B------:R-:W-:-:S03]  /*15b80*/  IMAD.MOV.U32 R3, RZ, RZ, R0 ;  /* 0x000000ffff037224 */ /* 0x000fc600078e0000 */
[----:B------:R-:W-:Y:S02]  /*15b90*/  SEL R191, R191, 0xffffffe0, !P1 ;  /* 0xffffffe0bfbf7807 */ /* 0x000fe40004800000 */
.L_x_1050:
[----:B------:R-:W-:Y:S04]  /*15ba0*/  DEPBAR.LE SB0, 0x2 ;  /* 0x000080800000791a */ /* 0x000fe80000000000 */
[----:B------:R-:W-:Y:S01]  /*15bb0*/  BAR.SYNC.DEFER_BLOCKING 0x0 ;  /* 0x0000000000007b1d */ /* 0x000fe20000010000 */
[----:B------:R-:W-:Y:S01]  /*15bc0*/  UIMAD UR4, UR5, 0x6000, URZ ;  /* 0x00006000050478a4 */ /* 0x000fe2000f8e023f */
[----:B------:R-:W-:Y:S01]  /*15bd0*/  ISETP.GE.AND P0, PT, R198, R221, PT ;  /* 0x000000ddc600720c */ /* 0x000fe20003f06270 */
[----:B------:R-:W-:Y:S01]  /*15be0*/  UIADD3 UR8, UR5, 0x1, URZ ;  /* 0x0000000105087890 */ /* 0x000fe2000fffe03f */
[----:B------:R-:W-:Y:S01]  /*15bf0*/  IADD3 R5, R221, -0x1, RZ ;  /* 0xffffffffdd057810 */ /* 0x000fe20007ffe0ff */
[----:B------:R-:W-:Y:S02]  /*15c00*/  UISETP.GE.AND UP0, UPT, UR5, 0x1, UPT ;  /* 0x000000010500788c */ /* 0x000fe4000bf06270 */
[----:B------:R-:W-:Y:S02]  /*15c10*/  IADD3 R2, R190, UR4, RZ ;  /* 0x00000004be027c10 */ /* 0x000fe4000fffe0ff */
[----:B------:R-:W-:Y:S02]  /*15c20*/  USEL UR5, UR8, URZ, !UP0 ;  /* 0x0000003f08057287 */ /* 0x000fe4000c000000 */
[----:B------:R-:W-:Y:S04]  /*15c30*/  IADD3 R135, R191, R2, RZ ;  /* 0x00000002bf877210 */ /* 0x000fe80007ffe0ff */
[----:B------:R-:W-:Y:S01]  /*15c40*/  @!P0 SHF.R.S32.HI R0, RZ, 0x1f, R5 ;  /* 0x0000001fff008819 */ /* 0x000fe20000011405 */
[----:B------:R-:W-:Y:S01]  /*15c50*/  @!P0 IMAD R171, R216, 0x6000, R204 ;  /* 0x00006000d8ab8824 */ /* 0x000fe200078e02cc */
[----:B------:R-:W-:Y:S03]  /*15c60*/  IADD3 R172, R134, R135, RZ ;  /* 0x0000008786ac7210 */ /* 0x000fe60007ffe0ff */
[----:B------:R-:W-:Y:S01]  /*15c70*/  @!P0 IMAD R0, R0, c[0x0][0x208], RZ ;  /* 0x0000820000008a24 */ /* 0x000fe200078e02ff */
[----:B------:R-:W-:Y:S03]  /*15c80*/  LDSM.16.M88.4 R32, [R192] ;  /* 0x00000000c020783b */ /* 0x000fe60000000200 */
[C---:B------:R-:W-:Y:S02]  /*15c90*/  @!P0 IMAD R0, R5.reuse, c[0x0][0x20c], R0 ;  /* 0x0000830005008a24 */ /* 0x040fe400078e0200 */
[----:B------:R-:W-:Y:S03]  /*15ca0*/  @!P0 IMAD.WIDE.U32 R4, R5, c[0x0][0x208], RZ ;  /* 0x0000820005048a25 */ /* 0x000fe600078e00ff */
[----:B------:R-:W1:Y:S02]  /*15cb0*/  LDSM.16.M88.4 R8, [R190+UR4+0xc100] ;  /* 0x00c10004be08783b */ /* 0x000e640008000200 */
[----:B------:R-:W-:Y:S02]  /*15cc0*/  @!P0 IADD3 R0, R5, R0, RZ ;  /* 0x0000000005008210 */ /* 0x000fe40007ffe0ff */
[C---:B------:R-:W-:Y:S02]  /*15cd0*/  @!P0 SHF.L.U32 R155, R4.reuse, 0x6, RZ ;  /* 0x00000006049b8819 */ /* 0x040fe400000006ff */
[----:B------:R-:W-:Y:S02]  /*15ce0*/  @!P0 SHF.L.U64.HI R153, R4, 0x6, R0 ;  /* 0x0000000604998819 */ /* 0x000fe40000010200 */
[----:B------:R-:W-:Y:S01]  /*15cf0*/  @!P0 IADD3 R5, P1, R155, R206, RZ ;  /* 0x000000ce9b058210 */ /* 0x000fe20007f3e0ff */
[----:B------:R-:W2:Y:S03]  /*15d00*/  LDSM.16.M88.4 R16, [R190+UR4+0xc900] ;  /* 0x00c90004be10783b */ /* 0x000ea60008000200 */
[----:B------:R-:W-:Y:S02]  /*15d10*/  @!P0 IADD3.X R0, R153, R211, RZ, P1, !PT ;  /* 0x000000d399008210 */ /* 0x000fe40000ffe4ff */
[C---:B------:R-:W-:Y:S03]  /*15d20*/  @!P0 LEA R160, P1, R5.reuse, c[0x0][0x1f8], 0x1 ;  /* 0x00007e0005a08a11 */ /* 0x040fe600078208ff */
[----:B------:R-:W3:Y:S01]  /*15d30*/  LDSM.16.M88.4 R24, [R190+UR4+0xd100] ;  /* 0x00d10004be18783b */ /* 0x000ee20008000200 */
[----:B------:R-:W-:Y:S02]  /*15d40*/  @!P0 LEA.HI.X R161, R5, c[0x0][0x1fc], R0, 0x1, P1 ;  /* 0x00007f0005a18a11 */ /* 0x000fe400008f0c00 */
[----:B------:R-:W-:Y:S04]  /*15d50*/  @!P0 IADD3 R0, P1, R155, R179, RZ ;  /* 0x000000b39b008210 */ /* 0x000fe80007f3e0ff */
[----:B------:R-:W-:Y:S01]  /*15d60*/  @!P0 IADD3.X R13, R153, R183, RZ, P1, !PT ;  /* 0x000000b7990d8210 */ /* 0x000fe20000ffe4ff */
        /* <DEDUP_REMOVED lines=16> */
[----:B------:R-:W-:Y:S02]  /*15e70*/  @!P0 IADD3.X R29, R153, R211, RZ, P1, !PT ;  /* 0x000000d3991d8210 */ /* 0x000fe40000ffe4ff */
[C---:B------:R-:W-:Y:S02]  /*15e80*/  @!P0 LEA R168, P1, R0.reuse, c[0x0][0x1f8], 0x1 ;  /* 0x00007e0000a88a11 */ /* 0x040fe400078208ff */
[C---:B------:R-:W-:Y:S04]  /*15e90*/  HMMA.16816.F32.BF16 R16, R32.reuse, R18, RZ ;  /* 0x000000122010723c */ /* 0x040fe800000418ff */
[----:B------:R-:W-:Y:S02]  /*15ea0*/  @!P0 LEA.HI.X R169, R0, c[0x0][0x1fc], R29, 0x1, P1 ;  /* 0x00007f0000a98a11 */ /* 0x000fe400008f0c1d */
[----:B------:R-:W-:Y:S02]  /*15eb0*/  @!P0 IADD3 R157, P1, R155, R179, RZ ;  /* 0x000000b39b9d8210 */ /* 0x000fe40007f3e0ff */
        /* <DEDUP_REMOVED lines=246> */
[----:B------:R-:W-:Y:S02]  /*16e20*/  FMUL.FTZ R104, R132, R104 ;  /* 0x0000006884687220 */ /* 0x000fe40000410000 */
        /* <DEDUP_REMOVED lines=12> */
[----:B------:R-:W-:Y:S02]  /*16ef0*/  FMUL.FTZ R113, R132, R113 ;  /* 0x0000007184717220 */ /* 0x000fe40000410000 */
        /* <DEDUP_REMOVED lines=11> */
[----:B------:R-:W5:Y:S01]  /*16fb0*/  MUFU.EX2 R156, R156 ;  /* 0x0000009c009c7308 */ /* 0x000f620000000800 */
[C---:B------:R-:W-:Y:S02]  /*16fc0*/  FMUL.FTZ R36, R132.reuse, R36 ;  /* 0x0000002484247220 */ /* 0x040fe40000410000 */
[----:B------:R-:W-:Y:S01]  /*16fd0*/  FMUL.FTZ R38, R3, R38 ;  /* 0x0000002603267220 */ /* 0x000fe20000410000 */
[----:B--2---:R-:W-:Y:S01]  /*16fe0*/  F2FP.BF16.PACK_AB R129, R159, R158 ;  /* 0x0000009e9f81723e */ /* 0x004fe200000010ff */
[----:B------:R-:W-:Y:S02]  /*16ff0*/  FMUL.FTZ R37, R132, R37 ;  /* 0x0000002584257220 */ /* 0x000fe40000410000 */
        /* <DEDUP_REMOVED lines=8> */
[----:B------:R-:W-:Y:S01]  /*17080*/  FMUL.FTZ R40, R132, R40 ;  /* 0x0000002884287220 */ /* 0x000fe20000410000 */
[----:B------:R-:W2:Y:S01]  /*17090*/  MUFU.EX2 R164, R164 ;  /* 0x000000a400a47308 */ /* 0x000ea20000000800 */
[C---:B------:R-:W-:Y:S01]  /*170a0*/  FMUL.FTZ R42, R3.reuse, R42 ;  /* 0x0000002a032a7220 */ /* 0x040fe20000410000 */
        /* <DEDUP_REMOVED lines=90> */
[----:B------:R-:W-:Y:S02]  /*17650*/  FFMA.FTZ R162, R13, c[0x0][0x2d0], -R165 ;  /* 0x0000b4000da27a23 */ /* 0x000fe400000108a5 */
        /* <DEDUP_REMOVED lines=16> */
[C---:B------:R-:W-:Y:S01]  /*17760*/  FMUL.FTZ R98, R3.reuse, R98 ;  /* 0x0000006203627220 */ /* 0x040fe20000410000 */
[C---:B---3--:R-:W-:Y:S02]  /*17770*/  HMMA.16816.F32.BF16 R92, R128.reuse, R124, R92 ;  /* 0x0000007c805c723c */ /* 0x048fe4000004185c */
[----:B------:R-:W3:Y:S01]  /*17780*/  MUFU.EX2 R167, R167 ;  /* 0x000000a700a77308 */ /* 0x000ee20000000800 */
[C---:B------:R-:W-:Y:S02]  /*17790*/  FMUL.FTZ R97, R132.reuse, R97 ;  /* 0x0000006184617220 */ /* 0x040fe40000410000 */
[C---:B------:R-:W-:Y:S02]  /*177a0*/  FMUL.FTZ R99, R3.reuse, R99 ;  /* 0x0000006303637220 */ /* 0x040fe40000410000 */
[----:B------:R-:W-:Y:S02]  /*177b0*/  FFMA.FTZ R153, R132, R217, R153 ;  /* 0x000000d984997223 */ /* 0x000fe40000010099 */
[----:B------:R-:W-:Y:S03]  /*177c0*/  FFMA.FTZ R32, R32, c[0x0][0x2d0], -R165 ;  /* 0x0000b40020207a23 */ /* 0x000fe600000108a5 */
[----:B------:R-:W-:Y:S01]  /*177d0*/  HMMA.16816.F32.BF16 R96, R128, R126, R96 ;  /* 0x0000007e8060723c */ /* 0x000fe20000041860 */
[----:B------:R-:W5:Y:S02]  /*177e0*/  LDSM.16.MT88.4 R124, [R133+0x2900] ;  /* 0x00290000857c783b */ /* 0x000f640000004200 */
[----:B------:R-:W-:Y:S01]  /*177f0*/  MUFU.EX2 R32, R32 ;  /* 0x0000002000207308 */ /* 0x000fe20000000800 */
[----:B--2---:R-:W-:Y:S01]  /*17800*/  F2FP.BF16.PACK_AB R12, R162, R161 ;  /* 0x000000a1a20c723e */ /* 0x004fe200000010ff */
[----:B------:R-:W-:Y:S02]  /*17810*/  FFMA.FTZ R34, R34, c[0x0][0x2d0], -R160 ;  /* 0x0000b40022227a23 */ /* 0x000fe400000108a0 */
[----:B------:R-:W-:Y:S02]  /*17820*/  FFMA.FTZ R158, R3, R218, R158 ;  /* 0x000000da039e7223 */ /* 0x000fe4000001009e */
[----:B------:R-:W2:Y:S03]  /*17830*/  LDSM.16.MT88.4 R128, [R184+UR4+0x2900] ;  /* 0x00290004b880783b */ /* 0x000ea60008004200 */
[----:B------:R-:W-:Y:S01]  /*17840*/  FADD.FTZ R158, R159, R158 ;  /* 0x0000009e9f9e7221 */ /* 0x000fe20000010000 */
[----:B------:R-:W-:Y:S01]  /*17850*/  MUFU.EX2 R34, R34 ;  /* 0x0000002200227308 */ /* 0x000fe20000000800 */
        /* <DEDUP_REMOVED lines=165> */
[----:B------:R-:W1:Y:S01]  /*182b0*/  LDSM.16.MT88.4 R8, [R133+0x5900] ;  /* 0x005900008508783b */ /* 0x000e620000004200 */
        /* <DEDUP_REMOVED lines=9> */
[----:B------:R-:W-:Y:S06]  /*18350*/  @P0 IADD3 R22, P1, R23, R208, RZ ;  /* 0x000000d017160210 */ /* 0x000fec0007f3e0ff */
[----:B------:R-:W-:Y:S02]  /*18360*/  @P0 IADD3.X R5, R29, R215, RZ, P1, !PT ;  /* 0x000000d71d050210 */ /* 0x000fe40000ffe4ff */
[C---:B------:R-:W-:Y:S04]  /*18370*/  @P0 LEA R30, P1, R22.reuse, c[0x0][0x1c8], 0x1 ;  /* 0x00007200161e0a11 */ /* 0x040fe800078208ff */
[----:B------:R-:W-:Y:S02]  /*18380*/  @P0 LEA.HI.X R31, R22, c[0x0][0x1cc], R5, 0x1, P1 ;  /* 0x00007300161f0a11 */ /* 0x000fe400008f0c05 */
[----:B------:R-:W-:Y:S01]  /*18390*/  @P0 IADD3 R4, P1, R23, R177, RZ ;  /* 0x000000b117040210 */ /* 0x000fe20007f3e0ff */
[C---:B-1----:R-:W-:Y:S03]  /*183a0*/  HMMA.16816.F32.BF16 R76, R12.reuse, R8, R76 ;  /* 0x000000080c4c723c */ /* 0x042fe6000004184c */
[----:B------:R-:W-:Y:S02]  /*183b0*/  @P0 IADD3.X R5, R29, R181, RZ, P1, !PT ;  /* 0x000000b51d050210 */ /* 0x000fe40000ffe4ff */
        /* <DEDUP_REMOVED lines=26> */
[C---:B------:R-:W-:Y:S02]  /*18560*/  ISETP.GT.AND P0, PT, R221.reuse, R220, PT ;  /* 0x000000dcdd00720c */ /* 0x040fe40003f04270 */
[----:B------:R-:W-:Y:S05]  /*18570*/  IADD3 R221, R221, -0x1, RZ ;  /* 0xffffffffdddd7810 */ /* 0x000fea0007ffe0ff */
[----:B------:R-:W0:Y:S01]  /*18580*/  LDGDEPBAR ;  /* 0x00000000000079af */ /* 0x000e220000000000 */
[----:B-1----:R-:W-:Y:S02]  /*18590*/  MOV R133, R2 ;  /* 0x0000000200857202 */ /* 0x002fe40000000f00 */
[----:B--2---:R-:W-:Y:S03]  /*185a0*/  MOV R3, R0 ;  /* 0x0000000000037202 */ /* 0x004fe60000000f00 */
[----:B------:R-:W-:-:S05]  /*185b0*/  @P0 BRA `(.L_x_1050) ;  /* 0xffffd5e000000947 */ /* 0x000fca000383ffff */
.L_x_1049:
[----:B------:R-:W-:-:S13]  /*185c0*/  ISETP.GE.AND P0, PT, R221, R198, PT ;  /* 0x000000c6dd00720c */ /* 0x000fda0003f06270 */
[----:B------:R-:W-:Y:S05]  /*185d0*/  @!P0 BRA `(.L_x_1051) ;  /* 0x0000364000008947 */ /* 0x000fea0003800000 */
[----:B------:R-:W1:Y:S01]  /*185e0*/  S2R R4, SR_TID.X ;  /* 0x0000000000047919 */ /* 0x000e620000002100 */
[----:B------:R-:W-:Y:S01]  /*185f0*/  IADD3 RZ, P1, R208, 0x40, RZ ;  /* 0x00000040d0ff7810 */ /* 0x000fe20007f3e0ff */
[----:B------:R-:W-:Y:S01]  /*18600*/  @P3 IMAD.HI.U32 R219, R212, c[0x0][0x2c8], RZ ;  /* 0x0000b200d4db3a27 */ /* 0x000fe200078e00ff */
[C---:B------:R-:W-:Y:S01]  /*18610*/  IADD3 RZ, P0, R206.reuse, 0x40, RZ ;  /* 0x00000040ceff7810 */ /* 0x040fe20007f1e0ff */
[----:B------:R-:W-:Y:S01]  /*18620*/  ULDC UR8, c[0x0][0x324] ;  /* 0x0000c90000087ab9 */ /* 0x000fe20000000800 */
[----:B------:R-:W-:Y:S01]  /*18630*/  IADD3 RZ, P2, R206, 0x80, RZ ;  /* 0x00000080ceff7810 */ /* 0x000fe20007f5e0ff */
[----:B------:R-:W-:Y:S01]  /*18640*/  IMAD.X R222, RZ, RZ, R215, P1 ;  /* 0x000000ffffde7224 */ /* 0x000fe200008e06d7 */
[----:B------:R-:W-:Y:S01]  /*18650*/  IADD3 RZ, P1, R208, 0x80, RZ ;  /* 0x00000080d0ff7810 */ /* 0x000fe20007f3e0ff */
[----:B------:R-:W-:Y:S01]  /*18660*/  IMAD.X R224, RZ, RZ, R211, P0 ;  /* 0x000000ffffe07224 */ /* 0x000fe200000e06d3 */
[----:B------:R-:W-:Y:S01]  /*18670*/  @P3 SHF.R.U32.HI R219, RZ, c[0x0][0x2cc], R219 ;  /* 0x0000b300ffdb3a19 */ /* 0x000fe200000116db */
[----:B------:R-:W-:Y:S01]  /*18680*/  IMAD.MOV.U32 R193, RZ, RZ, 0x40 ;  /* 0x00000040ffc17424 */ /* 0x000fe200078e00ff */
[C---:B------:R-:W-:Y:S01]  /*18690*/  IADD3 R228, R206.reuse, 0x80, RZ ;  /* 0x00000080cee47810 */ /* 0x040fe20007ffe0ff */
[----:B------:R-:W-:Y:S01]  /*186a0*/  IMAD.X R223, RZ, RZ, R211, P2 ;  /* 0x000000ffffdf7224 */ /* 0x000fe200010e06d3 */
[----:B------:R-:W-:Y:S01]  /*186b0*/  IADD3 R227, R206, 0x40, RZ ;  /* 0x00000040cee37810 */ /* 0x000fe20007ffe0ff */
[----:B------:R-:W-:Y:S01]  /*186c0*/  IMAD.MOV.U32 R132, RZ, RZ, R2 ;  /* 0x000000ffff847224 */ /* 0x000fe200078e0002 */
[C---:B------:R-:W-:Y:S01]  /*186d0*/  IADD3 R226, R208.reuse, 0x80, RZ ;  /* 0x00000080d0e27810 */ /* 0x040fe20007ffe0ff */
[----:B------:R-:W-:Y:S01]  /*186e0*/  IMAD.X R220, RZ, RZ, R215, P1 ;  /* 0x000000ffffdc7224 */ /* 0x000fe200008e06d7 */
[----:B------:R-:W-:Y:S01]  /*186f0*/  IADD3 R225, R208, 0x40, RZ ;  /* 0x00000040d0e17810 */ /* 0x000fe20007ffe0ff */
[----:B------:R-:W-:Y:S01]  /*18700*/  ULOP3.LUT UR8, URZ, UR8, URZ, 0x33, !UPT ;  /* 0x000000083f087292 */ /* 0x000fe2000f8e333f */
[----:B-1----:R-:W-:-:S04]  /*18710*/  SHF.R.S32.HI R3, RZ, 0x1f, R4 ;  /* 0x0000001fff037819 */ /* 0x002fc80000011404 */
[----:B------:R-:W-:-:S04]  /*18720*/  LEA.HI R3, R3, R4, RZ, 0x3 ;  /* 0x0000000403037211 */ /* 0x000fc800078f18ff */
[----:B------:R-:W-:-:S05]  /*18730*/  LOP3.LUT R3, R3, 0xfffffff8, RZ, 0xc0, !PT ;  /* 0xfffffff803037812 */ /* 0x000fca00078ec0ff */
[----:B------:R-:W-:-:S05]  /*18740*/  IMAD.IADD R3, R4, 0x1, -R3 ;  /* 0x0000000104037824 */ /* 0x000fca00078e0a03 */
[----:B------:R-:W-:Y:S01]  /*18750*/  LOP3.LUT P0, RZ, R3, 0x4, RZ, 0xc0, !PT ;  /* 0x0000000403ff7812 */ /* 0x000fe2000780c0ff */
[----:B------:R-:W-:-:S03]  /*18760*/  IMAD.MOV.U32 R3, RZ, RZ, R0 ;  /* 0x000000ffff037224 */ /* 0x000fc600078e0000 */
[----:B------:R-:W-:Y:S02]  /*18770*/  SEL R193, R193, 0xffffffc0, !P0 ;  /* 0xffffffc0c1c17807 */ /* 0x000fe40004000000 */
.L_x_1060:
[----:B------:R-:W-:Y:S01]  /*18780*/  ISETP.GE.AND P0, PT, R198, R221, PT ;  /* 0x000000ddc600720c */ /* 0x000fe20003f06270 */
[----:B------:R-:W-:Y:S04]  /*18790*/  DEPBAR.LE SB0, 0x2 ;  /* 0x000080800000791a */ /* 0x000fe80000000000 */
[----:B------:R-:W-:Y:S01]  /*187a0*/  BAR.SYNC.DEFER_BLOCKING 0x0 ;  /* 0x0000000000007b1d */ /* 0x000fe20000010000 */
[----:B------:R-:W-:Y:S07]  /*187b0*/  UIMAD UR4, UR5, 0x6000, URZ ;  /* 0x00006000050478a4 */ /* 0x000fee000f8e023f */
        /* <DEDUP_REMOVED lines=49> */
[----:B------:R-:W4:Y:S01]  /*18ad0*/  LDSM.16.M88.4 R156, [R134+0xd900] ;  /* 0x00d90000869c783b */ /* 0x000f220000000200 */
[----:B------:R-:W-:Y:S04]  /*18ae0*/  ISETP.GE.AND P1, PT, R195, 0x1, PT ;  /* 0x00000001c300780c */ /* 0x000fe80003f26270 */
        /* <DEDUP_REMOVED lines=144> */
[----:B------:R2:W5:Y:S07]  /*193f0*/  LDSM.16.M88.4 R152, [R2+0x10100] ;  /* 0x010100000298783b */ /* 0x00056e0000000200 */
[C---:B----4-:R-:W-:Y:S04]  /*19400*/  HMMA.16816.F32.BF16 R12, R144.reuse, R156, R12 ;  /* 0x0000009c900c723c */ /* 0x050fe8000004180c */
[----:B-1----:R-:W-:Y:S02]  /*19410*/  IMAD.MOV.U32 R0, RZ, RZ, R212 ;  /* 0x000000ffff007224 */ /* 0x002fe400078e00d4 */
[----:B------:R-:W-:Y:S02]  /*19420*/  @P3 IMAD.MOV.U32 R0, RZ, RZ, R219 ;  /* 0x000000ffff003224 */ /* 0x000fe400078e00db */
[C---:B------:R-:W-:Y:S01]  /*19430*/  HMMA.16816.F32.BF16 R16, R144.reuse, R158, R16 ;  /* 0x0000009e9010723c */ /* 0x040fe20000041810 */
[----:B------:R1:W-:Y:S05]  /*19440*/  LDSM.16.M88.4 R156, [R133+0x11900] ;  /* 0x01190000859c783b */ /* 0x0003ea0000000200 */
[----:B------:R-:W4:Y:S02]  /*19450*/  SHFL.IDX PT, R134, R0, RZ, 0x1c1f ;  /* 0x001c1fff00867589 */ /* 0x000f2400000e0000 */
[C---:B------:R-:W-:Y:S04]  /*19460*/  HMMA.16816.F32.BF16 R20, R144.reuse, R140, R20 ;  /* 0x0000008c9014723c */ /* 0x040fe80000041814 */
[----:B--2---:R-:W-:Y:S04]  /*19470*/  IMAD.SHL.U32 R2, R221, 0x40, RZ ;  /* 0x00000040dd027824 */ /* 0x004fe800078e00ff */
[C---:B------:R-:W-:Y:S08]  /*19480*/  HMMA.16816.F32.BF16 R24, R144.reuse, R142, R24 ;  /* 0x0000008e9018723c */ /* 0x040ff00000041818 */
[C---:B---3--:R-:W-:Y:S04]  /*19490*/  HMMA.16816.F32.BF16 R28, R144.reuse, R136, R28 ;  /* 0x00000088901c723c */ /* 0x048fe8000004181c */
[----:B-1----:R-:W-:Y:S04]  /*194a0*/  IADD3 R133, -R213, 0x1, -R2 ;  /* 0x00000001d5857810 */ /* 0x002fe80007ffe902 */
[----:B------:R-:W-:Y:S04]  /*194b0*/  HMMA.16816.F32.BF16 R32, R144, R138, R32 ;  /* 0x0000008a9020723c */ /* 0x000fe80000041820 */
[----:B------:R-:W-:Y:S04]  /*194c0*/  IADD3 R133, -R199, R133, R194 ;  /* 0x00000085c7857210 */ /* 0x000fe80007ffe1c2 */
[C---:B-----5:R-:W-:Y:S05]  /*194d0*/  HMMA.16816.F32.BF16 R4, R148.reuse, R152, R4 ;  /* 0x000000989404723c */ /* 0x060fea0000041804 */
[C---:B------:R-:W-:Y:S02]  /*194e0*/  IADD3 R135, R133.reuse, c[0x0][0x328], RZ ;  /* 0x0000ca0085877a10 */ /* 0x040fe40007ffe0ff */
[----:B------:R-:W-:Y:S01]  /*194f0*/  IADD3 R133, R133, UR8, RZ ;  /* 0x0000000885857c10 */ /* 0x000fe2000fffe0ff */
[C---:B------:R-:W-:Y:S04]  /*19500*/  HMMA.16816.F32.BF16 R8, R148.reuse, R154, R8 ;  /* 0x0000009a9408723c */ /* 0x040fe80000041808 */
[--C-:B----4-:R-:W-:Y:S02]  /*19510*/  IMAD.IADD R141, R135, 0x1, R134.reuse ;  /* 0x00000001878d7824 */ /* 0x110fe400078e0286 */
[----:B------:R-:W-:Y:S02]  /*19520*/  IMAD.IADD R137, R133, 0x1, R134 ;  /* 0x0000000185897824 */ /* 0x000fe400078e0286 */
[C---:B------:R-:W-:Y:S08]  /*19530*/  HMMA.16816.F32.BF16 R12, R148.reuse, R160, R12 ;  /* 0x000000a0940c723c */ /* 0x040ff0000004180c */
        /* <DEDUP_REMOVED lines=19> */
.L_x_1054:
[----:B------:R-:W-:Y:S04]  /*19670*/  MOV R134, c[0x0][0x32c] ;  /* 0x0000cb0000867a02 */ /* 0x000fe80000000f00 */
[----:B------:R-:W-:Y:S11]  /*19680*/  ISETP.NE.AND P0, PT, R134, 0x1, PT ;  /* 0x000000018600780c */ /* 0x000ff60003f05270 */
[----:B------:R-:W-:Y:S02]  /*19690*/  @!UPT UIADD3 URZ, URZ, URZ, URZ ;  /* 0x0000003f3f3ff290 */ /* 0x000fe4000fffe03f */
[----:B------:R-:W-:Y:S05]  /*196a0*/  @P0 IMAD.HI.U32 R134, R139, c[0x0][0x330], RZ ;  /* 0x0000cc008b860a27 */ /* 0x000fea00078e00ff */
[----:B------:R-:W-:Y:S02]  /*196b0*/  @P0 SHF.R.U32.HI R139, RZ, c[0x0][0x334], R134 ;  /* 0x0000cd00ff8b0a19 */ /* 0x000fe40000011686 */
.L_x_1055:
[----:B------:R-:W-:Y:S05]  /*196c0*/  BSYNC B0 ;  /* 0x0000000000007941 */ /* 0x000fea0003800000 */
.L_x_1053:
[----:B------:R-:W-:Y:S04]  /*196d0*/  IMAD R136, R139, c[0x0][0x32c], -R2 ;  /* 0x0000cb008b887a24 */ /* 0x000fe800078e0a02 */
[----:B------:R-:W-:Y:S05]  /*196e0*/  IMAD.IADD R136, R136, 0x1, -R213 ;  /* 0x0000000188887824 */ /* 0x000fea00078e0ad5 */
[----:B------:R-:W-:Y:S02]  /*196f0*/  IADD3 R134, R136, c[0x0][0x32c], RZ ;  /* 0x0000cb0088867a10 */ /* 0x000fe40007ffe0ff */
[----:B------:R-:W-:Y:S02]  /*19700*/  IMNMX R137, R137, R136, !PT ;  /* 0x0000008889897217 */ /* 0x000fe40007800200 */
[----:B------:R-:W-:Y:S02]  /*19710*/  IMNMX R141, R141, R134, PT ;  /* 0x000000868d8d7217 */ /* 0x000fe40003800200 */
.L_x_1052:
        /* <DEDUP_REMOVED lines=9> */
[--C-:B-1----:R-:W-:Y:S03]  /*197b0*/  IMAD.IADD R5, R135, 0x1, R0.reuse ;  /* 0x0000000187057824 */ /* 0x102fe600078e0200 */
        /* <DEDUP_REMOVED lines=8> */
[----:B------:R-:W-:Y:S01]  /*19840*/  IMAD.IADD R12, R133, 0x1, R0 ;  /* 0x00000001850c7824 */ /* 0x000fe200078e0200 */
        /* <DEDUP_REMOVED lines=47> */
.L_x_1058:
[----:B------:R-:W-:Y:S04]  /*19b40*/  MOV R0, c[0x0][0x32c] ;  /* 0x0000cb0000007a02 */ /* 0x000fe80000000f00 */
[----:B------:R-:W-:Y:S11]  /*19b50*/  ISETP.NE.AND P0, PT, R0, 0x1, PT ;  /* 0x000000010000780c */ /* 0x000ff60003f05270 */
[----:B------:R-:W-:Y:S02]  /*19b60*/  @!UPT UIADD3 URZ, URZ, URZ, URZ ;  /* 0x0000003f3f3ff290 */ /* 0x000fe4000fffe03f */
[----:B------:R-:W-:Y:S05]  /*19b70*/  @P0 IMAD.HI.U32 R0, R9, c[0x0][0x330], RZ ;  /* 0x0000cc0009000a27 */ /* 0x000fea00078e00ff */
[----:B------:R-:W-:Y:S02]  /*19b80*/  @P0 SHF.R.U32.HI R9, RZ, c[0x0][0x334], R0 ;  /* 0x0000cd00ff090a19 */ /* 0x000fe40000011600 */
.L_x_1059:
[----:B------:R-:W-:Y:S05]  /*19b90*/  BSYNC B0 ;  /* 0x0000000000007941 */ /* 0x000fea0003800000 */
.L_x_1057:
[----:B------:R-:W-:Y:S04]  /*19ba0*/  IMAD R2, R9, c[0x0][0x32c], -R2 ;  /* 0x0000cb0009027a24 */ /* 0x000fe800078e0a02 */
[----:B------:R-:W-:Y:S05]  /*19bb0*/  IMAD.IADD R9, R2, 0x1, -R213 ;  /* 0x0000000102097824 */ /* 0x000fea00078e0ad5 */
[----:B------:R-:W-:Y:S02]  /*19bc0*/  IADD3 R0, R9, c[0x0][0x32c], RZ ;  /* 0x0000cb0009007a10 */ /* 0x000fe40007ffe0ff */
[----:B------:R-:W-:Y:S02]  /*19bd0*/  IMNMX R12, R12, R9, !PT ;  /* 0x000000090c0c7217 */ /* 0x000fe40007800200 */
[----:B------:R-:W-:Y:S02]  /*19be0*/  IMNMX R5, R5, R0, PT ;  /* 0x0000000005057217 */ /* 0x000fe40003800200 */
.L_x_1056:
        /* <DEDUP_REMOVED lines=74> */
[C---:B------:R-:W-:Y:S02]  /*1a090*/  ISETP.GT.AND P1, PT, R12.reuse, 0x38, P2 ;  /* 0x000000380c00780c */ /* 0x040fe40001724270 */
[----:B------:R-:W-:Y:S02]  /*1a0a0*/  ISETP.LT.OR P0, PT, R5, 0x32, P0 ;  /* 0x000000320500780c */ /* 0x000fe40000701670 */
[----:B------:R-:W-:Y:S02]  /*1a0b0*/  FMNMX.FTZ R2, R167, R2, !PT ;  /* 0x00000002a7027209 */ /* 0x000fe40007810000 */
        /* <DEDUP_REMOVED lines=39> */
[----:B------:R-:W1:Y:S01]  /*1a330*/  MUFU.EX2 R143, R143 ;  /* 0x0000008f008f7308 */ /* 0x000e620000000800 */
[--C-:B------:R-:W-:Y:S01]  /*1a340*/  FFMA.FTZ R177, R164, c[0x0][0x2d0], -R157.reuse ;  /* 0x0000b400a4b17a23 */ /* 0x100fe2000001089d */
[----:B------:R-:W-:Y:S01]  /*1a350*/  FSEL R4, R0, RZ, P0 ;  /* 0x000000ff00047208 */ /* 0x000fe20000000000 */
[--C-:B------:R-:W-:Y:S01]  /*1a360*/  FFMA.FTZ R155, R155, c[0x0][0x2d0], -R157.reuse ;  /* 0x0000b4009b9b7a23 */ /* 0x100fe2000001089d */
[----:B------:R-:W-:Y:S01]  /*1a370*/  FSEL R148, R148, RZ, P0 ;  /* 0x000000ff94947208 */ /* 0x000fe20000000000 */
[----:B------:R-:W-:Y:S02]  /*1a380*/  FFMA.FTZ R154, R154, c[0x0][0x2d0], -R157 ;  /* 0x0000b4009a9a7a23 */ /* 0x000fe4000001089d */
[----:B------:R-:W-:Y:S02]  /*1a390*/  FADD.FTZ R4, -R4, R3 ;  /* 0x0000000304047221 */ /* 0x000fe40000010100 */
[--C-:B------:R-:W-:Y:S01]  /*1a3a0*/  FFMA.FTZ R146, R6, c[0x0][0x2d0], -R148.reuse ;  /* 0x0000b40006927a23 */ /* 0x100fe20000010894 */
[----:B------:R-:W-:Y:S01]  /*1a3b0*/  MUFU.EX2 R15, R15 ;  /* 0x0000000f000f7308 */ /* 0x000fe20000000800 */
[--C-:B------:R-:W-:Y:S02]  /*1a3c0*/  FFMA.FTZ R145, R9, c[0x0][0x2d0], -R148.reuse ;  /* 0x0000b40009917a23 */ /* 0x100fe40000010894 */
[--C-:B------:R-:W-:Y:S02]  /*1a3d0*/  FFMA.FTZ R141, R7, c[0x0][0x2d0], -R148.reuse ;  /* 0x0000b400078d7a23 */ /* 0x100fe40000010894 */
[--C-:B------:R-:W-:Y:S02]  /*1a3e0*/  FFMA.FTZ R144, R11, c[0x0][0x2d0], -R148.reuse ;  /* 0x0000b4000b907a23 */ /* 0x100fe40000010894 */
[----:B------:R-:W-:Y:S01]  /*1a3f0*/  FMUL.FTZ R3, R4, c[0x0][0x2d0] ;  /* 0x0000b40004037a20 */ /* 0x000fe20000410000 */
[----:B------:R-:W-:Y:S01]  /*1a400*/  IADD3 R4, R185, UR4, RZ ;  /* 0x00000004b9047c10 */ /* 0x000fe2000fffe0ff */
[C---:B--2---:R-:W-:Y:S01]  /*1a410*/  FMUL.FTZ R5, R12.reuse, R129 ;  /* 0x000000810c057220 */ /* 0x044fe20000410000 */
[----:B------:R-:W2:Y:S01]  /*1a420*/  MUFU.EX2 R140, R140 ;  /* 0x0000008c008c7308 */ /* 0x000ea20000000800 */
[C---:B------:R-:W-:Y:S01]  /*1a430*/  FMUL.FTZ R8, R12.reuse, R124 ;  /* 0x0000007c0c087220 */ /* 0x040fe20000410000 */
[----:B------:R-:W-:Y:S01]  /*1a440*/  IADD3 R13, R189, R4, RZ ;  /* 0x00000004bd0d7210 */ /* 0x000fe20007ffe0ff */
[----:B------:R-:W-:Y:S01]  /*1a450*/  FMUL.FTZ R4, R12, R128 ;  /* 0x000000800c047220 */ /* 0x000fe20000410000 */
[----:B-1----:R-:W-:Y:S01]  /*1a460*/  F2FP.BF16.PACK_AB R16, R142, R143 ;  /* 0x0000008f8e10723e */ /* 0x002fe200000010ff */
[C---:B------:R-:W-:Y:S02]  /*1a470*/  FMUL.FTZ R9, R12.reuse, R125 ;  /* 0x0000007d0c097220 */ /* 0x040fe40000410000 */
[----:B------:R-:W1:Y:S01]  /*1a480*/  LDSM.16.MT88.4 R24, [R13+0x100] ;  /* 0x000100000d18783b */ /* 0x000e620000004200 */
[C---:B------:R-:W-:Y:S02]  /*1a490*/  FMUL.FTZ R100, R12.reuse, R100 ;  /* 0x000000640c647220 */ /* 0x040fe40000410000 */
[----:B------:R-:W3:Y:S01]  /*1a4a0*/  MUFU.EX2 R3, R3 ;  /* 0x0000000300037308 */ /* 0x000ee20000000800 */
        /* <DEDUP_REMOVED lines=11> */
[C---:B------:R-:W-:Y:S01]  /*1a560*/  FMUL.FTZ R120, R12.reuse, R120 ;  /* 0x000000780c787220 */ /* 0x040fe20000410000 */
[----:B------:R-:W2:Y:S01]  /*1a570*/  MUFU.EX2 R145, R145 ;  /* 0x0000009100917308 */ /* 0x000ea20000000800 */
[C---:B------:R-:W-:Y:S02]  /*1a580*/  FMUL.FTZ R121, R12.reuse, R121 ;  /* 0x000000790c797220 */ /* 0x040fe40000410000 */
[C---:B------:R-:W-:Y:S02]  /*1a590*/  FMUL.FTZ R36, R12.reuse, R36 ;  /* 0x000000240c247220 */ /* 0x040fe40000410000 */
[C---:B---3--:R-:W-:Y:S02]  /*1a5a0*/  FMUL.FTZ R6, R3.reuse, R130 ;  /* 0x0000008203067220 */ /* 0x048fe40000410000 */
[C---:B------:R-:W-:Y:S02]  /*1a5b0*/  FMUL.FTZ R7, R3.reuse, R131 ;  /* 0x0000008303077220 */ /* 0x040fe40000410000 */
[C---:B------:R-:W-:Y:S01]  /*1a5c0*/  FMUL.FTZ R10, R3.reuse, R126 ;  /* 0x0000007e030a7220 */ /* 0x040fe20000410000 */
[----:B------:R-:W-:Y:S01]  /*1a5d0*/  MUFU.EX2 R141, R141 ;  /* 0x0000008d008d7308 */ /* 0x000fe20000000800 */
[C---:B------:R-:W-:Y:S01]  /*1a5e0*/  FMUL.FTZ R11, R3.reuse, R127 ;  /* 0x0000007f030b7220 */ /* 0x040fe20000410000 */
[----:B------:R-:W-:Y:S01]  /*1a5f0*/  LDSM.16.MT88.4 R128, [R185+UR4+0x2900] ;  /* 0x00290004b980783b */ /* 0x000fe20008004200 */
[C---:B------:R-:W-:Y:S02]  /*1a600*/  FMUL.FTZ R102, R3.reuse, R102 ;  /* 0x0000006603667220 */ /* 0x040fe40000410000 */
[C---:B------:R-:W-:Y:S02]  /*1a610*/  FMUL.FTZ R103, R3.reuse, R103 ;  /* 0x0000006703677220 */ /* 0x040fe40000410000 */
[C---:B------:R-:W-:Y:S02]  /*1a620*/  FMUL.FTZ R106, R3.reuse, R106 ;  /* 0x0000006a036a7220 */ /* 0x040fe40000410000 */
[C---:B------:R-:W-:Y:S01]  /*1a630*/  FMUL.FTZ R107, R3.reuse, R107 ;  /* 0x0000006b036b7220 */ /* 0x040fe20000410000 */
[----:B------:R-:W3:Y:S01]  /*1a640*/  MUFU.EX2 R144, R144 ;  /* 0x0000009000907308 */ /* 0x000ee20000000800 */
[C---:B------:R-:W-:Y:S01]  /*1a650*/  FMUL.FTZ R110, R3.reuse, R110 ;  /* 0x0000006e036e7220 */ /* 0x040fe20000410000 */
[----:B------:R-:W-:Y:S01]  /*1a660*/  LDSM.16.MT88.4 R124, [R184+UR4+0x900] ;  /* 0x00090004b87c783b */ /* 0x000fe20008004200 */
        /* <DEDUP_REMOVED lines=13> */
[----:B------:R-:W-:Y:S01]  /*1a740*/  FMUL.FTZ R40, R12, R40 ;  /* 0x000000280c287220 */ /* 0x000fe20000410000 */
[----:B---3--:R-:W-:Y:S01]  /*1a750*/  F2FP.BF16.PACK_AB R19, R144, R141 ;  /* 0x0000008d9013723e */ /* 0x008fe200000010ff */
[--C-:B------:R-:W-:Y:S02]  /*1a760*/  FFMA.FTZ R160, R137, c[0x0][0x2d0], -R148.reuse ;  /* 0x0000b40089a07a23 */ /* 0x100fe40000010894 */
[----:B------:R-:W-:Y:S01]  /*1a770*/  LDSM.16.MT88.4 R136, [R184+UR4+0x2900] ;  /* 0x00290004b888783b */ /* 0x000fe20008004200 */
[--C-:B------:R-:W-:Y:S02]  /*1a780*/  FFMA.FTZ R163, R135, c[0x0][0x2d0], -R148.reuse ;  /* 0x0000b40087a37a23 */ /* 0x100fe40000010894 */
[--C-:B------:R-:W-:Y:S01]  /*1a790*/  FFMA.FTZ R162, R33, c[0x0][0x2d0], -R148.reuse ;  /* 0x0000b40021a27a23 */ /* 0x100fe20000010894 */
[C---:B------:R-:W-:Y:S01]  /*1a7a0*/  HMMA.16816.F32.BF16 R4, R16.reuse, R20, R4 ;  /* 0x000000141004723c */ /* 0x040fe20000041804 */
[----:B------:R-:W-:Y:S03]  /*1a7b0*/  MUFU.EX2 R158, R158 ;  /* 0x0000009e009e7308 */ /* 0x000fe60000000800 */
[----:B------:R-:W-:Y:S01]  /*1a7c0*/  LDSM.16.MT88.4 R32, [R13+0x900] ;  /* 0x000900000d20783b */ /* 0x000fe20000004200 */
[----:B------:R-:W-:Y:S02]  /*1a7d0*/  FFMA.FTZ R165, R133, c[0x0][0x2d0], -R148 ;  /* 0x0000b40085a57a23 */ /* 0x000fe40000010894 */
[----:B------:R-:W-:Y:S01]  /*1a7e0*/  IADD3 R20, R184, UR4, RZ ;  /* 0x00000004b8147c10 */ /* 0x000fe2000fffe0ff */
[C---:B------:R-:W-:Y:S03]  /*1a7f0*/  HMMA.16816.F32.BF16 R8, R16.reuse, R22, R8 ;  /* 0x000000161008723c */ /* 0x040fe60000041808 */
[----:B------:R-:W3:Y:S01]  /*1a800*/  MUFU.EX2 R161, R161 ;  /* 0x000000a100a17308 */ /* 0x000ee20000000800 */
[----:B------:R-:W-:Y:S01]  /*1a810*/  IADD3 R14, R189, R20, RZ ;  /* 0x00000014bd0e7210 */ /* 0x000fe20007ffe0ff */
[----:B------:R-:W-:Y:S01]  /*1a820*/  LDSM.16.MT88.4 R132, [R13+0x2900] ;  /* 0x002900000d84783b */ /* 0x000fe20000004200 */
[C---:B------:R-:W-:Y:S02]  /*1a830*/  FMUL.FTZ R41, R12.reuse, R41 ;  /* 0x000000290c297220 */ /* 0x040fe40000410000 */
[C---:B-1----:R-:W-:Y:S04]  /*1a840*/  HMMA.16816.F32.BF16 R100, R16.reuse, R24, R100 ;  /* 0x000000181064723c */ /* 0x042fe80000041864 */
[C---:B------:R-:W-:Y:S01]  /*1a850*/  FMUL.FTZ R42, R3.reuse, R42 ;  /* 0x0000002a032a7220 */ /* 0x040fe20000410000 */
[----:B------:R-:W1:Y:S01]  /*1a860*/  LDSM.16.MT88.4 R20, [R14+0x100] ;  /* 0x000100000e14783b */ /* 0x000e620000004200 */
[C---:B------:R-:W-:Y:S01]  /*1a870*/  FMUL.FTZ R43, R3.reuse, R43 ;  /* 0x0000002b032b7220 */ /* 0x040fe20000410000 */
[----:B------:R-:W-:Y:S01]  /*1a880*/  MUFU.EX2 R160, R160 ;  /* 0x000000a000a07308 */ /* 0x000fe20000000800 */
[C---:B------:R-:W-:Y:S04]  /*1a890*/  HMMA.16816.F32.BF16 R104, R16.reuse, R26, R104 ;  /* 0x0000001a1068723c */ /* 0x040fe80000041868 */
[C---:B------:R-:W-:Y:S01]  /*1a8a0*/  FMUL.FTZ R44, R12.reuse, R44 ;  /* 0x0000002c0c2c7220 */ /* 0x040fe20000410000 */
[----:B------:R-:W4:Y:S01]  /*1a8b0*/  LDSM.16.MT88.4 R24, [R185+UR4+0x2100] ;  /* 0x00210004b918783b */ /* 0x000f220008004200 */
[C---:B------:R-:W-:Y:S02]  /*1a8c0*/  FMUL.FTZ R45, R12.reuse, R45 ;  /* 0x0000002d0c2d7220 */ /* 0x040fe40000410000 */
[C---:B------:R-:W-:Y:S01]  /*1a8d0*/  HMMA.16816.F32.BF16 R108, R16.reuse, R28, R108 ;  /* 0x0000001c106c723c */ /* 0x040fe2000004186c */
[----:B------:R-:W5:Y:S03]  /*1a8e0*/  MUFU.EX2 R163, R163 ;  /* 0x000000a300a37308 */ /* 0x000f660000000800 */
[C---:B------:R-:W-:Y:S02]  /*1a8f0*/  FMUL.FTZ R46, R3.reuse, R46 ;  /* 0x0000002e032e7220 */ /* 0x040fe40000410000 */
[C---:B------:R-:W-:Y:S02]  /*1a900*/  FMUL.FTZ R47, R3.reuse, R47 ;  /* 0x0000002f032f7220 */ /* 0x040fe40000410000 */
[C---:B------:R-:W-:Y:S01]  /*1a910*/  HMMA.16816.F32.BF16 R112, R16.reuse, R30, R112 ;  /* 0x0000001e1070723c */ /* 0x040fe20000041870 */
[----:B------:R-:W2:Y:S02]  /*1a920*/  LDSM.16.MT88.4 R28, [R13+0x2100] ;  /* 0x002100000d1c783b */ /* 0x000ea40000004200 */
[----:B------:R-:W-:Y:S01]  /*1a930*/  MUFU.EX2 R162, R162 ;  /* 0x000000a200a27308 */ /* 0x000fe20000000800 */
[C---:B------:R-:W-:Y:S02]  /*1a940*/  FMUL.FTZ R48, R12.reuse, R48 ;  /* 0x000000300c307220 */ /* 0x040fe40000410000 */
[C---:B------:R-:W-:Y:S02]  /*1a950*/  FMUL.FTZ R49, R12.reuse, R49 ;  /* 0x000000310c317220 */ /* 0x040fe40000410000 */
[C---:B------:R-:W-:Y:S04]  /*1a960*/  FMUL.FTZ R50, R3.reuse, R50 ;  /* 0x0000003203327220 */ /* 0x040fe80000410000 */
[C---:B------:R-:W-:Y:S01]  /*1a970*/  FMUL.FTZ R51, R3.reuse, R51 ;  /* 0x0000003303337220 */ /* 0x040fe20000410000 */
[----:B------:R-:W2:Y:S01]  /*1a980*/  MUFU.EX2 R165, R165 ;  /* 0x000000a500a57308 */ /* 0x000ea20000000800 */
[C---:B------:R-:W-:Y:S02]  /*1a990*/  FMUL.FTZ R52, R12.reuse, R52 ;  /* 0x000000340c347220 */ /* 0x040fe40000410000 */
[C---:B------:R-:W-:Y:S02]  /*1a9a0*/  FMUL.FTZ R53, R12.reuse, R53 ;  /* 0x000000350c357220 */ /* 0x040fe40000410000 */
[C---:B------:R-:W-:Y:S02]  /*1a9b0*/  FMUL.FTZ R54, R3.reuse, R54 ;  /* 0x0000003603367220 */ /* 0x040fe40000410000 */
[C---:B------:R-:W-:Y:S01]  /*1a9c0*/  FMUL.FTZ R55, R3.reuse, R55 ;  /* 0x0000003703377220 */ /* 0x040fe20000410000 */
        /* <DEDUP_REMOVED lines=8> */
[----:B------:R-:W1:Y:S01]  /*1aa50*/  MUFU.EX2 R175, R175 ;  /* 0x000000af00af7308 */ /* 0x000e620000000800 */
[C---:B------:R-:W-:Y:S02]  /*1aa60*/  FMUL.FTZ R60, R12.reuse, R60 ;  /* 0x0000003c0c3c7220 */ /* 0x040fe40000410000 */
[C---:B----4-:R-:W-:Y:S04]  /*1aa70*/  HMMA.16816.F32.BF16 R36, R16.reuse, R24, R36 ;  /* 0x000000181024723c */ /* 0x050fe80000041824 */
[C---:B------:R-:W-:Y:S02]  /*1aa80*/  FMUL.FTZ R61, R12.reuse, R61 ;  /* 0x0000003d0c3d7220 */ /* 0x040fe40000410000 */
[C---:B------:R-:W-:Y:S01]  /*1aa90*/  FMUL.FTZ R62, R3.reuse, R62 ;  /* 0x0000003e033e7220 */ /* 0x040fe20000410000 */
[----:B------:R-:W-:Y:S01]  /*1aaa0*/  MUFU.EX2 R166, R166 ;  /* 0x000000a600a67308 */ /* 0x000fe20000000800 */
[C---:B------:R-:W-:Y:S01]  /*1aab0*/  HMMA.16816.F32.BF16 R40, R16.reuse, R26, R40 ;  /* 0x0000001a1028723c */ /* 0x040fe20000041828 */
[----:B------:R-:W4:Y:S03]  /*1aac0*/  LDSM.16.MT88.4 R24, [R14+0x2100] ;  /* 0x002100000e18783b */ /* 0x000f260000004200 */
[C---:B------:R-:W-:Y:S02]  /*1aad0*/  FMUL.FTZ R63, R3.reuse, R63 ;  /* 0x0000003f033f7220 */ /* 0x040fe40000410000 */
[C---:B------:R-:W-:Y:S02]  /*1aae0*/  FMUL.FTZ R64, R12.reuse, R64 ;  /* 0x000000400c407220 */ /* 0x040fe40000410000 */
[C---:B--2---:R-:W-:Y:S01]  /*1aaf0*/  HMMA.16816.F32.BF16 R44, R16.reuse, R28, R44 ;  /* 0x0000001c102c723c */ /* 0x044fe2000004182c */
[----:B------:R-:W2:Y:S03]  /*1ab00*/  MUFU.EX2 R177, R177 ;  /* 0x000000b100b17308 */ /* 0x000ea60000000800 */
[C---:B------:R-:W-:Y:S02]  /*1ab10*/  FMUL.FTZ R65, R12.reuse, R65 ;  /* 0x000000410c417220 */ /* 0x040fe40000410000 */
[C---:B------:R-:W-:Y:S02]  /*1ab20*/  FMUL.FTZ R66, R3.reuse, R66 ;  /* 0x0000004203427220 */ /* 0x040fe40000410000 */
[C---:B------:R-:W-:Y:S01]  /*1ab30*/  HMMA.16816.F32.BF16 R48, R16.reuse, R30, R48 ;  /* 0x0000001e1030723c */ /* 0x040fe20000041830 */
[----:B------:R-:W2:Y:S02]  /*1ab40*/  LDSM.16.MT88.4 R28, [R185+UR4+0x4100] ;  /* 0x00410004b91c783b */ /* 0x000ea40008004200 */
[----:B------:R-:W-:Y:S01]  /*1ab50*/  MUFU.EX2 R155, R155 ;  /* 0x0000009b009b7308 */ /* 0x000fe20000000800 */
[C---:B------:R-:W-:Y:S02]  /*1ab60*/  FMUL.FTZ R67, R3.reuse, R67 ;  /* 0x0000004303437220 */ /* 0x040fe40000410000 */
[C---:B------:R-:W-:Y:S02]  /*1ab70*/  FMUL.FTZ R68, R12.reuse, R68 ;  /* 0x000000440c447220 */ /* 0x040fe40000410000 */
[C---:B------:R-:W-:Y:S01]  /*1ab80*/  FMUL.FTZ R69, R12.reuse, R69 ;  /* 0x000000450c457220 */ /* 0x040fe20000410000 */
[C---:B-1----:R-:W-:Y:S03]  /*1ab90*/  HMMA.16816.F32.BF16 R52, R16.reuse, R20, R52 ;  /* 0x000000141034723c */ /* 0x042fe60000041834 */
[C---:B------:R-:W-:Y:S01]  /*1aba0*/  FMUL.FTZ R70, R3.reuse, R70 ;  /* 0x0000004603467220 */ /* 0x040fe20000410000 */
[----:B------:R-:W-:Y:S01]  /*1abb0*/  MUFU.EX2 R154, R154 ;  /* 0x0000009a009a7308 */ /* 0x000fe20000000800 */
        /* <DEDUP_REMOVED lines=26> */
[----:B------:R-:W1:Y:S03]  /*1ad60*/  LDSM.16.MT88.4 R20, [R185+UR4+0x900] ;  /* 0x00090004b914783b */ /* 0x000e660008004200 */
[C---:B------:R-:W-:Y:S02]  /*1ad70*/  FMUL.FTZ R87, R3.reuse, R87 ;  /* 0x0000005703577220 */ /* 0x040fe40000410000 */
[C---:B------:R-:W-:Y:S02]  /*1ad80*/  FMUL.FTZ R88, R12.reuse, R88 ;  /* 0x000000580c587220 */ /* 0x040fe40000410000 */
[C---:B------:R-:W-:Y:S03]  /*1ad90*/  FMUL.FTZ R89, R12.reuse, R89 ;  /* 0x000000590c597220 */ /* 0x040fe60000410000 */
[C---:B----4-:R-:W-:Y:S03]  /*1ada0*/  HMMA.16816.F32.BF16 R84, R16.reuse, R24, R84 ;  /* 0x000000181054723c */ /* 0x050fe60000041854 */
[C---:B------:R-:W-:Y:S02]  /*1adb0*/  FMUL.FTZ R90, R3.reuse, R90 ;  /* 0x0000005a035a7220 */ /* 0x040fe40000410000 */
[C---:B------:R-:W-:Y:S02]  /*1adc0*/  FMUL.FTZ R91, R3.reuse, R91 ;  /* 0x0000005b035b7220 */ /* 0x040fe40000410000 */
[C---:B------:R-:W-:Y:S02]  /*1add0*/  FMUL.FTZ R92, R12.reuse, R92 ;  /* 0x0000005c0c5c7220 */ /* 0x040fe40000410000 */
[C---:B------:R-:W-:Y:S03]  /*1ade0*/  FMUL.FTZ R93, R12.reuse, R93 ;  /* 0x0000005d0c5d7220 */ /* 0x040fe60000410000 */
[C---:B------:R-:W-:Y:S01]  /*1adf0*/  HMMA.16816.F32.BF16 R88, R16.reuse, R26, R88 ;  /* 0x0000001a1058723c */ /* 0x040fe20000041858 */
[----:B------:R-:W4:Y:S02]  /*1ae00*/  LDSM.16.MT88.4 R24, [R14+0x900] ;  /* 0x000900000e18783b */ /* 0x000f240000004200 */
[C---:B------:R-:W-:Y:S02]  /*1ae10*/  FMUL.FTZ R94, R3.reuse, R94 ;  /* 0x0000005e035e7220 */ /* 0x040fe40000410000 */
[C---:B------:R-:W-:Y:S02]  /*1ae20*/  FMUL.FTZ R95, R3.reuse, R95 ;  /* 0x0000005f035f7220 */ /* 0x040fe40000410000 */
[C---:B------:R-:W-:Y:S02]  /*1ae30*/  FMUL.FTZ R96, R12.reuse, R96 ;  /* 0x000000600c607220 */ /* 0x040fe40000410000 */
[C---:B------:R-:W-:Y:S03]  /*1ae40*/  FMUL.FTZ R97, R12.reuse, R97 ;  /* 0x000000610c617220 */ /* 0x040fe60000410000 */
[C---:B--2---:R-:W-:Y:S03]  /*1ae50*/  HMMA.16816.F32.BF16 R92, R16.reuse, R28, R92 ;  /* 0x0000001c105c723c */ /* 0x044fe6000004185c */
        /* <DEDUP_REMOVED lines=16> */
[----:B------:R-:W-:Y:S02]  /*1af60*/  FFMA.FTZ R157, R150, c[0x0][0x2d0], -R157 ;  /* 0x0000b400969d7a23 */ /* 0x000fe4000001089d */
[--C-:B------:R-:W-:Y:S01]  /*1af70*/  FFMA.FTZ R150, R153, c[0x0][0x2d0], -R148.reuse ;  /* 0x0000b40099967a23 */ /* 0x100fe20000010894 */
[----:B------:R-:W2:Y:S01]  /*1af80*/  MUFU.EX2 R171, R171 ;  /* 0x000000ab00ab7308 */ /* 0x000ea20000000800 */
[C---:B-1----:R-:W-:Y:S03]  /*1af90*/  HMMA.16816.F32.BF16 R4, R16.reuse, R20, R4 ;  /* 0x000000141004723c */ /* 0x042fe60000041804 */
[--C-:B------:R-:W-:Y:S02]  /*1afa0*/  FFMA.FTZ R151, R151, c[0x0][0x2d0], -R148.reuse ;  /* 0x0000b40097977a23 */ /* 0x100fe40000010894 */
[--C-:B------:R-:W-:Y:S02]  /*1afb0*/  FFMA.FTZ R149, R149, c[0x0][0x2d0], -R148.reuse ;  /* 0x0000b40095957a23 */ /* 0x100fe40000010894 */
[----:B------:R-:W-:Y:S01]  /*1afc0*/  FFMA.FTZ R148, R147, c[0x0][0x2d0], -R148 ;  /* 0x0000b40093947a23 */ /* 0x000fe20000010894 */
[C---:B------:R-:W-:Y:S01]  /*1afd0*/  HMMA.16816.F32.BF16 R8, R16.reuse, R22, R8 ;  /* 0x000000161008723c */ /* 0x040fe20000041808 */
[----:B------:R-:W1:Y:S01]  /*1afe0*/  LDSM.16.MT88.4 R20, [R14+0x2900] ;  /* 0x002900000e14783b */ /* 0x000e620000004200 */
[----:B------:R-:W-:Y:S02]  /*1aff0*/  MUFU.EX2 R168, R168 ;  /* 0x000000a800a87308 */ /* 0x000fe40000000800 */
[----:B------:R-:W-:Y:S02]  /*1b000*/  FADD.FTZ R142, R142, R143 ;  /* 0x0000008f8e8e7221 */ /* 0x000fe40000010000 */
[----:B------:R-:W-:Y:S02]  /*1b010*/  FADD.FTZ R146, R145, R146 ;  /* 0x0000009291927221 */ /* 0x000fe40000010000 */
[C---:B------:R-:W-:Y:S04]  /*1b020*/  HMMA.16816.F32.BF16 R100, R16.reuse, R32, R100 ;  /* 0x000000201064723c */ /* 0x040fe80000041864 */
[----:B------:R-:W3:Y:S01]  /*1b030*/  MUFU.EX2 R167, R167 ;  /* 0x000000a700a77308 */ /* 0x000ee20000000800 */
        /* <DEDUP_REMOVED lines=12> */
[----:B------:R-:W5:Y:S02]  /*1b100*/  MUFU.EX2 R157, R157 ;  /* 0x0000009d009d7308 */ /* 0x000f640000000800 */
[----:B------:R-:W-:Y:S02]  /*1b110*/  FADD.FTZ R159, R159, R156 ;  /* 0x0000009c9f9f7221 */ /* 0x000fe40000010000 */
[----:B------:R-:W-:Y:S02]  /*1b120*/  FADD.FTZ R163, R163, R160 ;  /* 0x000000a0a3a37221 */ /* 0x000fe40000010000 */
[C---:B----4-:R-:W-:Y:S04]  /*1b130*/  HMMA.16816.F32.BF16 R116, R16.reuse, R24, R116 ;  /* 0x000000181074723c */ /* 0x050fe80000041874 */
[----:B------:R-:W-:Y:S01]  /*1b140*/  MUFU.EX2 R150, R150 ;  /* 0x0000009600967308 */ /* 0x000fe20000000800 */
[----:B------:R-:W-:Y:S02]  /*1b150*/  FADD.FTZ R158, R158, R159 ;  /* 0x0000009f9e9e7221 */ /* 0x000fe40000010000 */
[----:B------:R-:W-:Y:S01]  /*1b160*/  FADD.FTZ R162, R162, R163 ;  /* 0x000000a3a2a27221 */ /* 0x000fe20000010000 */
[C---:B------:R-:W-:Y:S01]  /*1b170*/  HMMA.16816.F32.BF16 R120, R16.reuse, R26, R120 ;  /* 0x0000001a1078723c */ /* 0x040fe20000041878 */
[----:B------:R-:W4:Y:S03]  /*1b180*/  LDSM.16.MT88.4 R24, [R185+UR4+0x4900] ;  /* 0x00490004b918783b */ /* 0x000f260008004200 */
        /* <DEDUP_REMOVED lines=14> */
[C---:B-1----:R-:W-:Y:S08]  /*1b270*/  HMMA.16816.F32.BF16 R60, R16.reuse, R20, R60 ;  /* 0x00000014103c723c */ /* 0x042ff0000004183c */
[C---:B------:R-:W-:Y:S01]  /*1b280*/  HMMA.16816.F32.BF16 R64, R16.reuse, R22, R64 ;  /* 0x000000161040723c */ /* 0x040fe20000041840 */
[----:B------:R-:W1:Y:S07]  /*1b290*/  LDSM.16.MT88.4 R20, [R14+0x4900] ;  /* 0x004900000e14783b */ /* 0x000e6e0000004200 */
[C---:B----4-:R-:W-:Y:S08]  /*1b2a0*/  HMMA.16816.F32.BF16 R68, R16.reuse, R24, R68 ;  /* 0x000000181044723c */ /* 0x050ff00000041844 */
[C---:B------:R-:W-:Y:S01]  /*1b2b0*/  HMMA.16816.F32.BF16 R72, R16.reuse, R26, R72 ;  /* 0x0000001a1048723c */ /* 0x040fe20000041848 */
[----:B------:R-:W4:Y:S07]  /*1b2c0*/  LDSM.16.MT88.4 R24, [R185+UR4+0x1100] ;  /* 0x00110004b918783b */ /* 0x000f2e0008004200 */
[C---:B------:R-:W-:Y:S08]  /*1b2d0*/  HMMA.16816.F32.BF16 R76, R16.reuse, R28, R76 ;  /* 0x0000001c104c723c */ /* 0x040ff0000004184c */
[C---:B------:R-:W-:Y:S01]  /*1b2e0*/  HMMA.16816.F32.BF16 R80, R16.reuse, R30, R80 ;  /* 0x0000001e1050723c */ /* 0x040fe20000041850 */
[----:B------:R-:W2:Y:S07]  /*1b2f0*/  LDSM.16.MT88.4 R28, [R13+0x1100] ;  /* 0x001100000d1c783b */ /* 0x000eae0000004200 */
[C---:B------:R-:W-:Y:S08]  /*1b300*/  HMMA.16816.F32.BF16 R84, R16.reuse, R32, R84 ;  /* 0x000000201054723c */ /* 0x040ff00000041854 */
[C---:B------:R-:W-:Y:S01]  /*1b310*/  HMMA.16816.F32.BF16 R88, R16.reuse, R34, R88 ;  /* 0x000000221058723c */ /* 0x040fe20000041858 */
[----:B------:R-:W5:Y:S07]  /*1b320*/  LDSM.16.MT88.4 R32, [R14+0x1100] ;  /* 0x001100000e20783b */ /* 0x000f6e0000004200 */
[C---:B-1----:R-:W-:Y:S08]  /*1b330*/  HMMA.16816.F32.BF16 R92, R16.reuse, R20, R92 ;  /* 0x00000014105c723c */ /* 0x042ff0000004185c */
[----:B------:R-:W-:Y:S01]  /*1b340*/  HMMA.16816.F32.BF16 R96, R16, R22, R96 ;  /* 0x000000161060723c */ /* 0x000fe20000041860 */
[----:B------:R-:W1:Y:S06]  /*1b350*/  LDSM.16.MT88.4 R20, [R14+0x3100] ;  /* 0x003100000e14783b */ /* 0x000e6c0000004200 */
[----:B------:R-:W-:Y:S01]  /*1b360*/  F2FP.BF16.PACK_AB R16, R175, R170 ;  /* 0x000000aaaf10723e */ /* 0x000fe200000010ff */
[----:B------:R-:W-:Y:S01]  /*1b370*/  FADD.FTZ R170, R170, R161 ;  /* 0x000000a1aaaa7221 */ /* 0x000fe20000010000 */
[----:B------:R-:W-:Y:S03]  /*1b380*/  F2FP.BF16.PACK_AB R18, R177, R166 ;  /* 0x000000a6b112723e */ /* 0x000fe600000010ff */
[----:B--2---:R-:W-:Y:S01]  /*1b390*/  F2FP.BF16.PACK_AB R17, R171, R164 ;  /* 0x000000a4ab11723e */ /* 0x004fe200000010ff */
[----:B------:R-:W-:Y:S01]  /*1b3a0*/  FADD.FTZ R164, R164, R165 ;  /* 0x000000a5a4a47221 */ /* 0x000fe20000010000 */
[----:B---3--:R-:W-:Y:S01]  /*1b3b0*/  F2FP.BF16.PACK_AB R19, R167, R168 ;  /* 0x000000a8a713723e */ /* 0x008fe200000010ff */
        /* <DEDUP_REMOVED lines=8> */
[----:B------:R-:W2:Y:S07]  /*1b440*/  LDSM.16.MT88.4 R24, [R185+UR4+0x5100] ;  /* 0x00510004b918783b */ /* 0x000eae0008004200 */
[C---:B------:R-:W-:Y:S08]  /*1b450*/  HMMA.16816.F32.BF16 R100, R16.reuse, R28, R100 ;  /* 0x0000001c1064723c */ /* 0x040ff00000041864 */
[C---:B------:R-:W-:Y:S01]  /*1b460*/  HMMA.16816.F32.BF16 R104, R16.reuse, R30, R104 ;  /* 0x0000001e1068723c */ /* 0x040fe20000041868 */
[----:B------:R-:W3:Y:S07]  /*1b470*/  LDSM.16.MT88.4 R28, [R13+0x5100] ;  /* 0x005100000d1c783b */ /* 0x000eee0000004200 */
[C---:B------:R-:W-:Y:S08]  /*1b480*/  HMMA.16816.F32.BF16 R108, R16.reuse, R124, R108 ;  /* 0x0000007c106c723c */ /* 0x040ff0000004186c */
[C---:B------:R-:W-:Y:S01]  /*1b490*/  HMMA.16816.F32.BF16 R112, R16.reuse, R126, R112 ;  /* 0x0000007e1070723c */ /* 0x040fe20000041870 */
[----:B------:R-:W-:Y:S07]  /*1b4a0*/  LDSM.16.MT88.4 R124, [R185+UR4+0x1900] ;  /* 0x00190004b97c783b */ /* 0x000fee0008004200 */
[C---:B-----5:R-:W-:Y:S08]  /*1b4b0*/  HMMA.16816.F32.BF16 R116, R16.reuse, R32, R116 ;  /* 0x000000201074723c */ /* 0x060ff00000041874 */
        /* <DEDUP_REMOVED lines=21> */
[----:B------:R-:W4:Y:S07]  /*1b610*/  LDSM.16.MT88.4 R32, [R14+0x1900] ;  /* 0x001900000e20783b */ /* 0x000f2e0000004200 */
[C---:B-1----:R-:W-:Y:S07]  /*1b620*/  HMMA.16816.F32.BF16 R92, R16.reuse, R20, R92 ;  /* 0x00000014105c723c */ /* 0x042fee000004185c */
        /* <DEDUP_REMOVED lines=18> */
[----:B------:R-:W5:Y:S07]  /*1b750*/  LDSM.16.MT88.4 R8, [R14+0x3900] ;  /* 0x003900000e08783b */ /* 0x000f6e0000004200 */
[C---:B--2---:R-:W-:Y:S07]  /*1b760*/  HMMA.16816.F32.BF16 R100, R16.reuse, R24, R100 ;  /* 0x000000181064723c */ /* 0x044fee0000041864 */
[----:B------:R-:W-:Y:S01]  /*1b770*/  @P0 SHF.R.S32.HI R24, RZ, 0x1f, R21 ;  /* 0x0000001fff180819 */ /* 0x000fe20000011415 */
[C---:B------:R-:W-:Y:S04]  /*1b780*/  HMMA.16816.F32.BF16 R104, R16.reuse, R26, R104 ;  /* 0x0000001a1068723c */ /* 0x040fe80000041868 */
[----:B------:R-:W-:Y:S03]  /*1b790*/  @P0 IMAD R24, R24, c[0x0][0x1e0], RZ ;  /* 0x0000780018180a24 */ /* 0x000fe600078e02ff */
[C---:B------:R-:W-:Y:S01]  /*1b7a0*/  @P0 IMAD.WIDE.U32 R26, R21.reuse, c[0x0][0x1e0], RZ ;  /* 0x00007800151a0a25 */ /* 0x040fe200078e00ff */
[C---:B---3--:R-:W-:Y:S04]  /*1b7b0*/  HMMA.16816.F32.BF16 R108, R16.reuse, R28, R108 ;  /* 0x0000001c106c723c */ /* 0x048fe8000004186c */
[----:B------:R-:W-:Y:S02]  /*1b7c0*/  @P0 IMAD R24, R21, c[0x0][0x1e4], R24 ;  /* 0x0000790015180a24 */ /* 0x000fe400078e0218 */
[----:B------:R-:W2:Y:S02]  /*1b7d0*/  LDSM.16.MT88.4 R20, [R185+UR4+0x5900] ;  /* 0x00590004b914783b */ /* 0x000ea40008004200 */
        /* <DEDUP_REMOVED lines=12> */
[C---:B-1----:R-:W-:Y:S07]  /*1b8a0*/  HMMA.16816.F32.BF16 R52, R16.reuse, R4, R52 ;  /* 0x000000041034723c */ /* 0x042fee0000041834 */
[C---:B------:R-:W-:Y:S01]  /*1b8b0*/  @P0 IADD3.X R5, R33.reuse, R215, RZ, P1, !PT ;  /* 0x000000d721050210 */ /* 0x040fe20000ffe4ff */
[C---:B------:R-:W-:Y:S04]  /*1b8c0*/  HMMA.16816.F32.BF16 R56, R16.reuse, R6, R56 ;  /* 0x000000061038723c */ /* 0x040fe80000041838 */
[C---:B------:R-:W-:Y:S04]  /*1b8d0*/  @P0 LEA R28, P1, R24.reuse, c[0x0][0x1c8], 0x1 ;  /* 0x00007200181c0a11 */ /* 0x040fe800078208ff */
[C---:B-----5:R-:W-:Y:S04]  /*1b8e0*/  HMMA.16816.F32.BF16 R60, R16.reuse, R8, R60 ;  /* 0x00000008103c723c */ /* 0x060fe8000004183c */
[----:B------:R-:W-:Y:S02]  /*1b8f0*/  @P0 LEA.HI.X R29, R24, c[0x0][0x1cc], R5, 0x1, P1 ;  /* 0x00007300181d0a11 */ /* 0x000fe400008f0c05 */
[----:B------:R1:W3:Y:S01]  /*1b900*/  LDSM.16.MT88.4 R24, [R13+0x5900] ;  /* 0x005900000d18783b */ /* 0x0002e20000004200 */
[----:B------:R-:W-:Y:S01]  /*1b910*/  @P0 IADD3 R4, P1, R32, R225, RZ ;  /* 0x000000e120040210 */ /* 0x000fe20007f3e0ff */
[C---:B------:R-:W-:Y:S04]  /*1b920*/  HMMA.16816.F32.BF16 R64, R16.reuse, R10, R64 ;  /* 0x0000000a1040723c */ /* 0x040fe80000041840 */
[C---:B------:R-:W-:Y:S02]  /*1b930*/  @P0 IADD3.X R5, R33.reuse, R222, RZ, P1, !PT ;  /* 0x000000de21050210 */ /* 0x040fe40000ffe4ff */
[C---:B------:R-:W-:Y:S02]  /*1b940*/  @P0 LEA R30, P1, R4.reuse, c[0x0][0x1c8], 0x1 ;  /* 0x00007200041e0a11 */ /* 0x040fe400078208ff */
[C---:B--2---:R-:W-:Y:S04]  /*1b950*/  HMMA.16816.F32.BF16 R68, R16.reuse, R20, R68 ;  /* 0x000000141044723c */ /* 0x044fe80000041844 */
[----:B------:R-:W-:Y:S02]  /*1b960*/  @P0 LEA.HI.X R31, R4, c[0x0][0x1cc], R5, 0x1, P1 ;  /* 0x00007300041f0a11 */ /* 0x000fe400008f0c05 */
[----:B------:R-:W-:Y:S02]  /*1b970*/  @P0 IADD3 R5, P1, R32, R226, RZ ;  /* 0x000000e220050210 */ /* 0x000fe40007f3e0ff */
[C---:B------:R-:W-:Y:S04]  /*1b980*/  HMMA.16816.F32.BF16 R72, R16.reuse, R22, R72 ;  /* 0x000000161048723c */ /* 0x040fe80000041848 */
[----:B------:R-:W-:Y:S02]  /*1b990*/  @P0 IADD3.X R4, R33, R220, RZ, P1, !PT ;  /* 0x000000dc21040210 */ /* 0x000fe40000ffe4ff */
[C---:B------:R-:W-:Y:S06]  /*1b9a0*/  @P0 LEA R34, P1, R5.reuse, c[0x0][0x1c8], 0x1 ;  /* 0x0000720005220a11 */ /* 0x040fec00078208ff */
[----:B------:R-:W-:Y:S02]  /*1b9b0*/  @P0 LEA.HI.X R35, R5, c[0x0][0x1cc], R4, 0x1, P1 ;  /* 0x0000730005230a11 */ /* 0x000fe400008f0c04 */
[----:B------:R-:W2:Y:S01]  /*1b9c0*/  LDSM.16.MT88.4 R4, [R184+UR4+0x5900] ;  /* 0x00590004b804783b */ /* 0x000ea20008004200 */
[----:B-1----:R-:W-:Y:S04]  /*1b9d0*/  @P0 IADD3 R13, P1, R203, R32, RZ ;  /* 0x00000020cb0d0210 */ /* 0x002fe80007f3e0ff */
[----:B------:R-:W-:Y:S02]  /*1b9e0*/  @P0 IADD3.X R33, R202, R33, RZ, P1, !PT ;  /* 0x00000021ca210210 */ /* 0x000fe40000ffe4ff */
[----:B------:R-:W-:Y:S01]  /*1b9f0*/  @P0 IADD3 R9, P1, R13, R208, RZ ;  /* 0x000000d00d090210 */ /* 0x000fe20007f3e0ff */
[C---:B---3--:R-:W-:Y:S03]  /*1ba00*/  HMMA.16816.F32.BF16 R76, R16.reuse, R24, R76 ;  /* 0x00000018104c723c */ /* 0x048fe6000004184c */
        /* <DEDUP_REMOVED lines=8> */
[----:B------:R-:W-:Y:S02]  /*1ba90*/  @P0 LEA.HI.X R23, R3, c[0x0][0x1cc], R12, 0x1, P1 ;  /* 0x0000730003170a11 */ /* 0x000fe400008f0c0c */
[----:B------:R-:W-:Y:S04]  /*1baa0*/  @P0 IADD3 R13, P1, R13, R226, RZ ;  /* 0x000000e20d0d0210 */ /* 0x000fe80007f3e0ff */
[----:B------:R-:W-:Y:S01]  /*1bab0*/  @P0 IADD3.X R24, R33, R220, RZ, P1, !PT ;  /* 0x000000dc21180210 */ /* 0x000fe20000ffe4ff */
[C---:B--2---:R-:W-:Y:S03]  /*1bac0*/  HMMA.16816.F32.BF16 R84, R16.reuse, R4, R84 ;  /* 0x000000041054723c */ /* 0x044fe60000041854 */
[C---:B------:R-:W-:Y:S01]  /*1bad0*/  @P0 LEA R12, P1, R13.reuse, c[0x0][0x1c8], 0x1 ;  /* 0x000072000d0c0a11 */ /* 0x040fe200078208ff */
[----:B-1----:R-:W-:Y:S03]  /*1bae0*/  @P0 IMAD R14, R216, 0x3000, R205 ;  /* 0x00003000d80e0824 */ /* 0x002fe600078e02cd */
[----:B------:R-:W-:Y:S01]  /*1baf0*/  @P0 LEA.HI.X R13, R13, c[0x0][0x1cc], R24, 0x1, P1 ;  /* 0x000073000d0d0a11 */ /* 0x000fe200008f0c18 */
[C---:B------:R-:W-:Y:S04]  /*1bb00*/  HMMA.16816.F32.BF16 R88, R16.reuse, R6, R88 ;  /* 0x000000061058723c */ /* 0x040fe80000041858 */
[----:B------:R-:W-:Y:S05]  /*1bb10*/  @P0 SHF.L.U32 R3, R14, 0x1, RZ ;  /* 0x000000010e030819 */ /* 0x000fea00000006ff */
[----:B------:R-:W-:Y:S01]  /*1bb20*/  @!PT LDS RZ, [RZ] ;  /* 0x00000000fffff984 */ /* 0x000fe20000000800 */
[----:B------:R-:W-:Y:S01]  /*1bb30*/  @!PT LDS RZ, [RZ] ;  /* 0x00000000fffff984 */ /* 0x000fe20000000800 */
[----:B------:R-:W-:Y:S01]  /*1bb40*/  @!PT LDS RZ, [RZ] ;  /* 0x00000000fffff984 */ /* 0x000fe20000000800 */
[----:B------:R1:W-:Y:S01]  /*1bb50*/  @P0 LDGSTS.E.BYPASS.LTC128B.128 [R3+0xc100], [R28.64], !P5 ;  /* 0x0c1000001c030fae */ /* 0x0003e2000e901d46 */
[C---:B---3--:R-:W-:Y:S07]  /*1bb60*/  HMMA.16816.F32.BF16 R92, R16.reuse, R8, R92 ;  /* 0x00000008105c723c */ /* 0x048fee000004185c */
[----:B------:R1:W-:Y:S01]  /*1bb70*/  @P0 LDGSTS.E.BYPASS.LTC128B.128 [R3+0xe100], [R30.64], !P4 ;  /* 0x0e1000001e030fae */ /* 0x0003e2000e101d46 */
[----:B------:R-:W-:Y:S07]  /*1bb80*/  HMMA.16816.F32.BF16 R96, R16, R10, R96 ;  /* 0x0000000a1060723c */ /* 0x000fee0000041860 */
[----:B------:R1:W-:Y:S08]  /*1bb90*/  @P0 LDGSTS.E.BYPASS.LTC128B.128 [R3+0x10100], [R34.64], !P6 ;  /* 0x1010000022030fae */ /* 0x0003f0000f101d46 */
[----:B------:R1:W-:Y:S08]  /*1bba0*/  @P0 LDGSTS.E.BYPASS.LTC128B.128 [R3+0xd100], [R20.64], !P5 ;  /* 0x0d10000014030fae */ /* 0x0003f0000e901d46 */
[----:B------:R1:W-:Y:S08]  /*1bbb0*/  @P0 LDGSTS.E.BYPASS.LTC128B.128 [R3+0xf100], [R22.64], !P4 ;  /* 0x0f10000016030fae */ /* 0x0003f0000e101d46 */
[----:B------:R1:W-:Y:S01]  /*1bbc0*/  @P0 LDGSTS.E.BYPASS.LTC128B.128 [R3+0x11100], [R12.64], !P6 ;  /* 0x111000000c030fae */ /* 0x0003e2000f101d46 */
[----:B------:R-:W-:Y:S02]  /*1bbd0*/  ISETP.GE.AND P0, PT, R198, R221, PT ;  /* 0x000000ddc600720c */ /* 0x000fe40003f06270 */
[----:B------:R-:W-:Y:S05]  /*1bbe0*/  IADD3 R221, R221, -0x1, RZ ;  /* 0xffffffffdddd7810 */ /* 0x000fea0007ffe0ff */
[----:B------:R-:W0:Y:S01]  /*1bbf0*/  LDGDEPBAR ;  /* 0x00000000000079af */ /* 0x000e220000000000 */
[----:B-1----:R-:W-:Y:S05]  /*1bc00*/  MOV R3, R0 ;  /* 0x0000000000037202 */ /* 0x002fea0000000f00 */
[----:B------:R-:W-:-:S05]  /*1bc10*/  @!P0 BRA `(.L_x_1060) ;  /* 0xffffcb6000008947 */ /* 0x000fca000383ffff */
.L_x_1051:
        /* <DEDUP_REMOVED lines=16> */
[----:B------:R-:W2:Y:S08]  /*1bd20*/  @P1 MUFU.LG2 R6, R6 ;  /* 0x0000000600061308 */ /* 0x000eb00000000c00 */
[----:B------:R-:W3:Y:S01]  /*1bd30*/  @P0 MUFU.LG2 R13, R3 ;  /* 0x00000003000d0308 */ /* 0x000ee20000000c00 */
[C---:B-1----:R-:W-:Y:S02]  /*1bd40*/  FMUL.FTZ R128, R5.reuse, R128 ;  /* 0x0000008005807220 */ /* 0x042fe40000410000 */
[----:B------:R-:W-:-:S02]  /*1bd50*/  FMUL.FTZ R129, R5, R129 ;  /* 0x0000008105817220 */ /* 0x000fc40000410000 */
[C---:B------:R-:W-:Y:S02]  /*1bd60*/  FMUL.FTZ R124, R5.reuse, R124 ;  /* 0x0000007c057c7220 */ /* 0x040fe40000410000 */
[C---:B------:R-:W-:Y:S01]  /*1bd70*/  FMUL.FTZ R125, R5.reuse, R125 ;  /* 0x0000007d057d7220 */ /* 0x040fe20000410000 */
[----:B------:R1:W4:Y:S01]  /*1bd80*/  @P0 MUFU.RCP R4, R3 ;  /* 0x0000000300040308 */ /* 0x0003220000001000 */
[----:B--2---:R-:W-:Y:S02]  /*1bd90*/  @P1 FMUL.FTZ R15, R6, 0.69314718246459960938 ;  /* 0x3f317218060f1820 */ /* 0x004fe40000410000 */
[----:B------:R-:W-:Y:S02]  /*1bda0*/  @P1 FMUL.FTZ R6, R14, c[0x0][0x2d0] ;  /* 0x0000b4000e061a20 */ /* 0x000fe40000410000 */
[C---:B------:R-:W-:Y:S02]  /*1bdb0*/  FMUL.FTZ R100, R5.reuse, R100 ;  /* 0x0000006405647220 */ /* 0x040fe40000410000 */
[----:B------:R-:W-:-:S02]  /*1bdc0*/  FMUL.FTZ R101, R5, R101 ;  /* 0x0000006505657220 */ /* 0x000fc40000410000 */
[----:B---3--:R-:W-:Y:S02]  /*1bdd0*/  @P0 FMUL.FTZ R14, R13, 0.69314718246459960938 ;  /* 0x3f3172180d0e0820 */ /* 0x008fe40000410000 */
[----:B------:R-:W-:Y:S02]  /*1bde0*/  @P0 FMUL.FTZ R13, R16, c[0x0][0x2d0] ;  /* 0x0000b400100d0a20 */ /* 0x000fe40000410000 */
[C---:B------:R-:W-:Y:S02]  /*1bdf0*/  FMUL.FTZ R104, R5.reuse, R104 ;  /* 0x0000006805687220 */ /* 0x040fe40000410000 */
[C---:B------:R-:W-:Y:S01]  /*1be00*/  FMUL.FTZ R105, R5.reuse, R105 ;  /* 0x0000006905697220 */ /* 0x040fe20000410000 */
[----:B-1----:R-:W-:Y:S01]  /*1be10*/  MOV R3, 0xff800000 ;  /* 0xff80000000037802 */ /* 0x002fe20000000f00 */
        /* <DEDUP_REMOVED lines=90> */
.L_x_973:
        /* <DEDUP_REMOVED lines=38> */
[----:B------:R-:W-:Y:S01]  /*1c620*/  LEA.HI R19, R14, R14, RZ, 0x1d ;  /* 0x0000000e0e137211 */ /* 0x000fe200078fe8ff */
[----:B------:R-:W-:Y:S01]  /*1c630*/  IMAD.MOV.U32 R14, RZ, RZ, 0x20 ;  /* 0x00000020ff0e7424 */ /* 0x000fe200078e00ff */
        /* <DEDUP_REMOVED lines=86> */
[----:B------:R2:W-:Y:S04]  /*1cba0*/  STS [R15+0x8480], R78 ;  /* 0x0084804e0f007388 */ /* 0x0005e80000000800 */
[----:B------:R-:W-:Y:S04]  /*1cbb0*/  STS [R9+0x8000], R80 ;  /* 0x0080005009007388 */ /* 0x000fe80000000800 */
[----:B------:R-:W-:Y:S01]  /*1cbc0*/  STS [R9+0x8400], R82 ;  /* 0x0084005209007388 */ /* 0x000fe20000000800 */
[----:B-1----:R-:W-:-:S03]  /*1cbd0*/  IMAD.MOV.U32 R11, RZ, RZ, 0x4 ;  /* 0x00000004ff0b7424 */ /* 0x002fc600078e00ff */
[----:B------:R-:W-:Y:S04]  /*1cbe0*/  STS [R19+0x8080], R84 ;  /* 0x0080805413007388 */ /* 0x000fe80000000800 */
[----:B------:R1:W-:Y:S04]  /*1cbf0*/  STS [R19+0x8480], R86 ;  /* 0x0084805613007388 */ /* 0x0003e80000000800 */
[----:B------:R-:W-:Y:S04]  /*1cc00*/  STS [R21+0x8000], R7 ;  /* 0x0080000715007388 */ /* 0x000fe80000000800 */
[----:B------:R3:W-:Y:S01]  /*1cc10*/  STS [R21+0x8400], R10 ;  /* 0x0084000a15007388 */ /* 0x0007e20000000800 */
[----:B--2---:R-:W-:-:S03]  /*1cc20*/  IMAD.WIDE R14, R196, R11, c[0x0][0x500] ;  /* 0x00014000c40e7625 */ /* 0x004fc600078e020b */
[----:B------:R2:W-:Y:S04]  /*1cc30*/  STS [R23+0x8080], R8 ;  /* 0x0080800817007388 */ /* 0x0005e80000000800 */
[----:B------:R2:W-:Y:S04]  /*1cc40*/  STS [R23+0x8480], R94 ;  /* 0x0084805e17007388 */ /* 0x0005e80000000800 */
[----:B------:R2:W-:Y:S04]  /*1cc50*/  STS [R25+0x8000], R96 ;  /* 0x0080006019007388 */ /* 0x0005e80000000800 */
[----:B------:R2:W-:Y:S04]  /*1cc60*/  STS [R25+0x8400], R98 ;  /* 0x0084006219007388 */ /* 0x0005e80000000800 */
[----:B------:R-:W-:Y:S01]  /*1cc70*/  BAR.SYNC.DEFER_BLOCKING 0x1, 0x100 ;  /* 0x0044000000007b1d */ /* 0x000fe20000010000 */
[----:B------:R-:W-:-:S02]  /*1cc80*/  IMAD.MOV.U32 R5, RZ, RZ, c[0x0][0x388] ;  /* 0x0000e200ff057624 */ /* 0x000fc400078e00ff */
[----:B-1----:R-:W-:-:S03]  /*1cc90*/  @P1 IMAD.WIDE R18, R196, R11, c[0x0][0x508] ;  /* 0x00014200c4121625 */ /* 0x002fc600078e020b */
[----:B------:R-:W4:Y:S04]  /*1cca0*/  @P0 LDG.E R9, [R14.64] ;  /* 0x000000060e090981 */ /* 0x000f28000c1e1900 */
[----:B------:R2:W5:Y:S01]  /*1ccb0*/  @P1 LDG.E R5, [R18.64] ;  /* 0x0000000612051981 */ /* 0x000562000c1e1900 */
[----:B---3--:R-:W-:Y:S02]  /*1ccc0*/  CS2R R10, SRZ ;  /* 0x00000000000a7805 */ /* 0x008fe4000001ff00 */
[--C-:B----4-:R-:W-:Y:S01]  /*1ccd0*/  @P0 SHF.R.S32.HI R11, RZ, 0x1f, R9.reuse ;  /* 0x0000001fff0b0819 */ /* 0x110fe20000011409 */
[----:B------:R-:W-:Y:S01]  /*1cce0*/  @P0 IMAD.MOV.U32 R10, RZ, RZ, R9 ;  /* 0x000000ffff0a0224 */ /* 0x000fe200078e0009 */
[----:B------:R-:W-:Y:S05]  /*1ccf0*/  @P1 BRA `(.L_x_1062) ;  /* 0x0000004000001947 */ /* 0x000fea0003800000 */
[----:B--2---:R-:W-:Y:S05]  /*1cd00*/  @!P0 BRA `(.L_x_1062) ;  /* 0x0000003000008947 */ /* 0x004fea0003800000 */
[----:B-----5:R-:W2:Y:S04]  /*1cd10*/  LDG.E R5, [R14.64] ;  /* 0x000000060e057981 */ /* 0x020ea8000c1e1900 */
[----:B------:R-:W2:Y:S02]  /*1cd20*/  LDG.E R8, [R14.64+0x4] ;  /* 0x000004060e087981 */ /* 0x000ea4000c1e1900 */
[----:B--2---:R-:W-:-:S02]  /*1cd30*/  IADD3 R5, -R5, R8, RZ ;  /* 0x0000000805057210 */ /* 0x004fc40007ffe1ff */
.L_x_1062:
        /* <DEDUP_REMOVED lines=13> */
[----:B------:R-:W-:Y:S01]  /*1ce10*/  LEA.HI R7, R7, R8, RZ, 0x2 ;  /* 0x0000000807077211 */ /* 0x000fe200078f10ff */
[----:B------:R-:W-:Y:S01]  /*1ce20*/  IMAD R6, R0, c[0x0][0x490], RZ ;  /* 0x0001240000067a24 */ /* 0x000fe200078e02ff */
[----:B------:R-:W-:Y:S01]  /*1ce30*/  IADD3 R4, R4, -R15, RZ ;  /* 0x8000000f04047210 */ /* 0x000fe20007ffe0ff */
[----:B------:R-:W-:Y:S01]  /*1ce40*/  IMAD R0, R0, c[0x0][0x3e8], RZ ;  /* 0x0000fa0000007a24 */ /* 0x000fe200078e02ff */
[----:B------:R-:W-:Y:S01]  /*1ce50*/  SHF.R.S32.HI R7, RZ, 0x2, R7 ;  /* 0x00000002ff077819 */ /* 0x000fe20000011407 */
[----:B------:R-:W-:Y:S01]  /*1ce60*/  IMAD R15, R197, c[0x0][0x494], R6 ;  /* 0x00012500c50f7a24 */ /* 0x000fe200078e0206 */
[----:B------:R-:W-:Y:S01]  /*1ce70*/  ISETP.NE.AND P1, PT, R9, 0x1, PT ;  /* 0x000000010900780c */ /* 0x000fe20003f25270 */
[----:B------:R-:W-:Y:S01]  /*1ce80*/  IMAD R9, R11, c[0x0][0x3a0], RZ ;  /* 0x0000e8000b097a24 */ /* 0x000fe200078e02ff */
[----:B------:R-:W-:Y:S01]  /*1ce90*/  LOP3.LUT P2, RZ, R8, 0x3, RZ, 0xc0, !PT ;  /* 0x0000000308ff7812 */ /* 0x000fe2000784c0ff */
[----:B------:R-:W-:Y:S01]  /*1cea0*/  IMAD R4, R4, 0x10, R7 ;  /* 0x0000001004047824 */ /* 0x000fe200078e0207 */
[----:B------:R-:W-:Y:S01]  /*1ceb0*/  MOV R18, R10 ;  /* 0x0000000a00127202 */ /* 0x000fe20000000f00 */
[C---:B------:R-:W-:Y:S01]  /*1cec0*/  IMAD R9, R10.reuse, c[0x0][0x3a4], R9 ;  /* 0x0000e9000a097a24 */ /* 0x040fe200078e0209 */
[-C--:B------:R-:W-:Y:S01]  /*1ced0*/  LEA.HI R14, R13, R2.reuse, RZ, 0x3 ;  /* 0x000000020d0e7211 */ /* 0x080fe200078f18ff */
[----:B------:R-:W-:Y:S01]  /*1cee0*/  IMAD R8, R17, 0x8, R4 ;  /* 0x0000000811087824 */ /* 0x000fe200078e0204 */
[----:B------:R-:W-:Y:S01]  /*1cef0*/  LEA.HI R13, R13, R2, RZ, 0x6 ;  /* 0x000000020d0d7211 */ /* 0x000fe200078f30ff */
[----:B------:R-:W-:Y:S01]  /*1cf00*/  IMAD.WIDE.U32 R10, R10, c[0x0][0x3a0], RZ ;  /* 0x0000e8000a0a7a25 */ /* 0x000fe200078e00ff */
[----:B------:R-:W-:-:S02]  /*1cf10*/  LOP3.LUT R7, R14, 0xfffffff8, RZ, 0xc0, !PT ;  /* 0xfffffff80e077812 */ /* 0x000fc400078ec0ff */
[----:B-1----:R-:W-:Y:S01]  /*1cf20*/  LEA R8, R57, R8, 0x7 ;  /* 0x0000000839087211 */ /* 0x002fe200078e38ff */
[----:B------:R-:W-:Y:S01]  /*1cf30*/  IMAD.WIDE.U32 R18, R197, c[0x0][0x490], R18 ;  /* 0x00012400c5127a25 */ /* 0x000fe200078e0012 */
[----:B------:R-:W-:Y:S02]  /*1cf40*/  IADD3 R11, R11, R9, RZ ;  /* 0x000000090b0b7210 */ /* 0x000fe40007ffe0ff */
[----:B------:R-:W-:Y:S01]  /*1cf50*/  SHF.R.S32.HI R14, RZ, 0x3, R14 ;  /* 0x00000003ff0e7819 */ /* 0x000fe2000001140e */
[----:B------:R-:W-:-:S04]  /*1cf60*/  @P1 IMAD.HI.U32 R9, R8, c[0x0][0x4ec], RZ ;  /* 0x00013b0008091a27 */ /* 0x000fc800078e00ff */
[----:B------:R-:W-:Y:S01]  /*1cf70*/  IMAD.IADD R7, R2, 0x1, -R7 ;  /* 0x0000000102077824 */ /* 0x000fe200078e0a07 */
[----:B------:R-:W-:Y:S01]  /*1cf80*/  SHF.R.S32.HI R2, RZ, 0x1f, R196 ;  /* 0x0000001fff027819 */ /* 0x000fe200000114c4 */
[----:B------:R-:W-:Y:S01]  /*1cf90*/  IMAD.MOV.U32 R6, RZ, RZ, R8 ;  /* 0x000000ffff067224 */ /* 0x000fe200078e0008 */
[----:B------:R-:W-:Y:S01]  /*1cfa0*/  @P1 SHF.R.U32.HI R6, RZ, c[0x0][0x4f0], R9 ;  /* 0x00013c00ff061a19 */ /* 0x000fe20000011609 */
[----:B------:R-:W-:Y:S01]  /*1cfb0*/  IMAD.IADD R19, R19, 0x1, R15 ;  /* 0x0000000113137824 */ /* 0x000fe200078e020f */
[----:B------:R-:W-:Y:S01]  /*1cfc0*/  SEL R196, R196, RZ, !P0 ;  /* 0x000000ffc4c47207 */ /* 0x000fe20004000000 */
[----:B------:R-:W-:Y:S01]  /*1cfd0*/  IMAD R17, R197, c[0x0][0x3ec], R0 ;  /* 0x0000fb00c5117a24 */ /* 0x000fe200078e0200 */
[----:B------:R-:W-:Y:S01]  /*1cfe0*/  SEL R2, R2, RZ, !P0 ;  /* 0x000000ff02027207 */ /* 0x000fe20004000000 */
[----:B------:R-:W-:Y:S01]  /*1cff0*/  IMAD.MOV R9, RZ, RZ, -R6 ;  /* 0x000000ffff097224 */ /* 0x000fe200078e0a06 */
[----:B------:R-:W-:Y:S01]  /*1d000*/  LEA R0, R7, R14, 0x5 ;  /* 0x0000000e07007211 */ /* 0x000fe200078e28ff */
[----:B------:R-:W-:Y:S01]  /*1d010*/  IMAD.WIDE.U32 R18, R196, c[0x0][0x498], R18 ;  /* 0x00012600c4127a25 */ /* 0x000fe200078e0012 */
[----:B------:R-:W-:-:S03]  /*1d020*/  SHF.R.S32.HI R16, RZ, 0x1f, R6 ;  /* 0x0000001fff107819 */ /* 0x000fc60000011406 */
[----:B------:R-:W-:Y:S01]  /*1d030*/  IMAD R9, R9, c[0x0][0x4e8], R8 ;  /* 0x00013a0009097a24 */ /* 0x000fe200078e0208 */
[----:B------:R-:W-:Y:S01]  /*1d040*/  IADD3 R20, P0, R6, R18, RZ ;  /* 0x0000001206147210 */ /* 0x000fe20007f1e0ff */
[----:B------:R-:W-:Y:S02]  /*1d050*/  IMAD R15, R2, c[0x0][0x498], RZ ;  /* 0x00012600020f7a24 */ /* 0x000fe400078e02ff */
[----:B------:R-:W-:Y:S01]  /*1d060*/  IMAD.WIDE.U32 R10, R197, c[0x0][0x3e8], R10 ;  /* 0x0000fa00c50a7a25 */ /* 0x000fe200078e000a */
[----:B------:R-:W-:-:S03]  /*1d070*/  SHF.R.S32.HI R18, RZ, 0x1f, R9 ;  /* 0x0000001fff127819 */ /* 0x000fc60000011409 */
[----:B------:R-:W-:Y:S01]  /*1d080*/  IMAD R15, R196, c[0x0][0x49c], R15 ;  /* 0x00012700c40f7a24 */ /* 0x000fe200078e020f */
[----:B------:R-:W-:Y:S01]  /*1d090*/  IADD3 R11, R11, R17, RZ ;  /* 0x000000110b0b7210 */ /* 0x000fe20007ffe0ff */
[----:B------:R-:W-:Y:S02]  /*1d0a0*/  IMAD R8, R57, 0x80, R0 ;  /* 0x0000008039087824 */ /* 0x000fe400078e0200 */
[----:B------:R-:W-:Y:S01]  /*1d0b0*/  IMAD R18, R18, c[0x0][0x488], RZ ;  /* 0x0001220012127a24 */ /* 0x000fe200078e02ff */
[----:B------:R-:W-:Y:S01]  /*1d0c0*/  IADD3.X R21, R16, R19, R15, P0, !PT ;  /* 0x0000001310157210 */ /* 0x000fe200007fe40f */
        /* <DEDUP_REMOVED lines=13> */
[----:B------:R-:W-:Y:S01]  /*1d1a0*/  LOP3.LUT R15, R15, 0x38, R0, 0xf8, !PT ;  /* 0x000000380f0f7812 */ /* 0x000fe200078ef800 */
[----:B------:R-:W-:Y:S01]  /*1d1b0*/  SHFL.IDX PT, R34, R9, RZ, 0x1c1f ;  /* 0x001c1fff09227589 */ /* 0x000fe200000e0000 */
[----:B------:R-:W-:Y:S01]  /*1d1c0*/  LEA.HI.X R17, R20, c[0x0][0x454], R17, 0x2, P0 ;  /* 0x0001150014117a11 */ /* 0x000fe200000f1411 */
[----:B------:R-:W-:Y:S01]  /*1d1d0*/  IMAD R7, R196, c[0x0][0x3f4], R7 ;  /* 0x0000fd00c4077a24 */ /* 0x000fe200078e0207 */
[----:B------:R-:W-:Y:S01]  /*1d1e0*/  LOP3.LUT R15, R15, R2, RZ, 0x3c, !PT ;  /* 0x000000020f0f7212 */ /* 0x000fe200078e3cff */
[----:B------:R-:W-:Y:S01]  /*1d1f0*/  SHFL.IDX PT, R48, R9, 0x1, 0x1c1f ;  /* 0x003c1f0009307f89 */ /* 0x000fe200000e0000 */
[--C-:B------:R-:W-:Y:S01]  /*1d200*/  SHF.R.S32.HI R2, RZ, 0x1f, R6.reuse ;  /* 0x0000001fff027819 */ /* 0x100fe20000011406 */
[----:B------:R-:W-:Y:S01]  /*1d210*/  IMAD.MOV R19, RZ, RZ, -R6 ;  /* 0x000000ffff137224 */ /* 0x000fe200078e0a06 */
[----:B------:R-:W-:Y:S01]  /*1d220*/  IADD3 R11, R11, R7, RZ ;  /* 0x000000070b0b7210 */ /* 0x000fe20007ffe0ff */
[----:B------:R-:W1:Y:S01]  /*1d230*/  SHFL.IDX PT, R35, R17, RZ, 0x1c1f ;  /* 0x001c1fff11237589 */ /* 0x000e6200000e0000 */
[C---:B------:R-:W-:Y:S01]  /*1d240*/  IMAD R7, R57.reuse, 0x80, R4 ;  /* 0x0000008039077824 */ /* 0x040fe200078e0204 */
[----:B------:R-:W-:Y:S01]  /*1d250*/  LEA R57, R57, R14, 0x7 ;  /* 0x0000000e39397211 */ /* 0x000fe200078e38ff */
[----:B------:R-:W-:Y:S01]  /*1d260*/  IMAD R21, R2, c[0x0][0x3e0], RZ ;  /* 0x0000f80002157a24 */ /* 0x000fe200078e02ff */
[----:B------:R-:W2:Y:S01]  /*1d270*/  SHFL.IDX PT, R49, R17, 0x1, 0x1c1f ;  /* 0x003c1f0011317f89 */ /* 0x000ea200000e0000 */
[----:B-----5:R-:W-:Y:S01]  /*1d280*/  IMAD R2, R5, c[0x0][0x4e8], RZ ;  /* 0x00013a0005027a24 */ /* 0x020fe200078e02ff */
[----:B------:R-:W-:Y:S01]  /*1d290*/  IADD3 R5, R7, 0x8, RZ ;  /* 0x0000000807057810 */ /* 0x000fe20007ffe0ff */
[----:B------:R-:W-:-:S02]  /*1d2a0*/  IMAD R19, R19, c[0x0][0x4e8], R8 ;  /* 0x00013a0013137a24 */ /* 0x000fc400078e0208 */
[C---:B------:R-:W-:Y:S01]  /*1d2b0*/  IMAD R21, R6.reuse, c[0x0][0x3e4], R21 ;  /* 0x0000f90006157a24 */ /* 0x040fe200078e0215 */
[-C--:B------:R-:W-:Y:S01]  /*1d2c0*/  ISETP.GE.OR P1, PT, R7, R2.reuse, P2 ;  /* 0x000000020700720c */ /* 0x080fe20001726670 */
[----:B------:R-:W-:Y:S01]  /*1d2d0*/  IMAD.WIDE.U32 R10, R6, c[0x0][0x3e0], R10 ;  /* 0x0000f800060a7a25 */ /* 0x000fe200078e000a */
[----:B------:R-:W-:Y:S02]  /*1d2e0*/  ISETP.GE.OR P0, PT, R5, R2, P2 ;  /* 0x000000020500720c */ /* 0x000fe40001706670 */
[----:B------:R-:W-:Y:S01]  /*1d2f0*/  SHF.L.U32 R6, R13, 0x3, RZ ;  /* 0x000000030d067819 */ /* 0x000fe200000006ff */
[----:B------:R-:W-:Y:S01]  /*1d300*/  IMAD.IADD R11, R11, 0x1, R21 ;  /* 0x000000010b0b7824 */ /* 0x000fe200078e0215 */
[----:B------:R-:W-:Y:S02]  /*1d310*/  SHF.R.S32.HI R4, RZ, 0x1f, R19 ;  /* 0x0000001fff047819 */ /* 0x000fe40000011413 */
[----:B------:R-:W-:Y:S01]  /*1d320*/  LOP3.LUT R6, R15, 0x7ffffe00, R6, 0xf8, !PT ;  /* 0x7ffffe000f067812 */ /* 0x000fe200078ef806 */
[----:B------:R-:W-:-:S03]  /*1d330*/  IMAD.WIDE.U32 R32, R19, c[0x0][0x3d8], R10 ;  /* 0x0000f60013207a25 */ /* 0x000fc600078e000a */
[----:B------:R-:W-:Y:S01]  /*1d340*/  SHF.L.U32 R58, R6, 0x1, RZ ;  /* 0x00000001063a7819 */ /* 0x000fe200000006ff */
[----:B------:R-:W-:Y:S01]  /*1d350*/  IMAD R4, R4, c[0x0][0x3d8], RZ ;  /* 0x0000f60004047a24 */ /* 0x000fe200078e02ff */
[----:B-1----:R1:W-:Y:S03]  /*1d360*/  @!P1 ST.E [R34.64], R3 ;  /* 0x0000000322009985 */ /* 0x0023e6000c101906 */
[----:B------:R-:W-:Y:S01]  /*1d370*/  IMAD R13, R19, c[0x0][0x3dc], R4 ;  /* 0x0000f700130d7a24 */ /* 0x000fe200078e0204 */
[----:B--2---:R1:W-:Y:S01]  /*1d380*/  @!P0 ST.E [R48.64], R12 ;  /* 0x0000000c30008985 */ /* 0x0043e2000c101906 */
[C---:B------:R-:W-:Y:S02]  /*1d390*/  LEA R56, P0, R32.reuse, c[0x0][0x380], 0x1 ;  /* 0x0000e00020387a11 */ /* 0x040fe400078008ff */
[----:B------:R-:W-:Y:S01]  /*1d3a0*/  IMAD.IADD R13, R33, 0x1, R13 ;  /* 0x00000001210d7824 */ /* 0x000fe200078e020d */
[----:B------:R1:W2:Y:S04]  /*1d3b0*/  LDS.128 R44, [R58+0x1080] ;  /* 0x001080003a2c7984 */ /* 0x0002a80000000c00 */
[----:B------:R1:W3:Y:S01]  /*1d3c0*/  LDS.128 R40, [R58+0x2080] ;  /* 0x002080003a287984 */ /* 0x0002e20000000c00 */
[----:B------:R-:W-:-:S02]  /*1d3d0*/  LEA.HI.X R55, R32, c[0x0][0x384], R13, 0x1, P0 ;  /* 0x0000e10020377a11 */ /* 0x000fc400000f0c0d */
[----:B------:R-:W-:Y:S01]  /*1d3e0*/  ISETP.GE.AND P0, PT, R57, R2, PT ;  /* 0x000000023900720c */ /* 0x000fe20003f06270 */
        /* <DEDUP_REMOVED lines=30> */
.L_x_1064:
[----:B--2---:R-:W-:Y:S05]  /*1d5d0*/  BSYNC B0 ;  /* 0x0000000000007941 */ /* 0x004fea0003800000 */
.L_x_1063:
        /* <DEDUP_REMOVED lines=23> */
.L_x_1066:
[----:B------:R-:W-:Y:S05]  /*1d750*/  BSYNC B0 ;  /* 0x0000000000007941 */ /* 0x000fea0003800000 */
.L_x_1065:
        /* <DEDUP_REMOVED lines=23> */
.L_x_1068:
[----:B------:R-:W-:Y:S05]  /*1d8d0*/  BSYNC B0 ;  /* 0x0000000000007941 */ /* 0x000fea0003800000 */
.L_x_1067:
        /* <DEDUP_REMOVED lines=24> */
.L_x_1061:
        /* <DEDUP_REMOVED lines=18> */
.L_x_1069:
        /* <DEDUP_REMOVED lines=41> */
.L_x_1071:
[----:B------:R-:W-:Y:S05]  /*1de10*/  BSYNC B0 ;  /* 0x0000000000007941 */ /* 0x000fea0003800000 */
.L_x_1070:
        /* <DEDUP_REMOVED lines=64> */
.L_x_1073:
[----:B------:R-:W-:Y:S05]  /*1e220*/  BSYNC B0 ;  /* 0x0000000000007941 */ /* 0x000fea0003800000 */
.L_x_1072:
        /* <DEDUP_REMOVED lines=21> */
.L_x_1075:
[----:B------:R-:W-:Y:S05]  /*1e380*/  BSYNC B0 ;  /* 0x0000000000007941 */ /* 0x000fea0003800000 */
.L_x_1074:
        /* <DEDUP_REMOVED lines=21> */
.L_x_1077:
[----:B------:R-:W-:Y:S05]  /*1e4e0*/  BSYNC B0 ;  /* 0x0000000000007941 */ /* 0x000fea0003800000 */
.L_x_1076:
        /* <DEDUP_REMOVED lines=22> */
.L_x_1078:
        /* <DEDUP_REMOVED lines=11> */
.L_x_1299:


//--------------------- .text._ZN7cutlass13device_kernelIN5flash19enable_sm80_to_sm89INS1_16FlashAttnFwdSm80INS1_25CollectiveMainloopFwdSm80ILi8ELi2ELb1EN4cute5tupleIJNS5_1CILi128EEENS7_ILi96EEENS7_ILi192EEEEEELi192ENS_10bfloat16_tEfNS_4arch4Sm80ELb1ELb0ELb0ELb0ELb0ELb0ELb1ELb0EEENS1_21CollectiveEpilogueFwdINS6_IJS8_SA_S9_EEENS6_IJNS7_ILi1EEESI_SI_EEESC_SE_Li256ELb0ELb1ELb0ELb0EEENS1_30DynamicPersistentTileSchedulerILi256ELi256ELb0ELb1ELb0EEEEEEEEEvNT_6ParamsE --------------------------
	.section	.text._ZN7cutlass13device_kernelIN5flash19enable_sm80_to_sm89INS1_16FlashAttnFwdSm80INS1_25CollectiveMainloopFwdSm80ILi8ELi2ELb1EN4cute5tupleIJNS5_1CILi128EEENS7_ILi96EEENS7_ILi192EEEEEELi192ENS_10bfloat16_tEfNS_4arch4Sm80ELb1ELb0ELb0ELb0ELb0ELb0ELb1ELb0EEENS1_21CollectiveEpilogueFwdINS6_IJS8_SA_S9_EEENS6_IJNS7_ILi1EEESI_SI_EEESC_SE_Li256ELb0ELb1ELb0ELb0EEENS1_30DynamicPersistentTileSchedulerILi256ELi256ELb0ELb1ELb0EEEEEEEEEvNT_6ParamsE,"ax",@progbits
	.sectioninfo	@"SHI_REGISTERS=255"
	.align	128
.text._ZN7cutlass13device_kernelIN5flash19enable_sm80_to_sm89INS1_16FlashAttnFwdSm80INS1_25CollectiveMainloopFwdSm80ILi8ELi2ELb1EN4cute5tupleIJNS5_1CILi128EEENS7_ILi96EEENS7_ILi192EEEEEELi192ENS_10bfloat16_tEfNS_4arch4Sm80ELb1ELb0ELb0ELb0ELb0ELb0ELb1ELb0EEENS1_21CollectiveEpilogueFwdINS6_IJS8_SA_S9_EEENS6_IJNS7_ILi1EEESI_SI_EEESC_SE_Li256ELb0ELb1ELb0ELb0EEENS1_30DynamicPersistentTileSchedulerILi256ELi256ELb0ELb1ELb0EEEEEEEEEvNT_6ParamsE:
        .type           _ZN7cutlass13device_kernelIN5flash19enable_sm80_to_sm89INS1_16FlashAttnFwdSm80INS1_25CollectiveMainloopFwdSm80ILi8ELi2ELb1EN4cute5tupleIJNS5_1CILi128EEENS7_ILi96EEENS7_ILi192EEEEEELi192ENS_10bfloat16_tEfNS_4arch4Sm80ELb1ELb0ELb0ELb0ELb0ELb0ELb1ELb0EEENS1_21CollectiveEpilogueFwdINS6_IJS8_SA_S9_EEENS6_IJNS7_ILi1EEESI_SI_EEESC_SE_Li256ELb0ELb1ELb0ELb0EEENS1_30DynamicPersistentTileSchedulerILi256ELi256ELb0ELb1ELb0EEEEEEEEEvNT_6ParamsE,@function
        .size           _ZN7cutlass13device_kernelIN5flash19enable_sm80_to_sm89INS1_16FlashAttnFwdSm80INS1_25CollectiveMainloopFwdSm80ILi8ELi2ELb1EN4cute5tupleIJNS5_1CILi128EEENS7_ILi96EEENS7_ILi192EEEEEELi192ENS_10bfloat16_tEfNS_4arch4Sm80ELb1ELb0ELb0ELb0ELb0ELb0ELb1ELb0EEENS1_21CollectiveEpilogueFwdINS6_IJS8_SA_S9_EEENS6_IJNS7_ILi1EEESI_SI_EEESC_SE_Li256ELb0ELb1ELb0ELb0EEENS1_30DynamicPersistentTileSchedulerILi256ELi256ELb0ELb1ELb0EEEEEEEEEvNT_6ParamsE,(.L_x_1300 - _ZN7cutlass13device_kernelIN5flash19enable_sm80_to_sm89INS1_16FlashAttnFwdSm80INS1_25CollectiveMainloopFwdSm80ILi8ELi2ELb1EN4cute5tupleIJNS5_1CILi128EEENS7_ILi96EEENS7_ILi192EEEEEELi192ENS_10bfloat16_tEfNS_4arch4Sm80ELb1ELb0ELb0ELb0ELb0ELb0ELb1ELb0EEENS1_21CollectiveEpilogueFwdINS6_IJS8_SA_S9_EEENS6_IJNS7_ILi1EEESI_SI_EEESC_SE_Li256ELb0ELb1ELb0ELb0EEENS1_30DynamicPersistentTileSchedulerILi256ELi256ELb0ELb1ELb0EEEEEEEEEvNT_6ParamsE)
        .other          _ZN7cutlass13device_kernelIN5flash19enable_sm80_to_sm89INS1_16FlashAttnFwdSm80INS1_25CollectiveMainloopFwdSm80ILi8ELi2ELb1EN4cute5tupleIJNS5_1CILi128EEENS7_ILi96EEENS7_ILi192EEEEEELi192ENS_10bfloat16_tEfNS_4arch4Sm80ELb1ELb0ELb0ELb0ELb0ELb0ELb1ELb0EEENS1_21CollectiveEpilogueFwdINS6_IJS8_SA_S9_EEENS6_IJNS7_ILi1EEESI_SI_EEESC_SE_Li256ELb0ELb1ELb0ELb0EEENS1_30DynamicPersistentTileSchedulerILi256ELi256ELb0ELb1ELb0EEEEEEEEEvNT_6ParamsE,@"STO_CUDA_ENTRY STV_DEFAULT"
_ZN7cutlass13device_kernelIN5flash19enable_sm80_to_sm89INS1_16FlashAttnFwdSm80INS1_25CollectiveMainloopFwdSm80ILi8ELi2ELb1EN4cute5tupleIJNS5_1CILi128EEENS7_ILi96EEENS7_ILi192EEEEEELi192ENS_10bfloat16_tEfNS_4arch4Sm80ELb1ELb0ELb0ELb0ELb0ELb0ELb1ELb0EEENS1_21CollectiveEpilogueFwdINS6_IJS8_SA_S9_EEENS6_IJNS7_ILi1EEESI_SI_EEESC_SE_Li256ELb0ELb1ELb0ELb0EEENS1_30DynamicPersistentTileSchedulerILi256ELi256ELb0ELb1ELb0EEEEEEEEEvNT_6ParamsE:
        /* <DEDUP_REMOVED lines=12> */
[----:B------:R-:W-:Y:S01]  /*00c0*/  IMAD.MOV.U32 R207, RZ, RZ, 0x20 ;  /* 0x00000020ffcf7424 */ /* 0x000fe200078e00ff */
[----:B------:R-:W-:Y:S02]  /*00d0*/  ULDC.64 UR6, c[0x0][0x118] ;  /* 0x0000460000067ab9 */ /* 0x000fe40000000a00 */
[CC--:B------:R-:W-:Y:S02]  /*00e0*/  LEA.HI R4, R9.reuse, R17.reuse, RZ, 0x4 ;  /* 0x0000001109047211 */ /* 0x0c0fe400078f20ff */
[----:B------:R-:W-:Y:S02]  /*00f0*/  LEA.HI R11, R9, R17, RZ, 0x2 ;  /* 0x00000011090b7211 */ /* 0x000fe400078f10ff */
[----:B------:R-:W-:Y:S02]  /*0100*/  SHF.R.S32.HI R3, RZ, 0x4, R4 ;  /* 0x00000004ff037819 */ /* 0x000fe40000011404 */
[----:B------:R-:W-:-:S02]  /*0110*/  SHF.R.S32.HI R5, RZ, 0x2, R11 ;  /* 0x00000002ff057819 */ /* 0x000fc4000001140b */
[----:B------:R-:W-:Y:S02]  /*0120*/  SHF.R.S32.HI R0, RZ, 0x1f, R11 ;  /* 0x0000001fff007819 */ /* 0x000fe4000001140b */
[----:B------:R-:W-:Y:S02]  /*0130*/  LEA.HI R2, R4, R3, RZ, 0x1 ;  /* 0x0000000304027211 */ /* 0x000fe400078f08ff */
[----:B------:R-:W-:Y:S02]  /*0140*/  LEA.HI R0, R0, R5, RZ, 0x3 ;  /* 0x0000000500007211 */ /* 0x000fe400078f18ff */
[----:B------:R-:W-:Y:S02]  /*0150*/  LOP3.LUT R2, R2, 0xfffffffe, RZ, 0xc0, !PT ;  /* 0xfffffffe02027812 */ /* 0x000fe400078ec0ff */
[----:B------:R-:W-:Y:S02]  /*0160*/  LOP3.LUT R0, R0, 0xfffffff8, RZ, 0xc0, !PT ;  /* 0xfffffff800007812 */ /* 0x000fe400078ec0ff */
[-C--:B------:R-:W-:Y:S01]  /*0170*/  LEA.HI R8, R9, R17.reuse, RZ, 0x3 ;  /* 0x0000001109087211 */ /* 0x080fe200078f18ff */
[----:B------:R-:W-:Y:S01]  /*0180*/  IMAD.IADD R14, R3, 0x1, -R2 ;  /* 0x00000001030e7824 */ /* 0x000fe200078e0a02 */
[----:B------:R-:W-:Y:S01]  /*0190*/  LEA.HI R2, R9, R17, RZ, 0x6 ;  /* 0x0000001109027211 */ /* 0x000fe200078f30ff */
[----:B------:R-:W-:Y:S01]  /*01a0*/  IMAD.IADD R10, R5, 0x1, -R0 ;  /* 0x00000001050a7824 */ /* 0x000fe200078e0a00 */
[----:B------:R-:W-:-:S02]  /*01b0*/  LOP3.LUT R3, R8, 0xfffffff8, RZ, 0xc0, !PT ;  /* 0xfffffff808037812 */ /* 0x000fc400078ec0ff */
[----:B------:R-:W-:Y:S01]  /*01c0*/  LOP3.LUT R0, R4, 0xfffffff0, RZ, 0xc0, !PT ;  /* 0xfffffff004007812 */ /* 0x000fe200078ec0ff */
[----:B------:R-:W-:Y:S01]  /*01d0*/  IMAD.SHL.U32 R2, R2, 0x8, RZ ;  /* 0x0000000802027824 */ /* 0x000fe200078e00ff */
[----:B------:R-:W-:Y:S01]  /*01e0*/  SHF.R.S32.HI R7, RZ, 0x3, R8 ;  /* 0x00000003ff077819 */ /* 0x000fe20000011408 */
[----:B------:R-:W-:Y:S01]  /*01f0*/  IMAD.IADD R6, R17, 0x1, -R3 ;  /* 0x0000000111067824 */ /* 0x000fe200078e0a03 */
[----:B------:R-:W-:Y:S01]  /*0200*/  LEA.HI R9, R9, R17, RZ, 0x5 ;  /* 0x0000001109097211 */ /* 0x000fe200078f28ff */
[----:B------:R-:W-:Y:S02]  /*0210*/  IMAD.IADD R3, R17, 0x1, -R0 ;  /* 0x0000000111037824 */ /* 0x000fe400078e0a00 */
[----:B------:R-:W-:Y:S01]  /*0220*/  IMAD.SHL.U32 R0, R7, 0x40, RZ ;  /* 0x0000004007007824 */ /* 0x000fe200078e00ff */
[----:B------:R-:W-:Y:S01]  /*0230*/  LOP3.LUT R7, R2, 0x7ffffe00, RZ, 0xc0, !PT ;  /* 0x7ffffe0002077812 */ /* 0x000fe200078ec0ff */
[C---:B------:R-:W-:Y:S01]  /*0240*/  IMAD.SHL.U32 R4, R6.reuse, 0x40, RZ ;  /* 0x0000004006047824 */ /* 0x040fe200078e00ff */
[----:B------:R-:W-:Y:S01]  /*0250*/  SHF.R.S32.HI R5, RZ, 0x1f, R3 ;  /* 0x0000001fff057819 */ /* 0x000fe20000011403 */
[----:B------:R-:W-:Y:S01]  /*0260*/  IMAD.SHL.U32 R20, R6, 0x8, RZ ;  /* 0x0000000806147824 */ /* 0x000fe200078e00ff */
[----:B------:R-:W-:-:S02]  /*0270*/  LOP3.LUT R2, R0, 0x1c0, RZ, 0xc0, !PT ;  /* 0x000001c000027812 */ /* 0x000fc400078ec0ff */
[----:B------:R-:W-:Y:S02]  /*0280*/  LOP3.LUT R0, R4, 0x1c0, RZ, 0xc0, !PT ;  /* 0x000001c004007812 */ /* 0x000fe400078ec0ff */
[----:B------:R-:W-:Y:S02]  /*0290*/  LEA.HI R12, R5, R3, RZ, 0x3 ;  /* 0x00000003050c7211 */ /* 0x000fe400078f18ff */
[----:B------:R-:W-:Y:S02]  /*02a0*/  LOP3.LUT R4, R0, 0x8, R8, 0xf8, !PT ;  /* 0x0000000800047812 */ /* 0x000fe400078ef808 */
[----:B------:R-:W-:Y:S02]  /*02b0*/  SHF.R.U32.HI R6, RZ, 0x3, R2 ;  /* 0x00000003ff067819 */ /* 0x000fe40000011602 */
[----:B------:R-:W-:Y:S02]  /*02c0*/  LOP3.LUT R5, R2, 0x38, R20, 0xf8, !PT ;  /* 0x0000003802057812 */ /* 0x000fe400078ef814 */
[----:B------:R-:W-:-:S02]  /*02d0*/  SHF.R.U32.HI R0, RZ, 0x3, R0 ;  /* 0x00000003ff007819 */ /* 0x000fc40000011600 */
[----:B------:R-:W-:Y:S02]  /*02e0*/  LOP3.LUT R2, R12, 0xfffffff8, RZ, 0xc0, !PT ;  /* 0xfffffff80c027812 */ /* 0x000fe400078ec0ff */
[----:B------:R-:W-:Y:S02]  /*02f0*/  LOP3.LUT R13, R4, R0, RZ, 0x3c, !PT ;  /* 0x00000000040d7212 */ /* 0x000fe400078e3cff */
[----:B------:R-:W-:Y:S01]  /*0300*/  LOP3.LUT R0, R9, 0xffffffe0, RZ, 0xc0, !PT ;  /* 0xffffffe009007812 */ /* 0x000fe200078ec0ff */
[----:B------:R-:W-:Y:S01]  /*0310*/  IMAD.IADD R8, R3, 0x1, -R2 ;  /* 0x0000000103087824 */ /* 0x000fe200078e0a02 */
[--C-:B------:R-:W-:Y:S02]  /*0320*/  SHF.R.S32.HI R212, RZ, 0x5, R9.reuse ;  /* 0x00000005ffd47819 */ /* 0x100fe40000011409 */
[----:B------:R-:W-:Y:S01]  /*0330*/  SHF.R.S32.HI R2, RZ, 0x1f, R9 ;  /* 0x0000001fff027819 */ /* 0x000fe20000011409 */
[----:B------:R-:W-:Y:S01]  /*0340*/  IMAD.IADD R18, R17, 0x1, -R0 ;  /* 0x0000000111127824 */ /* 0x000fe200078e0a00 */
[----:B------:R-:W-:-:S02]  /*0350*/  LOP3.LUT R3, R10, 0x1, RZ, 0xc0, !PT ;  /* 0x000000010a037812 */ /* 0x000fc400078ec0ff */
[----:B------:R-:W-:Y:S02]  /*0360*/  LEA.HI R0, R2, R212, RZ, 0x3 ;  /* 0x000000d402007211 */ /* 0x000fe400078f18ff */
[----:B------:R-:W-:Y:S02]  /*0370*/  LOP3.LUT R4, R11, 0xfffffffc, RZ, 0xc0, !PT ;  /* 0xfffffffc0b047812 */ /* 0x000fe400078ec0ff */
[----:B------:R-:W-:Y:S01]  /*0380*/  LOP3.LUT R2, R0, 0xffffff8, RZ, 0xc0, !PT ;  /* 0x0ffffff800027812 */ /* 0x000fe200078ec0ff */
[----:B------:R-:W-:Y:S01]  /*0390*/  IMAD.SHL.U32 R0, R8, 0x40, RZ ;  /* 0x0000004008007824 */ /* 0x000fe200078e00ff */
[----:B------:R-:W-:Y:S01]  /*03a0*/  ISETP.NE.U32.AND P3, PT, R3, 0x1, PT ;  /* 0x000000010300780c */ /* 0x000fe20003f65070 */
[----:B------:R-:W-:Y:S01]  /*03b0*/  IMAD.IADD R3, R17, 0x1, -R4 ;  /* 0x0000000111037824 */ /* 0x000fe200078e0a04 */
[----:B------:R-:W-:Y:S01]  /*03c0*/  SHF.R.S32.HI R11, RZ, 0x1f, R18 ;  /* 0x0000001fff0b7819 */ /* 0x000fe20000011412 */
[----:B------:R-:W-:Y:S01]  /*03d0*/  IMAD.SHL.U32 R4, R14, 0x8, RZ ;  /* 0x000000080e047824 */ /* 0x000fe200078e00ff */
[----:B------:R-:W-:-:S02]  /*03e0*/  LOP3.LUT R0, R0, 0x1c0, RZ, 0xc0, !PT ;  /* 0x000001c000007812 */ /* 0x000fc400078ec0ff */
[----:B------:R-:W-:Y:S01]  /*03f0*/  LOP3.LUT R15, R7, R5, R6, 0xf6, !PT ;  /* 0x00000005070f7212 */ /* 0x000fe200078ef606 */
[----:B------:R-:W-:Y:S01]  /*0400*/  IMAD.IADD R7, R212, 0x1, -R2 ;  /* 0x00000001d4077824 */ /* 0x000fe200078e0a02 */
[----:B------:R-:W-:Y:S02]  /*0410*/  LEA.HI R11, R11, R18, RZ, 0x2 ;  /* 0x000000120b0b7211 */ /* 0x000fe400078f10ff */
[----:B------:R-:W-:Y:S02]  /*0420*/  LOP3.LUT R5, R0, 0x8, R4, 0xf8, !PT ;  /* 0x0000000800057812 */ /* 0x000fe400078ef804 */
[----:B------:R-:W-:Y:S01]  /*0430*/  SHF.R.U32.HI R2, RZ, 0x3, R0 ;  /* 0x00000003ff027819 */ /* 0x000fe20000011600 */
[----:B------:R-:W-:Y:S01]  /*0440*/  IMAD.SHL.U32 R0, R10, 0x40, RZ ;  /* 0x000000400a007824 */ /* 0x000fe200078e00ff */
[----:B------:R-:W-:Y:S02]  /*0450*/  LEA.HI R9, R3, R3, RZ, 0x1 ;  /* 0x0000000303097211 */ /* 0x000fe400078f08ff */
[----:B------:R-:W-:-:S02]  /*0460*/  SHF.R.S32.HI R6, RZ, 0x2, R11 ;  /* 0x00000002ff067819 */ /* 0x000fc4000001140b */
[----:B------:R-:W-:Y:S02]  /*0470*/  LOP3.LUT R4, R9, 0x1ffffffe, RZ, 0xc0, !PT ;  /* 0x1ffffffe09047812 */ /* 0x000fe400078ec0ff */
[----:B------:R-:W-:Y:S01]  /*0480*/  LOP3.LUT R0, R0, 0x1c0, RZ, 0xc0, !PT ;  /* 0x000001c000007812 */ /* 0x000fe200078ec0ff */
[----:B------:R-:W-:Y:S01]  /*0490*/  IMAD R17, R7, 0x10, R6 ;  /* 0x0000001007117824 */ /* 0x000fe200078e0206 */
[----:B------:R-:W-:Y:S01]  /*04a0*/  LOP3.LUT R5, R5, R2, RZ, 0x3c, !PT ;  /* 0x0000000205057212 */ /* 0x000fe200078e3cff */
[----:B------:R-:W-:Y:S01]  /*04b0*/  IMAD.IADD R7, R3, 0x1, -R4 ;  /* 0x0000000103077824 */ /* 0x000fe200078e0a04 */
[----:B------:R-:W-:Y:S01]  /*04c0*/  LEA.HI R0, R0, R0, RZ, 0x1d ;  /* 0x0000000000007211 */ /* 0x000fe200078fe8ff */
[----:B------:R-:W-:Y:S01]  /*04d0*/  IMAD R3, R212, 0x200, R3 ;  /* 0x00000200d4037824 */ /* 0x000fe200078e0203 */
[----:B------:R-:W-:Y:S01]  /*04e0*/  STL [R1+0xa0], R17 ;  /* 0x0000a01101007387 */ /* 0x000fe20000100800 */
[----:B------:R-:W-:Y:S01]  /*04f0*/  IMAD.SHL.U32 R4, R12, 0x40, RZ ;  /* 0x000000400c047824 */ /* 0x000fe200078e00ff */
[----:B------:R-:W-:Y:S01]  /*0500*/  SHF.R.S32.HI R21, RZ, 0x1f, R20 ;  /* 0x0000001fff157819 */ /* 0x000fe20000011414 */
[----:B------:R-:W-:Y:S01]  /*0510*/  IMAD.U32 R6, R3, 0x2, R0 ;  /* 0x0000000203067824 */ /* 0x000fe200078e0000 */
[----:B------:R-:W-:Y:S01]  /*0520*/  LOP3.LUT R3, R11, 0x7ffffffc, RZ, 0xc0, !PT ;  /* 0x7ffffffc0b037812 */ /* 0x000fe200078ec0ff */
[----:B------:R-:W-:Y:S01]  /*0530*/  STL [R1+0x74], R16 ;  /* 0x0000741001007387 */ /* 0x000fe20000100800 */
[----:B------:R-:W-:Y:S01]  /*0540*/  LOP3.LUT R0, R5, 0x7ffffe00, R4, 0xf8, !PT ;  /* 0x7ffffe0005007812 */ /* 0x000fe200078ef804 */
[----:B------:R-:W-:Y:S01]  /*0550*/  IMAD R2, R14, 0x200, R13 ;  /* 0x000002000e027824 */ /* 0x000fe200078e020d */
[----:B------:R-:W-:-:S02]  /*0560*/  IADD3 R5, R20, 0x40, RZ ;  /* 0x0000004014057810 */ /* 0x000fc40007ffe0ff */
[----:B------:R-:W-:Y:S02]  /*0570*/  IADD3 R4, R20, 0x80, RZ ;  /* 0x0000008014047810 */ /* 0x000fe40007ffe0ff */
[----:B------:R-:W-:Y:S01]  /*0580*/  SHF.R.S32.HI R9, RZ, 0x1f, R5 ;  /* 0x0000001fff097819 */ /* 0x000fe20000011405 */
[----:B------:R1:W-:Y:S01]  /*0590*/  STL [R1+0xc], R5 ;  /* 0x00000c0501007387 */ /* 0x0003e20000100800 */
[----:B------:R-:W-:Y:S01]  /*05a0*/  R2P PR, R10, 0x6 ;  /* 0x000000060a007804 */ /* 0x000fe20000000000 */
[----:B------:R-:W-:Y:S01]  /*05b0*/  IMAD.SHL.U32 R10, R15, 0x2, RZ ;  /* 0x000000020f0a7824 */ /* 0x000fe200078e00ff */
[C---:B------:R-:W-:Y:S01]  /*05c0*/  LOP3.LUT P0, RZ, R8.reuse, 0x2, RZ, 0xc0, !PT ;  /* 0x0000000208ff7812 */ /* 0x040fe2000780c0ff */
[----:B------:R2:W-:Y:S01]  /*05d0*/  STL [R1+0x18], R4 ;  /* 0x0000180401007387 */ /* 0x0005e20000100800 */
[----:B------:R-:W-:Y:S01]  /*05e0*/  LOP3.LUT P4, RZ, R8, 0x4, RZ, 0xc0, !PT ;  /* 0x0000000408ff7812 */ /* 0x000fe2000788c0ff */
[----:B------:R-:W-:Y:S01]  /*05f0*/  IMAD.MOV.U32 R8, RZ, RZ, 0x40 ;  /* 0x00000040ff087424 */ /* 0x000fe200078e00ff */
[----:B------:R-:W-:Y:S01]  /*0600*/  LEA R209, R2, 0x12100, 0x1 ;  /* 0x0001210002d17811 */ /* 0x000fe200078e08ff */
[----:B------:R-:W-:Y:S01]  /*0610*/  STL.64 [R1+0x10], R20 ;  /* 0x0000101401007387 */ /* 0x000fe20000100a00 */
[----:B------:R-:W-:-:S02]  /*0620*/  LEA R210, R0, 0x100, 0x1 ;  /* 0x0000010000d27811 */ /* 0x000fc400078e08ff */
[----:B------:R-:W-:Y:S01]  /*0630*/  SEL R0, R8, 0xffffffc0, !P4 ;  /* 0xffffffc008007807 */ /* 0x000fe20006000000 */
[----:B------:R3:W-:Y:S02]  /*0640*/  STL [R1+0x70], R9 ;  /* 0x0000700901007387 */ /* 0x0007e40000100800 */
[----:B------:R-:W-:Y:S02]  /*0650*/  IMAD R212, R212, 0x800, R210 ;  /* 0x00000800d4d47824 */ /* 0x000fe400078e02d2 */
[----:B------:R-:W-:Y:S02]  /*0660*/  IMAD.IADD R211, R210, 0x1, R0 ;  /* 0x00000001d2d37824 */ /* 0x000fe400078e0200 */
[----:B------:R-:W-:Y:S01]  /*0670*/  IMAD.IADD R213, R0, 0x1, R212 ;  /* 0x0000000100d57824 */ /* 0x000fe200078e02d4 */
[----:B-1----:R-:W-:Y:S01]  /*0680*/  SHF.R.S32.HI R5, RZ, 0x1f, R4 ;  /* 0x0000001fff057819 */ /* 0x002fe20000011404 */
[----:B--2---:R-:W-:-:S04]  /*0690*/  IMAD.IADD R4, R18, 0x1, -R3 ;  /* 0x0000000112047824 */ /* 0x004fc800078e0a03 */
[----:B------:R1:W-:Y:S01]  /*06a0*/  STL [R1+0x60], R5 ;  /* 0x0000600501007387 */ /* 0x0003e20000100800 */
[----:B------:R-:W-:-:S03]  /*06b0*/  SEL R3, R8, 0xffffffc0, !P2 ;  /* 0xffffffc008037807 */ /* 0x000fc60005000000 */
[----:B------:R-:W-:Y:S01]  /*06c0*/  STL [R1+0x1c], R10 ;  /* 0x00001c0a01007387 */ /* 0x000fe20000100800 */
[----:B---3--:R-:W-:Y:S02]  /*06d0*/  IMAD.SHL.U32 R9, R4, 0x2, RZ ;  /* 0x0000000204097824 */ /* 0x008fe400078e00ff */
[----:B------:R-:W-:-:S03]  /*06e0*/  IMAD R4, R7, 0x8, R17 ;  /* 0x0000000807047824 */ /* 0x000fc600078e0211 */
[----:B------:R2:W-:Y:S04]  /*06f0*/  STL [R1+0x58], R9 ;  /* 0x0000580901007387 */ /* 0x0005e80000100800 */
[----:B------:R3:W-:Y:S01]  /*0700*/  STL [R1+0x98], R4 ;  /* 0x0000980401007387 */ /* 0x0007e20000100800 */
[C---:B-1----:R-:W-:Y:S02]  /*0710*/  SEL R5, R207.reuse, 0xffffffe0, !P1 ;  /* 0xffffffe0cf057807 */ /* 0x042fe40004800000 */
[----:B------:R-:W-:-:S05]  /*0720*/  SEL R207, R207, 0xffffffe0, !P0 ;  /* 0xffffffe0cfcf7807 */ /* 0x000fca0004000000 */
[----:B------:R-:W-:-:S04]  /*0730*/  IMAD.IADD R214, R207, 0x1, R212 ;  /* 0x00000001cfd67824 */ /* 0x000fc800078e02d4 */
[----:B------:R-:W-:Y:S01]  /*0740*/  IMAD.IADD R214, R0, 0x1, R214 ;  /* 0x0000000100d67824 */ /* 0x000fe200078e02d6 */
[----:B--2---:R-:W-:Y:S02]  /*0750*/  LEA R9, R6, 0x80, 0x1 ;  /* 0x0000008006097811 */ /* 0x004fe400078e08ff */
[C---:B------:R-:W-:Y:S02]  /*0760*/  IADD3 R6, R10.reuse, 0x100, RZ ;  /* 0x000001000a067810 */ /* 0x040fe40007ffe0ff */
[----:B---3--:R-:W-:Y:S01]  /*0770*/  IADD3 R4, R10, 0x12100, RZ ;  /* 0x000121000a047810 */ /* 0x008fe20007ffe0ff */
[C---:B------:R-:W-:Y:S02]  /*0780*/  IMAD.IADD R2, R9.reuse, 0x1, R3 ;  /* 0x0000000109027824 */ /* 0x040fe400078e0203 */
[----:B------:R1:W-:Y:S04]  /*0790*/  STL [R1+0x2c], R6 ;  /* 0x00002c0601007387 */ /* 0x0003e80000100800 */
[----:B------:R-:W-:Y:S04]  /*07a0*/  STL [R1+0x78], R9 ;  /* 0x0000780901007387 */ /* 0x000fe80000100800 */
[----:B------:R2:W-:Y:S01]  /*07b0*/  STL [R1+0x28], R4 ;  /* 0x0000280401007387 */ /* 0x0005e20000100800 */
[C---:B-1----:R-:W-:Y:S01]  /*07c0*/  IMAD.IADD R6, R9.reuse, 0x1, R5 ;  /* 0x0000000109067824 */ /* 0x042fe200078e0205 */
[----:B--2---:R-:W-:-:S02]  /*07d0*/  IADD3 R4, R9, -0x10, RZ ;  /* 0xfffffff009047810 */ /* 0x004fc40007ffe0ff */
[----:B------:R-:W-:-:S05]  /*07e0*/  @P3 IADD3 R4, R9, 0x10, RZ ;  /* 0x0000001009043810 */ /* 0x000fca0007ffe0ff */
[----:B------:R-:W-:Y:S04]  /*07f0*/  STL [R1+0x7c], R4 ;  /* 0x00007c0401007387 */ /* 0x000fe80000100800 */
[----:B------:R-:W-:Y:S04]  /*0800*/  STL [R1+0x84], R6 ;  /* 0x0000840601007387 */ /* 0x000fe80000100800 */
[----:B------:R1:W-:Y:S02]  /*0810*/  STL [R1+0x94], R2 ;  /* 0x0000940201007387 */ /* 0x0003e40000100800 */
[----:B-1----:R-:W-:-:S02]  /*0820*/  IMAD.IADD R2, R5, 0x1, R4 ;  /* 0x0000000105027824 */ /* 0x002fc400078e0204 */
[----:B------:R-:W-:Y:S02]  /*0830*/  IMAD.IADD R5, R6, 0x1, R3 ;  /* 0x0000000106057824 */ /* 0x000fe400078e0203 */
[----:B------:R-:W-:-:S03]  /*0840*/  IMAD.IADD R4, R3, 0x1, R4 ;  /* 0x0000000103047824 */ /* 0x000fc600078e0204 */
[----:B------:R-:W-:Y:S04]  /*0850*/  STL [R1+0x90], R5 ;  /* 0x0000900501007387 */ /* 0x000fe80000100800 */
[----:B------:R1:W-:Y:S04]  /*0860*/  STL [R1+0x80], R2 ;  /* 0x0000800201007387 */ /* 0x0003e80000100800 */
[----:B------:R2:W-:Y:S01]  /*0870*/  STL [R1+0x8c], R4 ;  /* 0x00008c0401007387 */ /* 0x0005e20000100800 */
[----:B-1----:R-:W-:-:S05]  /*0880*/  IMAD.IADD R2, R2, 0x1, R3 ;  /* 0x0000000102027824 */ /* 0x002fca00078e0203 */
[----:B------:R2:W-:Y:S02]  /*0890*/  STL [R1+0x88], R2 ;  /* 0x0000880201007387 */ /* 0x0005e40000100800 */
.L_x_1124:
        /* <DEDUP_REMOVED lines=19> */
.L_x_1080:
[----:B------:R-:W-:-:S04]  /*09d0*/  MOV R0, c[0x0][0x554] ;  /* 0x0001550000007a02 */ /* 0x000fc80000000f00 */
[----:B------:R-:W-:Y:S02]  /*09e0*/  ISETP.NE.AND P0, PT, R0, 0x1, PT ;  /* 0x000000010000780c */ /* 0x000fe40003f05270 */
[----:B------:R-:W-:-:S11]  /*09f0*/  MOV R0, R2 ;  /* 0x0000000200007202 */ /* 0x000fd60000000f00 */
[----:B------:R-:W-:-:S05]  /*0a00*/  @P0 IMAD.HI.U32 R4, R2, c[0x0][0x558], RZ ;  /* 0x0001560002040a27 */ /* 0x000fca00078e00ff */
[----:B------:R-:W-:-:S05]  /*0a10*/  @P0 SHF.R.U32.HI R0, RZ, c[0x0][0x55c], R4 ;  /* 0x00015700ff000a19 */ /* 0x000fca0000011604 */
[----:B------:R-:W-:Y:S02]  /*0a20*/  IMAD R4, R0, c[0x0][0x554], RZ ;  /* 0x0001550000047a24 */ /* 0x000fe400078e02ff */
.L_x_1081:
[----:B------:R-:W-:Y:S05]  /*0a30*/  BSYNC B0 ;  /* 0x0000000000007941 */ /* 0x000fea0003800000 */
.L_x_1079:
[----:B------:R-:W-:Y:S01]  /*0a40*/  LOP3.LUT R0, RZ, R0, RZ, 0x33, !PT ;  /* 0x00000000ff007212 */ /* 0x000fe200078e33ff */
[----:B------:R-:W-:Y:S01]  /*0a50*/  IMAD.MOV.U32 R51, RZ, RZ, c[0x0][0x2c4] ;  /* 0x0000b100ff337624 */ /* 0x000fe200078e00ff */
[----:B------:R-:W-:Y:S01]  /*0a60*/  MOV R5, c[0x0][0x548] ;  /* 0x0001520000057a02 */ /* 0x000fe20000000f00 */
[----:B------:R-:W-:Y:S01]  /*0a70*/  IMAD.IADD R4, R2, 0x1, -R4 ;  /* 0x0000000102047824 */ /* 0x000fe200078e0a04 */
[----:B------:R-:W-:Y:S01]  /*0a80*/  IADD3 R0, R0, c[0x0][0x53c], RZ ;  /* 0x00014f0000007a10 */ /* 0x000fe20007ffe0ff */
[----:B------:R-:W-:Y:S01]  /*0a90*/  ULDC UR4, c[0x0][0x1d0] ;  /* 0x0000740000047ab9 */ /* 0x000fe20000000800 */
[----:B------:R-:W-:Y:S01]  /*0aa0*/  ISETP.NE.AND P2, PT, R51, 0x1, PT ;  /* 0x000000013300780c */ /* 0x000fe20003f45270 */
[----:B------:R-:W-:Y:S01]  /*0ab0*/  UIADD3 UR4, UR4, 0x5f, URZ ;  /* 0x0000005f04047890 */ /* 0x000fe2000fffe03f */
[----:B------:R-:W-:Y:S01]  /*0ac0*/  ISETP.NE.AND P0, PT, R5, 0x1, PT ;  /* 0x000000010500780c */ /* 0x000fe20003f05270 */
[----:B------:R-:W-:Y:S01]  /*0ad0*/  IMAD.SHL.U32 R103, R0, 0x80, RZ ;  /* 0x0000008000677824 */ /* 0x000fe200078e00ff */
[----:B------:R-:W-:Y:S01]  /*0ae0*/  MOV R6, c[0x0][0x168] ;  /* 0x00005a0000067a02 */ /* 0x000fe20000000f00 */
[----:B------:R-:W-:Y:S01]  /*0af0*/  UIMAD.WIDE UR4, UR4, 0x2aaaaaab, URZ ;  /* 0x2aaaaaab040478a5 */ /* 0x000fe2000f8e023f */
[----:B------:R-:W-:Y:S01]  /*0b00*/  CS2R R98, SRZ ;  /* 0x0000000000627805 */ /* 0x000fe2000001ff00 */
[----:B------:R-:W-:Y:S01]  /*0b10*/  CS2R R96, SRZ ;  /* 0x0000000000607805 */ /* 0x000fe2000001ff00 */
[----:B------:R-:W-:Y:S01]  /*0b20*/  IADD3 R0, R103, 0x7f, RZ ;  /* 0x0000007f67007810 */ /* 0x000fe20007ffe0ff */
[----:B------:R-:W-:Y:S01]  /*0b30*/  USHF.R.U32.HI UR4, URZ, 0x1f, UR5 ;  /* 0x0000001f3f047899 */ /* 0x000fe20008011605 */
[----:B------:R1:W-:Y:S01]  /*0b40*/  STL [R1+0x5c], R103 ;  /* 0x00005c6701007387 */ /* 0x0003e20000100800 */
[----:B------:R-:W-:Y:S01]  /*0b50*/  CS2R R94, SRZ ;  /* 0x00000000005e7805 */ /* 0x000fe2000001ff00 */
[----:B------:R-:W-:Y:S01]  /*0b60*/  CS2R R92, SRZ ;  /* 0x00000000005c7805 */ /* 0x000fe2000001ff00 */
[----:B------:R-:W-:Y:S01]  /*0b70*/  @P2 IMAD.HI.U32 R5, R0, c[0x0][0x2c8], RZ ;  /* 0x0000b20000052a27 */ /* 0x000fe200078e00ff */
[----:B------:R-:W-:Y:S01]  /*0b80*/  ULEA.HI.SX32 UR4, UR5, UR4, 0x1c ;  /* 0x0000000405047291 */ /* 0x000fe2000f8fe23f */
[----:B------:R-:W-:Y:S01]  /*0b90*/  MOV R86, RZ ;  /* 0x000000ff00567202 */ /* 0x000fe20000000f00 */
[----:B------:R-:W-:Y:S01]  /*0ba0*/  CS2R R8, SRZ ;  /* 0x0000000000087805 */ /* 0x000fe2000001ff00 */
[----:B------:R-:W-:Y:S01]  /*0bb0*/  IMAD.MOV.U32 R2, RZ, RZ, R0 ;  /* 0x000000ffff027224 */ /* 0x000fe200078e0000 */
[----:B------:R-:W-:Y:S01]  /*0bc0*/  @P2 SHF.R.U32.HI R2, RZ, c[0x0][0x2cc], R5 ;  /* 0x0000b300ff022a19 */ /* 0x000fe20000011605 */
[----:B------:R-:W-:Y:S01]  /*0bd0*/  IMAD R0, R3, c[0x0][0x554], R4 ;  /* 0x0001550003007a24 */ /* 0x000fe200078e0204 */
[----:B------:R-:W-:Y:S01]  /*0be0*/  IADD3 R4, -R6, 0x60, RZ ;  /* 0x0000006006047810 */ /* 0x000fe20007ffe1ff */
[----:B------:R-:W-:Y:S01]  /*0bf0*/  IMAD.MOV.U32 R90, RZ, RZ, RZ ;  /* 0x000000ffff5a7224 */ /* 0x000fe200078e00ff */
[----:B------:R-:W-:Y:S01]  /*0c00*/  MOV R5, RZ ;  /* 0x000000ff00057202 */ /* 0x000fe20000000f00 */
[----:B------:R-:W-:Y:S01]  /*0c10*/  @P0 IMAD.HI.U32 R3, R0, c[0x0][0x54c], RZ ;  /* 0x0001530000030a27 */ /* 0x000fe200078e00ff */
[----:B------:R-:W-:Y:S01]  /*0c20*/  IADD3 R2, R2, c[0x0][0x1d0], R4 ;  /* 0x0000740002027a10 */ /* 0x000fe20007ffe004 */
[----:B------:R-:W-:Y:S01]  /*0c30*/  CS2R R6, SRZ ;  /* 0x0000000000067805 */ /* 0x000fe2000001ff00 */
[----:B------:R-:W-:Y:S01]  /*0c40*/  CS2R R10, SRZ ;  /* 0x00000000000a7805 */ /* 0x000fe2000001ff00 */
[--C-:B------:R-:W-:Y:S01]  /*0c50*/  IMAD.MOV.U32 R57, RZ, RZ, R0.reuse ;  /* 0x000000ffff397224 */ /* 0x100fe200078e0000 */
[----:B------:R-:W-:Y:S01]  /*0c60*/  @P0 SHF.R.U32.HI R57, RZ, c[0x0][0x550], R3 ;  /* 0x00015400ff390a19 */ /* 0x000fe20000011603 */
[----:B------:R-:W-:Y:S01]  /*0c70*/  IMAD.HI R3, R2, 0x2aaaaaab, RZ ;  /* 0x2aaaaaab02037827 */ /* 0x000fe200078e02ff */
[----:B------:R-:W-:Y:S01]  /*0c80*/  MOV R80, RZ ;  /* 0x000000ff00507202 */ /* 0x000fe20000000f00 */
[----:B------:R-:W-:Y:S01]  /*0c90*/  CS2R R12, SRZ ;  /* 0x00000000000c7805 */ /* 0x000fe2000001ff00 */
[----:B------:R-:W-:Y:S01]  /*0ca0*/  MOV R74, RZ ;  /* 0x000000ff004a7202 */ /* 0x000fe20000000f00 */
[----:B------:R-:W-:Y:S01]  /*0cb0*/  IMAD.MOV R2, RZ, RZ, -R57 ;  /* 0x000000ffff027224 */ /* 0x000fe200078e0a39 */
[----:B------:R-:W-:Y:S01]  /*0cc0*/  SHF.R.U32.HI R4, RZ, 0x1f, R3 ;  /* 0x0000001fff047819 */ /* 0x000fe20000011603 */
[----:B------:R1:W-:Y:S01]  /*0cd0*/  STL [R1+0x54], R57 ;  /* 0x0000543901007387 */ /* 0x0003e20000100800 */
[----:B------:R-:W-:Y:S01]  /*0ce0*/  IMAD.MOV.U32 R88, RZ, RZ, RZ ;  /* 0x000000ffff587224 */ /* 0x000fe200078e00ff */
[----:B------:R-:W-:Y:S01]  /*0cf0*/  CS2R R14, SRZ ;  /* 0x00000000000e7805 */ /* 0x000fe2000001ff00 */
[--C-:B------:R-:W-:Y:S01]  /*0d00*/  IMAD R59, R2, c[0x0][0x548], R0.reuse ;  /* 0x00015200023b7a24 */ /* 0x100fe200078e0200 */
[----:B------:R-:W-:Y:S01]  /*0d10*/  LEA.HI.SX32 R4, R3, R4, 0x1c ;  /* 0x0000000403047211 */ /* 0x000fe200078fe2ff */
[----:B------:R-:W-:Y:S01]  /*0d20*/  IMAD.MOV.U32 R84, RZ, RZ, RZ ;  /* 0x000000ffff547224 */ /* 0x000fe200078e00ff */
[----:B------:R-:W-:Y:S01]  /*0d30*/  PRMT R0, RZ, 0x7610, R0 ;  /* 0x00007610ff007816 */ /* 0x000fe20000000000 */
[----:B------:R-:W-:Y:S01]  /*0d40*/  IMAD.MOV.U32 R82, RZ, RZ, RZ ;  /* 0x000000ffff527224 */ /* 0x000fe200078e00ff */
        /* <DEDUP_REMOVED lines=62> */
[----:B------:R-:W1:-:S12]  /*1130*/  S2R R61, SR_TID.X ;  /* 0x00000000003d7919 */ /* 0x000e580000002100 */
[----:B------:R-:W-:-:S05]  /*1140*/  @P0 MOV R2, 0x4 ;  /* 0x0000000400020802 */ /* 0x000fca0000000f00 */
[----:B------:R-:W-:-:S05]  /*1150*/  @P0 IMAD.WIDE R2, R57, R2, c[0x0][0x340] ;  /* 0x0000d00039020625 */ /* 0x000fca00078e0202 */
[----:B------:R3:W4:Y:S01]  /*1160*/  @P0 LDG.E R9, [R2.64] ;  /* 0x0000000602090981 */ /* 0x000722000c1e1900 */
[----:B-1----:R-:W-:-:S04]  /*1170*/  SHF.R.S32.HI R55, RZ, 0x1f, R61 ;  /* 0x0000001fff377819 */ /* 0x002fc8000001143d */
[----:B------:R-:W-:-:S04]  /*1180*/  LEA.HI R55, R55, R61, RZ, 0x3 ;  /* 0x0000003d37377211 */ /* 0x000fc800078f18ff */
[----:B------:R-:W-:-:S04]  /*1190*/  SHF.R.S32.HI R55, RZ, 0x3, R55 ;  /* 0x00000003ff377819 */ /* 0x000fc80000011437 */
[----:B------:R-:W-:-:S05]  /*11a0*/  SHF.R.S32.HI R6, RZ, 0x1f, R55 ;  /* 0x0000001fff067819 */ /* 0x000fca0000011437 */
[C---:B------:R-:W-:Y:S02]  /*11b0*/  IMAD R0, R6.reuse, c[0x0][0x1e0], RZ ;  /* 0x0000780006007a24 */ /* 0x040fe400078e02ff */
[----:B------:R-:W-:Y:S01]  /*11c0*/  IMAD R6, R6, c[0x0][0x208], RZ ;  /* 0x0000820006067a24 */ /* 0x000fe200078e02ff */
[----:B------:R-:W-:Y:S01]  /*11d0*/  SHF.R.S32.HI R10, RZ, 0x1f, R59 ;  /* 0x0000001fff0a7819 */ /* 0x000fe2000001143b */
[C---:B------:R-:W-:Y:S02]  /*11e0*/  IMAD R0, R55.reuse, c[0x0][0x1e4], R0 ;  /* 0x0000790037007a24 */ /* 0x040fe400078e0200 */
[----:B------:R-:W-:Y:S01]  /*11f0*/  IMAD R6, R55, c[0x0][0x20c], R6 ;  /* 0x0000830037067a24 */ /* 0x000fe200078e0206 */
[----:B------:R-:W-:Y:S01]  /*1200*/  SHF.R.S32.HI R8, RZ, 0x1f, R57 ;  /* 0x0000001fff087819 */ /* 0x000fe20000011439 */
[----:B------:R-:W-:Y:S01]  /*1210*/  WARPSYNC 0xffffffff ;  /* 0xffffffff00007948 */ /* 0x000fe20003800000 */
[----:B------:R-:W-:Y:S01]  /*1220*/  IADD3 R188, R207, R212, RZ ;  /* 0x000000d4cfbc7210 */ /* 0x000fe20007ffe0ff */
[----:B--2---:R-:W-:-:S04]  /*1230*/  IMAD.WIDE.U32 R4, R55, c[0x0][0x1e0], R144 ;  /* 0x0000780037047a25 */ /* 0x004fc800078e0090 */
[----:B---3--:R-:W-:Y:S01]  /*1240*/  IMAD.WIDE.U32 R2, R55, c[0x0][0x208], R144 ;  /* 0x0000820037027a25 */ /* 0x008fe200078e0090 */
[----:B------:R-:W-:-:S04]  /*1250*/  IADD3 R5, R5, R0, RZ ;  /* 0x0000000005057210 */ /* 0x000fc80007ffe0ff */
[----:B------:R-:W-:Y:S01]  /*1260*/  IADD3 R3, R3, R6, RZ ;  /* 0x0000000603037210 */ /* 0x000fe20007ffe0ff */
[C---:B------:R-:W-:Y:S02]  /*1270*/  IMAD R6, R10.reuse, c[0x0][0x1e8], RZ ;  /* 0x00007a000a067a24 */ /* 0x040fe400078e02ff */
[----:B------:R-:W-:Y:S02]  /*1280*/  IMAD R0, R10, c[0x0][0x210], RZ ;  /* 0x000084000a007a24 */ /* 0x000fe400078e02ff */
[C---:B------:R-:W-:Y:S02]  /*1290*/  IMAD R6, R59.reuse, c[0x0][0x1ec], R6 ;  /* 0x00007b003b067a24 */ /* 0x040fe400078e0206 */
[----:B------:R-:W-:-:S04]  /*12a0*/  IMAD.WIDE.U32 R4, R59, c[0x0][0x1e8], R4 ;  /* 0x00007a003b047a25 */ /* 0x000fc800078e0004 */
[C---:B------:R-:W-:Y:S02]  /*12b0*/  IMAD R0, R59.reuse, c[0x0][0x214], R0 ;  /* 0x000085003b007a24 */ /* 0x040fe400078e0200 */
[----:B------:R-:W-:Y:S01]  /*12c0*/  IMAD.WIDE.U32 R2, R59, c[0x0][0x210], R2 ;  /* 0x000084003b027a25 */ /* 0x000fe200078e0002 */
[----:B------:R-:W-:-:S04]  /*12d0*/  IADD3 R7, R5, R6, RZ ;  /* 0x0000000605077210 */ /* 0x000fc80007ffe0ff */
[----:B------:R-:W-:Y:S02]  /*12e0*/  IADD3 R5, R3, R0, RZ ;  /* 0x0000000003057210 */ /* 0x000fe40007ffe0ff */
[----:B----4-:R-:W-:Y:S02]  /*12f0*/  @P0 SHF.R.S32.HI R3, RZ, 0x1f, R9 ;  /* 0x0000001fff030819 */ /* 0x010fe40000011409 */
[----:B------:R-:W-:Y:S02]  /*1300*/  @!P0 MOV R3, R8 ;  /* 0x0000000800038202 */ /* 0x000fe40000000f00 */
[----:B------:R-:W-:Y:S02]  /*1310*/  MOV R6, R4 ;  /* 0x0000000400067202 */ /* 0x000fe40000000f00 */
[----:B------:R-:W-:Y:S02]  /*1320*/  MOV R4, R2 ;  /* 0x0000000200047202 */ /* 0x000fe40000000f00 */
        /* <DEDUP_REMOVED lines=13> */
[----:B------:R1:W-:Y:S02]  /*1400*/  STL [R1+0x4c], R22 ;  /* 0x00004c1601007387 */ /* 0x0003e40000100800 */
[----:B------:R-:W2:Y:S01]  /*1410*/  LDL R52, [R1+0xc] ;  /* 0x00000c0001347983 */ /* 0x000ea20000100800 */
[----:B------:R-:W-:Y:S01]  /*1420*/  SHF.R.S32.HI R53, RZ, 0x1f, R61 ;  /* 0x0000001fff357819 */ /* 0x000fe2000001143d */
[----:B------:R-:W-:-:S02]  /*1430*/  IMAD R5, R10, c[0x0][0x1b8], RZ ;  /* 0x00006e000a057a24 */ /* 0x000fc400078e02ff */
[----:B------:R-:W3:Y:S01]  /*1440*/  LDL R19, [R1+0x18] ;  /* 0x0000180001137983 */ /* 0x000ee20000100800 */
[----:B------:R-:W-:Y:S01]  /*1450*/  LEA.HI R53, R53, R61, RZ, 0x3 ;  /* 0x0000003d35357211 */ /* 0x000fe200078f18ff */
[----:B------:R-:W-:Y:S02]  /*1460*/  IMAD.WIDE.U32 R2, R59, c[0x0][0x1b8], RZ ;  /* 0x00006e003b027a25 */ /* 0x000fe400078e00ff */
[----:B------:R-:W4:Y:S01]  /*1470*/  LDL R18, [R1+0x1c] ;  /* 0x00001c0001127983 */ /* 0x000f220000100800 */
[----:B------:R-:W-:Y:S01]  /*1480*/  LOP3.LUT R53, R53, 0xfffffff8, RZ, 0xc0, !PT ;  /* 0xfffffff835357812 */ /* 0x000fe200078ec0ff */
[----:B------:R-:W-:Y:S02]  /*1490*/  IMAD R5, R59, c[0x0][0x1bc], R5 ;  /* 0x00006f003b057a24 */ /* 0x000fe400078e0205 */
[----:B------:R-:W5:Y:S01]  /*14a0*/  LDL R26, [R1+0x70] ;  /* 0x00007000011a7983 */ /* 0x000f620000100800 */
[----:B------:R-:W-:Y:S02]  /*14b0*/  IMAD R6, R8, c[0x0][0x1c0], RZ ;  /* 0x0000700008067a24 */ /* 0x000fe400078e02ff */
[----:B------:R-:W-:Y:S01]  /*14c0*/  IMAD.IADD R53, R61, 0x1, -R53 ;  /* 0x000000013d357824 */ /* 0x000fe200078e0a35 */
[----:B------:R-:W5:Y:S01]  /*14d0*/  LDL R23, [R1+0x60] ;  /* 0x0000600001177983 */ /* 0x000f620000100800 */
[----:B------:R-:W-:-:S02]  /*14e0*/  IMAD.IADD R3, R3, 0x1, R5 ;  /* 0x0000000103037824 */ /* 0x000fc400078e0205 */
[----:B------:R-:W-:Y:S02]  /*14f0*/  IMAD R4, R53, 0x20, R55 ;  /* 0x0000002035047824 */ /* 0x000fe400078e0237 */
[----:B------:R-:W-:-:S04]  /*1500*/  IMAD.WIDE.U32 R2, R57, c[0x0][0x1c0], R2 ;  /* 0x0000700039027a25 */ /* 0x000fc800078e0002 */
[----:B------:R-:W-:-:S04]  /*1510*/  IMAD.IADD R4, R103, 0x1, R4 ;  /* 0x0000000167047824 */ /* 0x000fc800078e0204 */
[----:B------:R-:W-:-:S04]  /*1520*/  @P2 IMAD.HI.U32 R7, R4, c[0x0][0x2c8], RZ ;  /* 0x0000b20004072a27 */ /* 0x000fc800078e00ff */
[----:B------:R-:W-:Y:S01]  /*1530*/  IMAD.MOV.U32 R0, RZ, RZ, R4 ;  /* 0x000000ffff007224 */ /* 0x000fe200078e0004 */
[----:B------:R-:W-:Y:S01]  /*1540*/  @P2 SHF.R.U32.HI R0, RZ, c[0x0][0x2cc], R7 ;  /* 0x0000b300ff002a19 */ /* 0x000fe20000011607 */
[----:B------:R-:W-:-:S03]  /*1550*/  IMAD R7, R57, c[0x0][0x1c4], R6 ;  /* 0x0000710039077a24 */ /* 0x000fc600078e0206 */
[--C-:B------:R-:W-:Y:S01]  /*1560*/  SHF.R.S32.HI R6, RZ, 0x1f, R0.reuse ;  /* 0x0000001fff067819 */ /* 0x100fe20000011400 */
[----:B------:R-:W-:-:S04]  /*1570*/  IMAD.MOV R5, RZ, RZ, -R0 ;  /* 0x000000ffff057224 */ /* 0x000fc800078e0a00 */
[----:B------:R-:W-:Y:S02]  /*1580*/  IMAD R4, R5, c[0x0][0x2c4], R4 ;  /* 0x0000b10005047a24 */ /* 0x000fe400078e0204 */
[----:B------:R-:W-:Y:S02]  /*1590*/  IMAD R5, R6, c[0x0][0x1b0], RZ ;  /* 0x00006c0006057a24 */ /* 0x000fe400078e02ff */
[----:B------:R-:W-:Y:S02]  /*15a0*/  IMAD.IADD R3, R3, 0x1, R7 ;  /* 0x0000000103037824 */ /* 0x000fe400078e0207 */
        /* <DEDUP_REMOVED lines=8> */
[----:B------:R-:W-:Y:S01]  /*1630*/  BAR.SYNC.DEFER_BLOCKING 0x0 ;  /* 0x0000000000007b1d */ /* 0x000fe20000010000 */
[----:B------:R-:W-:-:S04]  /*1640*/  LEA R2, P0, R4, c[0x0][0x160], 0x1 ;  /* 0x0000580004027a11 */ /* 0x000fc800078008ff */
[----:B------:R-:W-:Y:S01]  /*1650*/  LEA.HI.X R0, R4, c[0x0][0x164], R0, 0x1, P0 ;  /* 0x0000590004007a11 */ /* 0x000fe200000f0c00 */
[----:B------:R-:W1:Y:S01]  /*1660*/  SHFL.IDX PT, R3, R2, RZ, 0x181f ;  /* 0x00181fff02037589 */ /* 0x000e6200000e0000 */
[----:B------:R-:W-:-:S03]  /*1670*/  IMAD R16, R51, c[0x0][0x168], RZ ;  /* 0x00005a0033107a24 */ /* 0x000fc600078e02ff */
[----:B------:R-:W1:Y:S01]  /*1680*/  SHFL.IDX PT, R4, R0, RZ, 0x181f ;  /* 0x00181fff00047589 */ /* 0x000e6200000e0000 */
[----:B------:R-:W-:-:S05]  /*1690*/  IMAD.IADD R14, R55, 0x1, R103 ;  /* 0x00000001370e7824 */ /* 0x000fca00078e0267 */
[----:B------:R-:W-:Y:S01]  /*16a0*/  ISETP.GE.AND P5, PT, R14, R16, PT ;  /* 0x000000100e00720c */ /* 0x000fe20003fa6270 */
[----:B------:R-:W2:Y:S01]  /*16b0*/  SHFL.IDX PT, R12, R2, 0x1, 0x181f ;  /* 0x00381f00020c7f89 */ /* 0x000ea200000e0000 */
[----:B------:R-:W-:-:S03]  /*16c0*/  ISETP.GE.AND P6, PT, R144, c[0x0][0x198], PT ;  /* 0x0000660090007a0c */ /* 0x000fc60003fc6270 */
[----:B------:R-:W2:Y:S01]  /*16d0*/  SHFL.IDX PT, R13, R0, 0x1, 0x181f ;  /* 0x00381f00000d7f89 */ /* 0x000ea200000e0000 */
[----:B------:R-:W-:-:S04]  /*16e0*/  IADD3 R5, R14, 0x20, RZ ;  /* 0x000000200e057810 */ /* 0x000fc80007ffe0ff */
[----:B------:R-:W-:-:S03]  /*16f0*/  ISETP.GE.AND P0, PT, R5, R16, PT ;  /* 0x000000100500720c */ /* 0x000fc60003f06270 */
[----:B-1----:R-:W-:-:S04]  /*1700*/  @!P5 LEA R10, P1, R144, R3, 0x1 ;  /* 0x00000003900ad211 */ /* 0x002fc800078208ff */
[----:B------:R-:W-:Y:S01]  /*1710*/  @!P5 LEA.HI.X R11, R144, R4, R145, 0x1, P1 ;  /* 0x00000004900bd211 */ /* 0x000fe200008f0c91 */
[----:B------:R-:W-:Y:S01]  /*1720*/  SHFL.IDX PT, R15, R2, 0x3, 0x181f ;  /* 0x00781f00020f7f89 */ /* 0x000fe200000e0000 */
[----:B------:R-:W-:-:S04]  /*1730*/  IMAD.MOV.U32 R100, RZ, RZ, -0x60 ;  /* 0xffffffa0ff647424 */ /* 0x000fc800078e00ff */
[----:B------:R-:W-:Y:S01]  /*1740*/  IMAD R100, R226, R100, 0x60 ;  /* 0x00000060e2647424 */ /* 0x000fe200078e0264 */
[C---:B--2---:R-:W-:Y:S02]  /*1750*/  ISETP.GE.AND P3, PT, R52.reuse, c[0x0][0x198], PT ;  /* 0x0000660034007a0c */ /* 0x044fe40003f66270 */
[CC--:B------:R-:W-:Y:S02]  /*1760*/  @!P5 LEA R8, P4, R52.reuse, R3.reuse, 0x1 ;  /* 0x000000033408d211 */ /* 0x0c0fe400078808ff */
[C---:B---3--:R-:W-:Y:S01]  /*1770*/  ISETP.GE.AND P1, PT, R19.reuse, c[0x0][0x198], PT ;  /* 0x0000660013007a0c */ /* 0x048fe20003f26270 */
[----:B----4-:R1:W-:Y:S01]  /*1780*/  @!P5 LDGSTS.E.BYPASS.LTC128B.128 [R18+0x100], [R10.64], !P6 ;  /* 0x001000000a12dfae */ /* 0x0103e2000f101d46 */
[----:B-----5:R-:W-:Y:S02]  /*1790*/  @!P5 LEA.HI.X R9, R52, R4, R26, 0x1, P4 ;  /* 0x000000043409d211 */ /* 0x020fe400020f0c1a */
[----:B------:R-:W-:Y:S02]  /*17a0*/  @!P5 LEA R6, P4, R19, R3, 0x1 ;  /* 0x000000031306d211 */ /* 0x000fe400078808ff */
[----:B------:R-:W-:-:S03]  /*17b0*/  IADD3 R3, R14, 0x40, RZ ;  /* 0x000000400e037810 */ /* 0x000fc60007ffe0ff */
[----:B------:R2:W-:Y:S01]  /*17c0*/  @!P5 LDGSTS.E.BYPASS.LTC128B.128 [R18+0x4100], [R8.64], !P3 ;  /* 0x041000000812dfae */ /* 0x0005e2000d901d46 */
[----:B------:R-:W-:-:S05]  /*17d0*/  @!P5 LEA.HI.X R7, R19, R4, R23, 0x1, P4 ;  /* 0x000000041307d211 */ /* 0x000fca00020f0c17 */
[----:B------:R3:W-:Y:S01]  /*17e0*/  @!P5 LDGSTS.E.BYPASS.LTC128B.128 [R18+0x8100], [R6.64], !P1 ;  /* 0x081000000612dfae */ /* 0x0007e2000c901d46 */
[----:B------:R-:W-:-:S03]  /*17f0*/  ISETP.GE.AND P5, PT, R3, R16, PT ;  /* 0x000000100300720c */ /* 0x000fc60003fa6270 */
[----:B-1----:R1:W4:Y:S04]  /*1800*/  SHFL.IDX PT, R11, R2, 0x2, 0x181f ;  /* 0x00581f00020b7f89 */ /* 0x00232800000e0000 */
[----:B------:R-:W5:Y:S01]  /*1810*/  SHFL.IDX PT, R10, R0, 0x2, 0x181f ;  /* 0x00581f00000a7f89 */ /* 0x000f6200000e0000 */
[----:B--2---:R-:W-:-:S04]  /*1820*/  @!P0 LEA R8, P4, R144, R12, 0x1 ;  /* 0x0000000c90088211 */ /* 0x004fc800078808ff */
[-C--:B------:R-:W-:Y:S02]  /*1830*/  @!P0 LEA.HI.X R9, R144, R13.reuse, R145, 0x1, P4 ;  /* 0x0000000d90098211 */ /* 0x080fe400020f0c91 */
[CC--:B------:R-:W-:Y:S01]  /*1840*/  @!P0 LEA R4, P4, R52.reuse, R12.reuse, 0x1 ;  /* 0x0000000c34048211 */ /* 0x0c0fe200078808ff */
[----:B------:R-:W2:Y:S03]  /*1850*/  SHFL.IDX PT, R0, R0, 0x3, 0x181f ;  /* 0x00781f0000007f89 */ /* 0x000ea600000e0000 */
[----:B------:R-:W-:Y:S01]  /*1860*/  @!P0 LEA.HI.X R5, R52, R13, R26, 0x1, P4 ;  /* 0x0000000d34058211 */ /* 0x000fe200020f0c1a */
[----:B------:R4:W-:Y:S01]  /*1870*/  @!P0 LDGSTS.E.BYPASS.LTC128B.128 [R18+0x1100], [R8.64], !P6 ;  /* 0x0110000008128fae */ /* 0x0009e2000f101d46 */
[----:B-1----:R-:W-:-:S03]  /*1880*/  @!P0 LEA R2, P4, R19, R12, 0x1 ;  /* 0x0000000c13028211 */ /* 0x002fc600078808ff */
[----:B------:R1:W-:Y:S01]  /*1890*/  @!P0 LDGSTS.E.BYPASS.LTC128B.128 [R18+0x5100], [R4.64], !P3 ;  /* 0x0510000004128fae */ /* 0x0003e2000d901d46 */
[----:B------:R-:W-:Y:S02]  /*18a0*/  IADD3 R14, R14, 0x60, RZ ;  /* 0x000000600e0e7810 */ /* 0x000fe40007ffe0ff */
[----:B------:R-:W-:-:S05]  /*18b0*/  @!P0 LEA.HI.X R3, R19, R13, R23, 0x1, P4 ;  /* 0x0000000d13038211 */ /* 0x000fca00020f0c17 */
[----:B------:R1:W-:Y:S01]  /*18c0*/  @!P0 LDGSTS.E.BYPASS.LTC128B.128 [R18+0x9100], [R2.64], !P1 ;  /* 0x0910000002128fae */ /* 0x0003e2000c901d46 */
[----:B------:R-:W-:Y:S02]  /*18d0*/  ISETP.GE.AND P0, PT, R14, R16, PT ;  /* 0x000000100e00720c */ /* 0x000fe40003f06270 */
[----:B----4-:R-:W-:-:S04]  /*18e0*/  @!P5 LEA R8, P4, R144, R11, 0x1 ;  /* 0x0000000b9008d211 */ /* 0x010fc800078808ff */
[----:B-----5:R-:W-:Y:S02]  /*18f0*/  @!P5 LEA.HI.X R9, R144, R10, R145, 0x1, P4 ;  /* 0x0000000a9009d211 */ /* 0x020fe400020f0c91 */
[----:B---3--:R-:W-:-:S03]  /*1900*/  @!P5 LEA R6, P4, R52, R11, 0x1 ;  /* 0x0000000b3406d211 */ /* 0x008fc600078808ff */
[----:B------:R3:W-:Y:S01]  /*1910*/  @!P5 LDGSTS.E.BYPASS.LTC128B.128 [R18+0x2100], [R8.64], !P6 ;  /* 0x021000000812dfae */ /* 0x0007e2000f101d46 */
[----:B------:R-:W-:Y:S02]  /*1920*/  @!P5 LEA.HI.X R7, R52, R10, R26, 0x1, P4 ;  /* 0x0000000a3407d211 */ /* 0x000fe400020f0c1a */
[----:B-1----:R-:W-:-:S03]  /*1930*/  @!P5 LEA R4, P4, R19, R11, 0x1 ;  /* 0x0000000b1304d211 */ /* 0x002fc600078808ff */
[----:B------:R1:W-:Y:S01]  /*1940*/  @!P5 LDGSTS.E.BYPASS.LTC128B.128 [R18+0x6100], [R6.64], !P3 ;  /* 0x061000000612dfae */ /* 0x0003e2000d901d46 */
[----:B------:R-:W-:Y:S02]  /*1950*/  @!P5 LEA.HI.X R5, R19, R10, R23, 0x1, P4 ;  /* 0x0000000a1305d211 */ /* 0x000fe400020f0c17 */
[----:B------:R-:W-:Y:S02]  /*1960*/  IADD3 R10, R226, -0x1, RZ ;  /* 0xffffffffe20a7810 */ /* 0x000fe40007ffe0ff */
[C---:B------:R-:W-:Y:S01]  /*1970*/  @!P0 LEA R2, P4, R144.reuse, R15, 0x1 ;  /* 0x0000000f90028211 */ /* 0x040fe200078808ff */
[----:B------:R4:W-:Y:S01]  /*1980*/  @!P5 LDGSTS.E.BYPASS.LTC128B.128 [R18+0xa100], [R4.64], !P1 ;  /* 0x0a1000000412dfae */ /* 0x0009e2000c901d46 */
[----:B------:R-:W-:Y:S02]  /*1990*/  SHF.R.S32.HI R11, RZ, 0x1f, R10 ;  /* 0x0000001fff0b7819 */ /* 0x000fe4000001140a */
[----:B--2---:R-:W-:-:S05]  /*19a0*/  @!P0 LEA.HI.X R3, R144, R0, R145, 0x1, P4 ;  /* 0x0000000090038211 */ /* 0x004fca00020f0c91 */
[----:B------:R2:W-:Y:S01]  /*19b0*/  @!P0 LDGSTS.E.BYPASS.LTC128B.128 [R18+0x3100], [R2.64], !P6 ;  /* 0x0310000002128fae */ /* 0x0005e2000f101d46 */
[----:B---3--:R-:W-:Y:S01]  /*19c0*/  IMAD R8, R11, c[0x0][0x1e0], RZ ;  /* 0x000078000b087a24 */ /* 0x008fe200078e02ff */
[----:B------:R-:W-:-:S03]  /*19d0*/  IADD3 R9, R100, c[0x0][0x1d0], -R55 ;  /* 0x0000740064097a10 */ /* 0x000fc60007ffe837 */
[C---:B------:R-:W-:Y:S01]  /*19e0*/  IMAD R8, R10.reuse, c[0x0][0x1e4], R8 ;  /* 0x000079000a087a24 */ /* 0x040fe200078e0208 */
[----:B------:R-:W-:Y:S01]  /*19f0*/  ISETP.GE.AND P6, PT, R9, 0x21, PT ;  /* 0x000000210900780c */ /* 0x000fe20003fc6270 */
[----:B-1----:R-:W-:Y:S01]  /*1a00*/  IMAD.WIDE.U32 R6, R10, c[0x0][0x1e0], RZ ;  /* 0x000078000a067a25 */ /* 0x002fe200078e00ff */
[----:B----4-:R-:W-:-:S04]  /*1a10*/  @!P0 LEA R4, P4, R52, R15, 0x1 ;  /* 0x0000000f34048211 */ /* 0x010fc800078808ff */
[----:B------:R-:W-:Y:S02]  /*1a20*/  @!P0 LEA.HI.X R5, R52, R0, R26, 0x1, P4 ;  /* 0x0000000034058211 */ /* 0x000fe400020f0c1a */
[----:B--2---:R-:W-:-:S03]  /*1a30*/  @!P0 LEA R2, P5, R19, R15, 0x1 ;  /* 0x0000000f13028211 */ /* 0x004fc600078a08ff */
[----:B------:R1:W-:Y:S01]  /*1a40*/  @!P0 LDGSTS.E.BYPASS.LTC128B.128 [R18+0x7100], [R4.64], !P3 ;  /* 0x0710000004128fae */ /* 0x0003e2000d901d46 */
[----:B------:R-:W-:Y:S02]  /*1a50*/  ISETP.GE.AND P4, PT, R9, 0x1, PT ;  /* 0x000000010900780c */ /* 0x000fe40003f86270 */
[----:B------:R-:W-:Y:S01]  /*1a60*/  @!P0 LEA.HI.X R3, R19, R0, R23, 0x1, P5 ;  /* 0x0000000013038211 */ /* 0x000fe200028f0c17 */
[----:B------:R-:W-:Y:S02]  /*1a70*/  IMAD.MOV.U32 R23, RZ, RZ, R22 ;  /* 0x000000ffff177224 */ /* 0x000fe400078e0016 */
[----:B------:R-:W-:Y:S02]  /*1a80*/  IMAD.IADD R0, R7, 0x1, R8 ;  /* 0x0000000107007824 */ /* 0x000fe400078e0208 */
[----:B------:R-:W-:Y:S01]  /*1a90*/  IMAD.MOV.U32 R22, RZ, RZ, R20 ;  /* 0x000000ffff167224 */ /* 0x000fe200078e0014 */
[----:B------:R2:W-:Y:S01]  /*1aa0*/  @!P0 LDGSTS.E.BYPASS.LTC128B.128 [R18+0xb100], [R2.64], !P1 ;  /* 0x0b10000002128fae */ /* 0x0005e2000c901d46 */
[----:B------:R-:W-:-:S02]  /*1ab0*/  IMAD R0, R0, 0x60, RZ ;  /* 0x0000006000007824 */ /* 0x000fc400078e02ff */
[----:B------:R-:W-:Y:S01]  /*1ac0*/  IMAD.MOV.U32 R20, RZ, RZ, c[0x0][0x1e0] ;  /* 0x00007800ff147624 */ /* 0x000fe200078e00ff */
[----:B------:R-:W-:Y:S01]  /*1ad0*/  ISETP.GE.AND P5, PT, R9, 0x41, PT ;  /* 0x000000410900780c */ /* 0x000fe20003fa6270 */
[----:B------:R-:W-:Y:S01]  /*1ae0*/  IMAD.MOV.U32 R8, RZ, RZ, c[0x0][0x1e4] ;  /* 0x00007900ff087624 */ /* 0x000fe200078e00ff */
[----:B------:R-:W-:Y:S01]  /*1af0*/  @P4 ISETP.GE.AND P3, PT, R144, c[0x0][0x1d4], PT ;  /* 0x0000750090004a0c */ /* 0x000fe20003f66270 */
[----:B------:R-:W-:Y:S01]  /*1b00*/  IMAD.WIDE.U32 R12, R20, 0x40, RZ ;  /* 0x00000040140c7825 */ /* 0x000fe200078e00ff */
[----:B------:R-:W0:Y:S03]  /*1b10*/  LDGDEPBAR ;  /* 0x00000000000079af */ /* 0x000e260000000000 */
[----:B--2---:R-:W-:-:S04]  /*1b20*/  IMAD.WIDE.U32 R2, R6, 0x60, R22 ;  /* 0x0000006006027825 */ /* 0x004fc800078e0016 */
[----:B------:R-:W-:Y:S01]  /*1b30*/  IMAD.IADD R0, R3, 0x1, R0 ;  /* 0x0000000103007824 */ /* 0x000fe200078e0200 */
[----:B------:R-:W-:Y:S02]  /*1b40*/  @P6 LEA R3, P0, R20, R2, 0x5 ;  /* 0x0000000214036211 */ /* 0x000fe400078028ff */
[----:B------:R-:W-:Y:S02]  /*1b50*/  @P4 LEA R6, P1, R2, c[0x0][0x1c8], 0x1 ;  /* 0x0000720002064a11 */ /* 0x000fe400078208ff */
[----:B-1----:R-:W-:Y:S02]  /*1b60*/  @P6 LEA.HI.X R5, R20, R0, R8, 0x5, P0 ;  /* 0x0000000014056211 */ /* 0x002fe400000f2c08 */
[----:B------:R-:W-:Y:S02]  /*1b70*/  @P4 ISETP.GE.AND P0, PT, R52, c[0x0][0x1d4], PT ;  /* 0x0000750034004a0c */ /* 0x000fe40003f06270 */
[----:B------:R-:W-:Y:S02]  /*1b80*/  @P4 LEA.HI.X R7, R2, c[0x0][0x1cc], R0, 0x1, P1 ;  /* 0x0000730002074a11 */ /* 0x000fe400008f0c00 */
[----:B------:R-:W-:-:S03]  /*1b90*/  @P6 LEA R4, P1, R3, c[0x0][0x1c8], 0x1 ;  /* 0x0000720003046a11 */ /* 0x000fc600078208ff */
[----:B------:R1:W-:Y:S01]  /*1ba0*/  @P4 LDGSTS.E.BYPASS.LTC128B.128 [R18+0x12100], [R6.64], !P3 ;  /* 0x1210000006124fae */ /* 0x0003e2000d901d46 */
[----:B------:R-:W-:Y:S02]  /*1bb0*/  @P6 LEA.HI.X R5, R3, c[0x0][0x1cc], R5, 0x1, P1 ;  /* 0x0000730003056a11 */ /* 0x000fe400008f0c05 */
[----:B------:R-:W-:Y:S01]  /*1bc0*/  @P5 IADD3 R3, P1, R2, R12, RZ ;  /* 0x0000000c02035210 */ /* 0x000fe20007f3e0ff */
[----:B------:R-:W-:Y:S02]  /*1bd0*/  IMAD.SHL.U32 R2, R8, 0x40, RZ ;  /* 0x0000004008027824 */ /* 0x000fe400078e00ff */
[----:B------:R1:W-:Y:S03]  /*1be0*/  @P4 LDGSTS.E.BYPASS.LTC128B.128 [R18+0x15100], [R6.64+0x80], !P0 ;  /* 0x1510008006124fae */ /* 0x0003e6000c101d46 */
[----:B------:R-:W-:Y:S02]  /*1bf0*/  @P5 IADD3.X R0, R0, R13, R2, P1, !PT ;  /* 0x0000000d00005210 */ /* 0x000fe40000ffe402 */
[----:B------:R-:W-:-:S02]  /*1c00*/  @P5 LEA R2, P0, R3, c[0x0][0x1c8], 0x1 ;  /* 0x0000720003025a11 */ /* 0x000fc400078008ff */
[----:B------:R-:W-:Y:S02]  /*1c10*/  @P4 ISETP.GE.AND P3, PT, R19, c[0x0][0x1d4], PT ;  /* 0x0000750013004a0c */ /* 0x000fe40003f66270 */
[----:B------:R-:W-:Y:S02]  /*1c20*/  @P6 ISETP.GE.AND P1, PT, R144, c[0x0][0x1d4], PT ;  /* 0x0000750090006a0c */ /* 0x000fe40003f26270 */
[----:B------:R-:W-:Y:S02]  /*1c30*/  @P5 LEA.HI.X R3, R3, c[0x0][0x1cc], R0, 0x1, P0 ;  /* 0x0000730003035a11 */ /* 0x000fe400000f0c00 */
[----:B------:R-:W-:-:S07]  /*1c40*/  @P6 ISETP.GE.AND P0, PT, R52, c[0x0][0x1d4], PT ;  /* 0x0000750034006a0c */ /* 0x000fce0003f06270 */
[----:B------:R1:W-:Y:S01]  /*1c50*/  @P4 LDGSTS.E.BYPASS.LTC128B.128 [R18+0x18100], [R6.64+0x100], !P3 ;  /* 0x1810010006124fae */ /* 0x0003e2000d901d46 */
[----:B------:R-:W-:Y:S02]  /*1c60*/  @P6 ISETP.GE.AND P4, PT, R19, c[0x0][0x1d4], PT ;  /* 0x0000750013006a0c */ /* 0x000fe40003f86270 */
[----:B------:R-:W-:Y:S01]  /*1c70*/  @P5 ISETP.GE.AND P3, PT, R144, c[0x0][0x1d4], PT ;  /* 0x0000750090005a0c */ /* 0x000fe20003f66270 */
[----:B------:R2:W-:Y:S01]  /*1c80*/  @P6 LDGSTS.E.BYPASS.LTC128B.128 [R18+0x13100], [R4.64], !P1 ;  /* 0x1310000004126fae */ /* 0x0005e2000c901d46 */
[----:B------:R-:W-:-:S03]  /*1c90*/  @P5 ISETP.GE.AND P1, PT, R52, c[0x0][0x1d4], PT ;  /* 0x0000750034005a0c */ /* 0x000fc60003f26270 */
[----:B------:R2:W-:Y:S01]  /*1ca0*/  @P6 LDGSTS.E.BYPASS.LTC128B.128 [R18+0x16100], [R4.64+0x80], !P0 ;  /* 0x1610008004126fae */ /* 0x0005e2000c101d46 */
[----:B------:R-:W-:-:S05]  /*1cb0*/  @P5 ISETP.GE.AND P0, PT, R19, c[0x0][0x1d4], PT ;  /* 0x0000750013005a0c */ /* 0x000fca0003f06270 */
[----:B------:R2:W-:Y:S04]  /*1cc0*/  @P6 LDGSTS.E.BYPASS.LTC128B.128 [R18+0x19100], [R4.64+0x100], !P4 ;  /* 0x1910010004126fae */ /* 0x0005e8000e101d46 */
[----:B------:R3:W-:Y:S04]  /*1cd0*/  @P5 LDGSTS.E.BYPASS.LTC128B.128 [R18+0x14100], [R2.64], !P3 ;  /* 0x1410000002125fae */ /* 0x0007e8000d901d46 */
[----:B------:R3:W-:Y:S04]  /*1ce0*/  @P5 LDGSTS.E.BYPASS.LTC128B.128 [R18+0x17100], [R2.64+0x80], !P1 ;  /* 0x1710008002125fae */ /* 0x0007e8000c901d46 */
[----:B------:R3:W-:Y:S04]  /*1cf0*/  @P5 LDGSTS.E.BYPASS.LTC128B.128 [R18+0x1a100], [R2.64+0x100], !P0 ;  /* 0x1a10010002125fae */ /* 0x0007e8000c101d46 */
[----:B------:R-:W0:Y:S01]  /*1d00*/  LDGDEPBAR ;  /* 0x00000000000079af */ /* 0x000e220000000000 */
[----:B------:R-:W-:-:S02]  /*1d10*/  IMAD R0, R11, c[0x0][0x208], RZ ;  /* 0x000082000b007a24 */ /* 0x000fc400078e02ff */
[----:B-1----:R-:W-:-:S04]  /*1d20*/  IMAD.WIDE.U32 R6, R10, c[0x0][0x208], RZ ;  /* 0x000082000a067a25 */ /* 0x002fc800078e00ff */
[----:B------:R-:W-:Y:S02]  /*1d30*/  IMAD R0, R10, c[0x0][0x20c], R0 ;  /* 0x000083000a007a24 */ /* 0x000fe400078e0200 */
[----:B------:R-:W-:Y:S01]  /*1d40*/  IMAD.MOV.U32 R14, RZ, RZ, R24 ;  /* 0x000000ffff0e7224 */ /* 0x000fe200078e0018 */
[----:B------:R-:W-:-:S04]  /*1d50*/  DEPBAR.LE SB0, 0x1 ;  /* 0x000080400000791a */ /* 0x000fc80000000000 */
[----:B------:R-:W-:Y:S01]  /*1d60*/  BAR.SYNC.DEFER_BLOCKING 0x0 ;  /* 0x0000000000007b1d */ /* 0x000fe20000010000 */
[----:B------:R-:W-:Y:S02]  /*1d70*/  IMAD.IADD R0, R7, 0x1, R0 ;  /* 0x0000000107007824 */ /* 0x000fe400078e0200 */
[----:B------:R-:W-:Y:S02]  /*1d80*/  IMAD.MOV.U32 R15, RZ, RZ, R17 ;  /* 0x000000ffff0f7224 */ /* 0x000fe400078e0011 */
[----:B------:R-:W-:Y:S02]  /*1d90*/  IMAD R0, R0, 0x60, RZ ;  /* 0x0000006000007824 */ /* 0x000fe400078e02ff */
[----:B--2---:R-:W-:-:S04]  /*1da0*/  IMAD.WIDE.U32 R4, R6, 0x60, R14 ;  /* 0x0000006006047825 */ /* 0x004fc800078e000e */
[----:B------:R-:W-:Y:S01]  /*1db0*/  IMAD.MOV.U32 R16, RZ, RZ, c[0x0][0x208] ;  /* 0x00008200ff107624 */ /* 0x000fe200078e00ff */
[----:B---3--:R-:W-:Y:S01]  /*1dc0*/  LEA R2, P0, R4, c[0x0][0x1f8], 0x1 ;  /* 0x00007e0004027a11 */ /* 0x008fe200078008ff */
[----:B------:R-:W-:Y:S02]  /*1dd0*/  IMAD.IADD R0, R5, 0x1, R0 ;  /* 0x0000000105007824 */ /* 0x000fe400078e0200 */
[----:B------:R-:W-:Y:S02]  /*1de0*/  IMAD.MOV.U32 R10, RZ, RZ, 0x6 ;  /* 0x00000006ff0a7424 */ /* 0x000fe400078e00ff */
[----:B------:R-:W-:Y:S01]  /*1df0*/  IMAD.SHL.U32 R17, R16, 0x40, RZ ;  /* 0x0000004010117824 */ /* 0x000fe200078e00ff */
[----:B------:R-:W-:Y:S02]  /*1e00*/  LEA.HI.X R3, R4, c[0x0][0x1fc], R0, 0x1, P0 ;  /* 0x00007f0004037a11 */ /* 0x000fe400000f0c00 */
[----:B------:R-:W-:Y:S01]  /*1e10*/  SHF.L.U64.HI R16, R16, R10, c[0x0][0x20c] ;  /* 0x0000830010107619 */ /* 0x000fe2000001020a */
[----:B------:R1:W2:Y:S01]  /*1e20*/  LDSM.16.M88.4 R156, [R188] ;  /* 0x00000000bc9c783b */ /* 0x0002a20000000200 */
[----:B------:R-:W-:-:S03]  /*1e30*/  IADD3 R12, P3, P1, R17, 0x80, R2 ;  /* 0x00000080110c7810 */ /* 0x000fc6000797e002 */
[----:B------:R1:W3:Y:S04]  /*1e40*/  LDSM.16.M88.4 R172, [R188+0x4000] ;  /* 0x00400000bcac783b */ /* 0x0002e80000000200 */
[----:B------:R-:W4:Y:S04]  /*1e50*/  LDSM.16.M88.4 R188, [R188+0x8000] ;  /* 0x00800000bcbc783b */ /* 0x000f280000000200 */
[----:B------:R1:W1:Y:S04]  /*1e60*/  LDSM.16.M88.4 R152, [R212] ;  /* 0x00000000d498783b */ /* 0x0002680000000200 */
[----:B------:R1:W1:Y:S04]  /*1e70*/  LDSM.16.M88.4 R160, [R213] ;  /* 0x00000000d5a0783b */ /* 0x0002680000000200 */
[----:B------:R1:W1:Y:S04]  /*1e80*/  LDSM.16.M88.4 R164, [R214] ;  /* 0x00000000d6a4783b */ /* 0x0002680000000200 */
[----:B------:R1:W1:Y:S04]  /*1e90*/  LDSM.16.M88.4 R168, [R212+0x4000] ;  /* 0x00400000d4a8783b */ /* 0x0002680000000200 */
[----:B------:R1:W1:Y:S04]  /*1ea0*/  LDSM.16.M88.4 R176, [R213+0x4000] ;  /* 0x00400000d5b0783b */ /* 0x0002680000000200 */
[----:B------:R1:W1:Y:S04]  /*1eb0*/  LDSM.16.M88.4 R180, [R214+0x4000] ;  /* 0x00400000d6b4783b */ /* 0x0002680000000200 */
[----:B------:R1:W1:Y:S04]  /*1ec0*/  LDSM.16.M88.4 R184, [R212+0x8000] ;  /* 0x00800000d4b8783b */ /* 0x0002680000000200 */
[----:B------:R1:W1:Y:S04]  /*1ed0*/  LDSM.16.M88.4 R192, [R213+0x8000] ;  /* 0x00800000d5c0783b */ /* 0x0002680000000200 */
[----:B------:R1:W1:Y:S01]  /*1ee0*/  LDSM.16.M88.4 R196, [R214+0x8000] ;  /* 0x00800000d6c4783b */ /* 0x0002620000000200 */
[----:B------:R-:W-:-:S03]  /*1ef0*/  IADD3.X R13, R16, RZ, R3, P3, P1 ;  /* 0x000000ff100d7210 */ /* 0x000fc60001fe2403 */
[----:B------:R-:W-:Y:S01]  /*1f00*/  BAR.SYNC.DEFER_BLOCKING 0x0 ;  /* 0x0000000000007b1d */ /* 0x000fe20000010000 */
[C---:B------:R-:W-:Y:S02]  /*1f10*/  IADD3 R10, P3, P1, R17.reuse, 0x100, R2 ;  /* 0x00000100110a7810 */ /* 0x040fe4000797e002 */
[----:B------:R-:W-:Y:S02]  /*1f20*/  ISETP.GE.AND P6, PT, R144, c[0x0][0x1d4], PT ;  /* 0x0000750090007a0c */ /* 0x000fe40003fc6270 */
[----:B------:R-:W-:Y:S02]  /*1f30*/  ISETP.GE.AND P5, PT, R52, c[0x0][0x1d4], PT ;  /* 0x0000750034007a0c */ /* 0x000fe40003fa6270 */
[----:B------:R-:W-:Y:S02]  /*1f40*/  IADD3 R4, P0, R17, R2, RZ ;  /* 0x0000000211047210 */ /* 0x000fe40007f1e0ff */
[----:B------:R-:W-:Y:S02]  /*1f50*/  IADD3.X R11, R16, RZ, R3, P3, P1 ;  /* 0x000000ff100b7210 */ /* 0x000fe40001fe2403 */
[----:B------:R-:W-:-:S02]  /*1f60*/  ISETP.LT.OR P3, PT, R9, 0x1, P6 ;  /* 0x000000010900780c */ /* 0x000fc40003761670 */
[----:B------:R-:W-:Y:S01]  /*1f70*/  ISETP.LT.OR P1, PT, R9, 0x1, P5 ;  /* 0x000000010900780c */ /* 0x000fe20002f21670 */
[----:B------:R-:W-:Y:S01]  /*1f80*/  IMAD.X R5, R16, 0x1, R3, P0 ;  /* 0x0000000110057824 */ /* 0x000fe200000e0603 */
[----:B------:R-:W-:Y:S02]  /*1f90*/  IADD3 R6, P0, R4, R17, RZ ;  /* 0x0000001104067210 */ /* 0x000fe40007f1e0ff */
[----:B------:R-:W-:-:S03]  /*1fa0*/  ISETP.GE.AND P4, PT, R19, c[0x0][0x1d4], PT ;  /* 0x0000750013007a0c */ /* 0x000fc60003f86270 */
[----:B------:R-:W-:Y:S01]  /*1fb0*/  IMAD.X R7, R5, 0x1, R16, P0 ;  /* 0x0000000105077824 */ /* 0x000fe200000e0610 */
[----:B------:R-:W-:-:S03]  /*1fc0*/  ISETP.LT.OR P0, PT, R9, 0x1, P4 ;  /* 0x000000010900780c */ /* 0x000fc60002701670 */
[----:B------:R-:W-:Y:S01]  /*1fd0*/  @!PT LDS RZ, [RZ] ;  /* 0x00000000fffff984 */ /* 0x000fe20000000800 */
[----:B------:R-:W-:Y:S01]  /*1fe0*/  @!PT LDS RZ, [RZ] ;  /* 0x00000000fffff984 */ /* 0x000fe20000000800 */
[----:B------:R-:W-:Y:S01]  /*1ff0*/  @!PT LDS RZ, [RZ] ;  /* 0x00000000fffff984 */ /* 0x000fe20000000800 */
[----:B------:R1:W-:Y:S01]  /*2000*/  LDGSTS.E.BYPASS.LTC128B.128 [R18+0x100], [R2.64], !P3 ;  /* 0x0010000002127fae */ /* 0x0003e2000d901d46 */
[----:B------:R-:W-:-:S03]  /*2010*/  ISETP.LT.OR P3, PT, R9, 0x21, P6 ;  /* 0x000000210900780c */ /* 0x000fc60003761670 */
[----:B------:R1:W-:Y:S01]  /*2020*/  LDGSTS.E.BYPASS.LTC128B.128 [R18+0x3100], [R2.64+0x80], !P1 ;  /* 0x0310008002127fae */ /* 0x0003e2000c901d46 */
[C---:B------:R-:W-:Y:S02]  /*2030*/  ISETP.LT.OR P1, PT, R9.reuse, 0x21, P5 ;  /* 0x000000210900780c */ /* 0x040fe40002f21670 */
[C---:B------:R-:W-:Y:S01]  /*2040*/  ISETP.LT.OR P6, PT, R9.reuse, 0x41, P6 ;  /* 0x000000410900780c */ /* 0x040fe200037c1670 */
[----:B------:R1:W-:Y:S01]  /*2050*/  STL.64 [R1+0x68], R22 ;  /* 0x0000681601007387 */ /* 0x0003e20000100a00 */
[----:B------:R-:W-:-:S03]  /*2060*/  ISETP.LT.OR P5, PT, R9, 0x41, P5 ;  /* 0x000000410900780c */ /* 0x000fc60002fa1670 */
[----:B------:R1:W-:Y:S01]  /*2070*/  LDGSTS.E.BYPASS.LTC128B.128 [R18+0x6100], [R2.64+0x100], !P0 ;  /* 0x0610010002127fae */ /* 0x0003e2000c101d46 */
[C---:B------:R-:W-:Y:S02]  /*2080*/  ISETP.LT.OR P0, PT, R9.reuse, 0x21, P4 ;  /* 0x000000210900780c */ /* 0x040fe40002701670 */
[----:B------:R-:W-:Y:S01]  /*2090*/  ISETP.LT.OR P4, PT, R9, 0x41, P4 ;  /* 0x000000410900780c */ /* 0x000fe20002781670 */
[----:B------:R1:W-:Y:S04]  /*20a0*/  LDGSTS.E.BYPASS.LTC128B.128 [R18+0x1100], [R4.64], !P3 ;  /* 0x0110000004127fae */ /* 0x0003e8000d901d46 */
[----:B------:R1:W-:Y:S01]  /*20b0*/  LDGSTS.E.BYPASS.LTC128B.128 [R18+0x4100], [R12.64], !P1 ;  /* 0x041000000c127fae */ /* 0x0003e2000c901d46 */
[----:B------:R-:W-:Y:S01]  /*20c0*/  ISETP.GE.AND P1, PT, R226, 0x2, PT ;  /* 0x00000002e200780c */ /* 0x000fe20003f26270 */
[----:B------:R-:W-:Y:S04]  /*20d0*/  BSSY B0, `(.L_x_1083) ;  /* 0x0000028000007945 */ /* 0x000fe80003800000 */
[----:B------:R1:W-:Y:S04]  /*20e0*/  LDGSTS.E.BYPASS.LTC128B.128 [R18+0x7100], [R10.64], !P0 ;  /* 0x071000000a127fae */ /* 0x0003e8000c101d46 */
[----:B------:R1:W-:Y:S04]  /*20f0*/  LDGSTS.E.BYPASS.LTC128B.128 [R18+0x2100], [R6.64], !P6 ;  /* 0x0210000006127fae */ /* 0x0003e8000f101d46 */
[----:B------:R1:W-:Y:S04]  /*2100*/  LDGSTS.E.BYPASS.LTC128B.128 [R18+0x5100], [R6.64+0x80], !P5 ;  /* 0x0510008006127fae */ /* 0x0003e8000e901d46 */
[----:B------:R1:W-:Y:S04]  /*2110*/  LDGSTS.E.BYPASS.LTC128B.128 [R18+0x8100], [R6.64+0x100], !P4 ;  /* 0x0810010006127fae */ /* 0x0003e8000e101d46 */
[----:B------:R-:W0:Y:S01]  /*2120*/  LDGDEPBAR ;  /* 0x00000000000079af */ /* 0x000e220000000000 */
[----:B------:R-:W-:Y:S05]  /*2130*/  @!P1 BRA `(.L_x_1084) ;  /* 0x0000021000009947 */ /* 0x000fea0003800000 */
[----:B--234-:R-:W-:Y:S01]  /*2140*/  IADD3 R0, R226, -0x2, RZ ;  /* 0xfffffffee2007810 */ /* 0x01cfe20007ffe0ff */
[C---:B-1----:R-:W-:Y:S01]  /*2150*/  IMAD.SHL.U32 R6, R20.reuse, 0x40, RZ ;  /* 0x0000004014067824 */ /* 0x042fe200078e00ff */
[----:B------:R-:W-:-:S02]  /*2160*/  SHF.L.U64.HI R7, R20, 0x6, R8 ;  /* 0x0000000614077819 */ /* 0x000fc40000010208 */
[----:B------:R-:W-:Y:S01]  /*2170*/  SHF.R.S32.HI R2, RZ, 0x1f, R0 ;  /* 0x0000001fff027819 */ /* 0x000fe20000011400 */
[----:B------:R-:W-:Y:S01]  /*2180*/  IMAD.WIDE.U32 R4, R0, c[0x0][0x1e0], RZ ;  /* 0x0000780000047a25 */ /* 0x000fe200078e00ff */
[----:B------:R-:W-:-:S03]  /*2190*/  ISETP.GE.AND P4, PT, R144, c[0x0][0x1d4], PT ;  /* 0x0000750090007a0c */ /* 0x000fc60003f86270 */
[----:B------:R-:W-:-:S04]  /*21a0*/  IMAD R2, R2, c[0x0][0x1e0], RZ ;  /* 0x0000780002027a24 */ /* 0x000fc800078e02ff */
[----:B------:R-:W-:-:S04]  /*21b0*/  IMAD R0, R0, c[0x0][0x1e4], R2 ;  /* 0x0000790000007a24 */ /* 0x000fc800078e0202 */
[----:B------:R-:W-:Y:S02]  /*21c0*/  IMAD.IADD R0, R5, 0x1, R0 ;  /* 0x0000000105007824 */ /* 0x000fe400078e0200 */
[----:B------:R-:W-:-:S04]  /*21d0*/  IMAD.WIDE.U32 R4, R4, 0x60, R22 ;  /* 0x0000006004047825 */ /* 0x000fc800078e0016 */
[----:B------:R-:W-:Y:S01]  /*21e0*/  IMAD R0, R0, 0x60, RZ ;  /* 0x0000006000007824 */ /* 0x000fe200078e02ff */
[----:B------:R-:W-:-:S03]  /*21f0*/  LEA R2, P3, R4, c[0x0][0x1c8], 0x1 ;  /* 0x0000720004027a11 */ /* 0x000fc600078608ff */
[----:B------:R-:W-:Y:S01]  /*2200*/  IMAD.IADD R0, R5, 0x1, R0 ;  /* 0x0000000105007824 */ /* 0x000fe200078e0200 */
[----:B------:R-:W-:-:S04]  /*2210*/  IADD3 R10, P5, P0, R6, 0x80, R2 ;  /* 0x00000080060a7810 */ /* 0x000fc800078be002 */
[----:B------:R-:W-:Y:S02]  /*2220*/  LEA.HI.X R3, R4, c[0x0][0x1cc], R0, 0x1, P3 ;  /* 0x0000730004037a11 */ /* 0x000fe400018f0c00 */
[----:B------:R-:W-:Y:S02]  /*2230*/  ISETP.GE.AND P3, PT, R52, c[0x0][0x1d4], PT ;  /* 0x0000750034007a0c */ /* 0x000fe40003f66270 */
[--C-:B------:R-:W-:Y:S01]  /*2240*/  IADD3.X R11, R7, RZ, R3.reuse, P5, P0 ;  /* 0x000000ff070b7210 */ /* 0x100fe20002fe0403 */
[----:B------:R1:W-:Y:S01]  /*2250*/  LDGSTS.E.BYPASS.LTC128B.128 [R18+0x1b100], [R2.64], !P4 ;  /* 0x1b10000002127fae */ /* 0x0003e2000e101d46 */
[----:B------:R-:W-:Y:S02]  /*2260*/  IADD3 R8, P6, P5, R6, 0x100, R2 ;  /* 0x0000010006087810 */ /* 0x000fe40007dde002 */
[----:B------:R-:W-:Y:S02]  /*2270*/  ISETP.GE.AND P0, PT, R19, c[0x0][0x1d4], PT ;  /* 0x0000750013007a0c */ /* 0x000fe40003f06270 */
[----:B------:R-:W-:-:S02]  /*2280*/  IADD3.X R9, R7, RZ, R3, P6, P5 ;  /* 0x000000ff07097210 */ /* 0x000fc400037ea403 */
[----:B------:R-:W-:-:S03]  /*2290*/  IADD3 R4, P6, R6, R2, RZ ;  /* 0x0000000206047210 */ /* 0x000fc60007fde0ff */
[----:B------:R1:W-:Y:S01]  /*22a0*/  LDGSTS.E.BYPASS.LTC128B.128 [R18+0x1e100], [R2.64+0x80], !P3 ;  /* 0x1e10008002127fae */ /* 0x0003e2000d901d46 */
[----:B------:R-:W-:Y:S01]  /*22b0*/  IADD3 R6, P5, R4, R6, RZ ;  /* 0x0000000604067210 */ /* 0x000fe20007fbe0ff */
[----:B------:R-:W-:-:S04]  /*22c0*/  IMAD.X R5, R7, 0x1, R3, P6 ;  /* 0x0000000107057824 */ /* 0x000fc800030e0603 */
        /* <DEDUP_REMOVED lines=8> */
.L_x_1084:
[----:B--234-:R-:W-:Y:S05]  /*2350*/  BSYNC B0 ;  /* 0x0000000000007941 */ /* 0x01cfea0003800000 */
.L_x_1083:
[----:B------:R-:W0:Y:S01]  /*2360*/  LDGDEPBAR ;  /* 0x00000000000079af */ /* 0x000e220000000000 */
[----:B------:R-:W-:Y:S01]  /*2370*/  IMAD.MOV.U32 R208, RZ, RZ, 0x20 ;  /* 0x00000020ffd07424 */ /* 0x000fe200078e00ff */
[----:B------:R-:W-:Y:S01]  /*2380*/  LOP3.LUT P0, RZ, R53, 0x2, RZ, 0xc0, !PT ;  /* 0x0000000235ff7812 */ /* 0x000fe2000780c0ff */
[----:B------:R-:W-:Y:S03]  /*2390*/  BSSY B0, `(.L_x_1085) ;  /* 0x0000034000007945 */ /* 0x000fe60003800000 */
[----:B------:R-:W-:-:S05]  /*23a0*/  SEL R208, R208, 0xffffffe0, !P0 ;  /* 0xffffffe0d0d07807 */ /* 0x000fca0004000000 */
[----:B-1----:R-:W-:Y:S01]  /*23b0*/  IMAD.IADD R3, R209, 0x1, R208 ;  /* 0x00000001d1037824 */ /* 0x002fe200078e02d0 */
[----:B------:R-:W-:-:S04]  /*23c0*/  DEPBAR.LE SB0, 0x2 ;  /* 0x000080800000791a */ /* 0x000fc80000000000 */
[----:B------:R-:W-:Y:S06]  /*23d0*/  BAR.SYNC.DEFER_BLOCKING 0x0 ;  /* 0x0000000000007b1d */ /* 0x000fec0000010000 */
[----:B------:R1:W2:Y:S04]  /*23e0*/  LDSM.16.M88.4 R20, [R209] ;  /* 0x00000000d114783b */ /* 0x0002a80000000200 */
[----:B------:R1:W3:Y:S04]  /*23f0*/  LDSM.16.M88.4 R24, [R209+0x800] ;  /* 0x00080000d118783b */ /* 0x0002e80000000200 */
[----:B------:R1:W4:Y:S04]  /*2400*/  LDSM.16.M88.4 R36, [R209+0x1000] ;  /* 0x00100000d124783b */ /* 0x0003280000000200 */
        /* <DEDUP_REMOVED lines=10> */
[----:B--23--:R-:W-:Y:S02]  /*24b0*/  IADD3 R0, R226, -0x2, RZ ;  /* 0xfffffffee2007810 */ /* 0x00cfe40007ffe0ff */
[----:B------:R-:W-:-:S02]  /*24c0*/  ISETP.GE.AND P3, PT, R144, c[0x0][0x1d4], PT ;  /* 0x0000750090007a0c */ /* 0x000fc40003f66270 */
[----:B------:R-:W-:Y:S01]  /*24d0*/  SHF.R.S32.HI R2, RZ, 0x1f, R0 ;  /* 0x0000001fff027819 */ /* 0x000fe20000011400 */
[----:B------:R-:W-:Y:S01]  /*24e0*/  IMAD.WIDE.U32 R6, R0, c[0x0][0x208], RZ ;  /* 0x0000820000067a25 */ /* 0x000fe200078e00ff */
[----:B------:R-:W-:Y:S02]  /*24f0*/  ISETP.GE.AND P1, PT, R52, c[0x0][0x1d4], PT ;  /* 0x0000750034007a0c */ /* 0x000fe40003f26270 */
[----:B------:R-:W-:Y:S01]  /*2500*/  ISETP.GE.AND P0, PT, R19, c[0x0][0x1d4], PT ;  /* 0x0000750013007a0c */ /* 0x000fe20003f06270 */
        /* <DEDUP_REMOVED lines=28> */
.L_x_1086:
[----:B--23--:R-:W-:Y:S05]  /*26d0*/  BSYNC B0 ;  /* 0x0000000000007941 */ /* 0x00cfea0003800000 */
.L_x_1085:
[C---:B------:R-:W-:Y:S08]  /*26e0*/  HMMA.16816.F32.BF16 R16, R152.reuse, R20, RZ ;  /* 0x000000149810723c */ /* 0x040ff000000418ff */
[C---:B------:R-:W-:Y:S08]  /*26f0*/  HMMA.16816.F32.BF16 R12, R152.reuse, R22, RZ ;  /* 0x00000016980c723c */ /* 0x040ff000000418ff */
[C---:B------:R-:W-:Y:S08]  /*2700*/  HMMA.16816.F32.BF16 R8, R152.reuse, R24, RZ ;  /* 0x000000189808723c */ /* 0x040ff000000418ff */
[----:B------:R-:W-:Y:S01]  /*2710*/  HMMA.16816.F32.BF16 R4, R152, R26, RZ ;  /* 0x0000001a9804723c */ /* 0x000fe200000418ff */
[----:B------:R-:W-:Y:S01]  /*2720*/  IMAD.MOV.U32 R0, RZ, RZ, 0x40 ;  /* 0x00000040ff007424 */ /* 0x000fe200078e00ff */
[----:B------:R-:W-:Y:S01]  /*2730*/  LOP3.LUT P0, RZ, R53, 0x4, RZ, 0xc0, !PT ;  /* 0x0000000435ff7812 */ /* 0x000fe2000780c0ff */
[----:B------:R-:W2:Y:S03]  /*2740*/  LDL R102, [R1+0x98] ;  /* 0x0000980001667983 */ /* 0x000ea60000100800 */
[----:B------:R-:W-:Y:S01]  /*2750*/  SEL R206, R0, 0xffffffc0, !P0 ;  /* 0xffffffc000ce7807 */ /* 0x000fe20004000000 */
[----:B------:R-:W3:Y:S01]  /*2760*/  LDL R101, [R1+0x58] ;  /* 0x0000580001657983 */ /* 0x000ee20000100800 */
[C---:B-1----:R-:W-:Y:S03]  /*2770*/  HMMA.16816.F32.BF16 R80, R156.reuse, R32, R16 ;  /* 0x000000209c50723c */ /* 0x042fe60000041810 */
[----:B------:R-:W0:Y:S05]  /*2780*/  LDGDEPBAR ;  /* 0x00000000000079af */ /* 0x000e2a0000000000 */
[----:B------:R-:W-:Y:S01]  /*2790*/  HMMA.16816.F32.BF16 R76, R156, R34, R12 ;  /* 0x000000229c4c723c */ /* 0x000fe2000004180c */
[----:B------:R-:W-:-:S05]  /*27a0*/  IMAD.IADD R2, R209, 0x1, R206 ;  /* 0x00000001d1027824 */ /* 0x000fca00078e02ce */
[----:B------:R-:W-:Y:S02]  /*27b0*/  LDSM.16.M88.4 R68, [R2+0x800] ;  /* 0x000800000244783b */ /* 0x000fe40000000200 */
[C---:B------:R-:W-:Y:S08]  /*27c0*/  HMMA.16816.F32.BF16 R88, R156.reuse, R28, R8 ;  /* 0x0000001c9c58723c */ /* 0x040ff00000041808 */
[----:B------:R-:W-:Y:S08]  /*27d0*/  HMMA.16816.F32.BF16 R84, R156, R30, R4 ;  /* 0x0000001e9c54723c */ /* 0x000ff00000041804 */
[C---:B----4-:R-:W-:Y:S08]  /*27e0*/  HMMA.16816.F32.BF16 R32, R152.reuse, R36, RZ ;  /* 0x000000249820723c */ /* 0x050ff000000418ff */
[C---:B------:R-:W-:Y:S08]  /*27f0*/  HMMA.16816.F32.BF16 R28, R152.reuse, R38, RZ ;  /* 0x00000026981c723c */ /* 0x040ff000000418ff */
[C---:B------:R-:W-:Y:S08]  /*2800*/  HMMA.16816.F32.BF16 R24, R152.reuse, R40, RZ ;  /* 0x000000289818723c */ /* 0x040ff000000418ff */
[C---:B------:R-:W-:Y:S08]  /*2810*/  HMMA.16816.F32.BF16 R16, R152.reuse, R44, RZ ;  /* 0x0000002c9810723c */ /* 0x040ff000000418ff */
[C---:B------:R-:W-:Y:S01]  /*2820*/  HMMA.16816.F32.BF16 R12, R152.reuse, R46, RZ ;  /* 0x0000002e980c723c */ /* 0x040fe200000418ff */
[----:B------:R-:W1:Y:S07]  /*2830*/  LDSM.16.M88.4 R44, [R2] ;  /* 0x00000000022c783b */ /* 0x000e6e0000000200 */
[C---:B------:R-:W-:Y:S01]  /*2840*/  HMMA.16816.F32.BF16 R20, R152.reuse, R42, RZ ;  /* 0x0000002a9814723c */ /* 0x040fe200000418ff */
[----:B------:R-:W4:Y:S07]  /*2850*/  LDSM.16.M88.4 R40, [R2+0x1000] ;  /* 0x001000000228783b */ /* 0x000f2e0000000200 */
[----:B------:R-:W-:Y:S08]  /*2860*/  HMMA.16816.F32.BF16 R8, R152, R48, RZ ;  /* 0x000000309808723c */ /* 0x000ff000000418ff */
[C---:B------:R-:W-:Y:S01]  /*2870*/  HMMA.16816.F32.BF16 R72, R156.reuse, R64, R32 ;  /* 0x000000409c48723c */ /* 0x040fe20000041820 */
[----:B------:R-:W5:Y:S07]  /*2880*/  LDSM.16.M88.4 R32, [R2+0x1800] ;  /* 0x001800000220783b */ /* 0x000f6e0000000200 */
[C---:B------:R-:W-:Y:S01]  /*2890*/  HMMA.16816.F32.BF16 R64, R156.reuse, R66, R28 ;  /* 0x000000429c40723c */ /* 0x040fe2000004181c */
[----:B------:R-:W1:Y:S07]  /*28a0*/  LDSM.16.M88.4 R28, [R2+0x2000] ;  /* 0x00200000021c783b */ /* 0x000e6e0000000200 */
[----:B------:R-:W-:Y:S01]  /*28b0*/  HMMA.16816.F32.BF16 R60, R156, R56, R24 ;  /* 0x000000389c3c723c */ /* 0x000fe20000041818 */
[----:B------:R-:W1:Y:S01]  /*28c0*/  LDSM.16.M88.4 R24, [R2+0x2800] ;  /* 0x002800000218783b */ /* 0x000e620000000200 */
[----:B------:R-:W-:-:S06]  /*28d0*/  IADD3 R0, R206, R209, R208 ;  /* 0x000000d1ce007210 */ /* 0x000fcc0007ffe0d0 */
[----:B------:R-:W-:Y:S08]  /*28e0*/  HMMA.16816.F32.BF16 R4, R152, R50, RZ ;  /* 0x000000329804723c */ /* 0x000ff000000418ff */
[C---:B------:R-:W-:Y:S08]  /*28f0*/  HMMA.16816.F32.BF16 R56, R156.reuse, R58, R20 ;  /* 0x0000003a9c38723c */ /* 0x040ff00000041814 */
[C---:B------:R-:W-:Y:S01]  /*2900*/  HMMA.16816.F32.BF16 R52, R156.reuse, R92, R16 ;  /* 0x0000005c9c34723c */ /* 0x040fe20000041810 */
[----:B------:R-:W5:Y:S07]  /*2910*/  LDSM.16.M88.4 R16, [R0] ;  /* 0x000000000010783b */ /* 0x000f6e0000000200 */
[C---:B------:R-:W-:Y:S08]  /*2920*/  HMMA.16816.F32.BF16 R48, R156.reuse, R94, R12 ;  /* 0x0000005e9c30723c */ /* 0x040ff0000004180c */
[----:B------:R-:W-:Y:S08]  /*2930*/  HMMA.16816.F32.BF16 R36, R156, R96, R8 ;  /* 0x000000609c24723c */ /* 0x000ff00000041808 */
[C---:B-1----:R-:W-:Y:S08]  /*2940*/  HMMA.16816.F32.BF16 R12, R160.reuse, R44, R80 ;  /* 0x0000002ca00c723c */ /* 0x042ff00000041850 */
[C---:B----4-:R-:W-:Y:S08]  /*2950*/  HMMA.16816.F32.BF16 R72, R160.reuse, R40, R72 ;  /* 0x00000028a048723c */ /* 0x050ff00000041848 */
[C---:B------:R-:W-:Y:S01]  /*2960*/  HMMA.16816.F32.BF16 R80, R160.reuse, R42, R64 ;  /* 0x0000002aa050723c */ /* 0x040fe20000041840 */
[----:B------:R-:W1:Y:S07]  /*2970*/  LDSM.16.M88.4 R40, [R0+0x800] ;  /* 0x000800000028783b */ /* 0x000e6e0000000200 */
[----:B------:R-:W-:Y:S08]  /*2980*/  HMMA.16816.F32.BF16 R8, R160, R46, R76 ;  /* 0x0000002ea008723c */ /* 0x000ff0000004184c */
[----:B------:R-:W-:Y:S08]  /*2990*/  HMMA.16816.F32.BF16 R20, R156, R98, R4 ;  /* 0x000000629c14723c */ /* 0x000ff00000041804 */
[C---:B------:R-:W-:Y:S08]  /*29a0*/  HMMA.16816.F32.BF16 R4, R160.reuse, R68, R88 ;  /* 0x00000044a004723c */ /* 0x040ff00000041858 */
[C---:B------:R-:W-:Y:S08]  /*29b0*/  HMMA.16816.F32.BF16 R84, R160.reuse, R70, R84 ;  /* 0x00000046a054723c */ /* 0x040ff00000041854 */
[C---:B-----5:R-:W-:Y:S01]  /*29c0*/  HMMA.16816.F32.BF16 R68, R160.reuse, R34, R56 ;  /* 0x00000022a044723c */ /* 0x060fe20000041838 */
[----:B------:R-:W4:Y:S07]  /*29d0*/  LDSM.16.M88.4 R56, [R0+0x1000] ;  /* 0x001000000038783b */ /* 0x000f2e0000000200 */
[C---:B------:R-:W-:Y:S01]  /*29e0*/  HMMA.16816.F32.BF16 R92, R160.reuse, R28, R52 ;  /* 0x0000001ca05c723c */ /* 0x040fe20000041834 */
[----:B------:R-:W5:Y:S07]  /*29f0*/  LDSM.16.M88.4 R52, [R0+0x1800] ;  /* 0x001800000034783b */ /* 0x000f6e0000000200 */
[C---:B------:R-:W-:Y:S01]  /*2a00*/  HMMA.16816.F32.BF16 R76, R160.reuse, R30, R48 ;  /* 0x0000001ea04c723c */ /* 0x040fe20000041830 */
[----:B------:R-:W1:Y:S04]  /*2a10*/  LDSM.16.M88.4 R48, [R0+0x2000] ;  /* 0x002000000030783b */ /* 0x000e680000000200 */
[----:B------:R-:W-:Y:S03]  /*2a20*/  LDSM.16.M88.4 R28, [R209+0x3800] ;  /* 0x00380000d11c783b */ /* 0x000fe60000000200 */
[C---:B------:R-:W-:Y:S01]  /*2a30*/  HMMA.16816.F32.BF16 R96, R160.reuse, R32, R60 ;  /* 0x00000020a060723c */ /* 0x040fe2000004183c */
[----:B------:R-:W2:Y:S07]  /*2a40*/  LDSM.16.M88.4 R32, [R209+0x3000] ;  /* 0x00300000d120783b */ /* 0x000eae0000000200 */
[----:B------:R-:W-:Y:S01]  /*2a50*/  HMMA.16816.F32.BF16 R88, R160, R24, R36 ;  /* 0x00000018a058723c */ /* 0x000fe20000041824 */
[----:B------:R-:W2:Y:S07]  /*2a60*/  LDSM.16.M88.4 R36, [R0+0x2800] ;  /* 0x002800000024783b */ /* 0x000eae0000000200 */
[----:B------:R-:W-:Y:S08]  /*2a70*/  HMMA.16816.F32.BF16 R44, R164, R18, R8 ;  /* 0x00000012a42c723c */ /* 0x000ff00000041808 */
[----:B------:R-:W-:Y:S01]  /*2a80*/  HMMA.16816.F32.BF16 R64, R160, R26, R20 ;  /* 0x0000001aa040723c */ /* 0x000fe20000041814 */
[----:B------:R-:W2:Y:S07]  /*2a90*/  LDSM.16.M88.4 R24, [R209+0x4000] ;  /* 0x00400000d118783b */ /* 0x000eae0000000200 */
[C---:B------:R-:W-:Y:S08]  /*2aa0*/  HMMA.16816.F32.BF16 R60, R164.reuse, R16, R12 ;  /* 0x00000010a43c723c */ /* 0x040ff0000004180c */
[C---:B-1----:R-:W-:Y:S08]  /*2ab0*/  HMMA.16816.F32.BF16 R20, R164.reuse, R40, R4 ;  /* 0x00000028a414723c */ /* 0x042ff00000041804 */
[C---:B------:R-:W-:Y:S01]  /*2ac0*/  HMMA.16816.F32.BF16 R16, R164.reuse, R42, R84 ;  /* 0x0000002aa410723c */ /* 0x040fe20000041854 */
[----:B------:R-:W1:Y:S07]  /*2ad0*/  LDSM.16.M88.4 R40, [R209+0x4800] ;  /* 0x00480000d128783b */ /* 0x000e6e0000000200 */
[C---:B----4-:R-:W-:Y:S08]  /*2ae0*/  HMMA.16816.F32.BF16 R8, R164.reuse, R58, R80 ;  /* 0x0000003aa408723c */ /* 0x050ff00000041850 */
[C---:B-----5:R-:W-:Y:S08]  /*2af0*/  HMMA.16816.F32.BF16 R4, R164.reuse, R52, R96 ;  /* 0x00000034a404723c */ /* 0x060ff00000041860 */
[C---:B------:R-:W-:Y:S08]  /*2b00*/  HMMA.16816.F32.BF16 R52, R164.reuse, R54, R68 ;  /* 0x00000036a434723c */ /* 0x040ff00000041844 */
[C---:B------:R-:W-:Y:S01]  /*2b10*/  HMMA.16816.F32.BF16 R12, R164.reuse, R56, R72 ;  /* 0x00000038a40c723c */ /* 0x040fe20000041848 */
[----:B------:R-:W4:Y:S07]  /*2b20*/  LDSM.16.M88.4 R56, [R209+0x5000] ;  /* 0x00500000d138783b */ /* 0x000f2e0000000200 */
[C---:B------:R-:W-:Y:S08]  /*2b30*/  HMMA.16816.F32.BF16 R68, R164.reuse, R48, R92 ;  /* 0x00000030a444723c */ /* 0x040ff0000004185c */
[----:B------:R-:W-:Y:S01]  /*2b40*/  HMMA.16816.F32.BF16 R76, R164, R50, R76 ;  /* 0x00000032a44c723c */ /* 0x000fe2000004184c */
[----:B------:R-:W5:Y:S07]  /*2b50*/  LDSM.16.M88.4 R48, [R209+0x5800] ;  /* 0x00580000d130783b */ /* 0x000f6e0000000200 */
[----:B--2---:R-:W-:Y:S01]  /*2b60*/  HMMA.16816.F32.BF16 R80, R168, R34, R44 ;  /* 0x00000022a850723c */ /* 0x004fe2000004182c */
[----:B------:R-:W2:Y:S07]  /*2b70*/  LDSM.16.M88.4 R44, [R3+0x3000] ;  /* 0x00300000032c783b */ /* 0x000eae0000000200 */
[C---:B------:R-:W-:Y:S08]  /*2b80*/  HMMA.16816.F32.BF16 R96, R164.reuse, R36, R88 ;  /* 0x00000024a460723c */ /* 0x040ff00000041858 */
[----:B------:R-:W-:Y:S01]  /*2b90*/  HMMA.16816.F32.BF16 R84, R164, R38, R64 ;  /* 0x00000026a454723c */ /* 0x000fe20000041840 */
[----:B------:R-:W1:Y:S07]  /*2ba0*/  LDSM.16.M88.4 R36, [R3+0x3800] ;  /* 0x003800000324783b */ /* 0x000e6e0000000200 */
[C---:B------:R-:W-:Y:S01]  /*2bb0*/  HMMA.16816.F32.BF16 R92, R168.reuse, R32, R60 ;  /* 0x00000020a85c723c */ /* 0x040fe2000004183c */
[----:B------:R-:W2:Y:S07]  /*2bc0*/  LDSM.16.M88.4 R32, [R3+0x4000] ;  /* 0x004000000320783b */ /* 0x000eae0000000200 */
[C---:B------:R-:W-:Y:S08]  /*2bd0*/  HMMA.16816.F32.BF16 R88, R168.reuse, R28, R20 ;  /* 0x0000001ca858723c */ /* 0x040ff00000041814 */
[C---:B------:R-:W-:Y:S01]  /*2be0*/  HMMA.16816.F32.BF16 R72, R168.reuse, R30, R16 ;  /* 0x0000001ea848723c */ /* 0x040fe20000041810 */
[----:B------:R-:W2:Y:S07]  /*2bf0*/  LDSM.16.M88.4 R28, [R3+0x4800] ;  /* 0x00480000031c783b */ /* 0x000eae0000000200 */
[C---:B------:R-:W-:Y:S08]  /*2c00*/  HMMA.16816.F32.BF16 R60, R168.reuse, R26, R8 ;  /* 0x0000001aa83c723c */ /* 0x040ff00000041808 */
[C---:B------:R-:W-:Y:S01]  /*2c10*/  HMMA.16816.F32.BF16 R64, R168.reuse, R24, R12 ;  /* 0x00000018a840723c */ /* 0x040fe2000004180c */
[----:B------:R-:W2:Y:S07]  /*2c20*/  LDSM.16.M88.4 R24, [R3+0x5000] ;  /* 0x005000000318783b */ /* 0x000eae0000000200 */
[C---:B-1----:R-:W-:Y:S08]  /*2c30*/  HMMA.16816.F32.BF16 R20, R168.reuse, R40, R4 ;  /* 0x00000028a814723c */ /* 0x042ff00000041804 */
[C---:B------:R-:W-:Y:S01]  /*2c40*/  HMMA.16816.F32.BF16 R16, R168.reuse, R42, R52 ;  /* 0x0000002aa810723c */ /* 0x040fe20000041834 */
[----:B------:R-:W1:Y:S07]  /*2c50*/  LDSM.16.M88.4 R40, [R3+0x5800] ;  /* 0x005800000328783b */ /* 0x000e6e0000000200 */
[C---:B----4-:R-:W-:Y:S08]  /*2c60*/  HMMA.16816.F32.BF16 R12, R168.reuse, R56, R68 ;  /* 0x00000038a80c723c */ /* 0x050ff00000041844 */
[C---:B------:R-:W-:Y:S01]  /*2c70*/  HMMA.16816.F32.BF16 R8, R168.reuse, R58, R76 ;  /* 0x0000003aa808723c */ /* 0x040fe2000004184c */
[----:B------:R-:W-:Y:S07]  /*2c80*/  LDSM.16.M88.4 R56, [R2+0x4000] ;  /* 0x004000000238783b */ /* 0x000fee0000000200 */
[C---:B-----5:R-:W-:Y:S08]  /*2c90*/  HMMA.16816.F32.BF16 R4, R168.reuse, R48, R96 ;  /* 0x00000030a804723c */ /* 0x060ff00000041860 */
[----:B------:R-:W-:Y:S08]  /*2ca0*/  HMMA.16816.F32.BF16 R48, R168, R50, R84 ;  /* 0x00000032a830723c */ /* 0x000ff00000041854 */
[C---:B--2---:R-:W-:Y:S08]  /*2cb0*/  HMMA.16816.F32.BF16 R52, R172.reuse, R44, R92 ;  /* 0x0000002cac34723c */ /* 0x044ff0000004185c */
[C---:B------:R-:W-:Y:S01]  /*2cc0*/  HMMA.16816.F32.BF16 R76, R172.reuse, R46, R80 ;  /* 0x0000002eac4c723c */ /* 0x040fe20000041850 */
[----:B------:R-:W2:Y:S07]  /*2cd0*/  LDSM.16.M88.4 R44, [R2+0x3000] ;  /* 0x00300000022c783b */ /* 0x000eae0000000200 */
[C---:B------:R-:W-:Y:S08]  /*2ce0*/  HMMA.16816.F32.BF16 R96, R172.reuse, R36, R88 ;  /* 0x00000024ac60723c */ /* 0x040ff00000041858 */
[C---:B------:R-:W-:Y:S01]  /*2cf0*/  HMMA.16816.F32.BF16 R84, R172.reuse, R38, R72 ;  /* 0x00000026ac54723c */ /* 0x040fe20000041848 */
[----:B------:R-:W4:Y:S07]  /*2d00*/  LDSM.16.M88.4 R36, [R2+0x4800] ;  /* 0x004800000224783b */ /* 0x000f2e0000000200 */
[C---:B------:R-:W-:Y:S01]  /*2d10*/  HMMA.16816.F32.BF16 R80, R172.reuse, R34, R60 ;  /* 0x00000022ac50723c */ /* 0x040fe2000004183c */
[----:B------:R-:W5:Y:S07]  /*2d20*/  LDSM.16.M88.4 R60, [R2+0x3800] ;  /* 0x00380000023c783b */ /* 0x000f6e0000000200 */
[C---:B------:R-:W-:Y:S01]  /*2d30*/  HMMA.16816.F32.BF16 R92, R172.reuse, R32, R64 ;  /* 0x00000020ac5c723c */ /* 0x040fe20000041840 */
[----:B------:R-:W2:Y:S07]  /*2d40*/  LDSM.16.M88.4 R32, [R2+0x5000] ;  /* 0x005000000220783b */ /* 0x000eae0000000200 */
[C---:B------:R-:W-:Y:S08]  /*2d50*/  HMMA.16816.F32.BF16 R88, R172.reuse, R28, R20 ;  /* 0x0000001cac58723c */ /* 0x040ff00000041814 */
[C---:B------:R-:W-:Y:S01]  /*2d60*/  HMMA.16816.F32.BF16 R72, R172.reuse, R30, R16 ;  /* 0x0000001eac48723c */ /* 0x040fe20000041810 */
[----:B------:R-:W3:Y:S04]  /*2d70*/  LDSM.16.M88.4 R28, [R2+0x5800] ;  /* 0x00580000021c783b */ /* 0x000ee80000000200 */
[----:B------:R-:W3:Y:S03]  /*2d80*/  LDSM.16.M88.4 R16, [R0+0x3000] ;  /* 0x003000000010783b */ /* 0x000ee60000000200 */
[C---:B------:R-:W-:Y:S08]  /*2d90*/  HMMA.16816.F32.BF16 R68, R172.reuse, R24, R12 ;  /* 0x00000018ac44723c */ /* 0x040ff0000004180c */
[C---:B------:R-:W-:Y:S08]  /*2da0*/  HMMA.16816.F32.BF16 R64, R172.reuse, R26, R8 ;  /* 0x0000001aac40723c */ /* 0x040ff00000041808 */
[C---:B-1----:R-:W-:Y:S08]  /*2db0*/  HMMA.16816.F32.BF16 R24, R172.reuse, R40, R4 ;  /* 0x00000028ac18723c */ /* 0x042ff00000041804 */
[----:B------:R-:W-:Y:S08]  /*2dc0*/  HMMA.16816.F32.BF16 R20, R172, R42, R48 ;  /* 0x0000002aac14723c */ /* 0x000ff00000041830 */
[C---:B--2---:R-:W-:Y:S08]  /*2dd0*/  HMMA.16816.F32.BF16 R12, R176.reuse, R44, R52 ;  /* 0x0000002cb00c723c */ /* 0x044ff00000041834 */
[C---:B------:R-:W-:Y:S01]  /*2de0*/  HMMA.16816.F32.BF16 R8, R176.reuse, R46, R76 ;  /* 0x0000002eb008723c */ /* 0x040fe2000004184c */
[----:B------:R-:W1:Y:S07]  /*2df0*/  LDSM.16.M88.4 R44, [R0+0x3800] ;  /* 0x00380000002c783b */ /* 0x000e6e0000000200 */
[C---:B------:R-:W-:Y:S08]  /*2e00*/  HMMA.16816.F32.BF16 R52, R176.reuse, R56, R92 ;  /* 0x00000038b034723c */ /* 0x040ff0000004185c */
[C---:B------:R-:W-:Y:S01]  /*2e10*/  HMMA.16816.F32.BF16 R76, R176.reuse, R58, R80 ;  /* 0x0000003ab04c723c */ /* 0x040fe20000041850 */
[----:B------:R-:W-:Y:S07]  /*2e20*/  LDSM.16.M88.4 R56, [R0+0x5000] ;  /* 0x005000000038783b */ /* 0x000fee0000000200 */
[C---:B----4-:R-:W-:Y:S08]  /*2e30*/  HMMA.16816.F32.BF16 R92, R176.reuse, R36, R88 ;  /* 0x00000024b05c723c */ /* 0x050ff00000041858 */
[C---:B------:R-:W-:Y:S01]  /*2e40*/  HMMA.16816.F32.BF16 R80, R176.reuse, R38, R72 ;  /* 0x00000026b050723c */ /* 0x040fe20000041848 */
[----:B------:R-:W2:Y:S07]  /*2e50*/  LDSM.16.M88.4 R36, [R0+0x4000] ;  /* 0x004000000024783b */ /* 0x000eae0000000200 */
[C---:B-----5:R-:W-:Y:S08]  /*2e60*/  HMMA.16816.F32.BF16 R4, R176.reuse, R60, R96 ;  /* 0x0000003cb004723c */ /* 0x060ff00000041860 */
[C---:B------:R-:W-:Y:S01]  /*2e70*/  HMMA.16816.F32.BF16 R48, R176.reuse, R62, R84 ;  /* 0x0000003eb030723c */ /* 0x040fe20000041854 */
[----:B------:R-:W4:Y:S07]  /*2e80*/  LDSM.16.M88.4 R60, [R0+0x4800] ;  /* 0x00480000003c783b */ /* 0x000f2e0000000200 */
[C---:B------:R-:W-:Y:S08]  /*2e90*/  HMMA.16816.F32.BF16 R88, R176.reuse, R32, R68 ;  /* 0x00000020b058723c */ /* 0x040ff00000041844 */
[C---:B------:R-:W-:Y:S01]  /*2ea0*/  HMMA.16816.F32.BF16 R72, R176.reuse, R34, R64 ;  /* 0x00000022b048723c */ /* 0x040fe20000041840 */
[----:B------:R-:W5:Y:S07]  /*2eb0*/  LDSM.16.M88.4 R32, [R0+0x5800] ;  /* 0x005800000020783b */ /* 0x000f6e0000000200 */
[C---:B---3--:R-:W-:Y:S01]  /*2ec0*/  HMMA.16816.F32.BF16 R84, R176.reuse, R28, R24 ;  /* 0x0000001cb054723c */ /* 0x048fe20000041818 */
[----:B------:R-:W-:Y:S07]  /*2ed0*/  LDSM.16.M88.4 R24, [R209+0x6800] ;  /* 0x00680000d118783b */ /* 0x000fee0000000200 */
[----:B------:R-:W-:Y:S01]  /*2ee0*/  HMMA.16816.F32.BF16 R68, R176, R30, R20 ;  /* 0x0000001eb044723c */ /* 0x000fe20000041814 */
[----:B------:R-:W3:Y:S04]  /*2ef0*/  LDSM.16.M88.4 R28, [R209+0x6000] ;  /* 0x00600000d11c783b */ /* 0x000ee80000000200 */
[----:B------:R-:W3:Y:S03]  /*2f00*/  LDSM.16.M88.4 R20, [R209+0x7000] ;  /* 0x00700000d114783b */ /* 0x000ee60000000200 */
[C---:B------:R-:W-:Y:S08]  /*2f10*/  HMMA.16816.F32.BF16 R64, R180.reuse, R16, R12 ;  /* 0x00000010b440723c */ /* 0x040ff0000004180c */
[C---:B------:R-:W-:Y:S08]  /*2f20*/  HMMA.16816.F32.BF16 R40, R180.reuse, R18, R8 ;  /* 0x00000012b428723c */ /* 0x040ff00000041808 */
[C---:B-1----:R-:W-:Y:S08]  /*2f30*/  HMMA.16816.F32.BF16 R16, R180.reuse, R44, R4 ;  /* 0x0000002cb410723c */ /* 0x042ff00000041804 */
[C---:B------:R-:W-:Y:S01]  /*2f40*/  HMMA.16816.F32.BF16 R12, R180.reuse, R46, R48 ;  /* 0x0000002eb40c723c */ /* 0x040fe20000041830 */
[----:B------:R-:W1:Y:S07]  /*2f50*/  LDSM.16.M88.4 R44, [R209+0x7800] ;  /* 0x00780000d12c783b */ /* 0x000e6e0000000200 */
[C---:B--2---:R-:W-:Y:S08]  /*2f60*/  HMMA.16816.F32.BF16 R8, R180.reuse, R36, R52 ;  /* 0x00000024b408723c */ /* 0x044ff00000041834 */
[C---:B------:R-:W-:Y:S08]  /*2f70*/  HMMA.16816.F32.BF16 R4, R180.reuse, R38, R76 ;  /* 0x00000026b404723c */ /* 0x040ff0000004184c */
[C---:B----4-:R-:W-:Y:S08]  /*2f80*/  HMMA.16816.F32.BF16 R36, R180.reuse, R60, R92 ;  /* 0x0000003cb424723c */ /* 0x050ff0000004185c */
[C---:B------:R-:W-:Y:S08]  /*2f90*/  HMMA.16816.F32.BF16 R48, R180.reuse, R62, R80 ;  /* 0x0000003eb430723c */ /* 0x040ff00000041850 */
[C---:B------:R-:W-:Y:S08]  /*2fa0*/  HMMA.16816.F32.BF16 R60, R180.reuse, R56, R88 ;  /* 0x00000038b43c723c */ /* 0x040ff00000041858 */
[C---:B------:R-:W-:Y:S01]  /*2fb0*/  HMMA.16816.F32.BF16 R72, R180.reuse, R58, R72 ;  /* 0x0000003ab448723c */ /* 0x040fe20000041848 */
[----:B------:R-:W2:Y:S07]  /*2fc0*/  LDSM.16.M88.4 R56, [R209+0x8000] ;  /* 0x00800000d138783b */ /* 0x000eae0000000200 */
[C---:B-----5:R-:W-:Y:S08]  /*2fd0*/  HMMA.16816.F32.BF16 R88, R180.reuse, R32, R84 ;  /* 0x00000020b458723c */ /* 0x060ff00000041854 */
[----:B------:R-:W-:Y:S01]  /*2fe0*/  HMMA.16816.F32.BF16 R68, R180, R34, R68 ;  /* 0x00000022b444723c */ /* 0x000fe20000041844 */
[----:B------:R-:W4:Y:S07]  /*2ff0*/  LDSM.16.M88.4 R32, [R209+0x8800] ;  /* 0x00880000d120783b */ /* 0x000f2e0000000200 */
[C---:B---3--:R-:W-:Y:S08]  /*3000*/  HMMA.16816.F32.BF16 R84, R184.reuse, R28, R64 ;  /* 0x0000001cb854723c */ /* 0x048ff00000041840 */
[C---:B------:R-:W-:Y:S01]  /*3010*/  HMMA.16816.F32.BF16 R76, R184.reuse, R30, R40 ;  /* 0x0000001eb84c723c */ /* 0x040fe20000041828 */
[----:B------:R-:W3:Y:S04]  /*3020*/  LDSM.16.M88.4 R28, [R3+0x6800] ;  /* 0x00680000031c783b */ /* 0x000ee80000000200 */
[----:B------:R-:W5:Y:S03]  /*3030*/  LDSM.16.M88.4 R40, [R3+0x6000] ;  /* 0x006000000328783b */ /* 0x000f660000000200 */
[C---:B------:R-:W-:Y:S08]  /*3040*/  HMMA.16816.F32.BF16 R80, R184.reuse, R24, R16 ;  /* 0x00000018b850723c */ /* 0x040ff00000041810 */
[C---:B------:R-:W-:Y:S01]  /*3050*/  HMMA.16816.F32.BF16 R64, R184.reuse, R26, R12 ;  /* 0x0000001ab840723c */ /* 0x040fe2000004180c */
[----:B------:R-:W3:Y:S07]  /*3060*/  LDSM.16.M88.4 R24, [R3+0x7000] ;  /* 0x007000000318783b */ /* 0x000eee0000000200 */
[C---:B------:R-:W-:Y:S08]  /*3070*/  HMMA.16816.F32.BF16 R52, R184.reuse, R20, R8 ;  /* 0x00000014b834723c */ /* 0x040ff00000041808 */
[C---:B------:R-:W-:Y:S01]  /*3080*/  HMMA.16816.F32.BF16 R16, R184.reuse, R22, R4 ;  /* 0x00000016b810723c */ /* 0x040fe20000041804 */
[----:B------:R-:W3:Y:S07]  /*3090*/  LDSM.16.M88.4 R20, [R3+0x7800] ;  /* 0x007800000314783b */ /* 0x000eee0000000200 */
[C---:B-1----:R-:W-:Y:S08]  /*30a0*/  HMMA.16816.F32.BF16 R12, R184.reuse, R44, R36 ;  /* 0x0000002cb80c723c */ /* 0x042ff00000041824 */
[C---:B------:R-:W-:Y:S01]  /*30b0*/  HMMA.16816.F32.BF16 R8, R184.reuse, R46, R48 ;  /* 0x0000002eb808723c */ /* 0x040fe20000041830 */
[----:B------:R-:W-:Y:S07]  /*30c0*/  LDSM.16.M88.4 R48, [R2+0x6800] ;  /* 0x006800000230783b */ /* 0x000fee0000000200 */
[C---:B--2---:R-:W-:Y:S08]  /*30d0*/  HMMA.16816.F32.BF16 R4, R184.reuse, R56, R60 ;  /* 0x00000038b804723c */ /* 0x044ff0000004183c */
[C---:B----4-:R-:W-:Y:S08]  /*30e0*/  HMMA.16816.F32.BF16 R44, R184.reuse, R32, R88 ;  /* 0x00000020b82c723c */ /* 0x050ff00000041858 */
[----:B------:R-:W-:Y:S01]  /*30f0*/  HMMA.16816.F32.BF16 R60, R184, R34, R68 ;  /* 0x00000022b83c723c */ /* 0x000fe20000041844 */
[----:B------:R-:W1:Y:S07]  /*3100*/  LDSM.16.M88.4 R32, [R3+0x8000] ;  /* 0x008000000320783b */ /* 0x000e6e0000000200 */
[C---:B---3--:R-:W-:Y:S08]  /*3110*/  HMMA.16816.F32.BF16 R80, R188.reuse, R28, R80 ;  /* 0x0000001cbc50723c */ /* 0x048ff00000041850 */
[----:B------:R-:W-:Y:S01]  /*3120*/  HMMA.16816.F32.BF16 R64, R188, R30, R64 ;  /* 0x0000001ebc40723c */ /* 0x000fe20000041840 */
[----:B------:R-:W2:Y:S07]  /*3130*/  LDSM.16.M88.4 R28, [R2+0x6000] ;  /* 0x00600000021c783b */ /* 0x000eae0000000200 */
[----:B------:R-:W-:Y:S08]  /*3140*/  HMMA.16816.F32.BF16 R36, R184, R58, R72 ;  /* 0x0000003ab824723c */ /* 0x000ff00000041848 */
[C---:B-----5:R-:W-:Y:S08]  /*3150*/  HMMA.16816.F32.BF16 R68, R188.reuse, R40, R84 ;  /* 0x00000028bc44723c */ /* 0x060ff00000041854 */
[C---:B------:R-:W-:Y:S01]  /*3160*/  HMMA.16816.F32.BF16 R72, R188.reuse, R42, R76 ;  /* 0x0000002abc48723c */ /* 0x040fe2000004184c */
[----:B------:R-:W3:Y:S07]  /*3170*/  LDSM.16.M88.4 R40, [R3+0x8800] ;  /* 0x008800000328783b */ /* 0x000eee0000000200 */
[C---:B------:R-:W-:Y:S08]  /*3180*/  HMMA.16816.F32.BF16 R84, R188.reuse, R24, R52 ;  /* 0x00000018bc54723c */ /* 0x040ff00000041834 */
[C---:B------:R-:W-:Y:S08]  /*3190*/  HMMA.16816.F32.BF16 R88, R188.reuse, R22, R8 ;  /* 0x00000016bc58723c */ /* 0x040ff00000041808 */
[C---:B------:R-:W-:Y:S01]  /*31a0*/  HMMA.16816.F32.BF16 R52, R188.reuse, R20, R12 ;  /* 0x00000014bc34723c */ /* 0x040fe2000004180c */
[----:B------:R-:W4:Y:S07]  /*31b0*/  LDSM.16.M88.4 R20, [R2+0x7800] ;  /* 0x007800000214783b */ /* 0x000f2e0000000200 */
[C---:B-1----:R-:W-:Y:S08]  /*31c0*/  HMMA.16816.F32.BF16 R8, R188.reuse, R34, R36 ;  /* 0x00000022bc08723c */ /* 0x042ff00000041824 */
[----:B------:R-:W-:Y:S01]  /*31d0*/  HMMA.16816.F32.BF16 R56, R188, R26, R16 ;  /* 0x0000001abc38723c */ /* 0x000fe20000041810 */
[----:B------:R-:W1:Y:S04]  /*31e0*/  LDSM.16.M88.4 R16, [R2+0x8000] ;  /* 0x008000000210783b */ /* 0x000e680000000200 */
[----:B------:R-:W-:Y:S03]  /*31f0*/  LDSM.16.M88.4 R24, [R2+0x7000] ;  /* 0x007000000218783b */ /* 0x000fe60000000200 */
[C---:B--2---:R-:W-:Y:S08]  /*3200*/  HMMA.16816.F32.BF16 R36, R192.reuse, R28, R68 ;  /* 0x0000001cc024723c */ /* 0x044ff00000041844 */
[----:B------:R-:W-:Y:S01]  /*3210*/  HMMA.16816.F32.BF16 R68, R192, R30, R72 ;  /* 0x0000001ec044723c */ /* 0x000fe20000041848 */
[----:B------:R2:W5:Y:S07]  /*3220*/  LDSM.16.M88.4 R28, [R2+0x8800] ;  /* 0x00880000021c783b */ /* 0x00056e0000000200 */
[C---:B------:R-:W-:Y:S08]  /*3230*/  HMMA.16816.F32.BF16 R12, R188.reuse, R32, R4 ;  /* 0x00000020bc0c723c */ /* 0x040ff00000041804 */
[C---:B---3--:R-:W-:Y:S08]  /*3240*/  HMMA.16816.F32.BF16 R4, R188.reuse, R40, R44 ;  /* 0x00000028bc04723c */ /* 0x048ff0000004182c */
[----:B------:R-:W-:Y:S01]  /*3250*/  HMMA.16816.F32.BF16 R32, R188, R42, R60 ;  /* 0x0000002abc20723c */ /* 0x000fe2000004183c */
[----:B------:R-:W3:Y:S07]  /*3260*/  LDSM.16.M88.4 R40, [R0+0x6000] ;  /* 0x006000000028783b */ /* 0x000eee0000000200 */
[----:B------:R-:W-:Y:S01]  /*3270*/  HMMA.16816.F32.BF16 R76, R192, R50, R64 ;  /* 0x00000032c04c723c */ /* 0x000fe20000041840 */
[----:B------:R-:W-:-:S07]  /*3280*/  IMAD.IADD R102, R102, 0x1, R103 ;  /* 0x0000000166667824 */ /* 0x000fce00078e0267 */
[C---:B----4-:R-:W-:Y:S08]  /*3290*/  HMMA.16816.F32.BF16 R64, R192.reuse, R20, R52 ;  /* 0x00000014c040723c */ /* 0x050ff00000041834 */
[C---:B-1----:R-:W-:Y:S08]  /*32a0*/  HMMA.16816.F32.BF16 R52, R192.reuse, R16, R12 ;  /* 0x00000010c034723c */ /* 0x042ff0000004180c */
[C---:B------:R-:W-:Y:S01]  /*32b0*/  HMMA.16816.F32.BF16 R44, R192.reuse, R18, R8 ;  /* 0x00000012c02c723c */ /* 0x040fe20000041808 */
[----:B--2---:R-:W-:Y:S01]  /*32c0*/  @P2 IMAD.HI.U32 R2, R102, c[0x0][0x2c8], RZ ;  /* 0x0000b20066022a27 */ /* 0x004fe200078e00ff */
[----:B------:R-:W-:Y:S06]  /*32d0*/  LDSM.16.M88.4 R8, [R0+0x8000] ;  /* 0x008000000008783b */ /* 0x000fec0000000200 */
[C---:B-----5:R-:W-:Y:S01]  /*32e0*/  HMMA.16816.F32.BF16 R16, R192.reuse, R28, R4 ;  /* 0x0000001cc010723c */ /* 0x060fe20000041804 */
[----:B------:R-:W1:Y:S07]  /*32f0*/  LDSM.16.M88.4 R4, [R0+0x7800] ;  /* 0x007800000004783b */ /* 0x000e6e0000000200 */
[C---:B------:R-:W-:Y:S01]  /*3300*/  HMMA.16816.F32.BF16 R72, R192.reuse, R48, R80 ;  /* 0x00000030c048723c */ /* 0x040fe20000041850 */
[----:B------:R-:W-:Y:S07]  /*3310*/  LDSM.16.M88.4 R48, [R0+0x6800] ;  /* 0x006800000030783b */ /* 0x000fee0000000200 */
[C---:B------:R-:W-:Y:S01]  /*3320*/  HMMA.16816.F32.BF16 R80, R192.reuse, R26, R56 ;  /* 0x0000001ac050723c */ /* 0x040fe20000041838 */
[----:B------:R-:W-:Y:S07]  /*3330*/  LDSM.16.M88.4 R56, [R0+0x7000] ;  /* 0x007000000038783b */ /* 0x000fee0000000200 */
[----:B------:R-:W-:Y:S01]  /*3340*/  HMMA.16816.F32.BF16 R60, R192, R22, R88 ;  /* 0x00000016c03c723c */ /* 0x000fe20000041858 */
[----:B------:R2:W-:Y:S01]  /*3350*/  LDSM.16.M88.4 R20, [R0+0x8800] ;  /* 0x008800000014783b */ /* 0x0005e20000000200 */
[----:B------:R-:W-:-:S04]  /*3360*/  DEPBAR.LE SB0, 0x2 ;  /* 0x000080800000791a */ /* 0x000fc80000000000 */
[----:B--2---:R-:W-:Y:S01]  /*3370*/  IMAD.MOV.U32 R0, RZ, RZ, R102 ;  /* 0x000000ffff007224 */ /* 0x004fe200078e0066 */
[----:B------:R-:W-:-:S05]  /*3380*/  @P2 SHF.R.U32.HI R0, RZ, c[0x0][0x2cc], R2 ;  /* 0x0000b300ff002a19 */ /* 0x000fca0000011602 */
[----:B------:R-:W-:Y:S04]  /*3390*/  SHFL.IDX PT, R12, R0, RZ, 0x1c1f ;  /* 0x001c1fff000c7589 */ /* 0x000fe800000e0000 */
[----:B------:R2:W4:Y:S01]  /*33a0*/  SHFL.IDX PT, R3, R0, 0x1, 0x1c1f ;  /* 0x003c1f0000037f89 */ /* 0x00052200000e0000 */
[C---:B------:R-:W-:Y:S08]  /*33b0*/  HMMA.16816.F32.BF16 R84, R192.reuse, R24, R84 ;  /* 0x00000018c054723c */ /* 0x040ff00000041854 */
[----:B------:R-:W-:Y:S08]  /*33c0*/  HMMA.16816.F32.BF16 R24, R192, R30, R32 ;  /* 0x0000001ec018723c */ /* 0x000ff00000041820 */
[----:B---3--:R-:W-:Y:S01]  /*33d0*/  HMMA.16816.F32.BF16 R28, R196, R40, R36 ;  /* 0x00000028c41c723c */ /* 0x008fe20000041824 */
[----:B--2---:R-:W-:-:S04]  /*33e0*/  IADD3 R0, R100, c[0x0][0x1d0], RZ ;  /* 0x0000740064007a10 */ /* 0x004fc80007ffe0ff */
[----:B------:R-:W-:-:S03]  /*33f0*/  IADD3 R2, -R101, 0x1, R0 ;  /* 0x0000000165027810 */ /* 0x000fc60007ffe100 */
[----:B------:R-:W-:Y:S01]  /*3400*/  HMMA.16816.F32.BF16 R32, R196, R42, R68 ;  /* 0x0000002ac420723c */ /* 0x000fe20000041844 */
[----:B------:R-:W-:Y:S01]  /*3410*/  IADD3 R2, R2, -c[0x0][0x168], RZ ;  /* 0x80005a0002027a10 */ /* 0x000fe20007ffe0ff */
[----:B------:R-:W-:-:S06]  /*3420*/  IMAD.IADD R0, R0, 0x1, -R101 ;  /* 0x0000000100007824 */ /* 0x000fcc00078e0a65 */
[----:B-1----:R-:W-:Y:S01]  /*3430*/  HMMA.16816.F32.BF16 R68, R196, R4, R64 ;  /* 0x00000004c444723c */ /* 0x002fe20000041840 */
[----:B----4-:R-:W-:-:S06]  /*3440*/  IMAD.IADD R3, R2, 0x1, R3 ;  /* 0x0000000102037824 */ /* 0x010fcc00078e0203 */
[----:B------:R-:W-:Y:S01]  /*3450*/  IMAD.IADD R4, R2, 0x1, R12 ;  /* 0x0000000102047824 */ /* 0x000fe200078e020c */
[----:B------:R-:W-:Y:S04]  /*3460*/  HMMA.16816.F32.BF16 R36, R196, R48, R72 ;  /* 0x00000030c424723c */ /* 0x000fe80000041848 */
[----:B------:R-:W-:-:S04]  /*3470*/  IMNMX R2, R0, R4, PT ;  /* 0x0000000400027217 */ /* 0x000fc80003800200 */
[C---:B------:R-:W-:Y:S01]  /*3480*/  ISETP.GT.AND P4, PT, R2.reuse, RZ, PT ;  /* 0x000000ff0200720c */ /* 0x040fe20003f84270 */
[C---:B------:R-:W-:Y:S01]  /*3490*/  HMMA.16816.F32.BF16 R40, R196.reuse, R50, R76 ;  /* 0x00000032c428723c */ /* 0x040fe2000004184c */
[----:B------:R-:W-:Y:S02]  /*34a0*/  ISETP.GT.AND P3, PT, R2, 0x1, PT ;  /* 0x000000010200780c */ /* 0x000fe40003f64270 */
[----:B------:R-:W-:Y:S02]  /*34b0*/  FSEL R5, R28, -INF , P4 ;  /* 0xff8000001c057808 */ /* 0x000fe40002000000 */
[----:B------:R-:W-:Y:S02]  /*34c0*/  IMNMX R0, R0, R3, PT ;  /* 0x0000000300007217 */ /* 0x000fe40003800200 */
[----:B------:R-:W-:Y:S01]  /*34d0*/  ISETP.GT.AND P4, PT, R2, 0x8, PT ;  /* 0x000000080200780c */ /* 0x000fe20003f84270 */
[----:B------:R-:W-:Y:S01]  /*34e0*/  HMMA.16816.F32.BF16 R64, R196, R6, R60 ;  /* 0x00000006c440723c */ /* 0x000fe2000004183c */
[----:B------:R-:W-:-:S06]  /*34f0*/  ISETP.GT.AND P0, PT, R0, 0x1, PT ;  /* 0x000000010000780c */ /* 0x000fcc0003f04270 */
[----:B------:R-:W-:Y:S01]  /*3500*/  FSEL R6, R29, -INF , P3 ;  /* 0xff8000001d067808 */ /* 0x000fe20001800000 */
[C---:B------:R-:W-:Y:S01]  /*3510*/  HMMA.16816.F32.BF16 R84, R196.reuse, R56, R84 ;  /* 0x00000038c454723c */ /* 0x040fe20000041854 */
[----:B------:R-:W-:Y:S02]  /*3520*/  ISETP.GT.AND P3, PT, R2, 0x9, PT ;  /* 0x000000090200780c */ /* 0x000fe40003f64270 */
[----:B------:R-:W-:Y:S02]  /*3530*/  FSEL R7, R32, -INF , P4 ;  /* 0xff80000020077808 */ /* 0x000fe40002000000 */
[----:B------:R-:W-:Y:S02]  /*3540*/  FMNMX.FTZ R3, R5, R6, !PT ;  /* 0x0000000605037209 */ /* 0x000fe40007810000 */
[----:B------:R-:W-:Y:S01]  /*3550*/  ISETP.GT.AND P1, PT, R0, RZ, PT ;  /* 0x000000ff0000720c */ /* 0x000fe20003f24270 */
[----:B------:R-:W-:Y:S01]  /*3560*/  HMMA.16816.F32.BF16 R60, R196, R8, R52 ;  /* 0x00000008c43c723c */ /* 0x000fe20000041834 */
[----:B------:R-:W-:-:S02]  /*3570*/  FSEL R14, R31, -INF , P0 ;  /* 0xff8000001f0e7808 */ /* 0x000fc40000000000 */
[----:B------:R-:W-:Y:S02]  /*3580*/  ISETP.GT.AND P4, PT, R2, 0x10, PT ;  /* 0x000000100200780c */ /* 0x000fe40003f84270 */
[----:B------:R-:W-:Y:S02]  /*3590*/  FMNMX.FTZ R3, R7, R3, !PT ;  /* 0x0000000307037209 */ /* 0x000fe40007810000 */
[----:B------:R-:W-:Y:S01]  /*35a0*/  FSEL R8, R33, -INF , P3 ;  /* 0xff80000021087808 */ /* 0x000fe20001800000 */
[----:B------:R-:W-:Y:S01]  /*35b0*/  HMMA.16816.F32.BF16 R80, R196, R58, R80 ;  /* 0x0000003ac450723c */ /* 0x000fe20000041850 */
[----:B------:R-:W-:Y:S02]  /*35c0*/  ISETP.GT.AND P0, PT, R0, 0x9, PT ;  /* 0x000000090000780c */ /* 0x000fe40003f04270 */
[----:B------:R-:W-:Y:S02]  /*35d0*/  FSEL R13, R30, -INF , P1 ;  /* 0xff8000001e0d7808 */ /* 0x000fe40000800000 */
[----:B------:R-:W-:-:S02]  /*35e0*/  ISETP.GT.AND P3, PT, R2, 0x11, PT ;  /* 0x000000110200780c */ /* 0x000fc40003f64270 */
[----:B------:R-:W-:Y:S01]  /*35f0*/  FSEL R9, R36, -INF , P4 ;  /* 0xff80000024097808 */ /* 0x000fe20002000000 */
[----:B------:R-:W-:Y:S01]  /*3600*/  HMMA.16816.F32.BF16 R56, R196, R10, R44 ;  /* 0x0000000ac438723c */ /* 0x000fe2000004182c */
[----:B------:R-:W-:Y:S02]  /*3610*/  FMNMX.FTZ R3, R8, R3, !PT ;  /* 0x0000000308037209 */ /* 0x000fe40007810000 */
[----:B------:R-:W-:-:S05]  /*3620*/  ISETP.GT.AND P1, PT, R0, 0x8, PT ;  /* 0x000000080000780c */ /* 0x000fca0003f24270 */
[----:B------:R-:W-:Y:S01]  /*3630*/  HMMA.16816.F32.BF16 R44, R196, R20, R16 ;  /* 0x00000014c42c723c */ /* 0x000fe20000041810 */
[----:B------:R-:W-:Y:S02]  /*3640*/  FSEL R10, R37, -INF , P3 ;  /* 0xff800000250a7808 */ /* 0x000fe40001800000 */
[----:B------:R-:W-:-:S04]  /*3650*/  ISETP.GT.AND P4, PT, R2, 0x18, PT ;  /* 0x000000180200780c */ /* 0x000fc80003f84270 */
[----:B------:R-:W-:Y:S02]  /*3660*/  FSEL R17, R35, -INF , P0 ;  /* 0xff80000023117808 */ /* 0x000fe40000000000 */
[----:B------:R-:W-:Y:S02]  /*3670*/  ISETP.GT.AND P0, PT, R0, 0x11, PT ;  /* 0x000000110000780c */ /* 0x000fe40003f04270 */
[----:B------:R-:W-:Y:S02]  /*3680*/  FMNMX.FTZ R3, R9, R3, !PT ;  /* 0x0000000309037209 */ /* 0x000fe40007810000 */
[----:B------:R-:W-:Y:S02]  /*3690*/  FSEL R16, R34, -INF , P1 ;  /* 0xff80000022107808 */ /* 0x000fe40000800000 */
[----:B------:R-:W-:Y:S02]  /*36a0*/  ISETP.GT.AND P1, PT, R0, 0x10, PT ;  /* 0x000000100000780c */ /* 0x000fe40003f24270 */
[----:B------:R-:W-:-:S02]  /*36b0*/  FSEL R19, R39, -INF , P0 ;  /* 0xff80000027137808 */ /* 0x000fc40000000000 */
[----:B------:R-:W-:Y:S02]  /*36c0*/  ISETP.GT.AND P0, PT, R0, 0x19, PT ;  /* 0x000000190000780c */ /* 0x000fe40003f04270 */
[----:B------:R-:W-:Y:S02]  /*36d0*/  ISETP.GT.AND P3, PT, R2, 0x19, PT ;  /* 0x000000190200780c */ /* 0x000fe40003f64270 */
[----:B------:R-:W-:Y:S02]  /*36e0*/  FSEL R11, R40, -INF , P4 ;  /* 0xff800000280b7808 */ /* 0x000fe40002000000 */
[----:B------:R-:W-:Y:S02]  /*36f0*/  FMNMX.FTZ R3, R10, R3, !PT ;  /* 0x000000030a037209 */ /* 0x000fe40007810000 */
[----:B------:R-:W-:Y:S02]  /*3700*/  FSEL R18, R38, -INF , P1 ;  /* 0xff80000026127808 */ /* 0x000fe40000800000 */
[----:B------:R-:W-:-:S02]  /*3710*/  ISETP.GT.AND P1, PT, R0, 0x18, PT ;  /* 0x000000180000780c */ /* 0x000fc40003f24270 */
[----:B------:R-:W-:Y:S02]  /*3720*/  FSEL R32, R43, -INF , P0 ;  /* 0xff8000002b207808 */ /* 0x000fe40000000000 */
[----:B------:R-:W-:Y:S02]  /*3730*/  FSEL R12, R41, -INF , P3 ;  /* 0xff800000290c7808 */ /* 0x000fe40001800000 */
[----:B------:R-:W-:Y:S02]  /*3740*/  ISETP.GT.AND P0, PT, R2, 0x20, PT ;  /* 0x000000200200780c */ /* 0x000fe40003f04270 */
[----:B------:R-:W-:Y:S02]  /*3750*/  FMNMX.FTZ R3, R11, R3, !PT ;  /* 0x000000030b037209 */ /* 0x000fe40007810000 */
[----:B------:R-:W-:Y:S02]  /*3760*/  FSEL R20, R42, -INF , P1 ;  /* 0xff8000002a147808 */ /* 0x000fe40000800000 */
[----:B------:R-:W-:-:S02]  /*3770*/  ISETP.GT.AND P1, PT, R2, 0x21, PT ;  /* 0x000000210200780c */ /* 0x000fc40003f24270 */
[----:B------:R-:W-:Y:S02]  /*3780*/  FSEL R36, R84, -INF , P0 ;  /* 0xff80000054247808 */ /* 0x000fe40000000000 */
[----:B------:R-:W-:Y:S02]  /*3790*/  FMNMX.FTZ R3, R12, R3, !PT ;  /* 0x000000030c037209 */ /* 0x000fe40007810000 */
[----:B------:R-:W-:Y:S02]  /*37a0*/  ISETP.GT.AND P5, PT, R2, 0x28, PT ;  /* 0x000000280200780c */ /* 0x000fe40003fa4270 */
[----:B------:R-:W-:Y:S02]  /*37b0*/  FSEL R37, R85, -INF , P1 ;  /* 0xff80000055257808 */ /* 0x000fe40000800000 */
[----:B------:R-:W-:Y:S02]  /*37c0*/  FMNMX.FTZ R3, R36, R3, !PT ;  /* 0x0000000324037209 */ /* 0x000fe40007810000 */
        /* <DEDUP_REMOVED lines=17> */
[----:B------:R-:W-:Y:S02]  /*38e0*/  ISETP.GT.AND P3, PT, R2, 0x41, PT ;  /* 0x000000410200780c */ /* 0x000fe40003f64270 */
[----:B------:R-:W-:-:S02]  /*38f0*/  FMNMX.FTZ R4, R17, R4, !PT ;  /* 0x0000000411047209 */ /* 0x000fc40007810000 */
[----:B------:R-:W-:Y:S02]  /*3900*/  ISETP.GT.AND P4, PT, R2, 0x40, PT ;  /* 0x000000400200780c */ /* 0x000fe40003f84270 */
[----:B------:R-:W-:Y:S02]  /*3910*/  FSEL R78, R65, -INF , P5 ;  /* 0xff800000414e7808 */ /* 0x000fe40002800000 */
[----:B------:R-:W-:Y:S02]  /*3920*/  FMNMX.FTZ R3, R54, R3, !PT ;  /* 0x0000000336037209 */ /* 0x000fe40007810000 */
[----:B------:R-:W-:Y:S02]  /*3930*/  FSEL R79, R61, -INF , P3 ;  /* 0xff8000003d4f7808 */ /* 0x000fe40001800000 */
[----:B------:R-:W-:Y:S02]  /*3940*/  FMNMX.FTZ R4, R18, R4, !PT ;  /* 0x0000000412047209 */ /* 0x000fe40007810000 */
[----:B------:R-:W-:Y:S01]  /*3950*/  ISETP.GT.AND P3, PT, R0, 0x20, PT ;  /* 0x000000200000780c */ /* 0x000fe20003f64270 */
[----:B------:R-:W-:Y:S01]  /*3960*/  HMMA.16816.F32.BF16 R24, R196, R22, R24 ;  /* 0x00000016c418723c */ /* 0x000fe20000041818 */
[----:B------:R-:W-:-:S02]  /*3970*/  FSEL R77, R60, -INF , P4 ;  /* 0xff8000003c4d7808 */ /* 0x000fc40002000000 */
[----:B------:R-:W-:Y:S02]  /*3980*/  FMNMX.FTZ R3, R78, R3, !PT ;  /* 0x000000034e037209 */ /* 0x000fe40007810000 */
[----:B------:R-:W-:Y:S02]  /*3990*/  FMNMX.FTZ R4, R19, R4, !PT ;  /* 0x0000000413047209 */ /* 0x000fe40007810000 */
[----:B------:R-:W-:Y:S02]  /*39a0*/  FSEL R53, R86, -INF , P3 ;  /* 0xff80000056357808 */ /* 0x000fe40001800000 */
[C---:B------:R-:W-:Y:S02]  /*39b0*/  ISETP.GT.AND P0, PT, R2.reuse, 0x48, PT ;  /* 0x000000480200780c */ /* 0x040fe40003f04270 */
[C---:B------:R-:W-:Y:S02]  /*39c0*/  ISETP.GT.AND P1, PT, R2.reuse, 0x49, PT ;  /* 0x000000490200780c */ /* 0x040fe40003f24270 */
[----:B------:R-:W-:-:S02]  /*39d0*/  ISETP.GT.AND P6, PT, R2, 0x50, PT ;  /* 0x000000500200780c */ /* 0x000fc40003fc4270 */
[C---:B------:R-:W-:Y:S02]  /*39e0*/  ISETP.GT.AND P5, PT, R2.reuse, 0x51, PT ;  /* 0x000000510200780c */ /* 0x040fe40003fa4270 */
[C---:B------:R-:W-:Y:S02]  /*39f0*/  ISETP.GT.AND P4, PT, R2.reuse, 0x58, PT ;  /* 0x000000580200780c */ /* 0x040fe40003f84270 */
[----:B------:R-:W-:Y:S02]  /*3a00*/  ISETP.GT.AND P3, PT, R2, 0x59, PT ;  /* 0x000000590200780c */ /* 0x000fe40003f64270 */
[----:B------:R-:W-:Y:S02]  /*3a10*/  FMNMX.FTZ R2, R77, R3, !PT ;  /* 0x000000034d027209 */ /* 0x000fe40007810000 */
[----:B------:R-:W-:Y:S02]  /*3a20*/  FMNMX.FTZ R3, R20, R4, !PT ;  /* 0x0000000414037209 */ /* 0x000fe40007810000 */
[----:B------:R-:W-:-:S02]  /*3a30*/  FSEL R90, R56, -INF , P0 ;  /* 0xff800000385a7808 */ /* 0x000fc40000000000 */
[----:B------:R-:W-:Y:S02]  /*3a40*/  FMNMX.FTZ R2, R79, R2, !PT ;  /* 0x000000024f027209 */ /* 0x000fe40007810000 */
[----:B------:R-:W-:Y:S02]  /*3a50*/  ISETP.GT.AND P0, PT, R0, 0x21, PT ;  /* 0x000000210000780c */ /* 0x000fe40003f04270 */
[----:B------:R-:W-:Y:S02]  /*3a60*/  FMNMX.FTZ R3, R32, R3, !PT ;  /* 0x0000000320037209 */ /* 0x000fe40007810000 */
[----:B------:R-:W-:Y:S02]  /*3a70*/  FSEL R86, R57, -INF , P1 ;  /* 0xff80000039567808 */ /* 0x000fe40000800000 */
[----:B------:R-:W-:Y:S02]  /*3a80*/  FMNMX.FTZ R2, R90, R2, !PT ;  /* 0x000000025a027209 */ /* 0x000fe40007810000 */
[----:B------:R-:W-:-:S02]  /*3a90*/  FSEL R52, R87, -INF , P0 ;  /* 0xff80000057347808 */ /* 0x000fc40000000000 */
[C---:B------:R-:W-:Y:S02]  /*3aa0*/  ISETP.GT.AND P1, PT, R0.reuse, 0x28, PT ;  /* 0x000000280000780c */ /* 0x040fe40003f24270 */
[----:B------:R-:W-:Y:S02]  /*3ab0*/  FMNMX.FTZ R3, R53, R3, !PT ;  /* 0x0000000335037209 */ /* 0x000fe40007810000 */
[----:B------:R-:W-:Y:S02]  /*3ac0*/  ISETP.GT.AND P0, PT, R0, 0x29, PT ;  /* 0x000000290000780c */ /* 0x000fe40003f04270 */
[----:B------:R-:W-:Y:S02]  /*3ad0*/  FSEL R88, R44, -INF , P6 ;  /* 0xff8000002c587808 */ /* 0x000fe40003000000 */
[----:B------:R-:W-:Y:S02]  /*3ae0*/  FMNMX.FTZ R2, R86, R2, !PT ;  /* 0x0000000256027209 */ /* 0x000fe40007810000 */
[----:B------:R-:W-:-:S02]  /*3af0*/  FSEL R55, R82, -INF , P1 ;  /* 0xff80000052377808 */ /* 0x000fc40000800000 */
[----:B------:R-:W-:Y:S02]  /*3b00*/  FMNMX.FTZ R3, R52, R3, !PT ;  /* 0x0000000334037209 */ /* 0x000fe40007810000 */
[----:B------:R-:W-:Y:S02]  /*3b10*/  FSEL R64, R83, -INF , P0 ;  /* 0xff80000053407808 */ /* 0x000fe40000000000 */
[----:B------:R-:W-:Y:S02]  /*3b20*/  FSEL R94, R45, -INF , P5 ;  /* 0xff8000002d5e7808 */ /* 0x000fe40002800000 */
[----:B------:R-:W-:Y:S02]  /*3b30*/  FMNMX.FTZ R2, R88, R2, !PT ;  /* 0x0000000258027209 */ /* 0x000fe40007810000 */
[C---:B------:R-:W-:Y:S02]  /*3b40*/  ISETP.GT.AND P0, PT, R0.reuse, 0x30, PT ;  /* 0x000000300000780c */ /* 0x040fe40003f04270 */
[----:B------:R-:W-:Y:S01]  /*3b50*/  FMNMX.FTZ R3, R55, R3, !PT ;  /* 0x0000000337037209 */ /* 0x000fe20007810000 */
[----:B------:R-:W-:Y:S01]  /*3b60*/  BAR.SYNC.DEFER_BLOCKING 0x0 ;  /* 0x0000000000007b1d */ /* 0x000fe20000010000 */
[----:B------:R-:W-:-:S02]  /*3b70*/  ISETP.GT.AND P1, PT, R0, 0x31, PT ;  /* 0x000000310000780c */ /* 0x000fc40003f24270 */
[----:B------:R-:W-:Y:S02]  /*3b80*/  FMNMX.FTZ R145, R94, R2, !PT ;  /* 0x000000025e917209 */ /* 0x000fe40007810000 */
[----:B------:R-:W-:Y:S02]  /*3b90*/  FSEL R92, R24, -INF , P4 ;  /* 0xff800000185c7808 */ /* 0x000fe40002000000 */
[----:B------:R-:W-:Y:S02]  /*3ba0*/  FSEL R65, R70, -INF , P0 ;  /* 0xff80000046417808 */ /* 0x000fe40000000000 */
[----:B------:R-:W-:Y:S02]  /*3bb0*/  FMNMX.FTZ R2, R64, R3, !PT ;  /* 0x0000000340027209 */ /* 0x000fe40007810000 */
[----:B------:R-:W-:Y:S02]  /*3bc0*/  FSEL R76, R71, -INF , P1 ;  /* 0xff800000474c7808 */ /* 0x000fe40000800000 */
[----:B------:R-:W-:-:S02]  /*3bd0*/  FSEL R96, R25, -INF , P3 ;  /* 0xff80000019607808 */ /* 0x000fc40001800000 */
[----:B------:R-:W-:Y:S02]  /*3be0*/  FMNMX.FTZ R145, R92, R145, !PT ;  /* 0x000000915c917209 */ /* 0x000fe40007810000 */
[----:B------:R-:W-:Y:S02]  /*3bf0*/  ISETP.GT.AND P1, PT, R0, 0x38, PT ;  /* 0x000000380000780c */ /* 0x000fe40003f24270 */
[----:B------:R-:W-:Y:S02]  /*3c00*/  FMNMX.FTZ R2, R65, R2, !PT ;  /* 0x0000000241027209 */ /* 0x000fe40007810000 */
[----:B------:R-:W-:Y:S02]  /*3c10*/  FMNMX.FTZ R145, R96, R145, !PT ;  /* 0x0000009160917209 */ /* 0x000fe40007810000 */
[----:B------:R-:W-:Y:S02]  /*3c20*/  ISETP.GT.AND P0, PT, R0, 0x39, PT ;  /* 0x000000390000780c */ /* 0x000fe40003f04270 */
[----:B------:R-:W-:-:S02]  /*3c30*/  FSEL R66, R66, -INF , P1 ;  /* 0xff80000042427808 */ /* 0x000fc40000800000 */
[----:B------:R-:W-:Y:S01]  /*3c40*/  FMNMX.FTZ R2, R76, R2, !PT ;  /* 0x000000024c027209 */ /* 0x000fe20007810000 */
[----:B------:R-:W1:Y:S01]  /*3c50*/  SHFL.BFLY PT, R3, R145, 0x2, 0x1f ;  /* 0x0c401f0091037f89 */ /* 0x000e6200000e0000 */
[----:B------:R-:W-:Y:S02]  /*3c60*/  FSEL R67, R67, -INF , P0 ;  /* 0xff80000043437808 */ /* 0x000fe40000000000 */
[----:B------:R-:W-:Y:S02]  /*3c70*/  ISETP.GT.AND P1, PT, R0, 0x40, PT ;  /* 0x000000400000780c */ /* 0x000fe40003f24270 */
[----:B------:R-:W-:Y:S02]  /*3c80*/  FMNMX.FTZ R2, R66, R2, !PT ;  /* 0x0000000242027209 */ /* 0x000fe40007810000 */
[----:B------:R-:W-:Y:S02]  /*3c90*/  ISETP.GT.AND P0, PT, R0, 0x41, PT ;  /* 0x000000410000780c */ /* 0x000fe40003f04270 */
[----:B------:R-:W-:-:S02]  /*3ca0*/  FSEL R84, R62, -INF , P1 ;  /* 0xff8000003e547808 */ /* 0x000fc40000800000 */
[----:B------:R-:W-:Y:S02]  /*3cb0*/  FMNMX.FTZ R2, R67, R2, !PT ;  /* 0x0000000243027209 */ /* 0x000fe40007810000 */
[----:B------:R-:W-:Y:S02]  /*3cc0*/  FSEL R85, R63, -INF , P0 ;  /* 0xff8000003f557808 */ /* 0x000fe40000000000 */
[----:B------:R-:W-:Y:S02]  /*3cd0*/  ISETP.GT.AND P1, PT, R0, 0x48, PT ;  /* 0x000000480000780c */ /* 0x000fe40003f24270 */
[----:B------:R-:W-:Y:S02]  /*3ce0*/  FMNMX.FTZ R2, R84, R2, !PT ;  /* 0x0000000254027209 */ /* 0x000fe40007810000 */
[----:B------:R-:W-:Y:S02]  /*3cf0*/  ISETP.GT.AND P0, PT, R0, 0x49, PT ;  /* 0x000000490000780c */ /* 0x000fe40003f04270 */
[----:B------:R-:W-:-:S02]  /*3d00*/  FSEL R87, R58, -INF , P1 ;  /* 0xff8000003a577808 */ /* 0x000fc40000800000 */
[----:B------:R-:W-:Y:S02]  /*3d10*/  FMNMX.FTZ R2, R85, R2, !PT ;  /* 0x0000000255027209 */ /* 0x000fe40007810000 */
[----:B------:R-:W-:Y:S02]  /*3d20*/  FSEL R89, R59, -INF , P0 ;  /* 0xff8000003b597808 */ /* 0x000fe40000000000 */
[C---:B------:R-:W-:Y:S02]  /*3d30*/  ISETP.GT.AND P1, PT, R0.reuse, 0x50, PT ;  /* 0x000000500000780c */ /* 0x040fe40003f24270 */
[----:B------:R-:W-:Y:S02]  /*3d40*/  FMNMX.FTZ R2, R87, R2, !PT ;  /* 0x0000000257027209 */ /* 0x000fe40007810000 */
[----:B------:R-:W-:Y:S02]  /*3d50*/  ISETP.GT.AND P0, PT, R0, 0x51, PT ;  /* 0x000000510000780c */ /* 0x000fe40003f04270 */
[----:B------:R-:W-:-:S02]  /*3d60*/  FSEL R91, R46, -INF , P1 ;  /* 0xff8000002e5b7808 */ /* 0x000fc40000800000 */
[----:B------:R-:W-:Y:S02]  /*3d70*/  FMNMX.FTZ R2, R89, R2, !PT ;  /* 0x0000000259027209 */ /* 0x000fe40007810000 */
[C---:B------:R-:W-:Y:S02]  /*3d80*/  ISETP.GT.AND P1, PT, R0.reuse, 0x58, PT ;  /* 0x000000580000780c */ /* 0x040fe40003f24270 */
[----:B------:R-:W-:Y:S02]  /*3d90*/  FSEL R93, R47, -INF , P0 ;  /* 0xff8000002f5d7808 */ /* 0x000fe40000000000 */
[----:B------:R-:W-:Y:S01]  /*3da0*/  FMNMX.FTZ R144, R91, R2, !PT ;  /* 0x000000025b907209 */ /* 0x000fe20007810000 */
[----:B------:R-:W-:Y:S01]  /*3db0*/  STL [R1+0x30], R102 ;  /* 0x0000306601007387 */ /* 0x000fe20000100800 */
[----:B-1----:R-:W-:Y:S02]  /*3dc0*/  FMNMX.FTZ R145, R145, R3, !PT ;  /* 0x0000000391917209 */ /* 0x002fe40007810000 */
[----:B------:R-:W-:Y:S01]  /*3dd0*/  ISETP.GT.AND P0, PT, R0, 0x59, PT ;  /* 0x000000590000780c */ /* 0x000fe20003f04270 */
[----:B------:R-:W-:Y:S01]  /*3de0*/  LDSM.16.MT88.4 R44, [R210] ;  /* 0x00000000d22c783b */ /* 0x000fe20000004200 */
[----:B------:R-:W-:-:S02]  /*3df0*/  FSEL R95, R26, -INF , P1 ;  /* 0xff8000001a5f7808 */ /* 0x000fc40000800000 */
[----:B------:R-:W-:Y:S01]  /*3e00*/  FMNMX.FTZ R144, R93, R144, !PT ;  /* 0x000000905d907209 */ /* 0x000fe20007810000 */
[----:B------:R-:W1:Y:S01]  /*3e10*/  SHFL.BFLY PT, R2, R145, 0x1, 0x1f ;  /* 0x0c201f0091027f89 */ /* 0x000e6200000e0000 */
[----:B------:R-:W-:Y:S02]  /*3e20*/  FSEL R97, R27, -INF , P0 ;  /* 0xff8000001b617808 */ /* 0x000fe40000000000 */
        /* <DEDUP_REMOVED lines=12> */
[----:B------:R2:W-:Y:S02]  /*3ef0*/  MUFU.EX2 R113, R0 ;  /* 0x0000000000717308 */ /* 0x0005e40000000800 */
[----:B--2---:R-:W-:-:S06]  /*3f00*/  FFMA.FTZ R0, R7, c[0x0][0x2d0], -R2 ;  /* 0x0000b40007007a23 */ /* 0x004fcc0000010802 */
[----:B------:R2:W-:Y:S01]  /*3f10*/  MUFU.EX2 R112, R0 ;  /* 0x0000000000707308 */ /* 0x0005e20000000800 */
[----:B-1----:R-:W-:Y:S01]  /*3f20*/  FMNMX.FTZ R144, R144, R3, !PT ;  /* 0x0000000390907209 */ /* 0x002fe20007810000 */
[----:B--2---:R-:W-:-:S06]  /*3f30*/  FFMA.FTZ R0, R8, c[0x0][0x2d0], -R2 ;  /* 0x0000b40008007a23 */ /* 0x004fcc0000010802 */
[----:B------:R1:W2:Y:S01]  /*3f40*/  MUFU.EX2 R115, R0 ;  /* 0x0000000000737308 */ /* 0x0002a20000000800 */
[--C-:B------:R-:W-:Y:S01]  /*3f50*/  FFMA.FTZ R3, R11, c[0x0][0x2d0], -R2.reuse ;  /* 0x0000b4000b037a23 */ /* 0x100fe20000010802 */
[----:B------:R-:W-:Y:S01]  /*3f60*/  FSETP.NEU.FTZ.AND P0, PT, R144, -INF , PT ;  /* 0xff8000009000780b */ /* 0x000fe20003f1d000 */
[----:B-1----:R-:W-:-:S05]  /*3f70*/  FFMA.FTZ R0, R9, c[0x0][0x2d0], -R2 ;  /* 0x0000b40009007a23 */ /* 0x002fca0000010802 */
[----:B------:R1:W-:Y:S02]  /*3f80*/  MUFU.EX2 R217, R0 ;  /* 0x0000000000d97308 */ /* 0x0003e40000000800 */
[----:B-1----:R-:W-:-:S06]  /*3f90*/  FFMA.FTZ R0, R10, c[0x0][0x2d0], -R2 ;  /* 0x0000b4000a007a23 */ /* 0x002fcc0000010802 */
[----:B------:R1:W-:Y:S08]  /*3fa0*/  MUFU.EX2 R224, R0 ;  /* 0x0000000000e07308 */ /* 0x0003f00000000800 */
[----:B------:R3:W-:Y:S01]  /*3fb0*/  MUFU.EX2 R223, R3 ;  /* 0x0000000300df7308 */ /* 0x0007e20000000800 */
[----:B-1----:R-:W-:-:S05]  /*3fc0*/  FMUL.FTZ R0, R144, c[0x0][0x2d0] ;  /* 0x0000b40090007a20 */ /* 0x002fca0000410000 */
[----:B------:R-:W-:Y:S01]  /*3fd0*/  FSEL R0, R0, RZ, P0 ;  /* 0x000000ff00007208 */ /* 0x000fe20000000000 */
[----:B---3--:R-:W-:-:S04]  /*3fe0*/  FFMA.FTZ R3, R12, c[0x0][0x2d0], -R2 ;  /* 0x0000b4000c037a23 */ /* 0x008fc80000010802 */
[----:B------:R1:W-:Y:S01]  /*3ff0*/  MUFU.EX2 R225, R3 ;  /* 0x0000000300e17308 */ /* 0x0003e20000000800 */
[--C-:B------:R-:W-:Y:S02]  /*4000*/  FFMA.FTZ R4, R14, c[0x0][0x2d0], -R0.reuse ;  /* 0x0000b4000e047a23 */ /* 0x100fe40000010800 */
[----:B-1----:R-:W-:-:S05]  /*4010*/  FFMA.FTZ R3, R13, c[0x0][0x2d0], -R0 ;  /* 0x0000b4000d037a23 */ /* 0x002fca0000010800 */
[----:B------:R1:W-:Y:S02]  /*4020*/  MUFU.EX2 R101, R3 ;  /* 0x0000000300657308 */ /* 0x0003e40000000800 */
[----:B-1----:R-:W-:-:S05]  /*4030*/  IMAD.IADD R3, R210, 0x1, R207 ;  /* 0x00000001d2037824 */ /* 0x002fca00078e02cf */
[----:B------:R-:W1:Y:S01]  /*4040*/  LDSM.16.MT88.4 R12, [R3] ;  /* 0x00000000030c783b */ /* 0x000e620000004200 */
[----:B------:R3:W4:Y:S03]  /*4050*/  MUFU.EX2 R100, R4 ;  /* 0x0000000400647308 */ /* 0x0007260000000800 */
[----:B------:R-:W5:Y:S04]  /*4060*/  LDSM.16.MT88.4 R28, [R3+0x800] ;  /* 0x00080000031c783b */ /* 0x000f680000004200 */
[----:B------:R-:W1:Y:S01]  /*4070*/  LDSM.16.MT88.4 R24, [R3+0x3000] ;  /* 0x003000000318783b */ /* 0x000e620000004200 */
[----:B--2---:R-:W-:-:S03]  /*4080*/  F2FP.BF16.PACK_AB R22, R115, R112 ;  /* 0x000000707316723e */ /* 0x004fc600000010ff */
[----:B------:R-:W-:Y:S04]  /*4090*/  LDSM.16.MT88.4 R40, [R3+0x6000] ;  /* 0x006000000328783b */ /* 0x000fe80000004200 */
[----:B------:R-:W-:Y:S01]  /*40a0*/  LDSM.16.MT88.4 R140, [R3+0x5800] ;  /* 0x00580000038c783b */ /* 0x000fe20000004200 */
[----:B---3--:R-:W-:-:S04]  /*40b0*/  FFMA.FTZ R4, R16, c[0x0][0x2d0], -R0 ;  /* 0x0000b40010047a23 */ /* 0x008fc80000010800 */
[----:B------:R2:W-:Y:S02]  /*40c0*/  MUFU.EX2 R102, R4 ;  /* 0x0000000400667308 */ /* 0x0005e40000000800 */
[----:B--2---:R-:W-:-:S06]  /*40d0*/  FFMA.FTZ R4, R17, c[0x0][0x2d0], -R0 ;  /* 0x0000b40011047a23 */ /* 0x004fcc0000010800 */
[----:B------:R2:W3:Y:S01]  /*40e0*/  MUFU.EX2 R103, R4 ;  /* 0x0000000400677308 */ /* 0x0004e20000000800 */
[----:B----4-:R-:W-:Y:S01]  /*40f0*/  F2FP.BF16.PACK_AB R21, R100, R101 ;  /* 0x000000656415723e */ /* 0x010fe200000010ff */
[----:B--2---:R-:W-:-:S06]  /*4100*/  FFMA.FTZ R4, R18, c[0x0][0x2d0], -R0 ;  /* 0x0000b40012047a23 */ /* 0x004fcc0000010800 */
[----:B------:R2:W-:Y:S01]  /*4110*/  MUFU.EX2 R215, R4 ;  /* 0x0000000400d77308 */ /* 0x0005e20000000800 */
[----:B---3--:R-:W-:Y:S01]  /*4120*/  F2FP.BF16.PACK_AB R23, R103, R102 ;  /* 0x000000666717723e */ /* 0x008fe200000010ff */
[----:B--2---:R-:W-:-:S06]  /*4130*/  FFMA.FTZ R4, R19, c[0x0][0x2d0], -R0 ;  /* 0x0000b40013047a23 */ /* 0x004fcc0000010800 */
[----:B------:R2:W3:Y:S02]  /*4140*/  MUFU.EX2 R205, R4 ;  /* 0x0000000400cd7308 */ /* 0x0004e40000000800 */
[----:B--2---:R-:W-:Y:S01]  /*4150*/  FFMA.FTZ R4, R20, c[0x0][0x2d0], -R0 ;  /* 0x0000b40014047a23 */ /* 0x004fe20000010800 */
[----:B------:R-:W-:-:S05]  /*4160*/  F2FP.BF16.PACK_AB R20, R113, R114 ;  /* 0x000000727114723e */ /* 0x000fca00000010ff */
[----:B------:R2:W-:Y:S02]  /*4170*/  MUFU.EX2 R219, R4 ;  /* 0x0000000400db7308 */ /* 0x0005e40000000800 */
[----:B-1----:R-:W-:Y:S01]  /*4180*/  HMMA.16816.F32.BF16 R8, R20, R12, RZ ;  /* 0x0000000c1408723c */ /* 0x002fe200000418ff */
[----:B--2---:R-:W-:Y:S02]  /*4190*/  FFMA.FTZ R4, R32, c[0x0][0x2d0], -R0 ;  /* 0x0000b40020047a23 */ /* 0x004fe40000010800 */
[----:B------:R-:W1:Y:S03]  /*41a0*/  LDSM.16.MT88.4 R32, [R3+0x3800] ;  /* 0x003800000320783b */ /* 0x000e660000004200 */
[----:B------:R2:W4:Y:S01]  /*41b0*/  MUFU.EX2 R220, R4 ;  /* 0x0000000400dc7308 */ /* 0x0005220000000800 */
[----:B------:R-:W-:Y:S02]  /*41c0*/  F2FP.BF16.PACK_AB R16, R224, R217 ;  /* 0x000000d9e010723e */ /* 0x000fe400000010ff */
[----:B---3--:R-:W-:-:S02]  /*41d0*/  F2FP.BF16.PACK_AB R17, R205, R215 ;  /* 0x000000d7cd11723e */ /* 0x008fc400000010ff */
[----:B------:R-:W-:Y:S01]  /*41e0*/  F2FP.BF16.PACK_AB R18, R225, R223 ;  /* 0x000000dfe112723e */ /* 0x000fe200000010ff */
[----:B--2---:R-:W-:Y:S01]  /*41f0*/  FFMA.FTZ R4, R36, c[0x0][0x2d0], -R2 ;  /* 0x0000b40024047a23 */ /* 0x004fe20000010802 */
[----:B----4-:R-:W-:-:S03]  /*4200*/  F2FP.BF16.PACK_AB R19, R220, R219 ;  /* 0x000000dbdc13723e */ /* 0x010fc600000010ff */
[----:B------:R2:W-:Y:S01]  /*4210*/  MUFU.EX2 R216, R4 ;  /* 0x0000000400d87308 */ /* 0x0005e20000000800 */
[----:B------:R-:W-:Y:S01]  /*4220*/  HMMA.16816.F32.BF16 R12, R20, R14, RZ ;  /* 0x0000000e140c723c */ /* 0x000fe200000418ff */
[----:B--2---:R-:W-:-:S07]  /*4230*/  FFMA.FTZ R4, R37, c[0x0][0x2d0], -R2 ;  /* 0x0000b40025047a23 */ /* 0x004fce0000010802 */
[----:B-----5:R-:W-:Y:S01]  /*4240*/  HMMA.16816.F32.BF16 R80, R16, R28, R8 ;  /* 0x0000001c1050723c */ /* 0x020fe20000041808 */
[----:B------:R-:W2:Y:S01]  /*4250*/  LDSM.16.MT88.4 R36, [R3+0x6800] ;  /* 0x006800000324783b */ /* 0x000ea20000004200 */
[----:B------:R3:W4:Y:S06]  /*4260*/  MUFU.EX2 R218, R4 ;  /* 0x0000000400da7308 */ /* 0x00072c0000000800 */
[----:B------:R-:W-:Y:S01]  /*4270*/  HMMA.16816.F32.BF16 R8, R20, R24, RZ ;  /* 0x000000181408723c */ /* 0x000fe200000418ff */
[----:B---3--:R-:W-:-:S04]  /*4280*/  FFMA.FTZ R4, R48, c[0x0][0x2d0], -R2 ;  /* 0x0000b40030047a23 */ /* 0x008fc80000010802 */
[----:B------:R3:W-:Y:S02]  /*4290*/  MUFU.EX2 R221, R4 ;  /* 0x0000000400dd7308 */ /* 0x0007e40000000800 */
[----:B---3--:R-:W-:-:S06]  /*42a0*/  FFMA.FTZ R4, R49, c[0x0][0x2d0], -R2 ;  /* 0x0000b40031047a23 */ /* 0x008fcc0000010802 */
[----:B------:R3:W-:Y:S02]  /*42b0*/  MUFU.EX2 R222, R4 ;  /* 0x0000000400de7308 */ /* 0x0007e40000000800 */
[----:B---3--:R-:W-:-:S06]  /*42c0*/  FFMA.FTZ R4, R50, c[0x0][0x2d0], -R2 ;  /* 0x0000b40032047a23 */ /* 0x008fcc0000010802 */
[----:B------:R3:W-:Y:S01]  /*42d0*/  MUFU.EX2 R106, R4 ;  /* 0x00000004006a7308 */ /* 0x0007e20000000800 */
[----:B------:R-:W-:Y:S01]  /*42e0*/  HMMA.16816.F32.BF16 R72, R16, R30, R12 ;  /* 0x0000001e1048723c */ /* 0x000fe2000004180c */
[----:B------:R-:W5:Y:S01]  /*42f0*/  LDSM.16.MT88.4 R28, [R3+0x1000] ;  /* 0x00100000031c783b */ /* 0x000f620000004200 */
[----:B---3--:R-:W-:-:S06]  /*4300*/  FFMA.FTZ R4, R51, c[0x0][0x2d0], -R2 ;  /* 0x0000b40033047a23 */ /* 0x008fcc0000010802 */
[----:B------:R-:W-:Y:S01]  /*4310*/  HMMA.16816.F32.BF16 R24, R20, R26, RZ ;  /* 0x0000001a1418723c */ /* 0x000fe200000418ff */
[----:B------:R-:W-:Y:S01]  /*4320*/  LDSM.16.MT88.4 R48, [R3+0x7000] ;  /* 0x007000000330783b */ /* 0x000fe20000004200 */
[----:B------:R3:W-:Y:S06]  /*4330*/  MUFU.EX2 R107, R4 ;  /* 0x00000004006b7308 */ /* 0x0007ec0000000800 */
[----:B-1----:R-:W-:Y:S01]  /*4340*/  HMMA.16816.F32.BF16 R68, R16, R32, R8 ;  /* 0x000000201044723c */ /* 0x002fe20000041808 */
[----:B---3--:R-:W-:-:S04]  /*4350*/  FFMA.FTZ R4, R54, c[0x0][0x2d0], -R2 ;  /* 0x0000b40036047a23 */ /* 0x008fc80000010802 */
[----:B------:R1:W-:Y:S03]  /*4360*/  MUFU.EX2 R108, R4 ;  /* 0x00000004006c7308 */ /* 0x0003e60000000800 */
[----:B------:R-:W-:Y:S01]  /*4370*/  HMMA.16816.F32.BF16 R8, R20, R40, RZ ;  /* 0x000000281408723c */ /* 0x000fe200000418ff */
[----:B-1----:R-:W-:-:S04]  /*4380*/  FFMA.FTZ R4, R53, c[0x0][0x2d0], -R0 ;  /* 0x0000b40035047a23 */ /* 0x002fc80000010800 */
[----:B------:R1:W-:Y:S03]  /*4390*/  MUFU.EX2 R147, R4 ;  /* 0x0000000400937308 */ /* 0x0003e60000000800 */
[----:B------:R-:W-:Y:S01]  /*43a0*/  HMMA.16816.F32.BF16 R12, R20, R42, RZ ;  /* 0x0000002a140c723c */ /* 0x000fe200000418ff */
[----:B-1----:R-:W-:-:S04]  /*43b0*/  FFMA.FTZ R4, R52, c[0x0][0x2d0], -R0 ;  /* 0x0000b40034047a23 */ /* 0x002fc80000010800 */
[----:B------:R1:W3:Y:S02]  /*43c0*/  MUFU.EX2 R146, R4 ;  /* 0x0000000400927308 */ /* 0x0002e40000000800 */
[----:B-1----:R-:W-:-:S06]  /*43d0*/  FFMA.FTZ R4, R55, c[0x0][0x2d0], -R0 ;  /* 0x0000b40037047a23 */ /* 0x002fcc0000010800 */
[----:B------:R1:W-:Y:S01]  /*43e0*/  MUFU.EX2 R204, R4 ;  /* 0x0000000400cc7308 */ /* 0x0003e20000000800 */
[----:B------:R-:W-:Y:S01]  /*43f0*/  HMMA.16816.F32.BF16 R60, R16, R34, R24 ;  /* 0x00000022103c723c */ /* 0x000fe20000041818 */
[----:B------:R-:W3:Y:S01]  /*4400*/  LDSM.16.MT88.4 R32, [R210+0x800] ;  /* 0x00080000d220783b */ /* 0x000ee20000004200 */
[----:B-1----:R-:W-:-:S05]  /*4410*/  FFMA.FTZ R4, R64, c[0x0][0x2d0], -R0 ;  /* 0x0000b40040047a23 */ /* 0x002fca0000010800 */
[----:B------:R1:W1:Y:S01]  /*4420*/  MUFU.EX2 R105, R4 ;  /* 0x0000000400697308 */ /* 0x0002620000000800 */
[----:B--2---:R-:W-:Y:S08]  /*4430*/  HMMA.16816.F32.BF16 R56, R16, R36, R8 ;  /* 0x000000241038723c */ /* 0x004ff00000041808 */
[----:B------:R-:W-:Y:S01]  /*4440*/  HMMA.16816.F32.BF16 R24, R20, R44, RZ ;  /* 0x0000002c1418723c */ /* 0x000fe200000418ff */
[----:B-1----:R-:W-:-:S07]  /*4450*/  FFMA.FTZ R4, R78, c[0x0][0x2d0], -R2 ;  /* 0x0000b4004e047a23 */ /* 0x002fce0000010802 */
[----:B------:R-:W-:Y:S01]  /*4460*/  HMMA.16816.F32.BF16 R8, R20, R46, RZ ;  /* 0x0000002e1408723c */ /* 0x000fe200000418ff */
[----:B------:R-:W1:Y:S01]  /*4470*/  LDSM.16.MT88.4 R44, [R3+0x4000] ;  /* 0x00400000032c783b */ /* 0x000e620000004200 */
[----:B------:R2:W-:Y:S06]  /*4480*/  MUFU.EX2 R104, R4 ;  /* 0x0000000400687308 */ /* 0x0005ec0000000800 */
[----:B------:R-:W-:Y:S07]  /*4490*/  HMMA.16816.F32.BF16 R52, R16, R38, R12 ;  /* 0x000000261034723c */ /* 0x000fee000004180c */
[----:B----4-:R-:W-:Y:S01]  /*44a0*/  F2FP.BF16.PACK_AB R12, R218, R216 ;  /* 0x000000d8da0c723e */ /* 0x010fe200000010ff */
[----:B--2---:R-:W-:Y:S01]  /*44b0*/  FFMA.FTZ R4, R77, c[0x0][0x2d0], -R2 ;  /* 0x0000b4004d047a23 */ /* 0x004fe20000010802 */
[----:B---3--:R-:W-:-:S02]  /*44c0*/  F2FP.BF16.PACK_AB R13, R146, R147 ;  /* 0x00000093920d723e */ /* 0x008fc400000010ff */
[----:B------:R-:W-:Y:S01]  /*44d0*/  F2FP.BF16.PACK_AB R14, R222, R221 ;  /* 0x000000ddde0e723e */ /* 0x000fe200000010ff */
[----:B------:R2:W-:Y:S01]  /*44e0*/  MUFU.EX2 R99, R4 ;  /* 0x0000000400637308 */ /* 0x0005e20000000800 */
[----:B------:R-:W-:-:S07]  /*44f0*/  F2FP.BF16.PACK_AB R15, R105, R204 ;  /* 0x000000cc690f723e */ /* 0x000fce00000010ff */
[----:B-----5:R-:W-:Y:S01]  /*4500*/  HMMA.16816.F32.BF16 R40, R12, R28, R80 ;  /* 0x0000001c0c28723c */ /* 0x020fe20000041850 */
[----:B------:R-:W-:Y:S01]  /*4510*/  LDSM.16.MT88.4 R80, [R3+0x8800] ;  /* 0x008800000350783b */ /* 0x000fe20000004200 */
[----:B--2---:R-:W-:-:S06]  /*4520*/  FFMA.FTZ R4, R79, c[0x0][0x2d0], -R2 ;  /* 0x0000b4004f047a23 */ /* 0x004fcc0000010802 */
[----:B------:R-:W-:Y:S01]  /*4530*/  HMMA.16816.F32.BF16 R36, R12, R30, R72 ;  /* 0x0000001e0c24723c */ /* 0x000fe20000041848 */
[----:B------:R-:W2:Y:S01]  /*4540*/  LDSM.16.MT88.4 R28, [R3+0x1800] ;  /* 0x00180000031c783b */ /* 0x000ea20000004200 */
[----:B------:R3:W-:Y:S02]  /*4550*/  MUFU.EX2 R98, R4 ;  /* 0x0000000400627308 */ /* 0x0007e40000000800 */
[----:B---3--:R-:W-:-:S06]  /*4560*/  FFMA.FTZ R4, R65, c[0x0][0x2d0], -R0 ;  /* 0x0000b40041047a23 */ /* 0x008fcc0000010800 */
[----:B------:R3:W-:Y:S02]  /*4570*/  MUFU.EX2 R252, R4 ;  /* 0x0000000400fc7308 */ /* 0x0007e40000000800 */
[----:B---3--:R-:W-:-:S06]  /*4580*/  FFMA.FTZ R4, R76, c[0x0][0x2d0], -R0 ;  /* 0x0000b4004c047a23 */ /* 0x008fcc0000010800 */
[----:B------:R3:W4:Y:S02]  /*4590*/  MUFU.EX2 R251, R4 ;  /* 0x0000000400fb7308 */ /* 0x0007240000000800 */
[----:B---3--:R-:W-:-:S06]  /*45a0*/  FFMA.FTZ R4, R66, c[0x0][0x2d0], -R0 ;  /* 0x0000b40042047a23 */ /* 0x008fcc0000010800 */
[----:B------:R3:W-:Y:S01]  /*45b0*/  MUFU.EX2 R250, R4 ;  /* 0x0000000400fa7308 */ /* 0x0007e20000000800 */
[----:B------:R-:W-:Y:S01]  /*45c0*/  HMMA.16816.F32.BF16 R232, R16, R32, R24 ;  /* 0x0000002010e8723c */ /* 0x000fe20000041818 */
[----:B------:R-:W5:Y:S01]  /*45d0*/  LDSM.16.MT88.4 R24, [R3+0x4800] ;  /* 0x004800000318783b */ /* 0x000f620000004200 */
[----:B---3--:R-:W-:-:S06]  /*45e0*/  FFMA.FTZ R4, R67, c[0x0][0x2d0], -R0 ;  /* 0x0000b40043047a23 */ /* 0x008fcc0000010800 */
[----:B------:R-:W-:Y:S01]  /*45f0*/  HMMA.16816.F32.BF16 R228, R16, R34, R8 ;  /* 0x0000002210e4723c */ /* 0x000fe20000041808 */
[----:B------:R-:W-:Y:S01]  /*4600*/  IMAD.MOV.U32 R72, RZ, RZ, R108 ;  /* 0x000000ffff487224 */ /* 0x000fe200078e006c */
[----:B------:R-:W-:Y:S01]  /*4610*/  LDSM.16.MT88.4 R64, [R210+0x3000] ;  /* 0x00300000d240783b */ /* 0x000fe20000004200 */
[----:B------:R3:W2:Y:S01]  /*4620*/  MUFU.EX2 R248, R4 ;  /* 0x0000000400f87308 */ /* 0x0006a20000000800 */
[----:B------:R-:W-:Y:S02]  /*4630*/  IMAD.MOV.U32 R73, RZ, RZ, R107 ;  /* 0x000000ffff497224 */ /* 0x000fe400078e006b */
[----:B------:R-:W-:Y:S02]  /*4640*/  IMAD.MOV.U32 R74, RZ, RZ, R106 ;  /* 0x000000ffff4a7224 */ /* 0x000fe400078e006a */
[----:B-1----:R-:W-:Y:S01]  /*4650*/  HMMA.16816.F32.BF16 R32, R12, R44, R68 ;  /* 0x0000002c0c20723c */ /* 0x002fe20000041844 */
[----:B----4-:R-:W-:Y:S01]  /*4660*/  F2FP.BF16.PACK_AB R9, R251, R252 ;  /* 0x000000fcfb09723e */ /* 0x010fe200000010ff */
[----:B------:R-:W-:Y:S05]  /*4670*/  LDSM.16.MT88.4 R108, [R3+0x2800] ;  /* 0x00280000036c783b */ /* 0x000fea0000004200 */
[----:B------:R-:W-:-:S02]  /*4680*/  IMAD.MOV.U32 R71, RZ, RZ, R104 ;  /* 0x000000ffff477224 */ /* 0x000fc400078e0068 */
[----:B---3--:R-:W-:-:S04]  /*4690*/  FFMA.FTZ R4, R90, c[0x0][0x2d0], -R2 ;  /* 0x0000b4005a047a23 */ /* 0x008fc80000010802 */
[----:B------:R1:W-:Y:S01]  /*46a0*/  MUFU.EX2 R249, R4 ;  /* 0x0000000400f97308 */ /* 0x0003e20000000800 */
[----:B------:R-:W-:Y:S02]  /*46b0*/  F2FP.BF16.PACK_AB R8, R73, R74 ;  /* 0x0000004a4908723e */ /* 0x000fe400000010ff */
[----:B------:R-:W-:Y:S02]  /*46c0*/  F2FP.BF16.PACK_AB R10, R71, R72 ;  /* 0x00000048470a723e */ /* 0x000fe400000010ff */
[----:B--2---:R-:W-:Y:S01]  /*46d0*/  F2FP.BF16.PACK_AB R11, R248, R250 ;  /* 0x000000faf80b723e */ /* 0x004fe200000010ff */
[----:B------:R-:W-:Y:S01]  /*46e0*/  HMMA.16816.F32.BF16 R56, R12, R48, R56 ;  /* 0x000000300c38723c */ /* 0x000fe20000041838 */
[----:B-1----:R-:W-:-:S04]  /*46f0*/  FFMA.FTZ R4, R86, c[0x0][0x2d0], -R2 ;  /* 0x0000b40056047a23 */ /* 0x002fc80000010802 */
[----:B------:R1:W-:Y:S03]  /*4700*/  MUFU.EX2 R247, R4 ;  /* 0x0000000400f77308 */ /* 0x0003e60000000800 */
[----:B------:R-:W-:Y:S08]  /*4710*/  HMMA.16816.F32.BF16 R52, R12, R50, R52 ;  /* 0x000000320c34723c */ /* 0x000ff00000041834 */
[----:B------:R-:W-:Y:S01]  /*4720*/  HMMA.16816.F32.BF16 R48, R8, R28, R40 ;  /* 0x0000001c0830723c */ /* 0x000fe20000041828 */
[----:B-1----:R-:W-:-:S07]  /*4730*/  FFMA.FTZ R4, R88, c[0x0][0x2d0], -R2 ;  /* 0x0000b40058047a23 */ /* 0x002fce0000010802 */
[----:B------:R-:W-:Y:S01]  /*4740*/  HMMA.16816.F32.BF16 R44, R12, R46, R60 ;  /* 0x0000002e0c2c723c */ /* 0x000fe2000004183c */
[----:B------:R-:W1:Y:S01]  /*4750*/  LDSM.16.MT88.4 R60, [R3+0x7800] ;  /* 0x00780000033c783b */ /* 0x000e620000004200 */
[----:B------:R2:W-:Y:S06]  /*4760*/  MUFU.EX2 R246, R4 ;  /* 0x0000000400f67308 */ /* 0x0005ec0000000800 */
[----:B------:R-:W-:Y:S01]  /*4770*/  HMMA.16816.F32.BF16 R40, R8, R30, R36 ;  /* 0x0000001e0828723c */ /* 0x000fe20000041824 */
[----:B------:R-:W3:Y:S01]  /*4780*/  LDSM.16.MT88.4 R36, [R3+0x2000] ;  /* 0x002000000324783b */ /* 0x000ee20000004200 */
[----:B--2---:R-:W-:-:S04]  /*4790*/  FFMA.FTZ R4, R84, c[0x0][0x2d0], -R0 ;  /* 0x0000b40054047a23 */ /* 0x004fc80000010800 */
[----:B------:R2:W-:Y:S02]  /*47a0*/  MUFU.EX2 R245, R4 ;  /* 0x0000000400f57308 */ /* 0x0005e40000000800 */
[----:B--2---:R-:W-:-:S06]  /*47b0*/  FFMA.FTZ R4, R85, c[0x0][0x2d0], -R0 ;  /* 0x0000b40055047a23 */ /* 0x004fcc0000010800 */
[----:B------:R2:W4:Y:S01]  /*47c0*/  MUFU.EX2 R244, R4 ;  /* 0x0000000400f47308 */ /* 0x0005220000000800 */
[----:B-----5:R-:W-:Y:S01]  /*47d0*/  HMMA.16816.F32.BF16 R32, R8, R24, R32 ;  /* 0x000000180820723c */ /* 0x020fe20000041820 */
[----:B--2---:R-:W-:-:S06]  /*47e0*/  FFMA.FTZ R4, R87, c[0x0][0x2d0], -R0 ;  /* 0x0000b40057047a23 */ /* 0x004fcc0000010800 */
[----:B------:R2:W-:Y:S01]  /*47f0*/  MUFU.EX2 R243, R4 ;  /* 0x0000000400f37308 */ /* 0x0005e20000000800 */
[----:B------:R-:W-:Y:S01]  /*4800*/  HMMA.16816.F32.BF16 R28, R8, R26, R44 ;  /* 0x0000001a081c723c */ /* 0x000fe2000004182c */
[----:B------:R-:W5:Y:S01]  /*4810*/  LDSM.16.MT88.4 R24, [R3+0x5000] ;  /* 0x005000000318783b */ /* 0x000f620000004200 */
[----:B------:R-:W-:-:S03]  /*4820*/  IMAD.MOV.U32 R70, RZ, RZ, R99 ;  /* 0x000000ffff467224 */ /* 0x000fc600078e0063 */
[----:B------:R-:W3:Y:S01]  /*4830*/  LDSM.16.MT88.4 R44, [R3+0x8000] ;  /* 0x00800000032c783b */ /* 0x000ee20000004200 */
[----:B--2---:R-:W-:-:S04]  /*4840*/  FFMA.FTZ R4, R89, c[0x0][0x2d0], -R0 ;  /* 0x0000b40059047a23 */ /* 0x004fc80000010800 */
[----:B------:R2:W1:Y:S01]  /*4850*/  MUFU.EX2 R242, R4 ;  /* 0x0000000400f27308 */ /* 0x0004620000000800 */
[----:B------:R-:W-:Y:S01]  /*4860*/  IMAD.MOV.U32 R69, RZ, RZ, R98 ;  /* 0x000000ffff457224 */ /* 0x000fe200078e0062 */
[----:B----4-:R-:W-:Y:S02]  /*4870*/  F2FP.BF16.PACK_AB R5, R244, R245 ;  /* 0x000000f5f405723e */ /* 0x010fe400000010ff */
[----:B------:R-:W-:Y:S01]  /*4880*/  F2FP.BF16.PACK_AB R6, R247, R249 ;  /* 0x000000f9f706723e */ /* 0x000fe200000010ff */
[----:B--2---:R-:W-:-:S04]  /*4890*/  FFMA.FTZ R4, R94, c[0x0][0x2d0], -R2 ;  /* 0x0000b4005e047a23 */ /* 0x004fc80000010802 */
[----:B------:R2:W4:Y:S01]  /*48a0*/  MUFU.EX2 R241, R4 ;  /* 0x0000000400f17308 */ /* 0x0005220000000800 */
[----:B-1----:R-:W-:Y:S01]  /*48b0*/  F2FP.BF16.PACK_AB R7, R242, R243 ;  /* 0x000000f3f207723e */ /* 0x002fe200000010ff */
[----:B------:R-:W-:Y:S01]  /*48c0*/  HMMA.16816.F32.BF16 R52, R8, R62, R52 ;  /* 0x0000003e0834723c */ /* 0x000fe20000041834 */
[--C-:B--2---:R-:W-:Y:S02]  /*48d0*/  FFMA.FTZ R4, R92, c[0x0][0x2d0], -R2.reuse ;  /* 0x0000b4005c047a23 */ /* 0x104fe40000010802 */
[----:B------:R-:W-:-:S03]  /*48e0*/  FFMA.FTZ R2, R96, c[0x0][0x2d0], -R2 ;  /* 0x0000b40060027a23 */ /* 0x000fc60000010802 */
[----:B------:R1:W-:Y:S08]  /*48f0*/  MUFU.EX2 R240, R4 ;  /* 0x0000000400f07308 */ /* 0x0003f00000000800 */
[----:B------:R2:W-:Y:S01]  /*4900*/  MUFU.EX2 R239, R2 ;  /* 0x0000000200ef7308 */ /* 0x0005e20000000800 */
[----:B-1----:R-:W-:Y:S01]  /*4910*/  F2FP.BF16.PACK_AB R4, R69, R70 ;  /* 0x000000464504723e */ /* 0x002fe200000010ff */
[----:B--2---:R-:W-:-:S06]  /*4920*/  FFMA.FTZ R2, R91, c[0x0][0x2d0], -R0 ;  /* 0x0000b4005b027a23 */ /* 0x004fcc0000010800 */
[C---:B---3--:R-:W-:Y:S01]  /*4930*/  HMMA.16816.F32.BF16 R48, R4.reuse, R36, R48 ;  /* 0x000000240430723c */ /* 0x048fe20000041830 */
[----:B------:R1:W-:Y:S07]  /*4940*/  MUFU.EX2 R238, R2 ;  /* 0x0000000200ee7308 */ /* 0x0003ee0000000800 */
[----:B------:R-:W-:Y:S01]  /*4950*/  HMMA.16816.F32.BF16 R40, R4, R38, R40 ;  /* 0x000000260428723c */ /* 0x000fe20000041828 */
[----:B------:R-:W2:Y:S01]  /*4960*/  LDSM.16.MT88.4 R36, [R211] ;  /* 0x00000000d324783b */ /* 0x000ea20000004200 */
[----:B-1----:R-:W-:-:S04]  /*4970*/  FFMA.FTZ R2, R93, c[0x0][0x2d0], -R0 ;  /* 0x0000b4005d027a23 */ /* 0x002fc80000010800 */
[----:B------:R1:W3:Y:S02]  /*4980*/  MUFU.EX2 R237, R2 ;  /* 0x0000000200ed7308 */ /* 0x0002e40000000800 */
[----:B------:R-:W-:Y:S01]  /*4990*/  HMMA.16816.F32.BF16 R56, R8, R60, R56 ;  /* 0x0000003c0838723c */ /* 0x000fe20000041838 */
[----:B-1----:R-:W-:-:S05]  /*49a0*/  FFMA.FTZ R2, R95, c[0x0][0x2d0], -R0 ;  /* 0x0000b4005f027a23 */ /* 0x002fca0000010800 */
[----:B------:R1:W-:Y:S02]  /*49b0*/  MUFU.EX2 R236, R2 ;  /* 0x0000000200ec7308 */ /* 0x0003e40000000800 */
[----:B-----5:R-:W-:Y:S01]  /*49c0*/  HMMA.16816.F32.BF16 R32, R4, R24, R32 ;  /* 0x000000180420723c */ /* 0x020fe20000041820 */
[----:B-1----:R-:W-:Y:S02]  /*49d0*/  FFMA.FTZ R2, R97, c[0x0][0x2d0], -R0 ;  /* 0x0000b40061027a23 */ /* 0x002fe40000010800 */
[----:B------:R-:W-:-:S03]  /*49e0*/  IMAD.IADD R0, R207, 0x1, R211 ;  /* 0x00000001cf007824 */ /* 0x000fc600078e02d3 */
[----:B------:R-:W1:Y:S02]  /*49f0*/  MUFU.EX2 R227, R2 ;  /* 0x0000000200e37308 */ /* 0x000e640000000800 */
[----:B------:R-:W5:Y:S01]  /*4a00*/  LDSM.16.MT88.4 R60, [R0] ;  /* 0x00000000003c783b */ /* 0x000f620000004200 */
[----:B------:R-:W-:Y:S01]  /*4a10*/  HMMA.16816.F32.BF16 R28, R4, R26, R28 ;  /* 0x0000001a041c723c */ /* 0x000fe2000004181c */
[----:B----4-:R-:W-:-:S07]  /*4a20*/  F2FP.BF16.PACK_AB R96, R241, R246 ;  /* 0x000000f6f160723e */ /* 0x010fce00000010ff */
[C---:B------:R-:W-:Y:S01]  /*4a30*/  HMMA.16816.F32.BF16 R24, R4.reuse, R46, R52 ;  /* 0x0000002e0418723c */ /* 0x040fe20000041834 */
[----:B------:R-:W4:Y:S01]  /*4a40*/  LDSM.16.MT88.4 R52, [R211+0x800] ;  /* 0x00080000d334783b */ /* 0x000f220000004200 */
[----:B---3--:R-:W-:Y:S02]  /*4a50*/  F2FP.BF16.PACK_AB R97, R237, R238 ;  /* 0x000000eeed61723e */ /* 0x008fe400000010ff */
[----:B------:R-:W-:Y:S02]  /*4a60*/  F2FP.BF16.PACK_AB R98, R239, R240 ;  /* 0x000000f0ef62723e */ /* 0x000fe400000010ff */
[----:B-1----:R-:W-:Y:S01]  /*4a70*/  F2FP.BF16.PACK_AB R99, R227, R236 ;  /* 0x000000ece363723e */ /* 0x002fe200000010ff */
[----:B------:R-:W-:Y:S01]  /*4a80*/  IMAD.MOV.U32 R75, RZ, RZ, R105 ;  /* 0x000000ffff4b7224 */ /* 0x000fe200078e0069 */
[----:B------:R-:W-:Y:S01]  /*4a90*/  HMMA.16816.F32.BF16 R76, R4, R44, R56 ;  /* 0x0000002c044c723c */ /* 0x000fe20000041838 */
[----:B------:R-:W-:Y:S04]  /*4aa0*/  LDSM.16.MT88.4 R44, [R211+0x3000] ;  /* 0x00300000d32c783b */ /* 0x000fe80000004200 */
[----:B------:R-:W-:Y:S03]  /*4ab0*/  LDSM.16.MT88.4 R56, [R210+0x3800] ;  /* 0x00380000d238783b */ /* 0x000fe60000004200 */
[C---:B------:R-:W-:Y:S01]  /*4ac0*/  HMMA.16816.F32.BF16 R104, R96.reuse, R108, R48 ;  /* 0x0000006c6068723c */ /* 0x040fe20000041830 */
[----:B------:R-:W1:Y:S07]  /*4ad0*/  LDSM.16.MT88.4 R48, [R0+0x800] ;  /* 0x000800000030783b */ /* 0x000e6e0000004200 */
[----:B------:R-:W-:Y:S08]  /*4ae0*/  HMMA.16816.F32.BF16 R108, R96, R110, R40 ;  /* 0x0000006e606c723c */ /* 0x000ff00000041828 */
[C---:B--2---:R-:W-:Y:S08]  /*4af0*/  HMMA.16816.F32.BF16 R40, R20.reuse, R36, RZ ;  /* 0x000000241428723c */ /* 0x044ff000000418ff */
[----:B------:R-:W-:Y:S08]  /*4b00*/  HMMA.16816.F32.BF16 R36, R20, R38, RZ ;  /* 0x000000261424723c */ /* 0x000ff000000418ff */
[C---:B------:R-:W-:Y:S08]  /*4b10*/  HMMA.16816.F32.BF16 R136, R96.reuse, R140, R32 ;  /* 0x0000008c6088723c */ /* 0x040ff00000041820 */
[----:B------:R-:W-:Y:S08]  /*4b20*/  HMMA.16816.F32.BF16 R140, R96, R142, R28 ;  /* 0x0000008e608c723c */ /* 0x000ff0000004181c */
[----:B-----5:R-:W-:Y:S08]  /*4b30*/  HMMA.16816.F32.BF16 R28, R20, R62, RZ ;  /* 0x0000003e141c723c */ /* 0x020ff000000418ff */
[----:B----4-:R-:W-:Y:S01]  /*4b40*/  HMMA.16816.F32.BF16 R132, R16, R54, R36 ;  /* 0x000000361084723c */ /* 0x010fe20000041824 */
[----:B------:R-:W2:Y:S07]  /*4b50*/  LDSM.16.MT88.4 R36, [R211+0x3800] ;  /* 0x00380000d324783b */ /* 0x000eae0000004200 */
[C---:B------:R-:W-:Y:S08]  /*4b60*/  HMMA.16816.F32.BF16 R76, R96.reuse, R80, R76 ;  /* 0x00000050604c723c */ /* 0x040ff0000004184c */
[----:B------:R-:W-:Y:S08]  /*4b70*/  HMMA.16816.F32.BF16 R80, R96, R82, R24 ;  /* 0x000000526050723c */ /* 0x000ff00000041818 */
[C---:B------:R-:W-:Y:S08]  /*4b80*/  HMMA.16816.F32.BF16 R24, R20.reuse, R64, RZ ;  /* 0x000000401418723c */ /* 0x040ff000000418ff */
[----:B------:R-:W-:Y:S08]  /*4b90*/  HMMA.16816.F32.BF16 R32, R20, R60, RZ ;  /* 0x0000003c1420723c */ /* 0x000ff000000418ff */
[C---:B-1----:R-:W-:Y:S08]  /*4ba0*/  HMMA.16816.F32.BF16 R124, R16.reuse, R50, R28 ;  /* 0x00000032107c723c */ /* 0x042ff0000004181c */
[----:B------:R-:W-:Y:S01]  /*4bb0*/  HMMA.16816.F32.BF16 R200, R16, R52, R40 ;  /* 0x0000003410c8723c */ /* 0x000fe20000041828 */
[----:B------:R-:W1:Y:S07]  /*4bc0*/  LDSM.16.MT88.4 R40, [R0+0x3000] ;  /* 0x003000000028783b */ /* 0x000e6e0000004200 */
[----:B------:R-:W-:Y:S08]  /*4bd0*/  HMMA.16816.F32.BF16 R28, R20, R44, RZ ;  /* 0x0000002c141c723c */ /* 0x000ff000000418ff */
[----:B------:R-:W-:Y:S08]  /*4be0*/  HMMA.16816.F32.BF16 R148, R16, R56, R24 ;  /* 0x000000381094723c */ /* 0x000ff00000041818 */
[----:B------:R-:W-:Y:S08]  /*4bf0*/  HMMA.16816.F32.BF16 R24, R20, R46, RZ ;  /* 0x0000002e1418723c */ /* 0x000ff000000418ff */
[C---:B------:R-:W-:Y:S08]  /*4c00*/  HMMA.16816.F32.BF16 R128, R16.reuse, R48, R32 ;  /* 0x000000301080723c */ /* 0x040ff00000041820 */
[C---:B--2---:R-:W-:Y:S01]  /*4c10*/  HMMA.16816.F32.BF16 R48, R16.reuse, R36, R28 ;  /* 0x000000241030723c */ /* 0x044fe2000004181c */
[----:B------:R-:W2:Y:S07]  /*4c20*/  LDSM.16.MT88.4 R28, [R0+0x3800] ;  /* 0x00380000001c783b */ /* 0x000eae0000004200 */
[----:B------:R-:W-:Y:S08]  /*4c30*/  HMMA.16816.F32.BF16 R116, R16, R38, R24 ;  /* 0x000000261074723c */ /* 0x000ff00000041818 */
[C---:B-1----:R-:W-:Y:S08]  /*4c40*/  HMMA.16816.F32.BF16 R24, R20.reuse, R40, RZ ;  /* 0x000000281418723c */ /* 0x042ff000000418ff */
[----:B------:R-:W-:Y:S11]  /*4c50*/  HMMA.16816.F32.BF16 R32, R20, R66, RZ ;  /* 0x000000421420723c */ /* 0x000ff600000418ff */
[----:B------:R-:W-:Y:S05]  /*4c60*/  @!UPT UIADD3 URZ, URZ, URZ, URZ ;  /* 0x0000003f3f3ff290 */ /* 0x000fea000fffe03f */
[C---:B--2---:R-:W-:Y:S08]  /*4c70*/  HMMA.16816.F32.BF16 R120, R16.reuse, R28, R24 ;  /* 0x0000001c1078723c */ /* 0x044ff00000041818 */
[----:B------:R-:W-:Y:S01]  /*4c80*/  HMMA.16816.F32.BF16 R56, R16, R58, R32 ;  /* 0x0000003a1038723c */ /* 0x000fe20000041820 */
[----:B------:R-:W1:Y:S07]  /*4c90*/  LDSM.16.MT88.4 R32, [R210+0x6000] ;  /* 0x00600000d220783b */ /* 0x000e6e0000004200 */
[----:B------:R-:W-:Y:S11]  /*4ca0*/  HMMA.16816.F32.BF16 R24, R20, R42, RZ ;  /* 0x0000002a1418723c */ /* 0x000ff600000418ff */
[----:B------:R-:W-:Y:S11]  /*4cb0*/  @!UPT UIADD3 URZ, URZ, URZ, URZ ;  /* 0x0000003f3f3ff290 */ /* 0x000ff6000fffe03f */
[----:B------:R-:W-:Y:S02]  /*4cc0*/  @!UPT UIADD3 URZ, URZ, URZ, URZ ;  /* 0x0000003f3f3ff290 */ /* 0x000fe4000fffe03f */
[----:B------:R-:W-:Y:S01]  /*4cd0*/  HMMA.16816.F32.BF16 R84, R16, R30, R24 ;  /* 0x0000001e1054723c */ /* 0x000fe20000041818 */
[----:B------:R-:W2:Y:S07]  /*4ce0*/  LDSM.16.MT88.4 R28, [R210+0x6800] ;  /* 0x00680000d21c783b */ /* 0x000eae0000004200 */
[----:B-1----:R-:W-:Y:S01]  /*4cf0*/  HMMA.16816.F32.BF16 R24, R20, R32, RZ ;  /* 0x000000201418723c */ /* 0x002fe200000418ff */
[----:B------:R-:W-:-:S04]  /*4d00*/  FADD.FTZ R2, R114, R113 ;  /* 0x0000007172027221 */ /* 0x000fc80000010000 */
[----:B------:R-:W-:-:S04]  /*4d10*/  FADD.FTZ R2, R112, R2 ;  /* 0x0000000270027221 */ /* 0x000fc80000010000 */
[----:B------:R-:W-:Y:S02]  /*4d20*/  FADD.FTZ R2, R115, R2 ;  /* 0x0000000273027221 */ /* 0x000fe40000010000 */
[----:B------:R-:W-:Y:S11]  /*4d30*/  FADD.FTZ R3, R101, R100 ;  /* 0x0000006465037221 */ /* 0x000ff60000010000 */
[----:B------:R-:W-:Y:S02]  /*4d40*/  @!UPT UIADD3 URZ, URZ, URZ, URZ ;  /* 0x0000003f3f3ff290 */ /* 0x000fe4000fffe03f */
[----:B--2---:R-:W-:Y:S08]  /*4d50*/  HMMA.16816.F32.BF16 R112, R16, R28, R24 ;  /* 0x0000001c1070723c */ /* 0x004ff00000041818 */
[----:B------:R-:W-:Y:S01]  /*4d60*/  HMMA.16816.F32.BF16 R24, R20, R34, RZ ;  /* 0x000000221418723c */ /* 0x000fe200000418ff */
[----:B------:R-:W1:Y:S01]  /*4d70*/  LDSM.16.MT88.4 R32, [R211+0x6000] ;  /* 0x00600000d320783b */ /* 0x000e620000004200 */
[----:B------:R-:W-:-:S04]  /*4d80*/  FADD.FTZ R3, R102, R3 ;  /* 0x0000000366037221 */ /* 0x000fc80000010000 */
[----:B------:R-:W-:Y:S11]  /*4d90*/  FADD.FTZ R3, R103, R3 ;  /* 0x0000000367037221 */ /* 0x000ff60000010000 */
[----:B------:R-:W-:Y:S07]  /*4da0*/  @!UPT UIADD3 URZ, URZ, URZ, URZ ;  /* 0x0000003f3f3ff290 */ /* 0x000fee000fffe03f */
[----:B------:R-:W-:Y:S01]  /*4db0*/  HMMA.16816.F32.BF16 R100, R16, R30, R24 ;  /* 0x0000001e1064723c */ /* 0x000fe20000041818 */
[----:B------:R-:W2:Y:S07]  /*4dc0*/  LDSM.16.MT88.4 R28, [R211+0x6800] ;  /* 0x00680000d31c783b */ /* 0x000eae0000004200 */
        /* <DEDUP_REMOVED lines=8> */
[----:B------:R-:W1:Y:S01]  /*4e50*/  LDSM.16.MT88.4 R24, [R0+0x6000] ;  /* 0x006000000018783b */ /* 0x000e620000004200 */
[----:B------:R-:W-:Y:S02]  /*4e60*/  FADD.FTZ R2, R217, R2 ;  /* 0x00000002d9027221 */ /* 0x000fe40000010000 */
[----:B------:R-:W-:Y:S02]  /*4e70*/  FADD.FTZ R3, R215, R3 ;  /* 0x00000003d7037221 */ /* 0x000fe40000010000 */
[----:B------:R-:W-:Y:S02]  /*4e80*/  FADD.FTZ R2, R224, R2 ;  /* 0x00000002e0027221 */ /* 0x000fe40000010000 */
[C---:B-1----:R-:W-:Y:S08]  /*4e90*/  HMMA.16816.F32.BF16 R28, R20.reuse, R24, RZ ;  /* 0x00000018141c723c */ /* 0x042ff000000418ff */
[----:B------:R-:W-:Y:S01]  /*4ea0*/  HMMA.16816.F32.BF16 R20, R20, R26, RZ ;  /* 0x0000001a1414723c */ /* 0x000fe200000418ff */
[----:B------:R-:W1:Y:S01]  /*4eb0*/  LDSM.16.MT88.4 R24, [R0+0x6800] ;  /* 0x006800000018783b */ /* 0x000e620000004200 */
[----:B------:R-:W-:-:S02]  /*4ec0*/  FADD.FTZ R3, R205, R3 ;  /* 0x00000003cd037221 */ /* 0x000fc40000010000 */
[----:B------:R-:W-:Y:S02]  /*4ed0*/  FADD.FTZ R2, R223, R2 ;  /* 0x00000002df027221 */ /* 0x000fe40000010000 */
[----:B------:R-:W-:Y:S02]  /*4ee0*/  FADD.FTZ R3, R219, R3 ;  /* 0x00000003db037221 */ /* 0x000fe40000010000 */
[----:B------:R-:W-:Y:S02]  /*4ef0*/  FADD.FTZ R2, R225, R2 ;  /* 0x00000002e1027221 */ /* 0x000fe40000010000 */
[----:B------:R-:W-:Y:S02]  /*4f00*/  IMAD.MOV.U32 R205, RZ, RZ, R72 ;  /* 0x000000ffffcd7224 */ /* 0x000fe400078e0048 */
[----:B------:R-:W-:Y:S02]  /*4f10*/  IMAD.MOV.U32 R223, RZ, RZ, R73 ;  /* 0x000000ffffdf7224 */ /* 0x000fe400078e0049 */
[----:B------:R-:W-:-:S02]  /*4f20*/  IMAD.MOV.U32 R219, RZ, RZ, R74 ;  /* 0x000000ffffdb7224 */ /* 0x000fc400078e004a */
[----:B------:R-:W-:Y:S02]  /*4f30*/  IMAD.MOV.U32 R225, RZ, RZ, R75 ;  /* 0x000000ffffe17224 */ /* 0x000fe400078e004b */
[C---:B-1----:R-:W-:Y:S08]  /*4f40*/  HMMA.16816.F32.BF16 R72, R16.reuse, R24, R28 ;  /* 0x000000181048723c */ /* 0x042ff0000004181c */
[----:B------:R-:W-:Y:S01]  /*4f50*/  HMMA.16816.F32.BF16 R28, R16, R26, R20 ;  /* 0x0000001a101c723c */ /* 0x000fe20000041814 */
[----:B------:R-:W1:Y:S01]  /*4f60*/  LDSM.16.MT88.4 R16, [R210+0x1000] ;  /* 0x00100000d210783b */ /* 0x000e620000004200 */
[----:B------:R-:W-:-:S02]  /*4f70*/  IMAD.MOV.U32 R217, RZ, RZ, R69 ;  /* 0x000000ffffd97224 */ /* 0x000fc400078e0045 */
[----:B------:R-:W-:Y:S01]  /*4f80*/  IMAD.MOV.U32 R215, RZ, RZ, R70 ;  /* 0x000000ffffd77224 */ /* 0x000fe200078e0046 */
[----:B------:R-:W2:Y:S01]  /*4f90*/  LDSM.16.MT88.4 R20, [R211+0x1000] ;  /* 0x00100000d314783b */ /* 0x000ea20000004200 */
[----:B------:R-:W-:Y:S02]  /*4fa0*/  IMAD.MOV.U32 R224, RZ, RZ, R71 ;  /* 0x000000ffffe07224 */ /* 0x000fe400078e0047 */
        /* <DEDUP_REMOVED lines=25> */
[----:B------:R-:W-:Y:S01]  /*5140*/  HMMA.16816.F32.BF16 R88, R12, R18, R28 ;  /* 0x000000120c58723c */ /* 0x000fe2000004181c */
[----:B------:R-:W1:Y:S04]  /*5150*/  LDSM.16.MT88.4 R16, [R211+0x1800] ;  /* 0x00180000d310783b */ /* 0x000e680000004200 */
[----:B------:R-:W3:Y:S03]  /*5160*/  LDSM.16.MT88.4 R12, [R0+0x1800] ;  /* 0x00180000000c783b */ /* 0x000ee60000004200 */
        /* <DEDUP_REMOVED lines=21> */
[C---:B-1----:R-:W-:Y:S01]  /*52c0*/  HMMA.16816.F32.BF16 R28, R8.reuse, R16, R124 ;  /* 0x00000010081c723c */ /* 0x042fe2000004187c */
[----:B------:R-:W-:Y:S01]  /*52d0*/  FADD.FTZ R3, R220, R3 ;  /* 0x00000003dc037221 */ /* 0x000fe20000010000 */
[----:B------:R-:W-:Y:S06]  /*52e0*/  LDSM.16.MT88.4 R124, [R0+0x2800] ;  /* 0x00280000007c783b */ /* 0x000fec0000004200 */
[C---:B------:R-:W-:Y:S01]  /*52f0*/  HMMA.16816.F32.BF16 R24, R8.reuse, R18, R116 ;  /* 0x000000120818723c */ /* 0x040fe20000041874 */
[----:B------:R-:W1:Y:S07]  /*5300*/  LDSM.16.MT88.4 R16, [R211+0x2000] ;  /* 0x00200000d310783b */ /* 0x000e6e0000004200 */
[C---:B---3--:R-:W-:Y:S08]  /*5310*/  HMMA.16816.F32.BF16 R132, R8.reuse, R12, R100 ;  /* 0x0000000c0884723c */ /* 0x048ff00000041864 */
[----:B------:R-:W-:Y:S01]  /*5320*/  HMMA.16816.F32.BF16 R88, R8, R14, R88 ;  /* 0x0000000e0858723c */ /* 0x000fe20000041858 */
[----:B------:R-:W3:Y:S04]  /*5330*/  LDSM.16.MT88.4 R8, [R210+0x5000] ;  /* 0x00500000d208783b */ /* 0x000ee80000004200 */
[----:B------:R-:W4:Y:S03]  /*5340*/  LDSM.16.MT88.4 R12, [R0+0x2000] ;  /* 0x00200000000c783b */ /* 0x000f260000004200 */
[C---:B--2---:R-:W-:Y:S08]  /*5350*/  HMMA.16816.F32.BF16 R148, R4.reuse, R20, R148 ;  /* 0x000000140494723c */ /* 0x044ff00000041894 */
[----:B------:R-:W-:Y:S01]  /*5360*/  HMMA.16816.F32.BF16 R40, R4, R22, R92 ;  /* 0x000000160428723c */ /* 0x000fe2000004185c */
[----:B------:R-:W2:Y:S01]  /*5370*/  LDSM.16.MT88.4 R20, [R211+0x5000] ;  /* 0x00500000d314783b */ /* 0x000ea20000004200 */
[----:B------:R-:W-:-:S02]  /*5380*/  FADD.FTZ R2, R216, R2 ;  /* 0x00000002d8027221 */ /* 0x000fc40000010000 */
[----:B------:R-:W-:Y:S01]  /*5390*/  FADD.FTZ R3, R147, R3 ;  /* 0x0000000393037221 */ /* 0x000fe20000010000 */
[----:B------:R-:W-:Y:S03]  /*53a0*/  LDSM.16.MT88.4 R116, [R211+0x2800] ;  /* 0x00280000d374783b */ /* 0x000fe60000004200 */
[C---:B-1----:R-:W-:Y:S01]  /*53b0*/  HMMA.16816.F32.BF16 R112, R4.reuse, R16, R112 ;  /* 0x000000100470723c */ /* 0x042fe20000041870 */
[----:B------:R-:W-:Y:S07]  /*53c0*/  LDSM.16.MT88.4 R100, [R210+0x2800] ;  /* 0x00280000d264783b */ /* 0x000fee0000004200 */
[C---:B---3--:R-:W-:Y:S08]  /*53d0*/  HMMA.16816.F32.BF16 R128, R4.reuse, R8, R64 ;  /* 0x000000080480723c */ /* 0x048ff00000041840 */
[C---:B------:R-:W-:Y:S01]  /*53e0*/  HMMA.16816.F32.BF16 R84, R4.reuse, R10, R56 ;  /* 0x0000000a0454723c */ /* 0x040fe20000041838 */
[----:B------:R-:W1:Y:S07]  /*53f0*/  LDSM.16.MT88.4 R8, [R211+0x8000] ;  /* 0x00800000d308783b */ /* 0x000e6e0000004200 */
[C---:B------:R-:W-:Y:S01]  /*5400*/  HMMA.16816.F32.BF16 R52, R4.reuse, R18, R52 ;  /* 0x000000120434723c */ /* 0x040fe20000041834 */
[----:B------:R-:W3:Y:S07]  /*5410*/  LDSM.16.MT88.4 R16, [R0+0x5000] ;  /* 0x005000000010783b */ /* 0x000eee0000004200 */
[C---:B----4-:R-:W-:Y:S08]  /*5420*/  HMMA.16816.F32.BF16 R120, R4.reuse, R12, R120 ;  /* 0x0000000c0478723c */ /* 0x050ff00000041878 */
[----:B------:R-:W-:Y:S01]  /*5430*/  HMMA.16816.F32.BF16 R72, R4, R14, R72 ;  /* 0x0000000e0448723c */ /* 0x000fe20000041848 */
[----:B------:R-:W4:Y:S01]  /*5440*/  LDSM.16.MT88.4 R12, [R210+0x8000] ;  /* 0x00800000d20c783b */ /* 0x000f220000004200 */
[----:B------:R-:W-:-:S02]  /*5450*/  FADD.FTZ R2, R218, R2 ;  /* 0x00000002da027221 */ /* 0x000fc40000010000 */
[----:B------:R-:W-:Y:S01]  /*5460*/  FADD.FTZ R3, R146, R3 ;  /* 0x0000000392037221 */ /* 0x000fe20000010000 */
[----:B------:R-:W-:Y:S03]  /*5470*/  LDSM.16.MT88.4 R64, [R0+0x5800] ;  /* 0x005800000040783b */ /* 0x000fe60000004200 */
[C---:B--2---:R-:W-:Y:S01]  /*5480*/  HMMA.16816.F32.BF16 R68, R4.reuse, R20, R68 ;  /* 0x000000140444723c */ /* 0x044fe20000041844 */
[----:B------:R-:W-:Y:S07]  /*5490*/  LDSM.16.MT88.4 R56, [R211+0x5800] ;  /* 0x00580000d338783b */ /* 0x000fee0000004200 */
[C---:B-1----:R-:W-:Y:S08]  /*54a0*/  HMMA.16816.F32.BF16 R28, R4.reuse, R8, R28 ;  /* 0x00000008041c723c */ /* 0x042ff0000004181c */
[----:B------:R-:W-:Y:S01]  /*54b0*/  HMMA.16816.F32.BF16 R24, R4, R10, R24 ;  /* 0x0000000a0418723c */ /* 0x000fe20000041818 */
[----:B------:R-:W1:Y:S01]  /*54c0*/  LDSM.16.MT88.4 R8, [R0+0x8000] ;  /* 0x008000000008783b */ /* 0x000e620000004200 */
[----:B------:R-:W-:-:S02]  /*54d0*/  FADD.FTZ R2, R221, R2 ;  /* 0x00000002dd027221 */ /* 0x000fc40000010000 */
[----:B------:R-:W-:Y:S02]  /*54e0*/  FADD.FTZ R3, R204, R3 ;  /* 0x00000003cc037221 */ /* 0x000fe40000010000 */
[----:B------:R-:W-:Y:S02]  /*54f0*/  FADD.FTZ R2, R222, R2 ;  /* 0x00000002de027221 */ /* 0x000fe40000010000 */
[----:B------:R-:W-:Y:S02]  /*5500*/  HMMA.16816.F32.BF16 R60, R4, R22, R60 ;  /* 0x00000016043c723c */ /* 0x000fe4000004183c */
[----:B------:R-:W-:-:S06]  /*5510*/  FADD.FTZ R2, R219, R2 ;  /* 0x00000002db027221 */ /* 0x000fcc0000010000 */
[C---:B---3--:R-:W-:Y:S08]  /*5520*/  HMMA.16816.F32.BF16 R48, R4.reuse, R16, R48 ;  /* 0x000000100430723c */ /* 0x048ff00000041830 */
[C---:B------:R-:W-:Y:S08]  /*5530*/  HMMA.16816.F32.BF16 R44, R4.reuse, R18, R44 ;  /* 0x00000012042c723c */ /* 0x040ff0000004182c */
[C---:B----4-:R-:W-:Y:S08]  /*5540*/  HMMA.16816.F32.BF16 R36, R4.reuse, R12, R36 ;  /* 0x0000000c0424723c */ /* 0x050ff00000041824 */
[C---:B------:R-:W-:Y:S08]  /*5550*/  HMMA.16816.F32.BF16 R32, R4.reuse, R14, R32 ;  /* 0x0000000e0420723c */ /* 0x040ff00000041820 */
[C---:B-1----:R-:W-:Y:S01]  /*5560*/  HMMA.16816.F32.BF16 R92, R4.reuse, R8, R132 ;  /* 0x00000008045c723c */ /* 0x042fe20000041884 */
[----:B------:R-:W-:Y:S01]  /*5570*/  FADD.FTZ R2, R223, R2 ;  /* 0x00000002df027221 */ /* 0x000fe20000010000 */
[----:B------:R-:W1:Y:S06]  /*5580*/  LDSM.16.MT88.4 R132, [R210+0x5800] ;  /* 0x00580000d284783b */ /* 0x000e6c0000004200 */
[----:B------:R-:W-:Y:S01]  /*5590*/  HMMA.16816.F32.BF16 R8, R4, R10, R88 ;  /* 0x0000000a0408723c */ /* 0x000fe20000041858 */
[----:B------:R2:W-:Y:S01]  /*55a0*/  LDSM.16.MT88.4 R4, [R0+0x8800] ;  /* 0x008800000004783b */ /* 0x0005e20000004200 */
[----:B------:R-:W-:-:S03]  /*55b0*/  FADD.FTZ R2, R205, R2 ;  /* 0x00000002cd027221 */ /* 0x000fc60000010000 */
[----:B------:R-:W-:Y:S01]  /*55c0*/  LDSM.16.MT88.4 R88, [R211+0x8800] ;  /* 0x00880000d358783b */ /* 0x000fe20000004200 */
[----:B------:R-:W-:Y:S02]  /*55d0*/  FADD.FTZ R2, R224, R2 ;  /* 0x00000002e0027221 */ /* 0x000fe40000010000 */
[----:B--2---:R-:W-:-:S04]  /*55e0*/  FADD.FTZ R0, R225, R3 ;  /* 0x00000003e1007221 */ /* 0x004fc80000010000 */
[----:B------:R-:W-:-:S04]  /*55f0*/  FADD.FTZ R0, R252, R0 ;  /* 0x00000000fc007221 */ /* 0x000fc80000010000 */
[----:B------:R-:W-:-:S04]  /*5600*/  FADD.FTZ R0, R251, R0 ;  /* 0x00000000fb007221 */ /* 0x000fc80000010000 */
[----:B------:R-:W-:-:S04]  /*5610*/  FADD.FTZ R0, R250, R0 ;  /* 0x00000000fa007221 */ /* 0x000fc80000010000 */
[----:B------:R-:W-:Y:S02]  /*5620*/  FADD.FTZ R0, R248, R0 ;  /* 0x00000000f8007221 */ /* 0x000fe40000010000 */
        /* <DEDUP_REMOVED lines=8> */
[----:B------:R-:W-:Y:S01]  /*56b0*/  HMMA.16816.F32.BF16 R124, R96, R126, R72 ;  /* 0x0000007e607c723c */ /* 0x000fe20000041848 */
[----:B------:R-:W2:Y:S01]  /*56c0*/  LDSM.16.MT88.4 R72, [R210+0x8800] ;  /* 0x00880000d248783b */ /* 0x000ea20000004200 */
[----:B------:R-:W-:Y:S02]  /*56d0*/  FADD.FTZ R2, R242, R2 ;  /* 0x00000002f2027221 */ /* 0x000fe40000010000 */
[----:B------:R-:W-:Y:S02]  /*56e0*/  FADD.FTZ R0, R246, R0 ;  /* 0x00000000f6007221 */ /* 0x000fe40000010000 */
[----:B------:R-:W-:Y:S02]  /*56f0*/  FADD.FTZ R2, R238, R2 ;  /* 0x00000002ee027221 */ /* 0x000fe40000010000 */
[----:B------:R-:W-:Y:S02]  /*5700*/  FADD.FTZ R0, R241, R0 ;  /* 0x00000000f1007221 */ /* 0x000fe40000010000 */
[----:B------:R-:W-:-:S02]  /*5710*/  FADD.FTZ R2, R237, R2 ;  /* 0x00000002ed027221 */ /* 0x000fc40000010000 */
[----:B------:R-:W-:Y:S02]  /*5720*/  FADD.FTZ R0, R240, R0 ;  /* 0x00000000f0007221 */ /* 0x000fe40000010000 */
[----:B------:R-:W-:Y:S02]  /*5730*/  FADD.FTZ R2, R236, R2 ;  /* 0x00000002ec027221 */ /* 0x000fe40000010000 */
[----:B------:R-:W-:Y:S02]  /*5740*/  FADD.FTZ R3, R239, R0 ;  /* 0x00000000ef037221 */ /* 0x000fe40000010000 */
[----:B------:R-:W-:-:S05]  /*5750*/  FADD.FTZ R0, R227, R2 ;  /* 0x00000002e3007221 */ /* 0x000fca0000010000 */
[----:B------:R3:W-:Y:S04]  /*5760*/  STL [R1+0x8], R0 ;  /* 0x0000080001007387 */ /* 0x0007e80000100800 */
[----:B------:R3:W-:Y:S01]  /*5770*/  STL [R1+0x4], R3 ;  /* 0x0000040301007387 */ /* 0x0007e20000100800 */
[----:B------:R-:W-:Y:S01]  /*5780*/  ISETP.GE.AND P0, PT, R226, 0x3, PT ;  /* 0x00000003e200780c */ /* 0x000fe20003f06270 */
[C---:B------:R-:W-:Y:S01]  /*5790*/  HMMA.16816.F32.BF16 R112, R96.reuse, R116, R112 ;  /* 0x000000746070723c */ /* 0x040fe20000041870 */
[----:B------:R-:W-:Y:S07]  /*57a0*/  BSSY B0, `(.L_x_1087) ;  /* 0x000003d000007945 */ /* 0x000fee0003800000 */
[C---:B------:R-:W-:Y:S08]  /*57b0*/  HMMA.16816.F32.BF16 R116, R96.reuse, R118, R52 ;  /* 0x000000766074723c */ /* 0x040ff00000041834 */
[C---:B-1----:R-:W-:Y:S08]  /*57c0*/  HMMA.16816.F32.BF16 R128, R96.reuse, R132, R128 ;  /* 0x000000846080723c */ /* 0x042ff00000041880 */
[C---:B------:R-:W-:Y:S08]  /*57d0*/  HMMA.16816.F32.BF16 R52, R96.reuse, R56, R68 ;  /* 0x000000386034723c */ /* 0x040ff00000041844 */
        /* <DEDUP_REMOVED lines=12> */
[----:B------:R-:W-:Y:S07]  /*58a0*/  @!UPT UIADD3 URZ, URZ, URZ, URZ ;  /* 0x0000003f3f3ff290 */ /* 0x000fee000fffe03f */
[----:B------:R-:W-:Y:S11]  /*58b0*/  @!P0 BRA `(.L_x_1088) ;  /* 0x000002b000008947 */ /* 0x000ff60003800000 */
[----:B---3--:R-:W2:Y:S04]  /*58c0*/  LDL.LU.64 R146, [R1+0x68] ;  /* 0x0000680001927983 */ /* 0x008ea80000300a00 */
[----:B------:R-:W3:Y:S04]  /*58d0*/  LDL.64 R218, [R1+0x10] ;  /* 0x0000100001da7983 */ /* 0x000ee80000100a00 */
[----:B------:R-:W4:Y:S04]  /*58e0*/  LDL R224, [R1+0xc] ;  /* 0x00000c0001e07983 */ /* 0x000f280000100800 */
[----:B------:R-:W5:Y:S04]  /*58f0*/  LDL R215, [R1+0x18] ;  /* 0x0000180001d77983 */ /* 0x000f680000100800 */
[----:B------:R-:W5:Y:S01]  /*5900*/  LDL R217, [R1+0x1c] ;  /* 0x00001c0001d97983 */ /* 0x000f620000100800 */
[----:B------:R-:W-:Y:S01]  /*5910*/  IADD3 R0, R226, -0x3, RZ ;  /* 0xfffffffde2007810 */ /* 0x000fe20007ffe0ff */
[----:B------:R-:W-:-:S02]  /*5920*/  IMAD.MOV.U32 R205, RZ, RZ, c[0x0][0x1e0] ;  /* 0x00007800ffcd7624 */ /* 0x000fc400078e00ff */
[----:B------:R-:W-:Y:S01]  /*5930*/  IMAD.MOV.U32 R223, RZ, RZ, 0x6 ;  /* 0x00000006ffdf7424 */ /* 0x000fe200078e00ff */
[----:B------:R-:W-:Y:S01]  /*5940*/  SHF.R.S32.HI R2, RZ, 0x1f, R0 ;  /* 0x0000001fff027819 */ /* 0x000fe20000011400 */
[----:B------:R-:W-:-:S03]  /*5950*/  IMAD.WIDE.U32 R4, R0, c[0x0][0x1e0], RZ ;  /* 0x0000780000047a25 */ /* 0x000fc600078e00ff */
[C---:B------:R-:W-:Y:S01]  /*5960*/  SHF.L.U64.HI R7, R205.reuse, R223, c[0x0][0x1e4] ;  /* 0x00007900cd077619 */ /* 0x040fe200000102df */
[----:B------:R-:W-:Y:S02]  /*5970*/  IMAD R2, R2, c[0x0][0x1e0], RZ ;  /* 0x0000780002027a24 */ /* 0x000fe400078e02ff */
[----:B------:R-:W-:Y:S02]  /*5980*/  IMAD.SHL.U32 R6, R205, 0x40, RZ ;  /* 0x00000040cd067824 */ /* 0x000fe400078e00ff */
[----:B------:R-:W-:-:S04]  /*5990*/  IMAD R0, R0, c[0x0][0x1e4], R2 ;  /* 0x0000790000007a24 */ /* 0x000fc800078e0202 */
[----:B------:R-:W-:-:S04]  /*59a0*/  IMAD.IADD R0, R5, 0x1, R0 ;  /* 0x0000000105007824 */ /* 0x000fc800078e0200 */
[----:B------:R-:W-:Y:S02]  /*59b0*/  IMAD R0, R0, 0x60, RZ ;  /* 0x0000006000007824 */ /* 0x000fe400078e02ff */
[----:B--2---:R-:W-:-:S04]  /*59c0*/  IMAD.WIDE.U32 R4, R4, 0x60, R146 ;  /* 0x0000006004047825 */ /* 0x004fc800078e0092 */
[----:B------:R-:W-:Y:S01]  /*59d0*/  IMAD.IADD R0, R5, 0x1, R0 ;  /* 0x0000000105007824 */ /* 0x000fe200078e0200 */
[----:B------:R-:W-:Y:S02]  /*59e0*/  LEA R2, P4, R4, c[0x0][0x1c8], 0x1 ;  /* 0x0000720004027a11 */ /* 0x000fe400078808ff */
[----:B---3--:R-:W-:Y:S02]  /*59f0*/  ISETP.GE.AND P3, PT, R218, c[0x0][0x1d4], PT ;  /* 0x00007500da007a0c */ /* 0x008fe40003f66270 */
[----:B----4-:R-:W-:Y:S02]  /*5a00*/  ISETP.GE.AND P1, PT, R224, c[0x0][0x1d4], PT ;  /* 0x00007500e0007a0c */ /* 0x010fe40003f26270 */
[----:B------:R-:W-:Y:S02]  /*5a10*/  LEA.HI.X R3, R4, c[0x0][0x1cc], R0, 0x1, P4 ;  /* 0x0000730004037a11 */ /* 0x000fe400020f0c00 */
[----:B-----5:R-:W-:Y:S02]  /*5a20*/  ISETP.GE.AND P0, PT, R215, c[0x0][0x1d4], PT ;  /* 0x00007500d7007a0c */ /* 0x020fe40003f06270 */
[----:B------:R-:W-:-:S02]  /*5a30*/  IADD3 R10, P6, P5, R6, 0x80, R2 ;  /* 0x00000080060a7810 */ /* 0x000fc40007dde002 */
[-C--:B------:R-:W-:Y:S02]  /*5a40*/  IADD3 R4, P4, R2, R6.reuse, RZ ;  /* 0x0000000602047210 */ /* 0x080fe40007f9e0ff */
        /* <DEDUP_REMOVED lines=18> */
.L_x_1088:
[----:B---3--:R-:W-:Y:S05]  /*5b70*/  BSYNC B0 ;  /* 0x0000000000007941 */ /* 0x008fea0003800000 */
.L_x_1087:
[----:B------:R-:W2:Y:S01]  /*5b80*/  LDL R0, [R1+0x5c] ;  /* 0x00005c0001007983 */ /* 0x000ea20000100800 */
[----:B-1----:R-:W-:Y:S01]  /*5b90*/  IMAD.MOV.U32 R3, RZ, RZ, c[0x0][0x168] ;  /* 0x00005a00ff037624 */ /* 0x002fe200078e00ff */
[----:B------:R-:W-:Y:S01]  /*5ba0*/  IADD3 R216, R226, -0x2, RZ ;  /* 0xfffffffee2d87810 */ /* 0x000fe20007ffe0ff */
[----:B------:R-:W-:Y:S01]  /*5bb0*/  IMAD.MOV.U32 R204, RZ, RZ, 0x1 ;  /* 0x00000001ffcc7424 */ /* 0x000fe200078e00ff */
[----:B------:R-:W0:Y:S01]  /*5bc0*/  LDGDEPBAR ;  /* 0x00000000000079af */ /* 0x000e220000000000 */
[----:B--2---:R-:W-:-:S05]  /*5bd0*/  @P2 IMAD.HI.U32 R2, R0, c[0x0][0x2c8], RZ ;  /* 0x0000b20000022a27 */ /* 0x004fca00078e00ff */
[----:B------:R-:W-:-:S04]  /*5be0*/  @P2 SHF.R.U32.HI R0, RZ, c[0x0][0x2cc], R2 ;  /* 0x0000b300ff002a19 */ /* 0x000fc80000011602 */
[----:B------:R-:W-:-:S05]  /*5bf0*/  IADD3 R0, R0, c[0x0][0x1d0], -R3 ;  /* 0x0000740000007a10 */ /* 0x000fca0007ffe803 */
[----:B------:R-:W-:-:S05]  /*5c00*/  IMAD.HI R0, R0, 0x2aaaaaab, RZ ;  /* 0x2aaaaaab00007827 */ /* 0x000fca00078e02ff */
[----:B------:R-:W-:-:S04]  /*5c10*/  SHF.R.U32.HI R2, RZ, 0x1f, R0 ;  /* 0x0000001fff027819 */ /* 0x000fc80000011600 */
[----:B------:R-:W-:-:S04]  /*5c20*/  LEA.HI.SX32 R0, R0, R2, 0x1c ;  /* 0x0000000200007211 */ /* 0x000fc800078fe2ff */
[----:B------:R-:W-:-:S04]  /*5c30*/  IMNMX R3, RZ, R0, !PT ;  /* 0x00000000ff037217 */ /* 0x000fc80007800200 */
[----:B------:R-:W-:Y:S01]  /*5c40*/  ISETP.GE.AND P0, PT, R216, R3, PT ;  /* 0x00000003d800720c */ /* 0x000fe20003f06270 */
[----:B------:R1:W-:Y:S04]  /*5c50*/  STL [R1+0x20], R3 ;  /* 0x0000200301007387 */ /* 0x0003e80000100800 */
[----:B------:R1:W-:Y:S08]  /*5c60*/  STL [R1], RZ ;  /* 0x000000ff01007387 */ /* 0x0003f00000100800 */
[----:B------:R-:W-:Y:S05]  /*5c70*/  @!P0 BRA `(.L_x_1089) ;  /* 0x000040d000008947 */ /* 0x000fea0003800000 */
[----:B------:R-:W2:Y:S01]  /*5c80*/  LDL R4, [R1+0x30] ;  /* 0x0000300001047983 */ /* 0x000ea20000100800 */
[----:B-1----:R-:W-:Y:S01]  /*5c90*/  IMAD.MOV.U32 R3, RZ, RZ, R144 ;  /* 0x000000ffff037224 */ /* 0x002fe200078e0090 */
[----:B------:R-:W-:Y:S01]  /*5ca0*/  MOV R238, R216 ;  /* 0x000000d800ee7202 */ /* 0x000fe20000000f00 */
[----:B------:R-:W-:Y:S01]  /*5cb0*/  IMAD.MOV.U32 R2, RZ, RZ, R145 ;  /* 0x000000ffff027224 */ /* 0x000fe200078e0091 */
[----:B------:R1:W-:Y:S01]  /*5cc0*/  STL [R1], RZ ;  /* 0x000000ff01007387 */ /* 0x0003e20000100800 */
[----:B------:R-:W-:Y:S01]  /*5cd0*/  MOV R204, 0x1 ;  /* 0x0000000100cc7802 */ /* 0x000fe20000000f00 */
[----:B--2---:R-:W-:-:S05]  /*5ce0*/  @P2 IMAD.HI.U32 R0, R4, c[0x0][0x2c8], RZ ;  /* 0x0000b20004002a27 */ /* 0x004fca00078e00ff */
[----:B------:R-:W-:-:S05]  /*5cf0*/  @P2 SHF.R.U32.HI R0, RZ, c[0x0][0x2cc], R0 ;  /* 0x0000b300ff002a19 */ /* 0x000fca0000011600 */
[----:B------:R1:W-:Y:S02]  /*5d00*/  @P2 STL [R1+0x24], R0 ;  /* 0x0000240001002387 */ /* 0x0003e40000100800 */
.L_x_1090:
[----:B------:R-:W-:Y:S04]  /*5d10*/  DEPBAR.LE SB0, 0x2 ;  /* 0x000080800000791a */ /* 0x000fe80000000000 */
[----:B------:R-:W-:Y:S01]  /*5d20*/  WARPSYNC 0xffffffff ;  /* 0xffffffff00007948 */ /* 0x000fe20003800000 */
[----:B------:R-:W-:Y:S01]  /*5d30*/  BAR.SYNC.DEFER_BLOCKING 0x0 ;  /* 0x0000000000007b1d */ /* 0x000fe20000010000 */
[----:B------:R-:W-:Y:S01]  /*5d40*/  IMAD R205, R204, 0x9000, RZ ;  /* 0x00009000cccd7824 */ /* 0x000fe200078e02ff */
[C---:B------:R-:W-:Y:S02]  /*5d50*/  ISETP.GE.AND P5, PT, R238.reuse, 0x1, PT ;  /* 0x00000001ee00780c */ /* 0x040fe40003fa6270 */
[----:B------:R-:W-:Y:S01]  /*5d60*/  IADD3 R216, R238, -0x1, RZ ;  /* 0xffffffffeed87810 */ /* 0x000fe20007ffe0ff */
[----:B-1----:R-:W-:Y:S04]  /*5d70*/  IMAD.IADD R0, R209, 0x1, R205 ;  /* 0x00000001d1007824 */ /* 0x002fe800078e02cd */
[----:B------:R-:W-:Y:S06]  /*5d80*/  IMAD.IADD R200, R208, 0x1, R0 ;  /* 0x00000001d0c87824 */ /* 0x000fec00078e0200 */
[----:B------:R-:W-:Y:S01]  /*5d90*/  @P5 IMAD.WIDE.U32 R202, R216, c[0x0][0x208], RZ ;  /* 0x00008200d8ca5a25 */ /* 0x000fe200078e00ff */
[----:B------:R-:W1:Y:S08]  /*5da0*/  LDSM.16.M88.4 R8, [R0] ;  /* 0x000000000008783b */ /* 0x000e700000000200 */
[----:B------:R-:W2:Y:S08]  /*5db0*/  LDSM.16.M88.4 R16, [R0+0x800] ;  /* 0x000800000010783b */ /* 0x000eb00000000200 */
[----:B------:R-:W3:Y:S08]  /*5dc0*/  LDSM.16.M88.4 R24, [R0+0x1000] ;  /* 0x001000000018783b */ /* 0x000ef00000000200 */
[----:B------:R-:W4:Y:S06]  /*5dd0*/  LDL.64 R218, [R1+0x38] ;  /* 0x0000380001da7983 */ /* 0x000f2c0000100a00 */
[----:B------:R-:W5:Y:S08]  /*5de0*/  LDSM.16.M88.4 R32, [R0+0x1800] ;  /* 0x001800000020783b */ /* 0x000f700000000200 */
[----:B------:R-:W4:Y:S01]  /*5df0*/  LDL R215, [R1+0x48] ;  /* 0x0000480001d77983 */ /* 0x000f220000100800 */
[C---:B-1----:R-:W-:Y:S03]  /*5e00*/  HMMA.16816.F32.BF16 R4, R152.reuse, R8, RZ ;  /* 0x000000089804723c */ /* 0x042fe600000418ff */
[----:B------:R-:W1:Y:S05]  /*5e10*/  LDSM.16.M88.4 R40, [R0+0x2000] ;  /* 0x002000000028783b */ /* 0x000e6a0000000200 */
[C---:B------:R-:W-:Y:S03]  /*5e20*/  HMMA.16816.F32.BF16 R8, R152.reuse, R10, RZ ;  /* 0x0000000a9808723c */ /* 0x040fe600000418ff */
[----:B------:R-:W4:Y:S04]  /*5e30*/  LDL R201, [R1+0x2c] ;  /* 0x00002c0001c97983 */ /* 0x000f280000100800 */
[----:B------:R-:W1:Y:S01]  /*5e40*/  LDSM.16.M88.4 R48, [R0+0x2800] ;  /* 0x002800000030783b */ /* 0x000e620000000200 */
[C---:B--2---:R-:W-:Y:S07]  /*5e50*/  HMMA.16816.F32.BF16 R12, R152.reuse, R16, RZ ;  /* 0x00000010980c723c */ /* 0x044fee00000418ff */
[----:B------:R-:W2:Y:S01]  /*5e60*/  LDL.LU R221, [R1] ;  /* 0x0000000001dd7983 */ /* 0x000ea20000300800 */
[C---:B------:R-:W-:Y:S03]  /*5e70*/  HMMA.16816.F32.BF16 R16, R152.reuse, R18, RZ ;  /* 0x000000129810723c */ /* 0x040fe600000418ff */
[----:B------:R-:W1:Y:S05]  /*5e80*/  LDSM.16.M88.4 R144, [R200] ;  /* 0x00000000c890783b */ /* 0x000e6a0000000200 */
[C---:B---3--:R-:W-:Y:S03]  /*5e90*/  HMMA.16816.F32.BF16 R20, R152.reuse, R24, RZ ;  /* 0x000000189814723c */ /* 0x048fe600000418ff */
[----:B------:R-:W3:Y:S05]  /*5ea0*/  LDL.64 R228, [R1+0x10] ;  /* 0x0000100001e47983 */ /* 0x000eea0000100a00 */
[C---:B------:R-:W-:Y:S01]  /*5eb0*/  HMMA.16816.F32.BF16 R24, R152.reuse, R26, RZ ;  /* 0x0000001a9818723c */ /* 0x040fe200000418ff */
[----:B------:R-:W2:Y:S04]  /*5ec0*/  LDL R226, [R1+0xc] ;  /* 0x00000c0001e27983 */ /* 0x000ea80000100800 */
[----:B------:R-:W4:Y:S03]  /*5ed0*/  LDL R217, [R1+0x18] ;  /* 0x0000180001d97983 */ /* 0x000f260000100800 */
[C---:B-----5:R-:W-:Y:S08]  /*5ee0*/  HMMA.16816.F32.BF16 R28, R152.reuse, R32, RZ ;  /* 0x00000020981c723c */ /* 0x060ff000000418ff */
[C---:B------:R-:W-:Y:S08]  /*5ef0*/  HMMA.16816.F32.BF16 R32, R152.reuse, R34, RZ ;  /* 0x000000229820723c */ /* 0x040ff000000418ff */
[C---:B-1----:R-:W-:Y:S08]  /*5f00*/  HMMA.16816.F32.BF16 R36, R152.reuse, R40, RZ ;  /* 0x000000289824723c */ /* 0x042ff000000418ff */
[C---:B------:R-:W-:Y:S08]  /*5f10*/  HMMA.16816.F32.BF16 R40, R152.reuse, R42, RZ ;  /* 0x0000002a9828723c */ /* 0x040ff000000418ff */
[C---:B------:R-:W-:Y:S08]  /*5f20*/  HMMA.16816.F32.BF16 R44, R152.reuse, R48, RZ ;  /* 0x00000030982c723c */ /* 0x040ff000000418ff */
[----:B------:R-:W-:Y:S08]  /*5f30*/  HMMA.16816.F32.BF16 R48, R152, R50, RZ ;  /* 0x000000329830723c */ /* 0x000ff000000418ff */
[C---:B------:R-:W-:Y:S08]  /*5f40*/  HMMA.16816.F32.BF16 R4, R156.reuse, R144, R4 ;  /* 0x000000909c04723c */ /* 0x040ff00000041804 */
[C---:B------:R-:W-:Y:S01]  /*5f50*/  HMMA.16816.F32.BF16 R8, R156.reuse, R146, R8 ;  /* 0x000000929c08723c */ /* 0x040fe20000041808 */
[----:B------:R-:W1:Y:S07]  /*5f60*/  LDSM.16.M88.4 R144, [R200+0x800] ;  /* 0x00080000c890783b */ /* 0x000e6e0000000200 */
[C---:B-1----:R-:W-:Y:S08]  /*5f70*/  HMMA.16816.F32.BF16 R12, R156.reuse, R144, R12 ;  /* 0x000000909c0c723c */ /* 0x042ff0000004180c */
        /* <DEDUP_REMOVED lines=10> */
[----:B------:R-:W1:Y:S02]  /*6020*/  LDSM.16.M88.4 R144, [R200+0x2800] ;  /* 0x00280000c890783b */ /* 0x000e640000000200 */
[----:B---3--:R-:W-:Y:S05]  /*6030*/  @P5 ISETP.GE.AND P3, PT, R228, c[0x0][0x1d4], PT ;  /* 0x00007500e4005a0c */ /* 0x008fea0003f66270 */
[C---:B-1----:R-:W-:Y:S03]  /*6040*/  HMMA.16816.F32.BF16 R44, R156.reuse, R144, R44 ;  /* 0x000000909c2c723c */ /* 0x042fe6000004182c */
[----:B--2---:R-:W-:Y:S02]  /*6050*/  @P5 ISETP.GE.AND P1, PT, R226, c[0x0][0x1d4], PT ;  /* 0x00007500e2005a0c */ /* 0x004fe40003f26270 */
[----:B----4-:R-:W-:Y:S02]  /*6060*/  @P5 ISETP.GE.AND P0, PT, R217, c[0x0][0x1d4], PT ;  /* 0x00007500d9005a0c */ /* 0x010fe40003f06270 */
[----:B------:R-:W-:Y:S01]  /*6070*/  @P5 SHF.R.S32.HI R144, RZ, 0x1f, R216 ;  /* 0x0000001fff905819 */ /* 0x000fe200000114d8 */
[----:B------:R-:W-:Y:S04]  /*6080*/  HMMA.16816.F32.BF16 R48, R156, R146, R48 ;  /* 0x000000929c30723c */ /* 0x000fe80000041830 */
[----:B------:R-:W-:Y:S03]  /*6090*/  @P5 IMAD R144, R144, c[0x0][0x208], RZ ;  /* 0x0000820090905a24 */ /* 0x000fe600078e02ff */
[----:B------:R-:W-:Y:S01]  /*60a0*/  @P5 MOV R147, R215 ;  /* 0x000000d700935202 */ /* 0x000fe20000000f00 */
[----:B------:R-:W-:Y:S02]  /*60b0*/  @P5 IMAD R144, R216, c[0x0][0x20c], R144 ;  /* 0x00008300d8905a24 */ /* 0x000fe400078e0290 */
[----:B------:R-:W2:Y:S02]  /*60c0*/  LDL R216, [R1+0x58] ;  /* 0x0000580001d87983 */ /* 0x000ea40000100800 */
[----:B------:R-:W-:Y:S01]  /*60d0*/  @P5 IMAD.MOV.U32 R146, RZ, RZ, R218 ;  /* 0x000000ffff925224 */ /* 0x000fe200078e00da */
[----:B------:R-:W-:Y:S01]  /*60e0*/  @P5 IADD3 R144, R203, R144, RZ ;  /* 0x00000090cb905210 */ /* 0x000fe20007ffe0ff */
[----:B------:R-:W-:Y:S01]  /*60f0*/  @P5 IMAD R215, R221, 0x9000, R201 ;  /* 0x00009000ddd75824 */ /* 0x000fe200078e02c9 */
[----:B------:R-:W3:Y:S01]  /*6100*/  LDL R218, [R1+0x24] ;  /* 0x0000240001da7983 */ /* 0x000ee20000100800 */
[----:B------:R-:W-:Y:S01]  /*6110*/  @P5 IMAD.WIDE.U32 R146, R202, 0x60, R146 ;  /* 0x00000060ca925825 */ /* 0x000fe200078e0092 */
[----:B------:R-:W-:Y:S03]  /*6120*/  @P5 MOV R202, c[0x0][0x208] ;  /* 0x0000820000ca5a02 */ /* 0x000fe60000000f00 */
[----:B------:R-:W-:Y:S01]  /*6130*/  @P5 IMAD R145, R144, 0x60, RZ ;  /* 0x0000006090915824 */ /* 0x000fe200078e02ff */
[----:B------:R-:W-:Y:S01]  /*6140*/  @P5 LEA R144, P4, R146, c[0x0][0x1f8], 0x1 ;  /* 0x00007e0092905a11 */ /* 0x000fe200078808ff */
[----:B------:R-:W-:Y:S02]  /*6150*/  IMAD.IADD R201, R206, 0x1, R0 ;  /* 0x00000001cec97824 */ /* 0x000fe400078e0200 */
[----:B------:R-:W-:Y:S05]  /*6160*/  @P5 IMAD.IADD R145, R147, 0x1, R145 ;  /* 0x0000000193915824 */ /* 0x000fea00078e0291 */
[----:B------:R-:W-:Y:S01]  /*6170*/  @P5 LEA.HI.X R145, R146, c[0x0][0x1fc], R145, 0x1, P4 ;  /* 0x00007f0092915a11 */ /* 0x000fe200020f0c91 */
[----:B------:R-:W-:Y:S04]  /*6180*/  @P5 IMAD.MOV.U32 R146, RZ, RZ, 0x6 ;  /* 0x00000006ff925424 */ /* 0x000fe800078e00ff */
[----:B------:R-:W-:Y:S01]  /*6190*/  @!PT LDS RZ, [RZ] ;  /* 0x00000000fffff984 */ /* 0x000fe20000000800 */
[----:B------:R-:W-:Y:S01]  /*61a0*/  @!PT LDS RZ, [RZ] ;  /* 0x00000000fffff984 */ /* 0x000fe20000000800 */
[----:B------:R-:W-:Y:S01]  /*61b0*/  @!PT LDS RZ, [RZ] ;  /* 0x00000000fffff984 */ /* 0x000fe20000000800 */
[----:B------:R1:W-:Y:S01]  /*61c0*/  @P5 LDGSTS.E.BYPASS.LTC128B.128 [R215], [R144.64], !P3 ;  /* 0x0000000090d75fae */ /* 0x0003e2000d901d46 */
[C---:B------:R-:W-:Y:S02]  /*61d0*/  @P5 SHF.L.U64.HI R146, R202.reuse, R146, c[0x0][0x20c] ;  /* 0x00008300ca925619 */ /* 0x040fe40000010292 */
[----:B------:R-:W-:Y:S05]  /*61e0*/  @P5 SHF.L.U32 R202, R202, 0x6, RZ ;  /* 0x00000006caca5819 */ /* 0x000fea00000006ff */
[----:B------:R1:W-:Y:S08]  /*61f0*/  @P5 LDGSTS.E.BYPASS.LTC128B.128 [R215+0x3000], [R144.64+0x80], !P1 ;  /* 0x0300008090d75fae */ /* 0x0003f0000c901d46 */
[----:B------:R1:W-:Y:S02]  /*6200*/  @P5 LDGSTS.E.BYPASS.LTC128B.128 [R215+0x6000], [R144.64+0x100], !P0 ;  /* 0x0600010090d75fae */ /* 0x0003e4000c101d46 */
[----:B-1----:R-:W-:Y:S05]  /*6210*/  @P5 IADD3 R144, P4, R202, R144, RZ ;  /* 0x00000090ca905210 */ /* 0x002fea0007f9e0ff */
        /* <DEDUP_REMOVED lines=8> */
[----:B------:R4:W-:Y:S08]  /*62a0*/  @P5 LDGSTS.E.BYPASS.LTC128B.128 [R215+0x8000], [R202.64+0x100], !P0 ;  /* 0x08000100cad75fae */ /* 0x0009f0000c101d46 */
[----:B-1----:R-:W1:Y:S08]  /*62b0*/  LDSM.16.M88.4 R144, [R201] ;  /* 0x00000000c990783b */ /* 0x002e700000000200 */
[----:B------:R-:W0:Y:S01]  /*62c0*/  LDGDEPBAR ;  /* 0x00000000000079af */ /* 0x000e220000000000 */
[----:B----4-:R-:W-:Y:S02]  /*62d0*/  IADD3 R203, R206, R200, RZ ;  /* 0x000000c8cecb7210 */ /* 0x010fe40007ffe0ff */
[----:B------:R-:W-:Y:S01]  /*62e0*/  IADD3 R202, R208, R0, R206 ;  /* 0x00000000d0ca7210 */ /* 0x000fe20007ffe0ce */
        /* <DEDUP_REMOVED lines=16> */
[----:B------:R-:W-:Y:S01]  /*63f0*/  HMMA.16816.F32.BF16 R48, R160, R146, R48 ;  /* 0x00000092a030723c */ /* 0x000fe20000041830 */
[----:B------:R-:W1:Y:S07]  /*6400*/  LDSM.16.M88.4 R144, [R203] ;  /* 0x00000000cb90783b */ /* 0x000e6e0000000200 */
        /* <DEDUP_REMOVED lines=104> */
[----:B------:R1:W4:Y:S08]  /*6a90*/  LDSM.16.M88.4 R144, [R0+0x8800] ;  /* 0x008800000090783b */ /* 0x0003300000000200 */
[----:B-1----:R1:W3:Y:S01]  /*6aa0*/  LDL R0, [R1+0x30] ;  /* 0x0000300001007983 */ /* 0x0022e20000100800 */
[C---:B----4-:R-:W-:Y:S08]  /*6ab0*/  HMMA.16816.F32.BF16 R44, R184.reuse, R144, R44 ;  /* 0x00000090b82c723c */ /* 0x050ff0000004182c */
[----:B------:R-:W-:Y:S01]  /*6ac0*/  HMMA.16816.F32.BF16 R48, R184, R146, R48 ;  /* 0x00000092b830723c */ /* 0x000fe20000041830 */
[----:B------:R-:W4:Y:S07]  /*6ad0*/  LDSM.16.M88.4 R144, [R200+0x6000] ;  /* 0x00600000c890783b */ /* 0x000f2e0000000200 */
[C---:B----4-:R-:W-:Y:S08]  /*6ae0*/  HMMA.16816.F32.BF16 R4, R188.reuse, R144, R4 ;  /* 0x00000090bc04723c */ /* 0x050ff00000041804 */
[C---:B------:R-:W-:Y:S01]  /*6af0*/  HMMA.16816.F32.BF16 R8, R188.reuse, R146, R8 ;  /* 0x00000092bc08723c */ /* 0x040fe20000041808 */
        /* <DEDUP_REMOVED lines=12> */
[----:B------:R-:W4:Y:S03]  /*6bc0*/  LDSM.16.M88.4 R144, [R200+0x8800] ;  /* 0x00880000c890783b */ /* 0x000f260000000200 */
[----:B---3--:R-:W-:Y:S04]  /*6bd0*/  @P2 IMAD.MOV.U32 R0, RZ, RZ, R218 ;  /* 0x000000ffff002224 */ /* 0x008fe800078e00da */
[C---:B----4-:R-:W-:Y:S08]  /*6be0*/  HMMA.16816.F32.BF16 R44, R188.reuse, R144, R44 ;  /* 0x00000090bc2c723c */ /* 0x050ff0000004182c */
[----:B------:R-:W-:Y:S01]  /*6bf0*/  HMMA.16816.F32.BF16 R48, R188, R146, R48 ;  /* 0x00000092bc30723c */ /* 0x000fe20000041830 */
[----:B------:R-:W3:Y:S07]  /*6c00*/  LDSM.16.M88.4 R144, [R201+0x6000] ;  /* 0x00600000c990783b */ /* 0x000eee0000000200 */
        /* <DEDUP_REMOVED lines=29> */
[----:B------:R-:W3:Y:S08]  /*6de0*/  LDSM.16.M88.4 R144, [R202+0x8000] ;  /* 0x00800000ca90783b */ /* 0x000ef00000000200 */
[----:B------:R-:W4:Y:S01]  /*6df0*/  LDSM.16.M88.4 R200, [R202+0x8800] ;  /* 0x00880000cac8783b */ /* 0x000f220000000200 */
[----:B------:R-:W-:Y:S07]  /*6e00*/  DEPBAR.LE SB0, 0x2 ;  /* 0x000080800000791a */ /* 0x000fee0000000000 */
[----:B------:R-:W-:Y:S01]  /*6e10*/  BAR.SYNC.DEFER_BLOCKING 0x0 ;  /* 0x0000000000007b1d */ /* 0x000fe20000010000 */
[C---:B---3--:R-:W-:Y:S07]  /*6e20*/  HMMA.16816.F32.BF16 R36, R196.reuse, R144, R36 ;  /* 0x00000090c424723c */ /* 0x048fee0000041824 */
[----:B------:R-:W-:Y:S01]  /*6e30*/  SHFL.IDX PT, R145, R0, 0x1, 0x1c1f ;  /* 0x003c1f0000917f89 */ /* 0x000fe200000e0000 */
[----:B------:R-:W-:Y:S01]  /*6e40*/  IMAD R144, R238, -0x60, RZ ;  /* 0xffffffa0ee907824 */ /* 0x000fe200078e02ff */
[C---:B------:R-:W-:Y:S06]  /*6e50*/  HMMA.16816.F32.BF16 R40, R196.reuse, R146, R40 ;  /* 0x00000092c428723c */ /* 0x040fec0000041828 */
[----:B------:R-:W3:Y:S01]  /*6e60*/  SHFL.IDX PT, R146, R0, RZ, 0x1c1f ;  /* 0x001c1fff00927589 */ /* 0x000ee200000e0000 */
[----:B--2---:R-:W-:Y:S01]  /*6e70*/  IADD3 R144, -R216, 0x1, R144 ;  /* 0x00000001d8907810 */ /* 0x004fe20007ffe190 */
[C---:B----4-:R-:W-:Y:S04]  /*6e80*/  HMMA.16816.F32.BF16 R44, R196.reuse, R200, R44 ;  /* 0x000000c8c42c723c */ /* 0x050fe8000004182c */
[----:B------:R-:W-:Y:S04]  /*6e90*/  IADD3 R144, R144, c[0x0][0x1d0], RZ ;  /* 0x0000740090907a10 */ /* 0x000fe80007ffe0ff */
[----:B------:R-:W-:Y:S04]  /*6ea0*/  HMMA.16816.F32.BF16 R48, R196, R202, R48 ;  /* 0x000000cac430723c */ /* 0x000fe80000041830 */
[----:B------:R-:W-:Y:S04]  /*6eb0*/  IADD3 R144, R144, -c[0x0][0x168], RZ ;  /* 0x80005a0090907a10 */ /* 0x000fe80007ffe0ff */
[C---:B---3--:R-:W-:Y:S01]  /*6ec0*/  IADD3 R0, R144.reuse, R146, RZ ;  /* 0x0000009290007210 */ /* 0x048fe20007ffe0ff */
[----:B------:R-:W-:Y:S03]  /*6ed0*/  IMAD.IADD R144, R144, 0x1, R145 ;  /* 0x0000000190907824 */ /* 0x000fe600078e0291 */
[C---:B------:R-:W-:Y:S02]  /*6ee0*/  ISETP.GT.AND P4, PT, R0.reuse, RZ, PT ;  /* 0x000000ff0000720c */ /* 0x040fe40003f84270 */
[----:B------:R-:W-:Y:S02]  /*6ef0*/  ISETP.GT.AND P3, PT, R0, 0x1, PT ;  /* 0x000000010000780c */ /* 0x000fe40003f64270 */
[----:B------:R-:W-:Y:S02]  /*6f00*/  ISETP.GT.AND P1, PT, R144, RZ, PT ;  /* 0x000000ff9000720c */ /* 0x000fe40003f24270 */
[----:B------:R-:W-:Y:S02]  /*6f10*/  FSEL R4, R4, -INF , P4 ;  /* 0xff80000004047808 */ /* 0x000fe40002000000 */
[----:B------:R-:W-:Y:S02]  /*6f20*/  FSEL R6, R6, -INF , P1 ;  /* 0xff80000006067808 */ /* 0x000fe40000800000 */
[----:B------:R-:W-:Y:S02]  /*6f30*/  ISETP.GT.AND P1, PT, R144, 0x8, PT ;  /* 0x000000089000780c */ /* 0x000fe40003f24270 */
[----:B------:R-:W-:Y:S02]  /*6f40*/  FSEL R5, R5, -INF , P3 ;  /* 0xff80000005057808 */ /* 0x000fe40001800000 */
[----:B------:R-:W-:Y:S02]  /*6f50*/  FSEL R215, R10, -INF , P1 ;  /* 0xff8000000ad77808 */ /* 0x000fe40000800000 */
[----:B------:R-:W-:Y:S02]  /*6f60*/  FMNMX.FTZ R10, R4, R2, !PT ;  /* 0x00000002040a7209 */ /* 0x000fe40007810000 */
[----:B------:R-:W-:Y:S02]  /*6f70*/  ISETP.GT.AND P4, PT, R0, 0x8, PT ;  /* 0x000000080000780c */ /* 0x000fe40003f84270 */
[----:B------:R-:W-:Y:S02]  /*6f80*/  ISETP.GT.AND P0, PT, R144, 0x1, PT ;  /* 0x000000019000780c */ /* 0x000fe40003f04270 */
[----:B------:R-:W-:Y:S02]  /*6f90*/  ISETP.GT.AND P3, PT, R0, 0x9, PT ;  /* 0x000000090000780c */ /* 0x000fe40003f64270 */
[----:B------:R-:W-:Y:S02]  /*6fa0*/  FSEL R7, R7, -INF , P0 ;  /* 0xff80000007077808 */ /* 0x000fe40000000000 */
[----:B------:R-:W-:Y:S02]  /*6fb0*/  ISETP.GT.AND P0, PT, R144, 0x9, PT ;  /* 0x000000099000780c */ /* 0x000fe40003f04270 */
[----:B------:R-:W-:Y:S02]  /*6fc0*/  FSEL R8, R8, -INF , P4 ;  /* 0xff80000008087808 */ /* 0x000fe40002000000 */
        /* <DEDUP_REMOVED lines=12> */
[----:B------:R-:W-:Y:S02]  /*7090*/  FMNMX.FTZ R10, R218, R10, !PT ;  /* 0x0000000ada0a7209 */ /* 0x000fe40007810000 */
[----:B------:R-:W-:Y:S02]  /*70a0*/  ISETP.GT.AND P1, PT, R144, 0x10, PT ;  /* 0x000000109000780c */ /* 0x000fe40003f24270 */
[----:B------:R-:W-:Y:S02]  /*70b0*/  ISETP.GT.AND P4, PT, R0, 0x18, PT ;  /* 0x000000180000780c */ /* 0x000fe40003f84270 */
[----:B------:R-:W-:Y:S02]  /*70c0*/  FSEL R220, R14, -INF , P1 ;  /* 0xff8000000edc7808 */ /* 0x000fe40000800000 */
[----:B------:R-:W-:Y:S02]  /*70d0*/  ISETP.GT.AND P3, PT, R0, 0x19, PT ;  /* 0x000000190000780c */ /* 0x000fe40003f64270 */
[----:B------:R-:W-:Y:S02]  /*70e0*/  FSEL R224, R16, -INF , P4 ;  /* 0xff80000010e07808 */ /* 0x000fe40002000000 */
[----:B------:R-:W-:Y:S02]  /*70f0*/  ISETP.GT.AND P0, PT, R144, 0x11, PT ;  /* 0x000000119000780c */ /* 0x000fe40003f04270 */
[----:B------:R-:W-:Y:S02]  /*7100*/  FMNMX.FTZ R11, R216, R11, !PT ;  /* 0x0000000bd80b7209 */ /* 0x000fe40007810000 */
[----:B------:R-:W-:Y:S02]  /*7110*/  FMNMX.FTZ R10, R219, R10, !PT ;  /* 0x0000000adb0a7209 */ /* 0x000fe40007810000 */
[----:B------:R-:W-:Y:S02]  /*7120*/  MOV R14, R221 ;  /* 0x000000dd000e7202 */ /* 0x000fe40000000f00 */
[----:B------:R-:W-:Y:S02]  /*7130*/  FSEL R223, R17, -INF , P3 ;  /* 0xff80000011df7808 */ /* 0x000fe40001800000 */
[----:B------:R-:W-:Y:S01]  /*7140*/  FSEL R221, R15, -INF , P0 ;  /* 0xff8000000fdd7808 */ /* 0x000fe20000000000 */
[----:B------:R-:W-:Y:S01]  /*7150*/  IMAD.MOV.U32 R15, RZ, RZ, R226 ;  /* 0x000000ffff0f7224 */ /* 0x000fe200078e00e2 */
[----:B------:R-:W-:Y:S02]  /*7160*/  ISETP.GT.AND P1, PT, R144, 0x18, PT ;  /* 0x000000189000780c */ /* 0x000fe40003f24270 */
[----:B------:R-:W-:Y:S02]  /*7170*/  FMNMX.FTZ R10, R224, R10, !PT ;  /* 0x0000000ae00a7209 */ /* 0x000fe40007810000 */
[----:B------:R-:W-:Y:S02]  /*7180*/  ISETP.GT.AND P4, PT, R0, 0x20, PT ;  /* 0x000000200000780c */ /* 0x000fe40003f84270 */
[----:B------:R-:W-:Y:S02]  /*7190*/  FMNMX.FTZ R11, R220, R11, !PT ;  /* 0x0000000bdc0b7209 */ /* 0x000fe40007810000 */
[----:B------:R-:W-:Y:S02]  /*71a0*/  FMNMX.FTZ R10, R223, R10, !PT ;  /* 0x0000000adf0a7209 */ /* 0x000fe40007810000 */
[----:B------:R-:W-:Y:S01]  /*71b0*/  FSEL R222, R18, -INF , P1 ;  /* 0xff80000012de7808 */ /* 0x000fe20000800000 */
[----:B------:R-:W-:Y:S01]  /*71c0*/  IMAD.MOV.U32 R18, RZ, RZ, R228 ;  /* 0x000000ffff127224 */ /* 0x000fe200078e00e4 */
[----:B------:R-:W-:Y:S02]  /*71d0*/  ISETP.GT.AND P0, PT, R144, 0x19, PT ;  /* 0x000000199000780c */ /* 0x000fe40003f04270 */
[----:B------:R-:W-:Y:S02]  /*71e0*/  ISETP.GT.AND P3, PT, R0, 0x21, PT ;  /* 0x000000210000780c */ /* 0x000fe40003f64270 */
[----:B------:R-:W-:Y:S02]  /*71f0*/  FMNMX.FTZ R11, R221, R11, !PT ;  /* 0x0000000bdd0b7209 */ /* 0x000fe40007810000 */
[----:B------:R-:W-:Y:S02]  /*7200*/  FSEL R232, R20, -INF , P4 ;  /* 0xff80000014e87808 */ /* 0x000fe40002000000 */
[----:B------:R-:W-:Y:S02]  /*7210*/  FSEL R225, R19, -INF , P0 ;  /* 0xff80000013e17808 */ /* 0x000fe40000000000 */
[----:B------:R-:W-:Y:S02]  /*7220*/  ISETP.GT.AND P1, PT, R144, 0x20, PT ;  /* 0x000000209000780c */ /* 0x000fe40003f24270 */
[----:B------:R-:W-:Y:S02]  /*7230*/  FSEL R233, R21, -INF , P3 ;  /* 0xff80000015e97808 */ /* 0x000fe40001800000 */
[----:B------:R-:W-:Y:S02]  /*7240*/  FMNMX.FTZ R11, R222, R11, !PT ;  /* 0x0000000bde0b7209 */ /* 0x000fe40007810000 */
[----:B------:R-:W-:Y:S02]  /*7250*/  ISETP.GT.AND P4, PT, R0, 0x28, PT ;  /* 0x000000280000780c */ /* 0x000fe40003f84270 */
[----:B------:R-:W-:Y:S02]  /*7260*/  FMNMX.FTZ R10, R232, R10, !PT ;  /* 0x0000000ae80a7209 */ /* 0x000fe40007810000 */
[----:B------:R-:W-:Y:S02]  /*7270*/  FSEL R234, R22, -INF , P1 ;  /* 0xff80000016ea7808 */ /* 0x000fe40000800000 */
[----:B------:R-:W-:Y:S01]  /*7280*/  FSEL R237, R24, -INF , P4 ;  /* 0xff80000018ed7808 */ /* 0x000fe20002000000 */
[----:B------:R-:W2:Y:S01]  /*7290*/  LDL.LU R22, [R1+0x4] ;  /* 0x0000040001167983 */ /* 0x000ea20000300800 */
[----:B------:R-:W-:Y:S02]  /*72a0*/  FMNMX.FTZ R11, R225, R11, !PT ;  /* 0x0000000be10b7209 */ /* 0x000fe40007810000 */
[----:B------:R-:W-:Y:S02]  /*72b0*/  FMNMX.FTZ R10, R233, R10, !PT ;  /* 0x0000000ae90a7209 */ /* 0x000fe40007810000 */
[----:B------:R-:W-:Y:S02]  /*72c0*/  ISETP.GT.AND P0, PT, R144, 0x21, PT ;  /* 0x000000219000780c */ /* 0x000fe40003f04270 */
[----:B------:R-:W-:Y:S02]  /*72d0*/  ISETP.GT.AND P3, PT, R0, 0x29, PT ;  /* 0x000000290000780c */ /* 0x000fe40003f64270 */
[----:B------:R-:W-:Y:S02]  /*72e0*/  FSEL R235, R23, -INF , P0 ;  /* 0xff80000017eb7808 */ /* 0x000fe40000000000 */
[----:B------:R-:W-:Y:S02]  /*72f0*/  FSEL R240, R25, -INF , P3 ;  /* 0xff80000019f07808 */ /* 0x000fe40001800000 */
[----:B------:R-:W-:Y:S02]  /*7300*/  FMNMX.FTZ R10, R237, R10, !PT ;  /* 0x0000000aed0a7209 */ /* 0x000fe40007810000 */
[----:B------:R-:W-:Y:S02]  /*7310*/  ISETP.GT.AND P1, PT, R144, 0x28, PT ;  /* 0x000000289000780c */ /* 0x000fe40003f24270 */
[----:B------:R-:W-:Y:S02]  /*7320*/  ISETP.GT.AND P4, PT, R0, 0x30, PT ;  /* 0x000000300000780c */ /* 0x000fe40003f84270 */
[----:B------:R-:W-:Y:S02]  /*7330*/  FMNMX.FTZ R11, R234, R11, !PT ;  /* 0x0000000bea0b7209 */ /* 0x000fe40007810000 */
[----:B------:R-:W-:Y:S02]  /*7340*/  ISETP.GT.AND P0, PT, R144, 0x29, PT ;  /* 0x000000299000780c */ /* 0x000fe40003f04270 */
[----:B------:R-:W-:Y:S02]  /*7350*/  FSEL R241, R26, -INF , P1 ;  /* 0xff8000001af17808 */ /* 0x000fe40000800000 */
[----:B------:R-:W-:Y:S02]  /*7360*/  FSEL R245, R28, -INF , P4 ;  /* 0xff8000001cf57808 */ /* 0x000fe40002000000 */
[----:B------:R-:W-:Y:S02]  /*7370*/  FMNMX.FTZ R11, R235, R11, !PT ;  /* 0x0000000beb0b7209 */ /* 0x000fe40007810000 */
[----:B------:R-:W-:Y:S02]  /*7380*/  FMNMX.FTZ R10, R240, R10, !PT ;  /* 0x0000000af00a7209 */ /* 0x000fe40007810000 */
[----:B------:R-:W-:Y:S02]  /*7390*/  FSEL R246, R27, -INF , P0 ;  /* 0xff8000001bf67808 */ /* 0x000fe40000000000 */
[----:B------:R-:W-:Y:S02]  /*73a0*/  ISETP.GT.AND P3, PT, R0, 0x31, PT ;  /* 0x000000310000780c */ /* 0x000fe40003f64270 */
[C---:B------:R-:W-:Y:S02]  /*73b0*/  ISETP.GT.AND P1, PT, R144.reuse, 0x30, PT ;  /* 0x000000309000780c */ /* 0x040fe40003f24270 */
[----:B------:R-:W-:Y:S02]  /*73c0*/  ISETP.GT.AND P0, PT, R144, 0x31, PT ;  /* 0x000000319000780c */ /* 0x000fe40003f04270 */
[----:B------:R-:W-:Y:S02]  /*73d0*/  FSEL R244, R29, -INF , P3 ;  /* 0xff8000001df47808 */ /* 0x000fe40001800000 */
[C---:B------:R-:W-:Y:S02]  /*73e0*/  ISETP.GT.AND P3, PT, R0.reuse, 0x39, PT ;  /* 0x000000390000780c */ /* 0x040fe40003f64270 */
[----:B------:R-:W-:Y:S02]  /*73f0*/  ISETP.GT.AND P4, PT, R0, 0x38, PT ;  /* 0x000000380000780c */ /* 0x000fe40003f84270 */
[----:B------:R-:W-:Y:S02]  /*7400*/  FMNMX.FTZ R10, R245, R10, !PT ;  /* 0x0000000af50a7209 */ /* 0x000fe40007810000 */
[----:B------:R-:W-:Y:S02]  /*7410*/  FMNMX.FTZ R11, R241, R11, !PT ;  /* 0x0000000bf10b7209 */ /* 0x000fe40007810000 */
[----:B------:R-:W-:Y:S02]  /*7420*/  FSEL R30, R30, -INF , P1 ;  /* 0xff8000001e1e7808 */ /* 0x000fe40000800000 */
[----:B------:R-:W-:Y:S02]  /*7430*/  FSEL R12, R31, -INF , P0 ;  /* 0xff8000001f0c7808 */ /* 0x000fe40000000000 */
[C---:B------:R-:W-:Y:S02]  /*7440*/  ISETP.GT.AND P1, PT, R144.reuse, 0x38, PT ;  /* 0x000000389000780c */ /* 0x040fe40003f24270 */
[----:B------:R-:W-:Y:S02]  /*7450*/  ISETP.GT.AND P0, PT, R144, 0x39, PT ;  /* 0x000000399000780c */ /* 0x000fe40003f04270 */
[----:B------:R-:W-:Y:S02]  /*7460*/  FSEL R243, R32, -INF , P4 ;  /* 0xff80000020f37808 */ /* 0x000fe40002000000 */
[----:B------:R-:W-:Y:S02]  /*7470*/  FSEL R242, R33, -INF , P3 ;  /* 0xff80000021f27808 */ /* 0x000fe40001800000 */
[----:B------:R-:W-:Y:S02]  /*7480*/  ISETP.GT.AND P4, PT, R0, 0x40, PT ;  /* 0x000000400000780c */ /* 0x000fe40003f84270 */
[----:B------:R-:W-:Y:S02]  /*7490*/  FSEL R13, R34, -INF , P1 ;  /* 0xff800000220d7808 */ /* 0x000fe40000800000 */
[----:B------:R-:W-:Y:S02]  /*74a0*/  FSEL R16, R35, -INF , P0 ;  /* 0xff80000023107808 */ /* 0x000fe40000000000 */
[----:B------:R-:W-:Y:S02]  /*74b0*/  FMNMX.FTZ R10, R244, R10, !PT ;  /* 0x0000000af40a7209 */ /* 0x000fe40007810000 */
[----:B------:R-:W-:Y:S02]  /*74c0*/  ISETP.GT.AND P3, PT, R0, 0x41, PT ;  /* 0x000000410000780c */ /* 0x000fe40003f64270 */
[----:B------:R-:W-:Y:S02]  /*74d0*/  FMNMX.FTZ R11, R246, R11, !PT ;  /* 0x0000000bf60b7209 */ /* 0x000fe40007810000 */
[C---:B------:R-:W-:Y:S02]  /*74e0*/  ISETP.GT.AND P1, PT, R144.reuse, 0x40, PT ;  /* 0x000000409000780c */ /* 0x040fe40003f24270 */
[----:B------:R-:W-:Y:S02]  /*74f0*/  ISETP.GT.AND P0, PT, R144, 0x41, PT ;  /* 0x000000419000780c */ /* 0x000fe40003f04270 */
[----:B------:R-:W-:Y:S02]  /*7500*/  FSEL R239, R36, -INF , P4 ;  /* 0xff80000024ef7808 */ /* 0x000fe40002000000 */
[----:B------:R-:W-:Y:S02]  /*7510*/  FMNMX.FTZ R10, R243, R10, !PT ;  /* 0x0000000af30a7209 */ /* 0x000fe40007810000 */
[----:B------:R-:W-:Y:S02]  /*7520*/  FSEL R236, R37, -INF , P3 ;  /* 0xff80000025ec7808 */ /* 0x000fe40001800000 */
[C---:B------:R-:W-:Y:S02]  /*7530*/  ISETP.GT.AND P6, PT, R0.reuse, 0x50, PT ;  /* 0x000000500000780c */ /* 0x040fe40003fc4270 */
[C---:B------:R-:W-:Y:S02]  /*7540*/  ISETP.GT.AND P5, PT, R0.reuse, 0x51, PT ;  /* 0x000000510000780c */ /* 0x040fe40003fa4270 */
[----:B------:R-:W-:Y:S02]  /*7550*/  ISETP.GT.AND P3, PT, R0, 0x59, PT ;  /* 0x000000590000780c */ /* 0x000fe40003f64270 */
[----:B------:R-:W-:Y:S02]  /*7560*/  FSEL R17, R38, -INF , P1 ;  /* 0xff80000026117808 */ /* 0x000fe40000800000 */
[C---:B------:R-:W-:Y:S02]  /*7570*/  ISETP.GT.AND P4, PT, R0.reuse, 0x58, PT ;  /* 0x000000580000780c */ /* 0x040fe40003f84270 */
[----:B------:R-:W-:Y:S02]  /*7580*/  FSEL R20, R39, -INF , P0 ;  /* 0xff80000027147808 */ /* 0x000fe40000000000 */
[C---:B------:R-:W-:Y:S02]  /*7590*/  ISETP.GT.AND P1, PT, R0.reuse, 0x48, PT ;  /* 0x000000480000780c */ /* 0x040fe40003f24270 */
[----:B------:R-:W-:Y:S02]  /*75a0*/  ISETP.GT.AND P0, PT, R0, 0x49, PT ;  /* 0x000000490000780c */ /* 0x000fe40003f04270 */
[----:B------:R-:W-:Y:S02]  /*75b0*/  FMNMX.FTZ R0, R30, R11, !PT ;  /* 0x0000000b1e007209 */ /* 0x000fe40007810000 */
[----:B------:R-:W-:Y:S02]  /*75c0*/  FMNMX.FTZ R145, R242, R10, !PT ;  /* 0x0000000af2917209 */ /* 0x000fe40007810000 */
[----:B------:R-:W-:Y:S02]  /*75d0*/  FMNMX.FTZ R0, R12, R0, !PT ;  /* 0x000000000c007209 */ /* 0x000fe40007810000 */
[----:B------:R-:W-:Y:S02]  /*75e0*/  FMNMX.FTZ R145, R239, R145, !PT ;  /* 0x00000091ef917209 */ /* 0x000fe40007810000 */
[----:B------:R-:W-:Y:S02]  /*75f0*/  FMNMX.FTZ R0, R13, R0, !PT ;  /* 0x000000000d007209 */ /* 0x000fe40007810000 */
[----:B------:R-:W-:Y:S02]  /*7600*/  FSEL R231, R40, -INF , P1 ;  /* 0xff80000028e77808 */ /* 0x000fe40000800000 */
[----:B------:R-:W-:Y:S02]  /*7610*/  FMNMX.FTZ R0, R16, R0, !PT ;  /* 0x0000000010007209 */ /* 0x000fe40007810000 */
[----:B------:R-:W-:Y:S02]  /*7620*/  FMNMX.FTZ R145, R236, R145, !PT ;  /* 0x00000091ec917209 */ /* 0x000fe40007810000 */
[----:B------:R-:W-:Y:S02]  /*7630*/  ISETP.GT.AND P1, PT, R144, 0x48, PT ;  /* 0x000000489000780c */ /* 0x000fe40003f24270 */
[----:B------:R-:W-:Y:S02]  /*7640*/  FSEL R230, R41, -INF , P0 ;  /* 0xff80000029e67808 */ /* 0x000fe40000000000 */
[----:B------:R-:W-:Y:S02]  /*7650*/  FMNMX.FTZ R0, R17, R0, !PT ;  /* 0x0000000011007209 */ /* 0x000fe40007810000 */
[----:B------:R-:W-:Y:S02]  /*7660*/  FMNMX.FTZ R145, R231, R145, !PT ;  /* 0x00000091e7917209 */ /* 0x000fe40007810000 */
[----:B------:R-:W-:Y:S02]  /*7670*/  FSEL R252, R42, -INF , P1 ;  /* 0xff8000002afc7808 */ /* 0x000fe40000800000 */
[----:B------:R-:W-:Y:S02]  /*7680*/  FMNMX.FTZ R0, R20, R0, !PT ;  /* 0x0000000014007209 */ /* 0x000fe40007810000 */
[----:B------:R-:W-:Y:S02]  /*7690*/  FMNMX.FTZ R145, R230, R145, !PT ;  /* 0x00000091e6917209 */ /* 0x000fe40007810000 */
[----:B------:R-:W-:Y:S02]  /*76a0*/  MOV R19, R229 ;  /* 0x000000e500137202 */ /* 0x000fe40000000f00 */
[----:B------:R-:W-:Y:S02]  /*76b0*/  FSEL R229, R44, -INF , P6 ;  /* 0xff8000002ce57808 */ /* 0x000fe40003000000 */
        /* <DEDUP_REMOVED lines=8> */
[----:B------:R-:W-:Y:S02]  /*7740*/  FSEL R250, R46, -INF , P1 ;  /* 0xff8000002efa7808 */ /* 0x000fe40000800000 */
[C---:B------:R-:W-:Y:S02]  /*7750*/  ISETP.GT.AND P0, PT, R144.reuse, 0x51, PT ;  /* 0x000000519000780c */ /* 0x040fe40003f04270 */
[----:B------:R-:W-:Y:S02]  /*7760*/  FMNMX.FTZ R0, R251, R0, !PT ;  /* 0x00000000fb007209 */ /* 0x000fe40007810000 */
[----:B------:R-:W-:Y:S02]  /*7770*/  FSEL R226, R49, -INF , P3 ;  /* 0xff80000031e27808 */ /* 0x000fe40001800000 */
[----:B------:R-:W-:Y:S02]  /*7780*/  FSEL R249, R47, -INF , P0 ;  /* 0xff8000002ff97808 */ /* 0x000fe40000000000 */
[----:B------:R-:W-:Y:S02]  /*7790*/  ISETP.GT.AND P0, PT, R144, 0x58, PT ;  /* 0x000000589000780c */ /* 0x000fe40003f04270 */
[----:B------:R-:W-:Y:S02]  /*77a0*/  FMNMX.FTZ R145, R227, R145, !PT ;  /* 0x00000091e3917209 */ /* 0x000fe40007810000 */
[----:B------:R-:W-:Y:S02]  /*77b0*/  FMNMX.FTZ R0, R250, R0, !PT ;  /* 0x00000000fa007209 */ /* 0x000fe40007810000 */
[----:B------:R-:W-:Y:S02]  /*77c0*/  FMNMX.FTZ R145, R226, R145, !PT ;  /* 0x00000091e2917209 */ /* 0x000fe40007810000 */
[----:B------:R-:W-:Y:S02]  /*77d0*/  ISETP.GT.AND P1, PT, R144, 0x59, PT ;  /* 0x000000599000780c */ /* 0x000fe40003f24270 */
[----:B------:R-:W-:Y:S01]  /*77e0*/  FSEL R248, R50, -INF , P0 ;  /* 0xff80000032f87808 */ /* 0x000fe20000000000 */
[----:B------:R-:W3:Y:S01]  /*77f0*/  SHFL.BFLY PT, R11, R145, 0x2, 0x1f ;  /* 0x0c401f00910b7f89 */ /* 0x000ee200000e0000 */
[----:B------:R-:W-:Y:S02]  /*7800*/  FMNMX.FTZ R0, R249, R0, !PT ;  /* 0x00000000f9007209 */ /* 0x000fe40007810000 */
[----:B------:R-:W-:Y:S02]  /*7810*/  FSEL R247, R51, -INF , P1 ;  /* 0xff80000033f77808 */ /* 0x000fe40000800000 */
[----:B------:R-:W-:Y:S02]  /*7820*/  FMNMX.FTZ R0, R248, R0, !PT ;  /* 0x00000000f8007209 */ /* 0x000fe40007810000 */
[----:B------:R-:W-:Y:S02]  /*7830*/  MOV R21, R217 ;  /* 0x000000d900157202 */ /* 0x000fe40000000f00 */
[----:B------:R-:W-:Y:S02]  /*7840*/  FMNMX.FTZ R0, R247, R0, !PT ;  /* 0x00000000f7007209 */ /* 0x000fe40007810000 */
[----:B------:R-:W-:Y:S03]  /*7850*/  ISETP.GE.AND P6, PT, R238, 0x2, PT ;  /* 0x00000002ee00780c */ /* 0x000fe60003fc6270 */
[----:B------:R-:W4:Y:S01]  /*7860*/  SHFL.BFLY PT, R10, R0, 0x2, 0x1f ;  /* 0x0c401f00000a7f89 */ /* 0x000f2200000e0000 */
[----:B---3--:R-:W-:Y:S07]  /*7870*/  FMNMX.FTZ R145, R145, R11, !PT ;  /* 0x0000000b91917209 */ /* 0x008fee0007810000 */
[----:B------:R-:W3:Y:S01]  /*7880*/  SHFL.BFLY PT, R11, R145, 0x1, 0x1f ;  /* 0x0c201f00910b7f89 */ /* 0x000ee200000e0000 */
[----:B----4-:R-:W-:Y:S07]  /*7890*/  FMNMX.FTZ R0, R0, R10, !PT ;  /* 0x0000000a00007209 */ /* 0x010fee0007810000 */
[----:B------:R-:W4:Y:S01]  /*78a0*/  SHFL.BFLY PT, R144, R0, 0x1, 0x1f ;  /* 0x0c201f0000907f89 */ /* 0x000f2200000e0000 */
[----:B---3--:R-:W-:Y:S04]  /*78b0*/  FMNMX.FTZ R145, R145, R11, !PT ;  /* 0x0000000b91917209 */ /* 0x008fe80007810000 */
[C---:B------:R-:W-:Y:S01]  /*78c0*/  FSETP.NEU.FTZ.AND P1, PT, R145.reuse, -INF , PT ;  /* 0xff8000009100780b */ /* 0x040fe20003f3d000 */
[----:B------:R-:W-:Y:S05]  /*78d0*/  FMUL.FTZ R147, R145, c[0x0][0x2d0] ;  /* 0x0000b40091937a20 */ /* 0x000fea0000410000 */
[----:B------:R-:W-:Y:S02]  /*78e0*/  FSEL R147, R147, RZ, P1 ;  /* 0x000000ff93937208 */ /* 0x000fe40000800000 */
[----:B----4-:R-:W-:Y:S03]  /*78f0*/  FMNMX.FTZ R144, R0, R144, !PT ;  /* 0x0000009000907209 */ /* 0x010fe60007810000 */
[--C-:B------:R-:W-:Y:S01]  /*7900*/  FFMA.FTZ R4, R4, c[0x0][0x2d0], -R147.reuse ;  /* 0x0000b40004047a23 */ /* 0x100fe20000010893 */
[----:B------:R-:W-:Y:S01]  /*7910*/  FSEL R0, R145, RZ, P1 ;  /* 0x000000ff91007208 */ /* 0x000fe20000800000 */
[--C-:B------:R-:W-:Y:S01]  /*7920*/  FFMA.FTZ R5, R5, c[0x0][0x2d0], -R147.reuse ;  /* 0x0000b40005057a23 */ /* 0x100fe20000010893 */
[----:B------:R-:W-:Y:S01]  /*7930*/  FSETP.NEU.FTZ.AND P0, PT, R144, -INF , PT ;  /* 0xff8000009000780b */ /* 0x000fe20003f1d000 */
[----:B------:R-:W-:Y:S01]  /*7940*/  FFMA.FTZ R8, R8, c[0x0][0x2d0], -R147 ;  /* 0x0000b40008087a23 */ /* 0x000fe20000010893 */
[----:B------:R-:W-:Y:S01]  /*7950*/  MUFU.EX2 R201, R4 ;  /* 0x0000000400c97308 */ /* 0x000fe20000000800 */
[----:B------:R-:W-:Y:S02]  /*7960*/  FADD.FTZ R0, -R0, R2 ;  /* 0x0000000200007221 */ /* 0x000fe40000010100 */
[----:B------:R-:W-:Y:S02]  /*7970*/  FMUL.FTZ R200, R144, c[0x0][0x2d0] ;  /* 0x0000b40090c87a20 */ /* 0x000fe40000410000 */
[----:B------:R-:W-:Y:S03]  /*7980*/  FMUL.FTZ R0, R0, c[0x0][0x2d0] ;  /* 0x0000b40000007a20 */ /* 0x000fe60000410000 */
[----:B------:R-:W-:Y:S02]  /*7990*/  FSEL R200, R200, RZ, P0 ;  /* 0x000000ffc8c87208 */ /* 0x000fe40000000000 */
[----:B------:R-:W3:Y:S03]  /*79a0*/  MUFU.EX2 R2, R0 ;  /* 0x0000000000027308 */ /* 0x000ee60000000800 */
[--C-:B------:R-:W-:Y:S02]  /*79b0*/  FFMA.FTZ R6, R6, c[0x0][0x2d0], -R200.reuse ;  /* 0x0000b40006067a23 */ /* 0x100fe400000108c8 */
[--C-:B------:R-:W-:Y:S05]  /*79c0*/  FFMA.FTZ R7, R7, c[0x0][0x2d0], -R200.reuse ;  /* 0x0000b40007077a23 */ /* 0x100fea00000108c8 */
[----:B------:R4:W-:Y:S10]  /*79d0*/  MUFU.EX2 R202, R5 ;  /* 0x0000000500ca7308 */ /* 0x0009f40000000800 */
[----:B------:R5:W-:Y:S01]  /*79e0*/  MUFU.EX2 R203, R8 ;  /* 0x0000000800cb7308 */ /* 0x000be20000000800 */
[----:B---3--:R-:W-:Y:S01]  /*79f0*/  FMUL.FTZ R25, R2, R117 ;  /* 0x0000007502197220 */ /* 0x008fe20000410000 */
[----:B------:R-:W-:Y:S01]  /*7a00*/  FSEL R0, R144, RZ, P0 ;  /* 0x000000ff90007208 */ /* 0x000fe20000000000 */
[----:B------:R-:W3:Y:S01]  /*7a10*/  LDL.LU R117, [R1+0x8] ;  /* 0x0000080001757983 */ /* 0x000ee20000300800 */
[C---:B------:R-:W-:Y:S02]  /*7a20*/  FMUL.FTZ R4, R2.reuse, R148 ;  /* 0x0000009402047220 */ /* 0x040fe40000410000 */
[----:B------:R-:W-:Y:S04]  /*7a30*/  FMUL.FTZ R24, R2, R116 ;  /* 0x0000007402187220 */ /* 0x000fe80000410000 */
[----:B------:R-:W-:Y:S01]  /*7a40*/  MUFU.EX2 R146, R6 ;  /* 0x0000000600927308 */ /* 0x000fe20000000800 */
[----:B------:R-:W-:Y:S01]  /*7a50*/  FADD.FTZ R0, -R0, R3 ;  /* 0x0000000300007221 */ /* 0x000fe20000010100 */
[----:B------:R-:W-:Y:S01]  /*7a60*/  MOV R116, R15 ;  /* 0x0000000f00747202 */ /* 0x000fe20000000f00 */
[----:B------:R-:W-:Y:S02]  /*7a70*/  FFMA.FTZ R3, R9, c[0x0][0x2d0], -R147 ;  /* 0x0000b40009037a23 */ /* 0x000fe40000010893 */
[----:B------:R-:W-:Y:S02]  /*7a80*/  FMUL.FTZ R0, R0, c[0x0][0x2d0] ;  /* 0x0000b40000007a20 */ /* 0x000fe40000410000 */
[C---:B----4-:R-:W-:Y:S02]  /*7a90*/  FMUL.FTZ R5, R2.reuse, R149 ;  /* 0x0000009502057220 */ /* 0x050fe40000410000 */
[C---:B------:R-:W-:Y:S01]  /*7aa0*/  FMUL.FTZ R9, R2.reuse, R101 ;  /* 0x0000006502097220 */ /* 0x040fe20000410000 */
[----:B------:R-:W-:Y:S01]  /*7ab0*/  MUFU.EX2 R217, R7 ;  /* 0x0000000700d97308 */ /* 0x000fe20000000800 */
[----:B------:R-:W-:Y:S01]  /*7ac0*/  MOV R101, R12 ;  /* 0x0000000c00657202 */ /* 0x000fe20000000f00 */
[C---:B------:R-:W-:Y:S02]  /*7ad0*/  FMUL.FTZ R12, R2.reuse, R104 ;  /* 0x00000068020c7220 */ /* 0x040fe40000410000 */
[----:B------:R-:W-:Y:S02]  /*7ae0*/  IMAD.MOV.U32 R104, RZ, RZ, R13 ;  /* 0x000000ffff687224 */ /* 0x000fe400078e000d */
[C---:B-----5:R-:W-:Y:S02]  /*7af0*/  FMUL.FTZ R8, R2.reuse, R100 ;  /* 0x0000006402087220 */ /* 0x060fe40000410000 */
[C---:B------:R-:W-:Y:S01]  /*7b00*/  FMUL.FTZ R13, R2.reuse, R105 ;  /* 0x00000069020d7220 */ /* 0x040fe20000410000 */
[----:B------:R-:W-:Y:S01]  /*7b10*/  MOV R105, R16 ;  /* 0x0000001000697202 */ /* 0x000fe20000000f00 */
[----:B------:R-:W4:Y:S01]  /*7b20*/  MUFU.EX2 R0, R0 ;  /* 0x0000000000007308 */ /* 0x000f220000000800 */
        /* <DEDUP_REMOVED lines=38> */
[C---:B--2---:R-:W-:Y:S02]  /*7d90*/  FFMA.FTZ R148, R2.reuse, R22, R201 ;  /* 0x0000001602947223 */ /* 0x044fe400000100c9 */
[----:B------:R-:W-:Y:S02]  /*7da0*/  IMAD.MOV.U32 R108, RZ, RZ, R17 ;  /* 0x000000ffff6c7224 */ /* 0x000fe400078e0011 */
[C---:B------:R-:W-:Y:S01]  /*7db0*/  FMUL.FTZ R17, R2.reuse, R109 ;  /* 0x0000006d02117220 */ /* 0x040fe20000410000 */
[----:B------:R-:W-:Y:S01]  /*7dc0*/  MOV R109, R20 ;  /* 0x00000014006d7202 */ /* 0x000fe20000000f00 */
[C---:B------:R-:W-:Y:S02]  /*7dd0*/  FMUL.FTZ R20, R2.reuse, R112 ;  /* 0x0000007002147220 */ /* 0x040fe40000410000 */
[----:B------:R-:W-:Y:S02]  /*7de0*/  IMAD.MOV.U32 R112, RZ, RZ, R21 ;  /* 0x000000ffff707224 */ /* 0x000fe400078e0015 */
[----:B------:R-:W-:Y:S02]  /*7df0*/  FMUL.FTZ R21, R2, R113 ;  /* 0x0000007102157220 */ /* 0x000fe40000410000 */
[----:B------:R-:W-:Y:S01]  /*7e00*/  FFMA.FTZ R2, R215, c[0x0][0x2d0], -R200 ;  /* 0x0000b400d7027a23 */ /* 0x000fe200000108c8 */
[----:B------:R-:W2:Y:S01]  /*7e10*/  MUFU.EX2 R113, R3 ;  /* 0x0000000300717308 */ /* 0x000ea20000000800 */
[----:B------:R-:W-:Y:S02]  /*7e20*/  IMAD.MOV.U32 R120, RZ, RZ, R18 ;  /* 0x000000ffff787224 */ /* 0x000fe400078e0012 */
[C---:B----4-:R-:W-:Y:S02]  /*7e30*/  FMUL.FTZ R18, R0.reuse, R110 ;  /* 0x0000006e00127220 */ /* 0x050fe40000410000 */
[C---:B------:R-:W-:Y:S01]  /*7e40*/  FMUL.FTZ R15, R0.reuse, R107 ;  /* 0x0000006b000f7220 */ /* 0x040fe20000410000 */
[----:B------:R-:W-:Y:S01]  /*7e50*/  MOV R140, R120 ;  /* 0x00000078008c7202 */ /* 0x000fe20000000f00 */
[----:B------:R-:W-:Y:S02]  /*7e60*/  IMAD.MOV.U32 R100, RZ, RZ, R30 ;  /* 0x000000ffff647224 */ /* 0x000fe400078e001e */
[----:B------:R-:W-:Y:S01]  /*7e70*/  IMAD.MOV.U32 R149, RZ, RZ, R14 ;  /* 0x000000ffff957224 */ /* 0x000fe200078e000e */
[----:B------:R4:W-:Y:S01]  /*7e80*/  MUFU.EX2 R110, R2 ;  /* 0x00000002006e7308 */ /* 0x0009e20000000800 */
[C---:B------:R-:W-:Y:S02]  /*7e90*/  FMUL.FTZ R14, R0.reuse, R106 ;  /* 0x0000006a000e7220 */ /* 0x040fe40000410000 */
[C---:B------:R-:W-:Y:S01]  /*7ea0*/  FMUL.FTZ R6, R0.reuse, R150 ;  /* 0x0000009600067220 */ /* 0x040fe20000410000 */
[----:B------:R-:W-:Y:S01]  /*7eb0*/  MOV R150, R109 ;  /* 0x0000006d00967202 */ /* 0x000fe20000000f00 */
[C---:B------:R-:W-:Y:S02]  /*7ec0*/  FMUL.FTZ R7, R0.reuse, R151 ;  /* 0x0000009700077220 */ /* 0x040fe40000410000 */
[C---:B------:R-:W-:Y:S02]  /*7ed0*/  FMUL.FTZ R10, R0.reuse, R102 ;  /* 0x00000066000a7220 */ /* 0x040fe40000410000 */
[C---:B------:R-:W-:Y:S02]  /*7ee0*/  FMUL.FTZ R11, R0.reuse, R103 ;  /* 0x00000067000b7220 */ /* 0x040fe40000410000 */
[C---:B------:R-:W-:Y:S02]  /*7ef0*/  FMUL.FTZ R19, R0.reuse, R111 ;  /* 0x0000006f00137220 */ /* 0x040fe40000410000 */
[C---:B------:R-:W-:Y:S01]  /*7f00*/  FMUL.FTZ R22, R0.reuse, R114 ;  /* 0x0000007200167220 */ /* 0x040fe20000410000 */
[----:B--2---:R-:W-:Y:S01]  /*7f10*/  F2FP.BF16.PACK_AB R102, R113, R203 ;  /* 0x000000cb7166723e */ /* 0x004fe200000010ff */
        /* <DEDUP_REMOVED lines=14> */
[C---:B------:R-:W-:Y:S01]  /*8000*/  FMUL.FTZ R50, R0.reuse, R142 ;  /* 0x0000008e00327220 */ /* 0x040fe20000410000 */
[----:B------:R-:W-:Y:S01]  /*8010*/  MOV R142, R101 ;  /* 0x00000065008e7202 */ /* 0x000fe20000000f00 */
[C---:B------:R-:W-:Y:S01]  /*8020*/  FMUL.FTZ R51, R0.reuse, R143 ;  /* 0x0000008f00337220 */ /* 0x040fe20000410000 */
[----:B------:R-:W-:Y:S01]  /*8030*/  F2FP.BF16.PACK_AB R101, R217, R146 ;  /* 0x00000092d965723e */ /* 0x000fe200000010ff */
        /* <DEDUP_REMOVED lines=25> */
[----:B----4-:R-:W-:Y:S02]  /*81d0*/  FFMA.FTZ R2, R216, c[0x0][0x2d0], -R200 ;  /* 0x0000b400d8027a23 */ /* 0x010fe400000108c8 */
[----:B------:R-:W-:Y:S01]  /*81e0*/  IMAD.MOV.U32 R143, RZ, RZ, R100 ;  /* 0x000000ffff8f7224 */ /* 0x000fe200078e0064 */
[----:B------:R-:W-:Y:S01]  /*81f0*/  F2FP.BF16.PACK_AB R100, R202, R201 ;  /* 0x000000c9ca64723e */ /* 0x000fe200000010ff */
[--C-:B------:R-:W-:Y:S02]  /*8200*/  FFMA.FTZ R109, R218, c[0x0][0x2d0], -R147.reuse ;  /* 0x0000b400da6d7a23 */ /* 0x100fe40000010893 */
[----:B------:R-:W-:Y:S02]  /*8210*/  IMAD.MOV.U32 R151, RZ, RZ, R108 ;  /* 0x000000ffff977224 */ /* 0x000fe400078e006c */
[--C-:B------:R-:W-:Y:S02]  /*8220*/  FFMA.FTZ R108, R219, c[0x0][0x2d0], -R147.reuse ;  /* 0x0000b400db6c7a23 */ /* 0x100fe40000010893 */
[----:B------:R-:W-:Y:S02]  /*8230*/  IMAD.MOV.U32 R137, RZ, RZ, R112 ;  /* 0x000000ffff897224 */ /* 0x000fe400078e0070 */
[----:B------:R-:W-:Y:S01]  /*8240*/  MUFU.EX2 R112, R109 ;  /* 0x0000006d00707308 */ /* 0x000fe20000000800 */
[----:B------:R-:W-:Y:S02]  /*8250*/  FADD.FTZ R148, R202, R148 ;  /* 0x00000094ca947221 */ /* 0x000fe40000010000 */
[--C-:B------:R-:W-:Y:S02]  /*8260*/  FFMA.FTZ R135, R231, c[0x0][0x2d0], -R147.reuse ;  /* 0x0000b400e7877a23 */ /* 0x100fe40000010893 */
[----:B------:R-:W-:Y:S02]  /*8270*/  FADD.FTZ R148, R203, R148 ;  /* 0x00000094cb947221 */ /* 0x000fe40000010000 */
[--C-:B------:R-:W-:Y:S02]  /*8280*/  FFMA.FTZ R114, R245, c[0x0][0x2d0], -R147.reuse ;  /* 0x0000b400f5727a23 */ /* 0x100fe40000010893 */
[----:B------:R-:W-:Y:S01]  /*8290*/  FFMA.FTZ R115, R243, c[0x0][0x2d0], -R147 ;  /* 0x0000b400f3737a23 */ /* 0x000fe20000010893 */
[----:B------:R2:W-:Y:S01]  /*82a0*/  MUFU.EX2 R122, R108 ;  /* 0x0000006c007a7308 */ /* 0x0005e20000000800 */
[----:B------:R-:W-:Y:S01]  /*82b0*/  IMAD.MOV.U32 R141, RZ, RZ, R121 ;  /* 0x000000ffff8d7224 */ /* 0x000fe200078e0079 */
[----:B------:R-:W-:Y:S01]  /*82c0*/  MOV R121, R116 ;  /* 0x0000007400797202 */ /* 0x000fe20000000f00 */
[--C-:B------:R-:W-:Y:S02]  /*82d0*/  FFMA.FTZ R116, R242, c[0x0][0x2d0], -R147.reuse ;  /* 0x0000b400f2747a23 */ /* 0x100fe40000010893 */
[----:B------:R-:W4:Y:S01]  /*82e0*/  LDL.64 R242, [R1+0x40] ;  /* 0x0000400001f27983 */ /* 0x000f220000100a00 */
[----:B------:R-:W-:Y:S02]  /*82f0*/  FFMA.FTZ R134, R236, c[0x0][0x2d0], -R147 ;  /* 0x0000b400ec867a23 */ /* 0x000fe40000010893 */
[----:B------:R-:W-:Y:S02]  /*8300*/  IMAD.MOV.U32 R245, RZ, RZ, R141 ;  /* 0x000000fffff57224 */ /* 0x000fe400078e008d */
[--C-:B------:R-:W-:Y:S01]  /*8310*/  FFMA.FTZ R136, R230, c[0x0][0x2d0], -R147.reuse ;  /* 0x0000b400e6887a23 */ /* 0x100fe20000010893 */
[----:B------:R5:W-:Y:S01]  /*8320*/  MUFU.EX2 R236, R116 ;  /* 0x0000007400ec7308 */ /* 0x000be20000000800 */
[--C-:B------:R-:W-:Y:S02]  /*8330*/  FFMA.FTZ R218, R228, c[0x0][0x2d0], -R147.reuse ;  /* 0x0000b400e4da7a23 */ /* 0x100fe40000010893 */
[--C-:B------:R-:W-:Y:S02]  /*8340*/  FFMA.FTZ R216, R229, c[0x0][0x2d0], -R147.reuse ;  /* 0x0000b400e5d87a23 */ /* 0x100fe40000010893 */
[--C-:B------:R-:W-:Y:S05]  /*8350*/  FFMA.FTZ R219, R249, c[0x0][0x2d0], -R200.reuse ;  /* 0x0000b400f9db7a23 */ /* 0x100fea00000108c8 */
[----:B------:R-:W-:Y:S01]  /*8360*/  MUFU.EX2 R228, R134 ;  /* 0x0000008600e47308 */ /* 0x000fe20000000800 */
[--C-:B--2---:R-:W-:Y:S09]  /*8370*/  FFMA.FTZ R108, R232, c[0x0][0x2d0], -R147.reuse ;  /* 0x0000b400e86c7a23 */ /* 0x104ff20000010893 */
[----:B------:R2:W-:Y:S01]  /*8380*/  MUFU.EX2 R123, R108 ;  /* 0x0000006c007b7308 */ /* 0x0005e20000000800 */
[----:B-----5:R-:W-:Y:S09]  /*8390*/  FFMA.FTZ R116, R150, c[0x0][0x2d0], -R200 ;  /* 0x0000b40096747a23 */ /* 0x020ff200000108c8 */
[----:B------:R-:W-:Y:S10]  /*83a0*/  MUFU.EX2 R230, R135 ;  /* 0x0000008700e67308 */ /* 0x000ff40000000800 */
[----:B------:R-:W-:Y:S01]  /*83b0*/  MUFU.EX2 R229, R136 ;  /* 0x0000008800e57308 */ /* 0x000fe20000000800 */
[--C-:B--2---:R-:W-:Y:S02]  /*83c0*/  FFMA.FTZ R108, R233, c[0x0][0x2d0], -R147.reuse ;  /* 0x0000b400e96c7a23 */ /* 0x104fe40000010893 */
[----:B---3--:R-:W-:Y:S01]  /*83d0*/  FFMA.FTZ R111, R0, R117, R146 ;  /* 0x00000075006f7223 */ /* 0x008fe20000010092 */
[-C--:B------:R-:W-:Y:S06]  /*83e0*/  IADD3 R0, R210, R205.reuse, RZ ;  /* 0x000000cdd2007210 */ /* 0x080fec0007ffe0ff */
[----:B------:R-:W2:Y:S01]  /*83f0*/  MUFU.EX2 R117, R2 ;  /* 0x0000000200757308 */ /* 0x000ea20000000800 */
[----:B------:R-:W3:Y:S01]  /*8400*/  LDSM.16.MT88.4 R104, [R0] ;  /* 0x000000000068783b */ /* 0x000ee20000004200 */
[----:B------:R-:W-:Y:S08]  /*8410*/  IMAD.IADD R3, R207, 0x1, R0 ;  /* 0x00000001cf037824 */ /* 0x000ff000078e0200 */
[----:B------:R5:W-:Y:S10]  /*8420*/  MUFU.EX2 R130, R108 ;  /* 0x0000006c00827308 */ /* 0x000bf40000000800 */
[----:B------:R-:W-:Y:S01]  /*8430*/  MUFU.EX2 R216, R216 ;  /* 0x000000d800d87308 */ /* 0x000fe20000000800 */
[----:B--2---:R-:W-:Y:S02]  /*8440*/  F2FP.BF16.PACK_AB R103, R117, R110 ;  /* 0x0000006e7567723e */ /* 0x004fe400000010ff */
[----:B------:R-:W-:Y:S01]  /*8450*/  IADD3 R2, R211, R205, RZ ;  /* 0x000000cdd3027210 */ /* 0x000fe20007ffe0ff */
[----:B------:R-:W-:Y:S06]  /*8460*/  FFMA.FTZ R205, R248, c[0x0][0x2d0], -R200 ;  /* 0x0000b400f8cd7a23 */ /* 0x000fec00000108c8 */
[----:B------:R-:W-:Y:S01]  /*8470*/  MUFU.EX2 R218, R218 ;  /* 0x000000da00da7308 */ /* 0x000fe20000000800 */
[----:B------:R-:W-:Y:S02]  /*8480*/  IMAD.IADD R146, R207, 0x1, R2 ;  /* 0x00000001cf927824 */ /* 0x000fe400078e0202 */
[--C-:B-----5:R-:W-:Y:S07]  /*8490*/  FFMA.FTZ R108, R234, c[0x0][0x2d0], -R200.reuse ;  /* 0x0000b400ea6c7a23 */ /* 0x120fee00000108c8 */
[----:B------:R2:W-:Y:S01]  /*84a0*/  MUFU.EX2 R129, R108 ;  /* 0x0000006c00817308 */ /* 0x0005e20000000800 */
[C---:B---3--:R-:W-:Y:S09]  /*84b0*/  HMMA.16816.F32.BF16 R4, R100.reuse, R104, R4 ;  /* 0x000000686404723c */ /* 0x048ff20000041804 */
[----:B------:R-:W-:Y:S01]  /*84c0*/  MUFU.EX2 R219, R219 ;  /* 0x000000db00db7308 */ /* 0x000fe20000000800 */
[C---:B------:R-:W-:Y:S01]  /*84d0*/  HMMA.16816.F32.BF16 R8, R100.reuse, R106, R8 ;  /* 0x0000006a6408723c */ /* 0x040fe20000041808 */
[----:B------:R-:W3:Y:S08]  /*84e0*/  LDSM.16.MT88.4 R104, [R3] ;  /* 0x000000000368783b */ /* 0x000ef00000004200 */
[----:B------:R-:W-:Y:S03]  /*84f0*/  MUFU.EX2 R205, R205 ;  /* 0x000000cd00cd7308 */ /* 0x000fe60000000800 */
[--C-:B--2---:R-:W-:Y:S07]  /*8500*/  FFMA.FTZ R108, R235, c[0x0][0x2d0], -R200.reuse ;  /* 0x0000b400eb6c7a23 */ /* 0x104fee00000108c8 */
[----:B------:R2:W-:Y:S01]  /*8510*/  MUFU.EX2 R131, R108 ;  /* 0x0000006c00837308 */ /* 0x0005e20000000800 */
[C---:B---3--:R-:W-:Y:S03]  /*8520*/  HMMA.16816.F32.BF16 R12, R100.reuse, R104, R12 ;  /* 0x00000068640c723c */ /* 0x048fe6000004180c */
[--C-:B--2---:R-:W-:Y:S06]  /*8530*/  FFMA.FTZ R108, R237, c[0x0][0x2d0], -R147.reuse ;  /* 0x0000b400ed6c7a23 */ /* 0x104fec0000010893 */
[----:B------:R-:W-:Y:S01]  /*8540*/  MUFU.EX2 R237, R115 ;  /* 0x0000007300ed7308 */ /* 0x000fe20000000800 */
[C---:B------:R-:W-:Y:S01]  /*8550*/  HMMA.16816.F32.BF16 R16, R100.reuse, R106, R16 ;  /* 0x0000006a6410723c */ /* 0x040fe20000041810 */
[----:B------:R-:W2:Y:S08]  /*8560*/  LDSM.16.MT88.4 R104, [R2] ;  /* 0x000000000268783b */ /* 0x000eb00000004200 */
[----:B------:R3:W-:Y:S03]  /*8570*/  MUFU.EX2 R132, R108 ;  /* 0x0000006c00847308 */ /* 0x0007e60000000800 */
[--C-:B---3--:R-:W-:Y:S01]  /*8580*/  FFMA.FTZ R108, R240, c[0x0][0x2d0], -R147.reuse ;  /* 0x0000b400f06c7a23 */ /* 0x108fe20000010893 */
[----:B------:R-:W-:Y:S06]  /*8590*/  MOV R240, R137 ;  /* 0x0000008900f07202 */ /* 0x000fec0000000f00 */
[----:B------:R-:W-:Y:S01]  /*85a0*/  MUFU.EX2 R133, R108 ;  /* 0x0000006c00857308 */ /* 0x000fe20000000800 */
[C---:B--2---:R-:W-:Y:S08]  /*85b0*/  HMMA.16816.F32.BF16 R20, R100.reuse, R104, R20 ;  /* 0x000000686414723c */ /* 0x044ff00000041814 */
[C---:B------:R-:W-:Y:S01]  /*85c0*/  HMMA.16816.F32.BF16 R24, R100.reuse, R106, R24 ;  /* 0x0000006a6418723c */ /* 0x040fe20000041818 */
[----:B------:R-:W2:Y:S07]  /*85d0*/  LDSM.16.MT88.4 R104, [R146] ;  /* 0x000000009268783b */ /* 0x000eae0000004200 */
[C---:B--2---:R-:W-:Y:S08]  /*85e0*/  HMMA.16816.F32.BF16 R28, R100.reuse, R104, R28 ;  /* 0x00000068641c723c */ /* 0x044ff0000004181c */
[C---:B------:R-:W-:Y:S01]  /*85f0*/  HMMA.16816.F32.BF16 R32, R100.reuse, R106, R32 ;  /* 0x0000006a6420723c */ /* 0x040fe20000041820 */
[----:B------:R-:W2:Y:S07]  /*8600*/  LDSM.16.MT88.4 R104, [R0+0x3000] ;  /* 0x003000000068783b */ /* 0x000eae0000004200 */
        /* <DEDUP_REMOVED lines=21> */
[C---:B--2---:R-:W-:Y:S07]  /*8760*/  HMMA.16816.F32.BF16 R92, R100.reuse, R104, R92 ;  /* 0x00000068645c723c */ /* 0x044fee000004185c */
[--C-:B------:R-:W-:Y:S01]  /*8770*/  FFMA.FTZ R104, R220, c[0x0][0x2d0], -R200.reuse ;  /* 0x0000b400dc687a23 */ /* 0x100fe200000108c8 */
[----:B------:R-:W-:Y:S03]  /*8780*/  HMMA.16816.F32.BF16 R96, R100, R106, R96 ;  /* 0x0000006a6460723c */ /* 0x000fe60000041860 */
[----:B------:R2:W-:Y:S01]  /*8790*/  MUFU.EX2 R119, R104 ;  /* 0x0000006800777308 */ /* 0x0005e20000000800 */
[----:B------:R-:W-:Y:S03]  /*87a0*/  FFMA.FTZ R220, R227, c[0x0][0x2d0], -R147 ;  /* 0x0000b400e3dc7a23 */ /* 0x000fe60000010893 */
[--C-:B------:R-:W-:Y:S06]  /*87b0*/  FFMA.FTZ R100, R225, c[0x0][0x2d0], -R200.reuse ;  /* 0x0000b400e1647a23 */ /* 0x100fec00000108c8 */
[----:B------:R3:W-:Y:S10]  /*87c0*/  MUFU.EX2 R126, R100 ;  /* 0x00000064007e7308 */ /* 0x0007f40000000800 */
[----:B------:R-:W-:Y:S01]  /*87d0*/  MUFU.EX2 R227, R116 ;  /* 0x0000007400e37308 */ /* 0x000fe20000000800 */
[--C-:B--2---:R-:W-:Y:S09]  /*87e0*/  FFMA.FTZ R104, R221, c[0x0][0x2d0], -R200.reuse ;  /* 0x0000b400dd687a23 */ /* 0x104ff200000108c8 */
[----:B------:R2:W5:Y:S01]  /*87f0*/  MUFU.EX2 R120, R104 ;  /* 0x0000006800787308 */ /* 0x0005620000000800 */
[----:B---3--:R-:W-:Y:S02]  /*8800*/  FADD.FTZ R100, R217, R111 ;  /* 0x0000006fd9647221 */ /* 0x008fe40000010000 */
[----:B------:R-:W-:Y:S02]  /*8810*/  FFMA.FTZ R217, R250, c[0x0][0x2d0], -R200 ;  /* 0x0000b400fad97a23 */ /* 0x000fe400000108c8 */
[----:B------:R-:W-:Y:S01]  /*8820*/  FADD.FTZ R118, R110, R100 ;  /* 0x000000646e767221 */ /* 0x000fe20000010000 */
[----:B------:R-:W-:Y:S01]  /*8830*/  F2FP.BF16.PACK_AB R100, R122, R112 ;  /* 0x000000707a64723e */ /* 0x000fe200000010ff */
[----:B------:R-:W-:Y:S03]  /*8840*/  LDSM.16.MT88.4 R108, [R3+0x1000] ;  /* 0x00100000036c783b */ /* 0x000fe60000004200 */
[----:B------:R-:W-:Y:S01]  /*8850*/  MUFU.EX2 R220, R220 ;  /* 0x000000dc00dc7308 */ /* 0x000fe20000000800 */
[----:B------:R-:W-:Y:S09]  /*8860*/  FADD.FTZ R117, R117, R118 ;  /* 0x0000007675757221 */ /* 0x000ff20000010000 */
[----:B------:R-:W3:Y:S01]  /*8870*/  MUFU.EX2 R217, R217 ;  /* 0x000000d900d97308 */ /* 0x000ee20000000800 */
[--C-:B--2---:R-:W-:Y:S01]  /*8880*/  FFMA.FTZ R104, R224, c[0x0][0x2d0], -R147.reuse ;  /* 0x0000b400e0687a23 */ /* 0x104fe20000010893 */
[----:B-----5:R-:W-:Y:S08]  /*8890*/  F2FP.BF16.PACK_AB R101, R120, R119 ;  /* 0x000000777865723e */ /* 0x020ff000000010ff */
[----:B------:R2:W-:Y:S01]  /*88a0*/  MUFU.EX2 R124, R104 ;  /* 0x00000068007c7308 */ /* 0x0005e20000000800 */
[----:B---3--:R-:W-:Y:S01]  /*88b0*/  F2FP.BF16.PACK_AB R201, R219, R217 ;  /* 0x000000d9dbc9723e */ /* 0x008fe200000010ff */
[--C-:B--2---:R-:W-:Y:S02]  /*88c0*/  FFMA.FTZ R104, R223, c[0x0][0x2d0], -R147.reuse ;  /* 0x0000b400df687a23 */ /* 0x104fe40000010893 */
[----:B------:R-:W-:Y:S06]  /*88d0*/  FFMA.FTZ R223, R239, c[0x0][0x2d0], -R147 ;  /* 0x0000b400efdf7a23 */ /* 0x000fec0000010893 */
[----:B------:R2:W3:Y:S01]  /*88e0*/  MUFU.EX2 R128, R104 ;  /* 0x0000006800807308 */ /* 0x0004e20000000800 */
[----:B------:R-:W5:Y:S09]  /*88f0*/  LDL R239, [R1+0x28] ;  /* 0x0000280001ef7983 */ /* 0x000f720000100800 */
[----:B------:R-:W-:Y:S01]  /*8900*/  MUFU.EX2 R223, R223 ;  /* 0x000000df00df7308 */ /* 0x000fe20000000800 */
[--C-:B--2---:R-:W-:Y:S01]  /*8910*/  FFMA.FTZ R104, R222, c[0x0][0x2d0], -R200.reuse ;  /* 0x0000b400de687a23 */ /* 0x104fe200000108c8 */
[----:B---3--:R-:W-:Y:S08]  /*8920*/  F2FP.BF16.PACK_AB R102, R128, R124 ;  /* 0x0000007c8066723e */ /* 0x008ff000000010ff */
[----:B------:R-:W-:Y:S10]  /*8930*/  MUFU.EX2 R222, R114 ;  /* 0x0000007200de7308 */ /* 0x000ff40000000800 */
[----:B------:R2:W3:Y:S02]  /*8940*/  MUFU.EX2 R125, R104 ;  /* 0x00000068007d7308 */ /* 0x0004e40000000800 */
[----:B--2---:R-:W2:Y:S01]  /*8950*/  LDSM.16.MT88.4 R104, [R0+0x800] ;  /* 0x000800000068783b */ /* 0x004ea20000004200 */
[----:B---3--:R-:W-:Y:S07]  /*8960*/  F2FP.BF16.PACK_AB R103, R126, R125 ;  /* 0x0000007d7e67723e */ /* 0x008fee00000010ff */
        /* <DEDUP_REMOVED lines=37> */
[----:B------:R-:W-:Y:S02]  /*8bc0*/  IMAD.MOV.U32 R241, RZ, RZ, R121 ;  /* 0x000000fffff17224 */ /* 0x000fe400078e0079 */
[--C-:B------:R-:W-:Y:S01]  /*8bd0*/  FFMA.FTZ R121, R251, c[0x0][0x2d0], -R200.reuse ;  /* 0x0000b400fb797a23 */ /* 0x100fe200000108c8 */
[----:B------:R-:W-:Y:S01]  /*8be0*/  F2FP.BF16.PACK_AB R102, R133, R132 ;  /* 0x000000848566723e */ /* 0x000fe200000010ff */
[----:B------:R-:W-:Y:S01]  /*8bf0*/  FFMA.FTZ R101, R246, c[0x0][0x2d0], -R200 ;  /* 0x0000b400f6657a23 */ /* 0x000fe200000108c8 */
[----:B------:R-:W-:Y:S03]  /*8c00*/  @P6 ISETP.GE.AND P1, PT, R241, c[0x0][0x1d4], PT ;  /* 0x00007500f1006a0c */ /* 0x000fe60003f26270 */
[----:B------:R-:W-:Y:S01]  /*8c10*/  FADD.FTZ R100, R113, R148 ;  /* 0x0000009471647221 */ /* 0x000fe20000010000 */
[----:B------:R-:W3:Y:S01]  /*8c20*/  MUFU.EX2 R221, R101 ;  /* 0x0000006500dd7308 */ /* 0x000ee20000000800 */
[--C-:B------:R-:W-:Y:S01]  /*8c30*/  FFMA.FTZ R113, R244, c[0x0][0x2d0], -R147.reuse ;  /* 0x0000b400f4717a23 */ /* 0x100fe20000010893 */
[----:B------:R-:W-:Y:S01]  /*8c40*/  MOV R244, R140 ;  /* 0x0000008c00f47202 */ /* 0x000fe20000000f00 */
[----:B------:R-:W-:Y:S01]  /*8c50*/  FADD.FTZ R118, R112, R100 ;  /* 0x0000006470767221 */ /* 0x000fe20000010000 */
[----:B------:R-:W-:Y:S01]  /*8c60*/  F2FP.BF16.PACK_AB R100, R130, R123 ;  /* 0x0000007b8264723e */ /* 0x000fe200000010ff */
[----:B------:R-:W-:Y:S01]  /*8c70*/  FFMA.FTZ R147, R226, c[0x0][0x2d0], -R147 ;  /* 0x0000b400e2937a23 */ /* 0x000fe20000010893 */
[----:B------:R-:W-:Y:S01]  /*8c80*/  @P6 ISETP.GE.AND P3, PT, R244, c[0x0][0x1d4], PT ;  /* 0x00007500f4006a0c */ /* 0x000fe20003f66270 */
[----:B------:R-:W-:Y:S01]  /*8c90*/  FADD.FTZ R118, R122, R118 ;  /* 0x000000767a767221 */ /* 0x000fe20000010000 */
[----:B------:R-:W-:Y:S02]  /*8ca0*/  MOV R246, R149 ;  /* 0x0000009500f67202 */ /* 0x000fe40000000f00 */
[----:B------:R1:W-:Y:S01]  /*8cb0*/  MUFU.EX2 R235, R113 ;  /* 0x0000007100eb7308 */ /* 0x0003e20000000800 */
[----:B------:R-:W-:Y:S01]  /*8cc0*/  FADD.FTZ R116, R124, R118 ;  /* 0x000000767c747221 */ /* 0x000fe20000010000 */
[----:B------:R-:W-:Y:S01]  /*8cd0*/  ISETP.GE.AND P4, PT, R246, 0x1, PT ;  /* 0x00000001f600780c */ /* 0x000fe20003f86270 */
[----:B--2---:R-:W2:Y:S07]  /*8ce0*/  LDSM.16.MT88.4 R104, [R0+0x1000] ;  /* 0x001000000068783b */ /* 0x004eae0000004200 */
[----:B------:R4:W-:Y:S01]  /*8cf0*/  MUFU.EX2 R224, R121 ;  /* 0x0000007900e07308 */ /* 0x0009e20000000800 */
[----:B---3--:R-:W-:Y:S02]  /*8d00*/  F2FP.BF16.PACK_AB R103, R221, R127 ;  /* 0x0000007fdd67723e */ /* 0x008fe400000010ff */
[----:B------:R-:W-:Y:S07]  /*8d10*/  F2FP.BF16.PACK_AB R101, R131, R129 ;  /* 0x000000818365723e */ /* 0x000fee00000010ff */
[----:B------:R-:W3:Y:S01]  /*8d20*/  MUFU.EX2 R215, R147 ;  /* 0x0000009300d77308 */ /* 0x000ee20000000800 */
[----:B-1----:R-:W-:Y:S01]  /*8d30*/  LDSM.16.MT88.4 R112, [R2+0x1800] ;  /* 0x001800000270783b */ /* 0x002fe20000004200 */
[----:B----4-:R-:W-:Y:S01]  /*8d40*/  FADD.FTZ R121, R128, R116 ;  /* 0x0000007480797221 */ /* 0x010fe20000010000 */
[C---:B--2---:R-:W-:Y:S03]  /*8d50*/  HMMA.16816.F32.BF16 R4, R100.reuse, R104, R4 ;  /* 0x000000686404723c */ /* 0x044fe60000041804 */
[----:B---3--:R-:W-:Y:S05]  /*8d60*/  F2FP.BF16.PACK_AB R202, R215, R220 ;  /* 0x000000dcd7ca723e */ /* 0x008fea00000010ff */
[C---:B------:R-:W-:Y:S01]  /*8d70*/  HMMA.16816.F32.BF16 R8, R100.reuse, R106, R8 ;  /* 0x0000006a6408723c */ /* 0x040fe20000041808 */
[----:B------:R-:W1:Y:S07]  /*8d80*/  LDSM.16.MT88.4 R104, [R2+0x1000] ;  /* 0x001000000268783b */ /* 0x000e6e0000004200 */
[C---:B------:R-:W-:Y:S08]  /*8d90*/  HMMA.16816.F32.BF16 R12, R100.reuse, R108, R12 ;  /* 0x0000006c640c723c */ /* 0x040ff0000004180c */
        /* <DEDUP_REMOVED lines=26> */
[C---:B-1----:R-:W-:Y:S07]  /*8f40*/  HMMA.16816.F32.BF16 R84, R100.reuse, R104, R84 ;  /* 0x000000686454723c */ /* 0x042fee0000041854 */
[--C-:B------:R-:W-:Y:S01]  /*8f50*/  FFMA.FTZ R104, R143, c[0x0][0x2d0], -R200.reuse ;  /* 0x0000b4008f687a23 */ /* 0x100fe200000108c8 */
[C---:B------:R-:W-:Y:S03]  /*8f60*/  HMMA.16816.F32.BF16 R88, R100.reuse, R106, R88 ;  /* 0x0000006a6458723c */ /* 0x040fe60000041858 */
[----:B------:R1:W-:Y:S05]  /*8f70*/  MUFU.EX2 R231, R104 ;  /* 0x0000006800e77308 */ /* 0x0003ea0000000800 */
[C---:B--2---:R-:W-:Y:S08]  /*8f80*/  HMMA.16816.F32.BF16 R92, R100.reuse, R108, R92 ;  /* 0x0000006c645c723c */ /* 0x044ff0000004185c */
[----:B------:R-:W-:Y:S01]  /*8f90*/  HMMA.16816.F32.BF16 R96, R100, R110, R96 ;  /* 0x0000006e6460723c */ /* 0x000fe20000041860 */
[----:B------:R-:W-:Y:S06]  /*8fa0*/  LDSM.16.MT88.4 R108, [R3+0x1800] ;  /* 0x00180000036c783b */ /* 0x000fec0000004200 */
[--C-:B------:R-:W-:Y:S01]  /*8fb0*/  FFMA.FTZ R100, R138, c[0x0][0x2d0], -R200.reuse ;  /* 0x0000b4008a647a23 */ /* 0x100fe200000108c8 */
[----:B------:R-:W-:Y:S03]  /*8fc0*/  F2FP.BF16.PACK_AB R102, R236, R237 ;  /* 0x000000edec66723e */ /* 0x000fe600000010ff */
[----:B------:R2:W-:Y:S01]  /*8fd0*/  MUFU.EX2 R232, R100 ;  /* 0x0000006400e87308 */ /* 0x0005e20000000800 */
[--C-:B-1----:R-:W-:Y:S02]  /*8fe0*/  FFMA.FTZ R104, R142, c[0x0][0x2d0], -R200.reuse ;  /* 0x0000b4008e687a23 */ /* 0x102fe400000108c8 */
[----:B------:R-:W-:Y:S07]  /*8ff0*/  LDSM.16.MT88.4 R140, [R3+0x5800] ;  /* 0x00580000038c783b */ /* 0x000fee0000004200 */
[----:B------:R-:W1:Y:S01]  /*9000*/  MUFU.EX2 R234, R104 ;  /* 0x0000006800ea7308 */ /* 0x000e620000000800 */
[----:B--2---:R-:W-:Y:S02]  /*9010*/  FADD.FTZ R100, R119, R117 ;  /* 0x0000007577647221 */ /* 0x004fe40000010000 */
[----:B------:R-:W-:Y:S02]  /*9020*/  FFMA.FTZ R117, R151, c[0x0][0x2d0], -R200 ;  /* 0x0000b40097757a23 */ /* 0x000fe400000108c8 */
[----:B------:R-:W-:Y:S01]  /*9030*/  FADD.FTZ R120, R120, R100 ;  /* 0x0000006478787221 */ /* 0x000fe20000010000 */
[----:B------:R-:W-:Y:S01]  /*9040*/  F2FP.BF16.PACK_AB R100, R235, R222 ;  /* 0x000000deeb64723e */ /* 0x000fe200000010ff */
[----:B------:R-:W-:Y:S03]  /*9050*/  FFMA.FTZ R119, R252, c[0x0][0x2d0], -R200 ;  /* 0x0000b400fc777a23 */ /* 0x000fe600000108c8 */
[----:B------:R-:W-:Y:S01]  /*9060*/  MUFU.EX2 R225, R117 ;  /* 0x0000007500e17308 */ /* 0x000fe20000000800 */
[----:B------:R-:W2:Y:S01]  /*9070*/  LDL R252, [R1+0x4c] ;  /* 0x00004c0001fc7983 */ /* 0x000ea20000100800 */
[----:B------:R-:W-:Y:S01]  /*9080*/  FADD.FTZ R120, R125, R120 ;  /* 0x000000787d787221 */ /* 0x000fe20000010000 */
[----:B-1----:R-:W-:Y:S01]  /*9090*/  F2FP.BF16.PACK_AB R101, R234, R231 ;  /* 0x000000e7ea65723e */ /* 0x002fe200000010ff */
[----:B------:R-:W-:Y:S02]  /*90a0*/  FFMA.FTZ R104, R139, c[0x0][0x2d0], -R200 ;  /* 0x0000b4008b687a23 */ /* 0x000fe400000108c8 */
[----:B------:R-:W-:Y:S02]  /*90b0*/  FADD.FTZ R122, R126, R120 ;  /* 0x000000787e7a7221 */ /* 0x000fe40000010000 */
[----:B------:R-:W-:Y:S02]  /*90c0*/  FFMA.FTZ R200, R247, c[0x0][0x2d0], -R200 ;  /* 0x0000b400f7c87a23 */ /* 0x000fe400000108c8 */
[----:B------:R1:W3:Y:S01]  /*90d0*/  MUFU.EX2 R233, R104 ;  /* 0x0000006800e97308 */ /* 0x0002e20000000800 */
[----:B------:R-:W-:Y:S02]  /*90e0*/  FADD.FTZ R120, R123, R121 ;  /* 0x000000797b787221 */ /* 0x000fe40000010000 */
[----:B------:R-:W-:Y:S02]  /*90f0*/  FADD.FTZ R121, R129, R122 ;  /* 0x0000007a81797221 */ /* 0x000fe40000010000 */
[----:B------:R-:W-:Y:S02]  /*9100*/  FADD.FTZ R120, R130, R120 ;  /* 0x0000007882787221 */ /* 0x000fe40000010000 */
[----:B------:R-:W-:Y:S02]  /*9110*/  FADD.FTZ R121, R131, R121 ;  /* 0x0000007983797221 */ /* 0x000fe40000010000 */
[----:B------:R-:W-:Y:S01]  /*9120*/  FADD.FTZ R120, R132, R120 ;  /* 0x0000007884787221 */ /* 0x000fe20000010000 */
[----:B------:R4:W-:Y:S10]  /*9130*/  MUFU.EX2 R226, R119 ;  /* 0x0000007700e27308 */ /* 0x0009f40000000800 */
[----:B------:R5:W5:Y:S01]  /*9140*/  MUFU.EX2 R147, R200 ;  /* 0x000000c800937308 */ /* 0x000b620000000800 */
[----:B-1----:R-:W1:Y:S01]  /*9150*/  LDSM.16.MT88.4 R104, [R0+0x1800] ;  /* 0x001800000068783b */ /* 0x002e620000004200 */
[----:B---3--:R-:W-:Y:S07]  /*9160*/  F2FP.BF16.PACK_AB R103, R232, R233 ;  /* 0x000000e9e867723e */ /* 0x008fee00000010ff */
[----:B----4-:R-:W-:Y:S01]  /*9170*/  LDSM.16.MT88.4 R116, [R2+0x2000] ;  /* 0x002000000274783b */ /* 0x010fe20000004200 */
[----:B-----5:R-:W-:Y:S02]  /*9180*/  F2FP.BF16.PACK_AB R200, R218, R216 ;  /* 0x000000d8dac8723e */ /* 0x020fe400000010ff */
[----:B------:R-:W-:Y:S01]  /*9190*/  F2FP.BF16.PACK_AB R203, R147, R205 ;  /* 0x000000cd93cb723e */ /* 0x000fe200000010ff */
        /* <DEDUP_REMOVED lines=34> */
[----:B------:R-:W-:Y:S01]  /*93c0*/  HMMA.16816.F32.BF16 R96, R100, R114, R96 ;  /* 0x000000726460723c */ /* 0x000fe20000041860 */
[----:B------:R-:W4:Y:S06]  /*93d0*/  LDSM.16.MT88.4 R112, [R146+0x2000] ;  /* 0x002000009270783b */ /* 0x000f2c0000004200 */
        /* <DEDUP_REMOVED lines=12> */
[----:B------:R-:W5:Y:S07]  /*94a0*/  LDSM.16.MT88.4 R116, [R2+0x5000] ;  /* 0x005000000274783b */ /* 0x000f6e0000004200 */
        /* <DEDUP_REMOVED lines=9> */
[C---:B-----5:R-:W-:Y:S08]  /*9540*/  HMMA.16816.F32.BF16 R52, R100.reuse, R116, R52 ;  /* 0x000000746434723c */ /* 0x060ff00000041834 */
        /* <DEDUP_REMOVED lines=14> */
[C---:B----4-:R-:W-:Y:S07]  /*9630*/  HMMA.16816.F32.BF16 R92, R100.reuse, R112, R92 ;  /* 0x00000070645c723c */ /* 0x050fee000004185c */
[----:B------:R-:W-:Y:S01]  /*9640*/  FADD.FTZ R113, R127, R121 ;  /* 0x000000797f717221 */ /* 0x000fe20000010000 */
[----:B------:R-:W-:Y:S01]  /*9650*/  HMMA.16816.F32.BF16 R96, R100, R114, R96 ;  /* 0x000000726460723c */ /* 0x000fe20000041860 */
[----:B------:R-:W4:Y:S03]  /*9660*/  LDSM.16.MT88.4 R124, [R146+0x2800] ;  /* 0x00280000927c783b */ /* 0x000f260000004200 */
[----:B------:R-:W-:Y:S02]  /*9670*/  FADD.FTZ R112, R133, R120 ;  /* 0x0000007885707221 */ /* 0x000fe40000010000 */
[----:B------:R-:W-:Y:S02]  /*9680*/  FADD.FTZ R221, R221, R113 ;  /* 0x00000071dddd7221 */ /* 0x000fe40000010000 */
[C---:B-1----:R-:W-:Y:S01]  /*9690*/  HMMA.16816.F32.BF16 R148, R200.reuse, R104, R4 ;  /* 0x00000068c894723c */ /* 0x042fe20000041804 */
[----:B------:R-:W1:Y:S04]  /*96a0*/  LDSM.16.MT88.4 R132, [R0+0x5800] ;  /* 0x005800000084783b */ /* 0x000e680000004200 */
[----:B------:R-:W-:Y:S03]  /*96b0*/  FADD.FTZ R222, R222, R112 ;  /* 0x00000070dede7221 */ /* 0x000fe60000010000 */
[C---:B------:R-:W-:Y:S01]  /*96c0*/  HMMA.16816.F32.BF16 R100, R200.reuse, R106, R8 ;  /* 0x0000006ac864723c */ /* 0x040fe20000041808 */
[----:B------:R-:W1:Y:S07]  /*96d0*/  LDSM.16.MT88.4 R4, [R2+0x5800] ;  /* 0x005800000204783b */ /* 0x000e6e0000004200 */
[C---:B---3--:R-:W-:Y:S01]  /*96e0*/  HMMA.16816.F32.BF16 R104, R200.reuse, R108, R12 ;  /* 0x0000006cc868723c */ /* 0x048fe2000004180c */
[----:B------:R-:W3:Y:S07]  /*96f0*/  LDSM.16.MT88.4 R8, [R146+0x5800] ;  /* 0x005800009208783b */ /* 0x000eee0000004200 */
[C---:B------:R-:W-:Y:S01]  /*9700*/  HMMA.16816.F32.BF16 R108, R200.reuse, R110, R16 ;  /* 0x0000006ec86c723c */ /* 0x040fe20000041810 */
[----:B------:R1:W2:Y:S07]  /*9710*/  LDSM.16.MT88.4 R12, [R0+0x8800] ;  /* 0x00880000000c783b */ /* 0x0002ae0000004200 */
[C---:B-----5:R-:W-:Y:S01]  /*9720*/  HMMA.16816.F32.BF16 R112, R200.reuse, R116, R20 ;  /* 0x00000074c870723c */ /* 0x060fe20000041814 */
[----:B------:R5:W2:Y:S07]  /*9730*/  LDSM.16.MT88.4 R16, [R3+0x8800] ;  /* 0x008800000310783b */ /* 0x000aae0000004200 */
[C---:B------:R-:W-:Y:S08]  /*9740*/  HMMA.16816.F32.BF16 R116, R200.reuse, R118, R24 ;  /* 0x00000076c874723c */ /* 0x040ff00000041818 */
[C---:B----4-:R-:W-:Y:S04]  /*9750*/  HMMA.16816.F32.BF16 R120, R200.reuse, R124, R28 ;  /* 0x0000007cc878723c */ /* 0x050fe8000004181c */
[----:B-1----:R-:W-:Y:S04]  /*9760*/  @P6 IADD3 R0, R238, -0x2, RZ ;  /* 0xfffffffeee006810 */ /* 0x002fe80007ffe0ff */
[C---:B------:R-:W-:Y:S04]  /*9770*/  HMMA.16816.F32.BF16 R124, R200.reuse, R126, R32 ;  /* 0x0000007ec87c723c */ /* 0x040fe80000041820 */
[----:B-----5:R-:W-:Y:S04]  /*9780*/  @P6 SHF.R.S32.HI R3, RZ, 0x1f, R0 ;  /* 0x0000001fff036819 */ /* 0x020fe80000011400 */
[C---:B------:R-:W-:Y:S04]  /*9790*/  HMMA.16816.F32.BF16 R128, R200.reuse, R132, R36 ;  /* 0x00000084c880723c */ /* 0x040fe80000041824 */
[----:B------:R-:W-:Y:S04]  /*97a0*/  @P6 IMAD R3, R3, c[0x0][0x1e0], RZ ;  /* 0x0000780003036a24 */ /* 0x000fe800078e02ff */
[C---:B------:R-:W-:Y:S08]  /*97b0*/  HMMA.16816.F32.BF16 R132, R200.reuse, R134, R40 ;  /* 0x00000086c884723c */ /* 0x040ff00000041828 */
[C---:B------:R-:W-:Y:S08]  /*97c0*/  HMMA.16816.F32.BF16 R136, R200.reuse, R140, R44 ;  /* 0x0000008cc888723c */ /* 0x040ff0000004182c */
[C---:B------:R-:W-:Y:S08]  /*97d0*/  HMMA.16816.F32.BF16 R140, R200.reuse, R142, R48 ;  /* 0x0000008ec88c723c */ /* 0x040ff00000041830 */
[C---:B------:R-:W-:Y:S08]  /*97e0*/  HMMA.16816.F32.BF16 R52, R200.reuse, R4, R52 ;  /* 0x00000004c834723c */ /* 0x040ff00000041834 */
[C---:B------:R-:W-:Y:S01]  /*97f0*/  HMMA.16816.F32.BF16 R56, R200.reuse, R6, R56 ;  /* 0x00000006c838723c */ /* 0x040fe20000041838 */
[----:B------:R1:W4:Y:S07]  /*9800*/  LDSM.16.MT88.4 R4, [R2+0x8800] ;  /* 0x008800000204783b */ /* 0x00032e0000004200 */
[C---:B---3--:R-:W-:Y:S07]  /*9810*/  HMMA.16816.F32.BF16 R60, R200.reuse, R8, R60 ;  /* 0x00000008c83c723c */ /* 0x048fee000004183c */
[C---:B------:R-:W-:Y:S01]  /*9820*/  @P6 IMAD.WIDE.U32 R8, R0.reuse, c[0x0][0x1e0], RZ ;  /* 0x0000780000086a25 */ /* 0x040fe200078e00ff */
[C---:B------:R-:W-:Y:S04]  /*9830*/  HMMA.16816.F32.BF16 R64, R200.reuse, R10, R64 ;  /* 0x0000000ac840723c */ /* 0x040fe80000041840 */
[----:B-1----:R-:W-:Y:S04]  /*9840*/  @P6 IMAD R2, R0, c[0x0][0x1e4], R3 ;  /* 0x0000790000026a24 */ /* 0x002fe800078e0203 */
[C---:B--2---:R-:W-:Y:S04]  /*9850*/  HMMA.16816.F32.BF16 R68, R200.reuse, R12, R68 ;  /* 0x0000000cc844723c */ /* 0x044fe80000041844 */
[----:B------:R-:W-:Y:S01]  /*9860*/  @P6 IMAD.IADD R0, R9, 0x1, R2 ;  /* 0x0000000109006824 */ /* 0x000fe200078e0202 */
[----:B------:R-:W-:Y:S01]  /*9870*/  @P6 MOV R2, R242 ;  /* 0x000000f200026202 */ /* 0x000fe20000000f00 */
[----:B------:R-:W-:Y:S02]  /*9880*/  @P6 IMAD.MOV.U32 R3, RZ, RZ, R252 ;  /* 0x000000ffff036224 */ /* 0x000fe400078e00fc */
[----:B------:R-:W-:Y:S01]  /*9890*/  @P6 IMAD R0, R0, 0x60, RZ ;  /* 0x0000006000006824 */ /* 0x000fe200078e02ff */
[C---:B------:R-:W-:Y:S03]  /*98a0*/  HMMA.16816.F32.BF16 R72, R200.reuse, R14, R72 ;  /* 0x0000000ec848723c */ /* 0x040fe60000041848 */
[----:B------:R-:W-:Y:S04]  /*98b0*/  @P6 IMAD.WIDE.U32 R2, R8, 0x60, R2 ;  /* 0x0000006008026825 */ /* 0x000fe800078e0002 */
[----:B------:R-:W-:Y:S01]  /*98c0*/  FADD.FTZ R13, R235, R222 ;  /* 0x000000deeb0d7221 */ /* 0x000fe20000010000 */
[C---:B------:R-:W-:Y:S01]  /*98d0*/  @P6 LEA R12, P0, R2.reuse, c[0x0][0x1c8], 0x1 ;  /* 0x00007200020c6a11 */ /* 0x040fe200078008ff */
[C---:B------:R-:W-:Y:S03]  /*98e0*/  HMMA.16816.F32.BF16 R76, R200.reuse, R16, R76 ;  /* 0x00000010c84c723c */ /* 0x040fe6000004184c */
[----:B------:R-:W-:Y:S01]  /*98f0*/  @P6 IADD3 R3, R3, R0, RZ ;  /* 0x0000000003036210 */ /* 0x000fe20007ffe0ff */
[----:B------:R-:W-:Y:S02]  /*9900*/  FADD.FTZ R0, R237, R13 ;  /* 0x0000000ded007221 */ /* 0x000fe40000010000 */
[----:B------:R-:W-:Y:S01]  /*9910*/  FADD.FTZ R9, R231, R221 ;  /* 0x000000dde7097221 */ /* 0x000fe20000010000 */
[----:B------:R-:W-:Y:S01]  /*9920*/  @P6 LEA.HI.X R13, R2, c[0x0][0x1cc], R3, 0x1, P0 ;  /* 0x00007300020d6a11 */ /* 0x000fe200000f0c03 */
[----:B------:R-:W-:Y:S01]  /*9930*/  FADD.FTZ R3, R236, R0 ;  /* 0x00000000ec037221 */ /* 0x000fe20000010000 */
[----:B------:R-:W-:Y:S01]  /*9940*/  IADD3 R0, R246, 0x1, RZ ;  /* 0x00000001f6007810 */ /* 0x000fe20007ffe0ff */
[C---:B------:R-:W-:Y:S02]  /*9950*/  HMMA.16816.F32.BF16 R80, R200.reuse, R18, R80 ;  /* 0x00000012c850723c */ /* 0x040fe40000041850 */
[----:B------:R-:W-:Y:S01]  /*9960*/  @P6 IMAD.MOV.U32 R16, RZ, RZ, c[0x0][0x1e0] ;  /* 0x00007800ff106624 */ /* 0x000fe200078e00ff */
[----:B------:R-:W-:Y:S01]  /*9970*/  SEL R0, R0, RZ, !P4 ;  /* 0x000000ff00007207 */ /* 0x000fe20006000000 */
[----:B------:R-:W-:Y:S01]  /*9980*/  FADD.FTZ R14, R234, R9 ;  /* 0x00000009ea0e7221 */ /* 0x000fe20000010000 */
[----:B------:R-:W-:Y:S01]  /*9990*/  @P6 ISETP.GE.AND P0, PT, R240, c[0x0][0x1d4], PT ;  /* 0x00007500f0006a0c */ /* 0x000fe20003f06270 */
[----:B------:R-:W1:Y:S01]  /*99a0*/  LDSM.16.MT88.4 R8, [R146+0x8800] ;  /* 0x008800009208783b */ /* 0x000e620000004200 */
[----:B------:R-:W-:Y:S01]  /*99b0*/  FADD.FTZ R15, R223, R3 ;  /* 0x00000003df0f7221 */ /* 0x000fe20000010000 */
[C---:B----4-:R-:W-:Y:S04]  /*99c0*/  HMMA.16816.F32.BF16 R84, R200.reuse, R4, R84 ;  /* 0x00000004c854723c */ /* 0x050fe80000041854 */
[----:B------:R-:W-:Y:S01]  /*99d0*/  FADD.FTZ R2, R233, R14 ;  /* 0x0000000ee9027221 */ /* 0x000fe20000010000 */
[----:B------:R-:W-:Y:S01]  /*99e0*/  @P6 MOV R14, 0x6 ;  /* 0x00000006000e6802 */ /* 0x000fe20000000f00 */
[----:B------:R2:W-:Y:S01]  /*99f0*/  STL [R1], R0 ;  /* 0x0000000001007387 */ /* 0x0005e20000100800 */
[----:B------:R-:W-:Y:S01]  /*9a00*/  FADD.FTZ R5, R228, R15 ;  /* 0x0000000fe4057221 */ /* 0x000fe20000010000 */
[C---:B------:R-:W-:Y:S02]  /*9a10*/  HMMA.16816.F32.BF16 R88, R200.reuse, R6, R88 ;  /* 0x00000006c858723c */ /* 0x040fe40000041858 */
[----:B------:R-:W3:Y:S02]  /*9a20*/  LDL R17, [R1+0x20] ;  /* 0x0000200001117983 */ /* 0x000ee40000100800 */
[C---:B------:R-:W-:Y:S01]  /*9a30*/  @P6 SHF.L.U64.HI R14, R16.reuse, R14, c[0x0][0x1e4] ;  /* 0x00007900100e6619 */ /* 0x040fe2000001020e */
[----:B------:R-:W-:Y:S01]  /*9a40*/  @P6 IMAD.SHL.U32 R16, R16, 0x40, RZ ;  /* 0x0000004010106824 */ /* 0x000fe200078e00ff */
[----:B------:R-:W-:Y:S01]  /*9a50*/  IADD3 R240, R238, -0x1, RZ ;  /* 0xffffffffeef07810 */ /* 0x000fe20007ffe0ff */
[----:B------:R-:W-:Y:S05]  /*9a60*/  FADD.FTZ R2, R232, R2 ;  /* 0x00000002e8027221 */ /* 0x000fea0000010000 */
[----:B------:R-:W-:Y:S01]  /*9a70*/  FADD.FTZ R3, R225, R2 ;  /* 0x00000002e1037221 */ /* 0x000fe20000010000 */
[----:B------:R-:W-:Y:S03]  /*9a80*/  @P6 IADD3 R2, P5, R16, R12, RZ ;  /* 0x0000000c10026210 */ /* 0x000fe60007fbe0ff */
[----:B------:R-:W-:Y:S01]  /*9a90*/  FADD.FTZ R15, R227, R3 ;  /* 0x00000003e30f7221 */ /* 0x000fe20000010000 */
[----:B------:R-:W-:Y:S02]  /*9aa0*/  @P6 IADD3.X R3, R14, R13, RZ, P5, !PT ;  /* 0x0000000d0e036210 */ /* 0x000fe40002ffe4ff */
[----:B------:R-:W-:Y:S01]  /*9ab0*/  @P6 IADD3 R4, P4, R16, R2, RZ ;  /* 0x0000000210046210 */ /* 0x000fe20007f9e0ff */
[----:B------:R-:W-:Y:S02]  /*9ac0*/  FADD.FTZ R6, R226, R15 ;  /* 0x0000000fe2067221 */ /* 0x000fe40000010000 */
[----:B--2---:R-:W-:Y:S05]  /*9ad0*/  @P6 IMAD R0, R0, 0x9000, R239 ;  /* 0x0000900000006824 */ /* 0x004fea00078e02ef */
[----:B------:R-:W-:Y:S01]  /*9ae0*/  @!PT LDS RZ, [RZ] ;  /* 0x00000000fffff984 */ /* 0x000fe20000000800 */
[----:B------:R-:W-:Y:S01]  /*9af0*/  @!PT LDS RZ, [RZ] ;  /* 0x00000000fffff984 */ /* 0x000fe20000000800 */
[----:B------:R-:W-:Y:S01]  /*9b00*/  @!PT LDS RZ, [RZ] ;  /* 0x00000000fffff984 */ /* 0x000fe20000000800 */
[----:B------:R2:W-:Y:S01]  /*9b10*/  @P6 LDGSTS.E.BYPASS.LTC128B.128 [R0], [R12.64], !P3 ;  /* 0x000000000c006fae */ /* 0x0005e2000d901d46 */
[C---:B-1----:R-:W-:Y:S07]  /*9b20*/  HMMA.16816.F32.BF16 R92, R200.reuse, R8, R92 ;  /* 0x00000008c85c723c */ /* 0x042fee000004185c */
[----:B------:R2:W-:Y:S01]  /*9b30*/  @P6 LDGSTS.E.BYPASS.LTC128B.128 [R0+0x3000], [R12.64+0x80], !P1 ;  /* 0x030000800c006fae */ /* 0x0005e2000c901d46 */
[----:B------:R-:W-:Y:S07]  /*9b40*/  HMMA.16816.F32.BF16 R96, R200, R10, R96 ;  /* 0x0000000ac860723c */ /* 0x000fee0000041860 */
[----:B------:R2:W-:Y:S08]  /*9b50*/  @P6 LDGSTS.E.BYPASS.LTC128B.128 [R0+0x6000], [R12.64+0x100], !P0 ;  /* 0x060001000c006fae */ /* 0x0005f0000c101d46 */
[----:B------:R1:W-:Y:S08]  /*9b60*/  @P6 LDGSTS.E.BYPASS.LTC128B.128 [R0+0x1000], [R2.64], !P3 ;  /* 0x0100000002006fae */ /* 0x0003f0000d901d46 */
[----:B------:R1:W-:Y:S08]  /*9b70*/  @P6 LDGSTS.E.BYPASS.LTC128B.128 [R0+0x4000], [R2.64+0x80], !P1 ;  /* 0x0400008002006fae */ /* 0x0003f0000c901d46 */
[----:B------:R1:W-:Y:S01]  /*9b80*/  @P6 LDGSTS.E.BYPASS.LTC128B.128 [R0+0x7000], [R2.64+0x100], !P0 ;  /* 0x0700010002006fae */ /* 0x0003e2000c101d46 */
[----:B--2---:R-:W-:Y:S02]  /*9b90*/  FADD.FTZ R12, R230, R5 ;  /* 0x00000005e60c7221 */ /* 0x004fe40000010000 */
[----:B------:R-:W-:Y:S05]  /*9ba0*/  @P6 IMAD.X R5, R14, 0x1, R3, P4 ;  /* 0x000000010e056824 */ /* 0x000fea00020e0603 */
[----:B------:R2:W-:Y:S08]  /*9bb0*/  @P6 LDGSTS.E.BYPASS.LTC128B.128 [R0+0x2000], [R4.64], !P3 ;  /* 0x0200000004006fae */ /* 0x0005f0000d901d46 */
[----:B------:R2:W-:Y:S01]  /*9bc0*/  @P6 LDGSTS.E.BYPASS.LTC128B.128 [R0+0x5000], [R4.64+0x80], !P1 ;  /* 0x0500008004006fae */ /* 0x0005e2000c901d46 */
[C---:B------:R-:W-:Y:S02]  /*9bd0*/  ISETP.GE.AND P1, PT, R204.reuse, 0x1, PT ;  /* 0x00000001cc00780c */ /* 0x040fe40003f26270 */
[----:B------:R-:W-:Y:S04]  /*9be0*/  IADD3 R204, R204, 0x1, RZ ;  /* 0x00000001cccc7810 */ /* 0x000fe80007ffe0ff */
[----:B------:R-:W-:Y:S01]  /*9bf0*/  SEL R204, R204, RZ, !P1 ;  /* 0x000000ffcccc7207 */ /* 0x000fe20004800000 */
[----:B------:R2:W-:Y:S01]  /*9c00*/  @P6 LDGSTS.E.BYPASS.LTC128B.128 [R0+0x8000], [R4.64+0x100], !P0 ;  /* 0x0800010004006fae */ /* 0x0005e2000c101d46 */
[----:B-1----:R-:W-:Y:S02]  /*9c10*/  FADD.FTZ R3, R229, R12 ;  /* 0x0000000ce5037221 */ /* 0x002fe40000010000 */
[----:B------:R-:W-:Y:S02]  /*9c20*/  FADD.FTZ R2, R224, R6 ;  /* 0x00000006e0027221 */ /* 0x000fe40000010000 */
[----:B------:R-:W-:Y:S01]  /*9c30*/  FADD.FTZ R3, R216, R3 ;  /* 0x00000003d8037221 */ /* 0x000fe20000010000 */
[----:B------:R-:W-:Y:S02]  /*9c40*/  MOV R216, R240 ;  /* 0x000000f000d87202 */ /* 0x000fe40000000f00 */
[----:B------:R-:W0:Y:S01]  /*9c50*/  LDGDEPBAR ;  /* 0x00000000000079af */ /* 0x000e220000000000 */
[----:B--2---:R-:W-:Y:S02]  /*9c60*/  FADD.FTZ R0, R217, R2 ;  /* 0x00000002d9007221 */ /* 0x004fe40000010000 */
[----:B------:R-:W-:Y:S01]  /*9c70*/  FADD.FTZ R2, R218, R3 ;  /* 0x00000003da027221 */ /* 0x000fe20000010000 */
[----:B------:R-:W-:Y:S01]  /*9c80*/  MOV R3, R144 ;  /* 0x0000009000037202 */ /* 0x000fe20000000f00 */
[----:B------:R-:W-:Y:S02]  /*9c90*/  FADD.FTZ R0, R219, R0 ;  /* 0x00000000db007221 */ /* 0x000fe40000010000 */
[----:B------:R-:W-:Y:S02]  /*9ca0*/  FADD.FTZ R2, R220, R2 ;  /* 0x00000002dc027221 */ /* 0x000fe40000010000 */
[----:B------:R-:W-:Y:S02]  /*9cb0*/  FADD.FTZ R0, R205, R0 ;  /* 0x00000000cd007221 */ /* 0x000fe40000010000 */
[----:B------:R-:W-:Y:S02]  /*9cc0*/  FADD.FTZ R2, R215, R2 ;  /* 0x00000002d7027221 */ /* 0x000fe40000010000 */
[----:B------:R-:W-:Y:S03]  /*9cd0*/  FADD.FTZ R0, R147, R0 ;  /* 0x0000000093007221 */ /* 0x000fe60000010000 */
[----:B------:R1:W-:Y:S04]  /*9ce0*/  STL [R1+0x4], R2 ;  /* 0x0000040201007387 */ /* 0x0003e80000100800 */
[----:B------:R2:W-:Y:S01]  /*9cf0*/  STL [R1+0x8], R0 ;  /* 0x0000080001007387 */ /* 0x0005e20000100800 */
[----:B-1----:R-:W-:Y:S02]  /*9d00*/  MOV R2, R145 ;  /* 0x0000009100027202 */ /* 0x002fe40000000f00 */
[----:B---3--:R-:W-:Y:S01]  /*9d10*/  ISETP.GT.AND P0, PT, R238, R17, PT ;  /* 0x00000011ee00720c */ /* 0x008fe20003f04270 */
[----:B------:R-:W-:Y:S11]  /*9d20*/  IMAD.MOV.U32 R238, RZ, RZ, R240 ;  /* 0x000000ffffee7224 */ /* 0x000ff600078e00f0 */
[----:B------:R-:W-:Y:S01]  /*9d30*/  @!UPT UIADD3 URZ, URZ, URZ, URZ ;  /* 0x0000003f3f3ff290 */ /* 0x000fe2000fffe03f */
[----:B--2---:R-:W-:-:S05]  /*9d40*/  @P0 BRA `(.L_x_1090) ;  /* 0xffffbfc000000947 */ /* 0x004fca000383ffff */
.L_x_1089:
[----:B------:R-:W-:-:S13]  /*9d50*/  ISETP.GE.AND P0, PT, R216, RZ, PT ;  /* 0x000000ffd800720c */ /* 0x000fda0003f06270 */
[----:B------:R-:W-:Y:S05]  /*9d60*/  @!P0 BRA `(.L_x_1091) ;  /* 0x0000375000008947 */ /* 0x000fea0003800000 */
[----:B-1----:R-:W-:Y:S02]  /*9d70*/  MOV R3, R144 ;  /* 0x0000009000037202 */ /* 0x002fe40000000f00 */
[----:B------:R-:W-:Y:S02]  /*9d80*/  MOV R0, R145 ;  /* 0x0000009100007202 */ /* 0x000fe40000000f00 */
.L_x_1092:
[----:B------:R-:W-:Y:S04]  /*9d90*/  DEPBAR.LE SB0, 0x2 ;  /* 0x000080800000791a */ /* 0x000fe80000000000 */
[----:B------:R-:W-:Y:S01]  /*9da0*/  WARPSYNC 0xffffffff ;  /* 0xffffffff00007948 */ /* 0x000fe20003800000 */
[----:B------:R-:W-:Y:S01]  /*9db0*/  BAR.SYNC.DEFER_BLOCKING 0x0 ;  /* 0x0000000000007b1d */ /* 0x000fe20000010000 */
[----:B------:R-:W-:Y:S01]  /*9dc0*/  IMAD R205, R204, 0x9000, RZ ;  /* 0x00009000cccd7824 */ /* 0x000fe200078e02ff */
[C---:B------:R-:W-:Y:S02]  /*9dd0*/  ISETP.NE.AND P4, PT, R216.reuse, RZ, PT ;  /* 0x000000ffd800720c */ /* 0x040fe40003f85270 */
[C---:B------:R-:W-:Y:S02]  /*9de0*/  IADD3 R233, R216.reuse, -0x1, RZ ;  /* 0xffffffffd8e97810 */ /* 0x040fe40007ffe0ff */
[----:B------:R-:W-:Y:S02]  /*9df0*/  IADD3 R2, R209, R205, RZ ;  /* 0x000000cdd1027210 */ /* 0x000fe40007ffe0ff */
[----:B------:R-:W-:Y:S02]  /*9e00*/  ISETP.GE.AND P5, PT, R216, 0x2, PT ;  /* 0x00000002d800780c */ /* 0x000fe40003fa6270 */
[----:B------:R-:W-:Y:S05]  /*9e10*/  IADD3 R200, R208, R2, RZ ;  /* 0x00000002d0c87210 */ /* 0x000fea0007ffe0ff */
[----:B------:R-:W-:Y:S05]  /*9e20*/  @P4 SHF.R.S32.HI R201, RZ, 0x1f, R233 ;  /* 0x0000001fffc94819 */ /* 0x000fea00000114e9 */
[----:B------:R-:W-:Y:S01]  /*9e30*/  @P4 IMAD R201, R201, c[0x0][0x208], RZ ;  /* 0x00008200c9c94a24 */ /* 0x000fe200078e02ff */
        /* <DEDUP_REMOVED lines=18> */
[----:B------:R-:W3:Y:S04]  /*9f60*/  LDL R236, [R1+0xc] ;  /* 0x00000c0001ec7983 */ /* 0x000ee80000100800 */
[----:B------:R-:W3:Y:S03]  /*9f70*/  LDL R235, [R1+0x18] ;  /* 0x0000180001eb7983 */ /* 0x000ee60000100800 */
        /* <DEDUP_REMOVED lines=17> */
[----:B------:R-:W1:Y:S08]  /*a090*/  LDSM.16.M88.4 R144, [R200+0x2000] ;  /* 0x00200000c890783b */ /* 0x000e700000000200 */
[----:B----4-:R-:W2:Y:S01]  /*a0a0*/  LDL.LU R219, [R1+0x4] ;  /* 0x0000040001db7983 */ /* 0x010ea20000300800 */
[C---:B-1----:R-:W-:Y:S08]  /*a0b0*/  HMMA.16816.F32.BF16 R36, R156.reuse, R144, R36 ;  /* 0x000000909c24723c */ /* 0x042ff00000041824 */
[C---:B------:R-:W-:Y:S01]  /*a0c0*/  HMMA.16816.F32.BF16 R40, R156.reuse, R146, R40 ;  /* 0x000000929c28723c */ /* 0x040fe20000041828 */
[----:B------:R-:W1:Y:S03]  /*a0d0*/  LDSM.16.M88.4 R144, [R200+0x2800] ;  /* 0x00280000c890783b */ /* 0x000e660000000200 */
[----:B--2---:R-:W-:Y:S01]  /*a0e0*/  @P4 IMAD R215, R237, 0x9000, R202 ;  /* 0x00009000edd74824 */ /* 0x004fe200078e02ca */
[----:B------:R-:W-:Y:S02]  /*a0f0*/  @P4 MOV R202, c[0x0][0x208] ;  /* 0x0000820000ca4a02 */ /* 0x000fe40000000f00 */
[----:B---3--:R-:W-:Y:S01]  /*a100*/  @P4 ISETP.GE.AND P2, PT, R238, c[0x0][0x1d4], PT ;  /* 0x00007500ee004a0c */ /* 0x008fe20003f46270 */
[C---:B-1----:R-:W-:Y:S03]  /*a110*/  HMMA.16816.F32.BF16 R44, R156.reuse, R144, R44 ;  /* 0x000000909c2c723c */ /* 0x042fe6000004182c */
[----:B------:R-:W-:Y:S02]  /*a120*/  @P4 ISETP.GE.AND P1, PT, R236, c[0x0][0x1d4], PT ;  /* 0x00007500ec004a0c */ /* 0x000fe40003f26270 */
[----:B------:R-:W-:Y:S02]  /*a130*/  @P4 ISETP.GE.AND P0, PT, R235, c[0x0][0x1d4], PT ;  /* 0x00007500eb004a0c */ /* 0x000fe40003f06270 */
[C---:B------:R-:W-:Y:S01]  /*a140*/  @P4 IMAD.WIDE.U32 R144, R233.reuse, c[0x0][0x208], RZ ;  /* 0x00008200e9904a25 */ /* 0x040fe200078e00ff */
[----:B------:R-:W-:Y:S07]  /*a150*/  HMMA.16816.F32.BF16 R48, R156, R146, R48 ;  /* 0x000000929c30723c */ /* 0x000fee0000041830 */
[----:B------:R-:W-:Y:S01]  /*a160*/  @P4 IMAD R146, R233, c[0x0][0x20c], R201 ;  /* 0x00008300e9924a24 */ /* 0x000fe200078e02c9 */
[----:B------:R-:W-:Y:S04]  /*a170*/  @P4 MOV R147, R203 ;  /* 0x000000cb00934202 */ /* 0x000fe80000000f00 */
[----:B------:R-:W-:Y:S02]  /*a180*/  @P4 IADD3 R145, R145, R146, RZ ;  /* 0x0000009291914210 */ /* 0x000fe40007ffe0ff */
[----:B------:R-:W-:Y:S02]  /*a190*/  @P4 MOV R146, R218 ;  /* 0x000000da00924202 */ /* 0x000fe40000000f00 */
[----:B------:R-:W-:Y:S01]  /*a1a0*/  IADD3 R201, R206, R2, RZ ;  /* 0x00000002cec97210 */ /* 0x000fe20007ffe0ff */
[----:B------:R-:W-:Y:S02]  /*a1b0*/  @P4 IMAD R145, R145, 0x60, RZ ;  /* 0x0000006091914824 */ /* 0x000fe400078e02ff */
[----:B------:R-:W-:Y:S05]  /*a1c0*/  @P4 IMAD.WIDE.U32 R146, R144, 0x60, R146 ;  /* 0x0000006090924825 */ /* 0x000fea00078e0092 */
[C---:B------:R-:W-:Y:S02]  /*a1d0*/  @P4 LEA R144, P3, R146.reuse, c[0x0][0x1f8], 0x1 ;  /* 0x00007e0092904a11 */ /* 0x040fe400078608ff */
[----:B------:R-:W-:Y:S04]  /*a1e0*/  @P4 IADD3 R145, R147, R145, RZ ;  /* 0x0000009193914210 */ /* 0x000fe80007ffe0ff */
[----:B------:R-:W-:Y:S02]  /*a1f0*/  @P4 LEA.HI.X R145, R146, c[0x0][0x1fc], R145, 0x1, P3 ;  /* 0x00007f0092914a11 */ /* 0x000fe400018f0c91 */
[----:B------:R-:W-:Y:S03]  /*a200*/  @P4 MOV R146, 0x6 ;  /* 0x0000000600924802 */ /* 0x000fe60000000f00 */
        /* <DEDUP_REMOVED lines=8> */
[----:B-1----:R-:W-:Y:S04]  /*a290*/  @P4 IADD3 R144, P3, R202, R144, RZ ;  /* 0x00000090ca904210 */ /* 0x002fe80007f7e0ff */
[----:B------:R-:W-:Y:S02]  /*a2a0*/  @P4 IADD3.X R145, R146, R145, RZ, P3, !PT ;  /* 0x0000009192914210 */ /* 0x000fe40001ffe4ff */
[----:B------:R-:W-:Y:S03]  /*a2b0*/  @P4 IADD3 R202, P3, R202, R144, RZ ;  /* 0x00000090caca4210 */ /* 0x000fe60007f7e0ff */
[----:B------:R1:W-:Y:S01]  /*a2c0*/  @P4 LDGSTS.E.BYPASS.LTC128B.128 [R215+0x1000], [R144.64], !P2 ;  /* 0x0100000090d74fae */ /* 0x0003e2000d101d46 */
[----:B------:R-:W-:Y:S02]  /*a2d0*/  @P4 IADD3.X R203, R146, R145, RZ, P3, !PT ;  /* 0x0000009192cb4210 */ /* 0x000fe40001ffe4ff */
[----:B------:R-:W-:Y:S05]  /*a2e0*/  ISETP.GE.AND P3, PT, R237, 0x1, PT ;  /* 0x00000001ed00780c */ /* 0x000fea0003f66270 */
[----:B------:R1:W-:Y:S08]  /*a2f0*/  @P4 LDGSTS.E.BYPASS.LTC128B.128 [R215+0x4000], [R144.64+0x80], !P1 ;  /* 0x0400008090d74fae */ /* 0x0003f0000c901d46 */
[----:B------:R1:W-:Y:S08]  /*a300*/  @P4 LDGSTS.E.BYPASS.LTC128B.128 [R215+0x7000], [R144.64+0x100], !P0 ;  /* 0x0700010090d74fae */ /* 0x0003f0000c101d46 */
[----:B------:R2:W-:Y:S01]  /*a310*/  @P4 LDGSTS.E.BYPASS.LTC128B.128 [R215+0x2000], [R202.64], !P2 ;  /* 0x02000000cad74fae */ /* 0x0005e2000d101d46 */
[----:B------:R-:W-:Y:S07]  /*a320*/  @P5 ISETP.GE.AND P2, PT, R238, c[0x0][0x1d4], PT ;  /* 0x00007500ee005a0c */ /* 0x000fee0003f46270 */
[----:B------:R2:W-:Y:S01]  /*a330*/  @P4 LDGSTS.E.BYPASS.LTC128B.128 [R215+0x5000], [R202.64+0x80], !P1 ;  /* 0x05000080cad74fae */ /* 0x0005e2000c901d46 */
[----:B------:R-:W-:Y:S07]  /*a340*/  @P5 ISETP.GE.AND P1, PT, R236, c[0x0][0x1d4], PT ;  /* 0x00007500ec005a0c */ /* 0x000fee0003f26270 */
[----:B------:R2:W-:Y:S08]  /*a350*/  @P4 LDGSTS.E.BYPASS.LTC128B.128 [R215+0x8000], [R202.64+0x100], !P0 ;  /* 0x08000100cad74fae */ /* 0x0005f0000c101d46 */
[----:B-1----:R-:W1:Y:S08]  /*a360*/  LDSM.16.M88.4 R144, [R201] ;  /* 0x00000000c990783b */ /* 0x002e700000000200 */
[----:B------:R-:W0:Y:S01]  /*a370*/  LDGDEPBAR ;  /* 0x00000000000079af */ /* 0x000e220000000000 */
[----:B--2---:R-:W-:Y:S02]  /*a380*/  IADD3 R203, R206, R200, RZ ;  /* 0x000000c8cecb7210 */ /* 0x004fe40007ffe0ff */
        /* <DEDUP_REMOVED lines=165> */
[----:B------:R-:W1:Y:S11]  /*ade0*/  LDSM.16.M88.4 R144, [R202+0x6800] ;  /* 0x00680000ca90783b */ /* 0x000e760000000200 */
[----:B------:R-:W-:Y:S04]  /*adf0*/  @!UPT UIADD3 URZ, URZ, URZ, URZ ;  /* 0x0000003f3f3ff290 */ /* 0x000fe8000fffe03f */
[----:B------:R-:W-:Y:S02]  /*ae00*/  FMNMX.FTZ R2, R4, R0, !PT ;  /* 0x0000000004027209 */ /* 0x000fe40007810000 */
[----:B------:R-:W-:Y:S02]  /*ae10*/  FMNMX.FTZ R200, R6, R3, !PT ;  /* 0x0000000306c87209 */ /* 0x000fe40007810000 */
[----:B------:R-:W-:Y:S02]  /*ae20*/  FMNMX.FTZ R2, R5, R2, !PT ;  /* 0x0000000205027209 */ /* 0x000fe40007810000 */
[----:B------:R-:W-:Y:S02]  /*ae30*/  FMNMX.FTZ R200, R7, R200, !PT ;  /* 0x000000c807c87209 */ /* 0x000fe40007810000 */
[----:B------:R-:W-:Y:S02]  /*ae40*/  FMNMX.FTZ R2, R8, R2, !PT ;  /* 0x0000000208027209 */ /* 0x000fe40007810000 */
[----:B------:R-:W-:Y:S02]  /*ae50*/  FMNMX.FTZ R200, R10, R200, !PT ;  /* 0x000000c80ac87209 */ /* 0x000fe40007810000 */
[----:B------:R-:W-:Y:S02]  /*ae60*/  FMNMX.FTZ R2, R9, R2, !PT ;  /* 0x0000000209027209 */ /* 0x000fe40007810000 */
[----:B------:R-:W-:Y:S01]  /*ae70*/  FMNMX.FTZ R200, R11, R200, !PT ;  /* 0x000000c80bc87209 */ /* 0x000fe20007810000 */
        /* <DEDUP_REMOVED lines=19> */
[----:B------:R-:W-:Y:S04]  /*afb0*/  FMNMX.FTZ R2, R21, R2, !PT ;  /* 0x0000000215027209 */ /* 0x000fe80007810000 */
[----:B------:R-:W-:Y:S04]  /*afc0*/  FMNMX.FTZ R2, R24, R2, !PT ;  /* 0x0000000218027209 */ /* 0x000fe80007810000 */
[----:B------:R-:W-:Y:S01]  /*afd0*/  FMNMX.FTZ R2, R25, R2, !PT ;  /* 0x0000000219027209 */ /* 0x000fe20007810000 */
[C---:B-1----:R-:W-:Y:S08]  /*afe0*/  HMMA.16816.F32.BF16 R28, R196.reuse, R144, R28 ;  /* 0x00000090c41c723c */ /* 0x042ff0000004181c */
[C---:B------:R-:W-:Y:S01]  /*aff0*/  HMMA.16816.F32.BF16 R32, R196.reuse, R146, R32 ;  /* 0x00000092c420723c */ /* 0x040fe20000041820 */
[----:B------:R-:W1:Y:S11]  /*b000*/  LDSM.16.M88.4 R144, [R202+0x8000] ;  /* 0x00800000ca90783b */ /* 0x000e760000000200 */
[----:B------:R-:W-:Y:S04]  /*b010*/  @!UPT UIADD3 URZ, URZ, URZ, URZ ;  /* 0x0000003f3f3ff290 */ /* 0x000fe8000fffe03f */
[----:B------:R-:W-:Y:S04]  /*b020*/  FMNMX.FTZ R2, R28, R2, !PT ;  /* 0x000000021c027209 */ /* 0x000fe80007810000 */
[----:B------:R-:W-:Y:S04]  /*b030*/  FMNMX.FTZ R2, R29, R2, !PT ;  /* 0x000000021d027209 */ /* 0x000fe80007810000 */
[----:B------:R-:W-:Y:S01]  /*b040*/  FMNMX.FTZ R2, R32, R2, !PT ;  /* 0x0000000220027209 */ /* 0x000fe20007810000 */
[C---:B-1----:R-:W-:Y:S08]  /*b050*/  HMMA.16816.F32.BF16 R36, R196.reuse, R144, R36 ;  /* 0x00000090c424723c */ /* 0x042ff00000041824 */
[C---:B------:R-:W-:Y:S01]  /*b060*/  HMMA.16816.F32.BF16 R40, R196.reuse, R146, R40 ;  /* 0x00000092c428723c */ /* 0x040fe20000041828 */
[----:B------:R-:W1:Y:S01]  /*b070*/  LDSM.16.M88.4 R144, [R202+0x8800] ;  /* 0x00880000ca90783b */ /* 0x000e620000000200 */
[----:B------:R-:W-:Y:S07]  /*b080*/  DEPBAR.LE SB0, 0x2 ;  /* 0x000080800000791a */ /* 0x000fee0000000000 */
[----:B------:R-:W-:Y:S01]  /*b090*/  BAR.SYNC.DEFER_BLOCKING 0x0 ;  /* 0x0000000000007b1d */ /* 0x000fe20000010000 */
[C---:B-1----:R-:W-:Y:S07]  /*b0a0*/  HMMA.16816.F32.BF16 R44, R196.reuse, R144, R44 ;  /* 0x00000090c42c723c */ /* 0x042fee000004182c */
        /* <DEDUP_REMOVED lines=21> */
[----:B------:R-:W-:Y:S04]  /*b200*/  FMNMX.FTZ R2, R46, R2, !PT ;  /* 0x000000022e027209 */ /* 0x000fe80007810000 */
[----:B------:R-:W-:Y:S04]  /*b210*/  FMNMX.FTZ R2, R47, R2, !PT ;  /* 0x000000022f027209 */ /* 0x000fe80007810000 */
[----:B------:R-:W-:Y:S02]  /*b220*/  FMNMX.FTZ R2, R50, R2, !PT ;  /* 0x0000000232027209 */ /* 0x000fe40007810000 */
[----:B-1----:R-:W-:Y:S02]  /*b230*/  FMNMX.FTZ R145, R145, R146, !PT ;  /* 0x0000009291917209 */ /* 0x002fe40007810000 */
[----:B------:R-:W-:Y:S03]  /*b240*/  FMNMX.FTZ R2, R51, R2, !PT ;  /* 0x0000000233027209 */ /* 0x000fe60007810000 */
[----:B------:R-:W1:Y:S08]  /*b250*/  SHFL.BFLY PT, R146, R145, 0x1, 0x1f ;  /* 0x0c201f0091927f89 */ /* 0x000e7000000e0000 */
[----:B------:R-:W2:Y:S01]  /*b260*/  SHFL.BFLY PT, R144, R2, 0x2, 0x1f ;  /* 0x0c401f0002907f89 */ /* 0x000ea200000e0000 */
[----:B-1----:R-:W-:Y:S05]  /*b270*/  FMNMX.FTZ R145, R145, R146, !PT ;  /* 0x0000009291917209 */ /* 0x002fea0007810000 */
[C---:B------:R-:W-:Y:S02]  /*b280*/  FMUL.FTZ R200, R145.reuse, c[0x0][0x2d0] ;  /* 0x0000b40091c87a20 */ /* 0x040fe40000410000 */
[----:B------:R-:W-:Y:S01]  /*b290*/  FADD.FTZ R0, -R145, R0 ;  /* 0x0000000091007221 */ /* 0x000fe20000010100 */
[----:B--2---:R-:W-:Y:S01]  /*b2a0*/  FMNMX.FTZ R144, R2, R144, !PT ;  /* 0x0000009002907209 */ /* 0x004fe20007810000 */
[--C-:B------:R-:W-:Y:S02]  /*b2b0*/  FFMA.FTZ R8, R8, c[0x0][0x2d0], -R200.reuse ;  /* 0x0000b40008087a23 */ /* 0x100fe400000108c8 */
[----:B------:R-:W-:Y:S02]  /*b2c0*/  FMUL.FTZ R0, R0, c[0x0][0x2d0] ;  /* 0x0000b40000007a20 */ /* 0x000fe40000410000 */
[----:B------:R1:W-:Y:S01]  /*b2d0*/  MUFU.EX2 R217, R8 ;  /* 0x0000000800d97308 */ /* 0x0003e20000000800 */
[----:B------:R-:W2:Y:S01]  /*b2e0*/  SHFL.BFLY PT, R147, R144, 0x1, 0x1f ;  /* 0x0c201f0090937f89 */ /* 0x000ea200000e0000 */
[--C-:B------:R-:W-:Y:S02]  /*b2f0*/  FFMA.FTZ R4, R4, c[0x0][0x2d0], -R200.reuse ;  /* 0x0000b40004047a23 */ /* 0x100fe400000108c8 */
[--C-:B------:R-:W-:Y:S02]  /*b300*/  FFMA.FTZ R5, R5, c[0x0][0x2d0], -R200.reuse ;  /* 0x0000b40005057a23 */ /* 0x100fe400000108c8 */
[--C-:B------:R-:W-:Y:S02]  /*b310*/  FFMA.FTZ R9, R9, c[0x0][0x2d0], -R200.reuse ;  /* 0x0000b40009097a23 */ /* 0x100fe400000108c8 */
[--C-:B------:R-:W-:Y:S02]  /*b320*/  FFMA.FTZ R12, R12, c[0x0][0x2d0], -R200.reuse ;  /* 0x0000b4000c0c7a23 */ /* 0x100fe400000108c8 */
[----:B------:R3:W5:Y:S01]  /*b330*/  MUFU.EX2 R2, R0 ;  /* 0x0000000000027308 */ /* 0x0007620000000800 */
[--C-:B------:R-:W-:Y:S02]  /*b340*/  FFMA.FTZ R13, R13, c[0x0][0x2d0], -R200.reuse ;  /* 0x0000b4000d0d7a23 */ /* 0x100fe400000108c8 */
[--C-:B------:R-:W-:Y:S02]  /*b350*/  FFMA.FTZ R17, R17, c[0x0][0x2d0], -R200.reuse ;  /* 0x0000b40011117a23 */ /* 0x100fe400000108c8 */
[--C-:B------:R-:W-:Y:S02]  /*b360*/  FFMA.FTZ R16, R16, c[0x0][0x2d0], -R200.reuse ;  /* 0x0000b40010107a23 */ /* 0x100fe400000108c8 */
[--C-:B------:R-:W-:Y:S02]  /*b370*/  FFMA.FTZ R20, R20, c[0x0][0x2d0], -R200.reuse ;  /* 0x0000b40014147a23 */ /* 0x100fe400000108c8 */
[--C-:B------:R-:W-:Y:S01]  /*b380*/  FFMA.FTZ R24, R24, c[0x0][0x2d0], -R200.reuse ;  /* 0x0000b40018187a23 */ /* 0x100fe200000108c8 */
[----:B------:R5:W-:Y:S01]  /*b390*/  MUFU.EX2 R201, R5 ;  /* 0x0000000500c97308 */ /* 0x000be20000000800 */
[--C-:B------:R-:W-:Y:S02]  /*b3a0*/  FFMA.FTZ R25, R25, c[0x0][0x2d0], -R200.reuse ;  /* 0x0000b40019197a23 */ /* 0x100fe400000108c8 */
[--C-:B------:R-:W-:Y:S01]  /*b3b0*/  FFMA.FTZ R21, R21, c[0x0][0x2d0], -R200.reuse ;  /* 0x0000b40015157a23 */ /* 0x100fe200000108c8 */
[----:B-1----:R-:W4:Y:S01]  /*b3c0*/  LDL.LU R8, [R1+0x8] ;  /* 0x0000080001087983 */ /* 0x002f220000300800 */
[----:B--2---:R-:W-:Y:S01]  /*b3d0*/  FMNMX.FTZ R144, R144, R147, !PT ;  /* 0x0000009390907209 */ /* 0x004fe20007810000 */
[--C-:B------:R-:W-:Y:S02]  /*b3e0*/  FFMA.FTZ R28, R28, c[0x0][0x2d0], -R200.reuse ;  /* 0x0000b4001c1c7a23 */ /* 0x100fe400000108c8 */
[----:B------:R-:W2:Y:S01]  /*b3f0*/  LDL R242, [R1+0x4c] ;  /* 0x00004c0001f27983 */ /* 0x000ea20000100800 */
[--C-:B------:R-:W-:Y:S01]  /*b400*/  FFMA.FTZ R29, R29, c[0x0][0x2d0], -R200.reuse ;  /* 0x0000b4001d1d7a23 */ /* 0x100fe200000108c8 */
[----:B------:R1:W1:Y:S01]  /*b410*/  MUFU.EX2 R147, R4 ;  /* 0x0000000400937308 */ /* 0x0002620000000800 */
[C---:B------:R-:W-:Y:S01]  /*b420*/  FMUL.FTZ R202, R144.reuse, c[0x0][0x2d0] ;  /* 0x0000b40090ca7a20 */ /* 0x040fe20000410000 */
[----:B------:R-:W2:Y:S01]  /*b430*/  LDL.64 R240, [R1+0x40] ;  /* 0x0000400001f07983 */ /* 0x000ea20000100a00 */
[----:B------:R-:W-:Y:S02]  /*b440*/  FFMA.FTZ R33, R33, c[0x0][0x2d0], -R200 ;  /* 0x0000b40021217a23 */ /* 0x000fe400000108c8 */
[----:B---3--:R-:W-:Y:S02]  /*b450*/  FADD.FTZ R0, -R144, R3 ;  /* 0x0000000390007221 */ /* 0x008fe40000010100 */
[--C-:B------:R-:W-:Y:S01]  /*b460*/  FFMA.FTZ R6, R6, c[0x0][0x2d0], -R202.reuse ;  /* 0x0000b40006067a23 */ /* 0x100fe200000108ca */
[----:B------:R-:W3:Y:S01]  /*b470*/  LDL R234, [R1+0x28] ;  /* 0x0000280001ea7983 */ /* 0x000ee20000100800 */
[----:B------:R-:W-:Y:S01]  /*b480*/  FMUL.FTZ R0, R0, c[0x0][0x2d0] ;  /* 0x0000b40000007a20 */ /* 0x000fe20000410000 */
[----:B------:R-:W-:Y:S01]  /*b490*/  MUFU.EX2 R226, R9 ;  /* 0x0000000900e27308 */ /* 0x000fe20000000800 */
[--C-:B------:R-:W-:Y:S02]  /*b4a0*/  FFMA.FTZ R7, R7, c[0x0][0x2d0], -R202.reuse ;  /* 0x0000b40007077a23 */ /* 0x100fe400000108ca */
[--C-:B------:R-:W-:Y:S02]  /*b4b0*/  FFMA.FTZ R10, R10, c[0x0][0x2d0], -R202.reuse ;  /* 0x0000b4000a0a7a23 */ /* 0x100fe400000108ca */
[C---:B-----5:R-:W-:Y:S02]  /*b4c0*/  FMUL.FTZ R5, R2.reuse, R149 ;  /* 0x0000009502057220 */ /* 0x060fe40000410000 */
[--C-:B------:R-:W-:Y:S02]  /*b4d0*/  FFMA.FTZ R11, R11, c[0x0][0x2d0], -R202.reuse ;  /* 0x0000b4000b0b7a23 */ /* 0x100fe400000108ca */
[C---:B------:R-:W-:Y:S01]  /*b4e0*/  FMUL.FTZ R100, R2.reuse, R100 ;  /* 0x0000006402647220 */ /* 0x040fe20000410000 */
[----:B------:R-:W5:Y:S01]  /*b4f0*/  MUFU.EX2 R0, R0 ;  /* 0x0000000000007308 */ /* 0x000f620000000800 */
[C---:B------:R-:W-:Y:S02]  /*b500*/  FMUL.FTZ R101, R2.reuse, R101 ;  /* 0x0000006502657220 */ /* 0x040fe40000410000 */
[C---:B------:R-:W-:Y:S02]  /*b510*/  FMUL.FTZ R104, R2.reuse, R104 ;  /* 0x0000006802687220 */ /* 0x040fe40000410000 */
[C---:B-1----:R-:W-:Y:S02]  /*b520*/  FMUL.FTZ R4, R2.reuse, R148 ;  /* 0x0000009402047220 */ /* 0x042fe40000410000 */
[C---:B------:R-:W-:Y:S02]  /*b530*/  FFMA.FTZ R146, R2.reuse, R219, R147 ;  /* 0x000000db02927223 */ /* 0x040fe40000010093 */
[C---:B------:R-:W-:Y:S01]  /*b540*/  FMUL.FTZ R105, R2.reuse, R105 ;  /* 0x0000006902697220 */ /* 0x040fe20000410000 */
[----:B------:R1:W-:Y:S01]  /*b550*/  MUFU.EX2 R3, R6 ;  /* 0x0000000600037308 */ /* 0x0003e20000000800 */
[C---:B------:R-:W-:Y:S02]  /*b560*/  FMUL.FTZ R108, R2.reuse, R108 ;  /* 0x0000006c026c7220 */ /* 0x040fe40000410000 */
[C---:B------:R-:W-:Y:S02]  /*b570*/  FMUL.FTZ R109, R2.reuse, R109 ;  /* 0x0000006d026d7220 */ /* 0x040fe40000410000 */
[C---:B------:R-:W-:Y:S02]  /*b580*/  FMUL.FTZ R112, R2.reuse, R112 ;  /* 0x0000007002707220 */ /* 0x040fe40000410000 */
[C---:B------:R-:W-:Y:S02]  /*b590*/  FMUL.FTZ R113, R2.reuse, R113 ;  /* 0x0000007102717220 */ /* 0x040fe40000410000 */
[C---:B------:R-:W-:Y:S01]  /*b5a0*/  FMUL.FTZ R116, R2.reuse, R116 ;  /* 0x0000007402747220 */ /* 0x040fe20000410000 */
[----:B------:R-:W1:Y:S01]  /*b5b0*/  MUFU.EX2 R218, R7 ;  /* 0x0000000700da7308 */ /* 0x000e620000000800 */
[C---:B------:R-:W-:Y:S02]  /*b5c0*/  FMUL.FTZ R117, R2.reuse, R117 ;  /* 0x0000007502757220 */ /* 0x040fe40000410000 */
[----:B------:R-:W-:Y:S02]  /*b5d0*/  FMUL.FTZ R120, R2, R120 ;  /* 0x0000007802787220 */ /* 0x000fe40000410000 */
[C---:B-----5:R-:W-:Y:S02]  /*b5e0*/  FMUL.FTZ R102, R0.reuse, R102 ;  /* 0x0000006600667220 */ /* 0x060fe40000410000 */
[C---:B------:R-:W-:Y:S02]  /*b5f0*/  FMUL.FTZ R103, R0.reuse, R103 ;  /* 0x0000006700677220 */ /* 0x040fe40000410000 */
[C---:B------:R-:W-:Y:S01]  /*b600*/  FMUL.FTZ R106, R0.reuse, R106 ;  /* 0x0000006a006a7220 */ /* 0x040fe20000410000 */
[----:B------:R5:W-:Y:S01]  /*b610*/  MUFU.EX2 R215, R10 ;  /* 0x0000000a00d77308 */ /* 0x000be20000000800 */
[C---:B------:R-:W-:Y:S02]  /*b620*/  FMUL.FTZ R107, R0.reuse, R107 ;  /* 0x0000006b006b7220 */ /* 0x040fe40000410000 */
[C---:B------:R-:W-:Y:S02]  /*b630*/  FMUL.FTZ R110, R0.reuse, R110 ;  /* 0x0000006e006e7220 */ /* 0x040fe40000410000 */
[C---:B-1----:R-:W-:Y:S02]  /*b640*/  FMUL.FTZ R6, R0.reuse, R150 ;  /* 0x0000009600067220 */ /* 0x042fe40000410000 */
[C---:B------:R-:W-:Y:S02]  /*b650*/  FMUL.FTZ R111, R0.reuse, R111 ;  /* 0x0000006f006f7220 */ /* 0x040fe40000410000 */
[C---:B------:R-:W-:Y:S01]  /*b660*/  FMUL.FTZ R114, R0.reuse, R114 ;  /* 0x0000007200727220 */ /* 0x040fe20000410000 */
[----:B------:R-:W1:Y:S01]  /*b670*/  MUFU.EX2 R219, R11 ;  /* 0x0000000b00db7308 */ /* 0x000e620000000800 */
[C---:B------:R-:W-:Y:S02]  /*b680*/  FMUL.FTZ R115, R0.reuse, R115 ;  /* 0x0000007300737220 */ /* 0x040fe40000410000 */
[----:B------:R-:W-:Y:S01]  /*b690*/  FMUL.FTZ R118, R0, R118 ;  /* 0x0000007600767220 */ /* 0x000fe20000410000 */
[----:B------:R-:W-:Y:S01]  /*b6a0*/  F2FP.BF16.PACK_AB R9, R218, R3 ;  /* 0x00000003da09723e */ /* 0x000fe200000010ff */
[C---:B------:R-:W-:Y:S02]  /*b6b0*/  FMUL.FTZ R7, R0.reuse, R151 ;  /* 0x0000009700077220 */ /* 0x040fe40000410000 */
[C---:B------:R-:W-:Y:S02]  /*b6c0*/  FMUL.FTZ R119, R0.reuse, R119 ;  /* 0x0000007700777220 */ /* 0x040fe40000410000 */
[C---:B------:R-:W-:Y:S01]  /*b6d0*/  FMUL.FTZ R122, R0.reuse, R122 ;  /* 0x0000007a007a7220 */ /* 0x040fe20000410000 */
[----:B------:R-:W-:Y:S01]  /*b6e0*/  MUFU.EX2 R230, R17 ;  /* 0x0000001100e67308 */ /* 0x000fe20000000800 */
[C---:B------:R-:W-:Y:S02]  /*b6f0*/  FMUL.FTZ R123, R0.reuse, R123 ;  /* 0x0000007b007b7220 */ /* 0x040fe40000410000 */
[----:B------:R-:W-:Y:S01]  /*b700*/  FMUL.FTZ R126, R0, R126 ;  /* 0x0000007e007e7220 */ /* 0x000fe20000410000 */
[----:B-----5:R-:W-:Y:S01]  /*b710*/  F2FP.BF16.PACK_AB R10, R226, R217 ;  /* 0x000000d9e20a723e */ /* 0x020fe200000010ff */
[C---:B------:R-:W-:Y:S02]  /*b720*/  FMUL.FTZ R127, R0.reuse, R127 ;  /* 0x0000007f007f7220 */ /* 0x040fe40000410000 */
[C---:B------:R-:W-:Y:S02]  /*b730*/  FMUL.FTZ R130, R0.reuse, R130 ;  /* 0x0000008200827220 */ /* 0x040fe40000410000 */
[C---:B------:R-:W-:Y:S01]  /*b740*/  FMUL.FTZ R131, R0.reuse, R131 ;  /* 0x0000008300837220 */ /* 0x040fe20000410000 */
[----:B------:R5:W2:Y:S01]  /*b750*/  MUFU.EX2 R222, R16 ;  /* 0x0000001000de7308 */ /* 0x000aa20000000800 */
        /* <DEDUP_REMOVED lines=68> */
[----:B------:R-:W-:Y:S01]  /*bba0*/  FMUL.FTZ R97, R2, R97 ;  /* 0x0000006102617220 */ /* 0x000fe20000410000 */
[-C--:B------:R-:W-:Y:S01]  /*bbb0*/  IADD3 R2, R211, R205.reuse, RZ ;  /* 0x000000cdd3027210 */ /* 0x080fe20007ffe0ff */
[--C-:B------:R-:W-:Y:S02]  /*bbc0*/  FFMA.FTZ R14, R14, c[0x0][0x2d0], -R202.reuse ;  /* 0x0000b4000e0e7a23 */ /* 0x100fe400000108ca */
[--C-:B------:R-:W-:Y:S02]  /*bbd0*/  FFMA.FTZ R15, R15, c[0x0][0x2d0], -R202.reuse ;  /* 0x0000b4000f0f7a23 */ /* 0x100fe400000108ca */
[--C-:B------:R-:W-:Y:S02]  /*bbe0*/  FFMA.FTZ R18, R18, c[0x0][0x2d0], -R202.reuse ;  /* 0x0000b40012127a23 */ /* 0x100fe400000108ca */
[----:B------:R-:W-:Y:S01]  /*bbf0*/  MUFU.EX2 R220, R15 ;  /* 0x0000000f00dc7308 */ /* 0x000fe20000000800 */
[--C-:B------:R-:W-:Y:S02]  /*bc00*/  FFMA.FTZ R19, R19, c[0x0][0x2d0], -R202.reuse ;  /* 0x0000b40013137a23 */ /* 0x100fe400000108ca */
[--C-:B------:R-:W-:Y:S02]  /*bc10*/  FFMA.FTZ R22, R22, c[0x0][0x2d0], -R202.reuse ;  /* 0x0000b40016167a23 */ /* 0x100fe400000108ca */
[--C-:B------:R-:W-:Y:S02]  /*bc20*/  FFMA.FTZ R23, R23, c[0x0][0x2d0], -R202.reuse ;  /* 0x0000b40017177a23 */ /* 0x100fe400000108ca */
[--C-:B------:R-:W-:Y:S02]  /*bc30*/  FFMA.FTZ R26, R26, c[0x0][0x2d0], -R202.reuse ;  /* 0x0000b4001a1a7a23 */ /* 0x100fe400000108ca */
[--C-:B------:R-:W-:Y:S01]  /*bc40*/  FFMA.FTZ R27, R27, c[0x0][0x2d0], -R202.reuse ;  /* 0x0000b4001b1b7a23 */ /* 0x100fe200000108ca */
[----:B------:R-:W-:Y:S01]  /*bc50*/  MUFU.EX2 R221, R18 ;  /* 0x0000001200dd7308 */ /* 0x000fe20000000800 */
[--C-:B------:R-:W-:Y:S02]  /*bc60*/  FFMA.FTZ R30, R30, c[0x0][0x2d0], -R202.reuse ;  /* 0x0000b4001e1e7a23 */ /* 0x100fe400000108ca */
[--C-:B------:R-:W-:Y:S02]  /*bc70*/  FFMA.FTZ R31, R31, c[0x0][0x2d0], -R202.reuse ;  /* 0x0000b4001f1f7a23 */ /* 0x100fe400000108ca */
[----:B------:R-:W-:Y:S02]  /*bc80*/  FFMA.FTZ R38, R38, c[0x0][0x2d0], -R202 ;  /* 0x0000b40026267a23 */ /* 0x000fe400000108ca */
[--C-:B------:R-:W-:Y:S02]  /*bc90*/  FFMA.FTZ R32, R32, c[0x0][0x2d0], -R200.reuse ;  /* 0x0000b40020207a23 */ /* 0x100fe400000108c8 */
[--C-:B------:R-:W-:Y:S01]  /*bca0*/  FFMA.FTZ R40, R40, c[0x0][0x2d0], -R200.reuse ;  /* 0x0000b40028287a23 */ /* 0x100fe200000108c8 */
[----:B------:R-:W1:Y:S01]  /*bcb0*/  MUFU.EX2 R225, R19 ;  /* 0x0000001300e17308 */ /* 0x000e620000000800 */
[----:B------:R-:W-:Y:S02]  /*bcc0*/  FFMA.FTZ R37, R37, c[0x0][0x2d0], -R200 ;  /* 0x0000b40025257a23 */ /* 0x000fe400000108c8 */
[--C-:B------:R-:W-:Y:S02]  /*bcd0*/  FFMA.FTZ R35, R35, c[0x0][0x2d0], -R202.reuse ;  /* 0x0000b40023237a23 */ /* 0x100fe400000108ca */
[--C-:B------:R-:W-:Y:S02]  /*bce0*/  FFMA.FTZ R34, R34, c[0x0][0x2d0], -R202.reuse ;  /* 0x0000b40022227a23 */ /* 0x100fe400000108ca */
[----:B------:R-:W-:Y:S02]  /*bcf0*/  FFMA.FTZ R39, R39, c[0x0][0x2d0], -R202 ;  /* 0x0000b40027277a23 */ /* 0x000fe400000108ca */
[----:B------:R-:W-:Y:S01]  /*bd00*/  FFMA.FTZ R41, R41, c[0x0][0x2d0], -R200 ;  /* 0x0000b40029297a23 */ /* 0x000fe200000108c8 */
[----:B------:R-:W-:Y:S01]  /*bd10*/  MUFU.EX2 R227, R22 ;  /* 0x0000001600e37308 */ /* 0x000fe20000000800 */
[--C-:B------:R-:W-:Y:S02]  /*bd20*/  FFMA.FTZ R42, R42, c[0x0][0x2d0], -R202.reuse ;  /* 0x0000b4002a2a7a23 */ /* 0x100fe400000108ca */
[----:B------:R-:W-:Y:S02]  /*bd30*/  FFMA.FTZ R43, R43, c[0x0][0x2d0], -R202 ;  /* 0x0000b4002b2b7a23 */ /* 0x000fe400000108ca */
[----:B------:R-:W-:Y:S02]  /*bd40*/  FFMA.FTZ R36, R36, c[0x0][0x2d0], -R200 ;  /* 0x0000b40024247a23 */ /* 0x000fe400000108c8 */
[----:B------:R-:W-:Y:S03]  /*bd50*/  FFMA.FTZ R47, R47, c[0x0][0x2d0], -R202 ;  /* 0x0000b4002f2f7a23 */ /* 0x000fe600000108ca */
[----:B------:R-:W-:Y:S10]  /*bd60*/  MUFU.EX2 R228, R23 ;  /* 0x0000001700e47308 */ /* 0x000ff40000000800 */
[----:B------:R-:W-:Y:S10]  /*bd70*/  MUFU.EX2 R224, R26 ;  /* 0x0000001a00e07308 */ /* 0x000ff40000000800 */
[----:B------:R-:W-:Y:S10]  /*bd80*/  MUFU.EX2 R223, R27 ;  /* 0x0000001b00df7308 */ /* 0x000ff40000000800 */
[----:B------:R-:W-:Y:S01]  /*bd90*/  MUFU.EX2 R39, R39 ;  /* 0x0000002700277308 */ /* 0x000fe20000000800 */
[----:B----4-:R-:W-:Y:S01]  /*bda0*/  FFMA.FTZ R203, R0, R8, R3 ;  /* 0x0000000800cb7223 */ /* 0x010fe20000010003 */
[----:B------:R-:W-:Y:S02]  /*bdb0*/  IADD3 R0, R210, R205, RZ ;  /* 0x000000cdd2007210 */ /* 0x000fe40007ffe0ff */
[C---:B------:R-:W-:Y:S01]  /*bdc0*/  F2FP.BF16.PACK_AB R8, R201.reuse, R147 ;  /* 0x00000093c908723e */ /* 0x040fe200000010ff */
[----:B------:R-:W-:Y:S01]  /*bdd0*/  FADD.FTZ R201, R201, R146 ;  /* 0x00000092c9c97221 */ /* 0x000fe20000010000 */
[C---:B------:R-:W-:Y:S01]  /*bde0*/  IADD3 R3, R207.reuse, R0, RZ ;  /* 0x00000000cf037210 */ /* 0x040fe20007ffe0ff */
[----:B------:R-:W4:Y:S03]  /*bdf0*/  LDSM.16.MT88.4 R148, [R0] ;  /* 0x000000000094783b */ /* 0x000f260000004200 */
[----:B------:R-:W-:Y:S01]  /*be00*/  MUFU.EX2 R147, R12 ;  /* 0x0000000c00937308 */ /* 0x000fe20000000800 */
[----:B------:R-:W-:Y:S01]  /*be10*/  IADD3 R146, R207, R2, RZ ;  /* 0x00000002cf927210 */ /* 0x000fe20007ffe0ff */
[----:B-----5:R-:W-:Y:S04]  /*be20*/  FADD.FTZ R16, R217, R201 ;  /* 0x000000c9d9107221 */ /* 0x020fe80000010000 */
[----:B------:R-:W-:Y:S04]  /*be30*/  FADD.FTZ R16, R226, R16 ;  /* 0x00000010e2107221 */ /* 0x000fe80000010000 */
[----:B------:R-:W-:Y:S10]  /*be40*/  MUFU.EX2 R205, R29 ;  /* 0x0000001d00cd7308 */ /* 0x000ff40000000800 */
[----:B------:R-:W-:Y:S10]  /*be50*/  MUFU.EX2 R217, R33 ;  /* 0x0000002100d97308 */ /* 0x000ff40000000800 */
[----:B------:R-:W-:Y:S01]  /*be60*/  MUFU.EX2 R201, R30 ;  /* 0x0000001e00c97308 */ /* 0x000fe20000000800 */
[C---:B----4-:R-:W-:Y:S09]  /*be70*/  HMMA.16816.F32.BF16 R4, R8.reuse, R148, R4 ;  /* 0x000000940804723c */ /* 0x050ff20000041804 */
[----:B------:R-:W-:Y:S01]  /*be80*/  MUFU.EX2 R41, R41 ;  /* 0x0000002900297308 */ /* 0x000fe20000000800 */
[C---:B------:R-:W-:Y:S01]  /*be90*/  HMMA.16816.F32.BF16 R100, R8.reuse, R150, R100 ;  /* 0x000000960864723c */ /* 0x040fe20000041864 */
[----:B------:R-:W4:Y:S08]  /*bea0*/  LDSM.16.MT88.4 R148, [R3] ;  /* 0x000000000394783b */ /* 0x000f300000004200 */
[----:B------:R-:W-:Y:S10]  /*beb0*/  MUFU.EX2 R42, R42 ;  /* 0x0000002a002a7308 */ /* 0x000ff40000000800 */
[----:B------:R-:W-:Y:S10]  /*bec0*/  MUFU.EX2 R43, R43 ;  /* 0x0000002b002b7308 */ /* 0x000ff40000000800 */
[----:B------:R-:W-:Y:S01]  /*bed0*/  MUFU.EX2 R47, R47 ;  /* 0x0000002f002f7308 */ /* 0x000fe20000000800 */
[C---:B----4-:R-:W-:Y:S08]  /*bee0*/  HMMA.16816.F32.BF16 R104, R8.reuse, R148, R104 ;  /* 0x000000940868723c */ /* 0x050ff00000041868 */
[C---:B------:R-:W-:Y:S01]  /*bef0*/  HMMA.16816.F32.BF16 R108, R8.reuse, R150, R108 ;  /* 0x00000096086c723c */ /* 0x040fe2000004186c */
[----:B------:R-:W4:Y:S07]  /*bf00*/  LDSM.16.MT88.4 R148, [R2] ;  /* 0x000000000294783b */ /* 0x000f2e0000004200 */
[C---:B----4-:R-:W-:Y:S08]  /*bf10*/  HMMA.16816.F32.BF16 R112, R8.reuse, R148, R112 ;  /* 0x000000940870723c */ /* 0x050ff00000041870 */
[C---:B------:R-:W-:Y:S01]  /*bf20*/  HMMA.16816.F32.BF16 R116, R8.reuse, R150, R116 ;  /* 0x000000960874723c */ /* 0x040fe20000041874 */
[----:B------:R-:W4:Y:S07]  /*bf30*/  LDSM.16.MT88.4 R148, [R146] ;  /* 0x000000009294783b */ /* 0x000f2e0000004200 */
[C---:B----4-:R-:W-:Y:S08]  /*bf40*/  HMMA.16816.F32.BF16 R120, R8.reuse, R148, R120 ;  /* 0x000000940878723c */ /* 0x050ff00000041878 */
[C---:B------:R-:W-:Y:S01]  /*bf50*/  HMMA.16816.F32.BF16 R124, R8.reuse, R150, R124 ;  /* 0x00000096087c723c */ /* 0x040fe2000004187c */
[----:B------:R-:W4:Y:S07]  /*bf60*/  LDSM.16.MT88.4 R148, [R0+0x3000] ;  /* 0x003000000094783b */ /* 0x000f2e0000004200 */
        /* <DEDUP_REMOVED lines=21> */
[C---:B----4-:R-:W-:Y:S01]  /*c0c0*/  HMMA.16816.F32.BF16 R92, R8.reuse, R148, R92 ;  /* 0x00000094085c723c */ /* 0x050fe2000004185c */
[----:B------:R-:W4:Y:S07]  /*c0d0*/  MUFU.EX2 R149, R13 ;  /* 0x0000000d00957308 */ /* 0x000f2e0000000800 */
[----:B------:R-:W-:Y:S03]  /*c0e0*/  HMMA.16816.F32.BF16 R96, R8, R150, R96 ;  /* 0x000000960860723c */ /* 0x000fe60000041860 */
[----:B------:R5:W3:Y:S04]  /*c0f0*/  MUFU.EX2 R148, R14 ;  /* 0x0000000e00947308 */ /* 0x000ae80000000800 */
[----:B--2---:R-:W-:Y:S02]  /*c100*/  F2FP.BF16.PACK_AB R10, R230, R222 ;  /* 0x000000dee60a723e */ /* 0x004fe400000010ff */
[----:B-1----:R-:W-:Y:S04]  /*c110*/  F2FP.BF16.PACK_AB R11, R225, R221 ;  /* 0x000000dde10b723e */ /* 0x002fe800000010ff */
[----:B------:R1:W2:Y:S01]  /*c120*/  MUFU.EX2 R151, R20 ;  /* 0x0000001400977308 */ /* 0x0002a20000000800 */
[----:B----4-:R-:W-:Y:S09]  /*c130*/  F2FP.BF16.PACK_AB R8, R149, R147 ;  /* 0x000000939508723e */ /* 0x010ff200000010ff */
[----:B------:R-:W4:Y:S01]  /*c140*/  MUFU.EX2 R150, R28 ;  /* 0x0000001c00967308 */ /* 0x000f220000000800 */
[----:B-----5:R-:W5:Y:S01]  /*c150*/  LDSM.16.MT88.4 R12, [R0+0x800] ;  /* 0x00080000000c783b */ /* 0x020f620000004200 */
[----:B---3--:R-:W-:Y:S01]  /*c160*/  F2FP.BF16.PACK_AB R9, R220, R148 ;  /* 0x00000094dc09723e */ /* 0x008fe200000010ff */
[----:B-1----:R-:W-:Y:S06]  /*c170*/  FADD.FTZ R20, R147, R16 ;  /* 0x0000001093147221 */ /* 0x002fec0000010000 */
[----:B------:R-:W-:Y:S01]  /*c180*/  LDSM.16.MT88.4 R16, [R0+0x1800] ;  /* 0x001800000010783b */ /* 0x000fe20000004200 */
[----:B------:R1:W-:Y:S01]  /*c190*/  MUFU.EX2 R147, R34 ;  /* 0x0000002200937308 */ /* 0x0003e20000000800 */
[----:B------:R-:W-:Y:S04]  /*c1a0*/  FADD.FTZ R20, R149, R20 ;  /* 0x0000001495147221 */ /* 0x000fe80000010000 */
[----:B------:R-:W-:Y:S04]  /*c1b0*/  FADD.FTZ R24, R222, R20 ;  /* 0x00000014de187221 */ /* 0x000fe80000010000 */
[----:B------:R-:W-:Y:S02]  /*c1c0*/  FADD.FTZ R29, R230, R24 ;  /* 0x00000018e61d7221 */ /* 0x000fe40000010000 */
[----:B-1----:R-:W-:Y:S01]  /*c1d0*/  FFMA.FTZ R34, R50, c[0x0][0x2d0], -R202 ;  /* 0x0000b40032227a23 */ /* 0x002fe200000108ca */
[C---:B-----5:R-:W-:Y:S05]  /*c1e0*/  HMMA.16816.F32.BF16 R4, R8.reuse, R12, R4 ;  /* 0x0000000c0804723c */ /* 0x060fea0000041804 */
[----:B------:R-:W-:Y:S03]  /*c1f0*/  MUFU.EX2 R34, R34 ;  /* 0x0000002200227308 */ /* 0x000fe60000000800 */
        /* <DEDUP_REMOVED lines=35> */
[----:B------:R-:W-:Y:S01]  /*c430*/  FADD.FTZ R8, R218, R203 ;  /* 0x000000cbda087221 */ /* 0x000fe20000010000 */
[----:B------:R-:W-:Y:S01]  /*c440*/  F2FP.BF16.PACK_AB R10, R232, R231 ;  /* 0x000000e7e80a723e */ /* 0x000fe200000010ff */
[----:B------:R3:W-:Y:S03]  /*c450*/  MUFU.EX2 R203, R31 ;  /* 0x0000001f00cb7308 */ /* 0x0007e60000000800 */
[----:B------:R-:W-:Y:S01]  /*c460*/  F2FP.BF16.PACK_AB R9, R228, R227 ;  /* 0x000000e3e409723e */ /* 0x000fe200000010ff */
[----:B------:R-:W-:Y:S01]  /*c470*/  FADD.FTZ R21, R215, R8 ;  /* 0x00000008d7157221 */ /* 0x000fe20000010000 */
[----:B--2---:R-:W-:Y:S02]  /*c480*/  F2FP.BF16.PACK_AB R8, R229, R151 ;  /* 0x00000097e508723e */ /* 0x004fe400000010ff */
[----:B------:R-:W-:Y:S01]  /*c490*/  F2FP.BF16.PACK_AB R11, R223, R224 ;  /* 0x000000e0df0b723e */ /* 0x000fe200000010ff */
[----:B------:R-:W-:Y:S02]  /*c4a0*/  FADD.FTZ R21, R219, R21 ;  /* 0x00000015db157221 */ /* 0x000fe40000010000 */
[----:B------:R2:W-:Y:S02]  /*c4b0*/  MUFU.EX2 R215, R35 ;  /* 0x0000002300d77308 */ /* 0x0005e40000000800 */
[----:B------:R-:W-:Y:S04]  /*c4c0*/  FADD.FTZ R21, R148, R21 ;  /* 0x0000001594157221 */ /* 0x000fe80000010000 */
[----:B------:R-:W-:Y:S02]  /*c4d0*/  FADD.FTZ R25, R220, R21 ;  /* 0x00000015dc197221 */ /* 0x000fe40000010000 */
[----:B------:R-:W-:Y:S02]  /*c4e0*/  LDSM.16.MT88.4 R20, [R0+0x2000] ;  /* 0x002000000014783b */ /* 0x000fe40000004200 */
[----:B------:R-:W-:Y:S01]  /*c4f0*/  FADD.FTZ R28, R221, R25 ;  /* 0x00000019dd1c7221 */ /* 0x000fe20000010000 */
[----:B------:R5:W4:Y:S01]  /*c500*/  MUFU.EX2 R218, R32 ;  /* 0x0000002000da7308 */ /* 0x000b220000000800 */
[----:B---3--:R-:W-:Y:S04]  /*c510*/  FFMA.FTZ R31, R45, c[0x0][0x2d0], -R200 ;  /* 0x0000b4002d1f7a23 */ /* 0x008fe800000108c8 */
[----:B------:R-:W-:Y:S01]  /*c520*/  LDSM.16.MT88.4 R24, [R2+0x2000] ;  /* 0x002000000218783b */ /* 0x000fe20000004200 */
[----:B------:R-:W-:Y:S02]  /*c530*/  FADD.FTZ R30, R225, R28 ;  /* 0x0000001ce11e7221 */ /* 0x000fe40000010000 */
[----:B------:R-:W-:Y:S02]  /*c540*/  FADD.FTZ R28, R151, R29 ;  /* 0x0000001d971c7221 */ /* 0x000fe40000010000 */
[----:B------:R-:W-:Y:S01]  /*c550*/  FADD.FTZ R29, R227, R30 ;  /* 0x0000001ee31d7221 */ /* 0x000fe20000010000 */
[C---:B-1----:R-:W-:Y:S01]  /*c560*/  HMMA.16816.F32.BF16 R4, R8.reuse, R12, R4 ;  /* 0x0000000c0804723c */ /* 0x042fe20000041804 */
[----:B------:R-:W-:Y:S02]  /*c570*/  MUFU.EX2 R45, R37 ;  /* 0x00000025002d7308 */ /* 0x000fe40000000800 */
[----:B------:R-:W-:Y:S02]  /*c580*/  FADD.FTZ R29, R228, R29 ;  /* 0x0000001de41d7221 */ /* 0x000fe40000010000 */
[----:B------:R-:W-:Y:S02]  /*c590*/  FADD.FTZ R28, R229, R28 ;  /* 0x0000001ce51c7221 */ /* 0x000fe40000010000 */
[----:B--2---:R-:W-:Y:S01]  /*c5a0*/  FFMA.FTZ R35, R44, c[0x0][0x2d0], -R200 ;  /* 0x0000b4002c237a23 */ /* 0x004fe200000108c8 */
[C---:B------:R-:W-:Y:S01]  /*c5b0*/  HMMA.16816.F32.BF16 R100, R8.reuse, R14, R100 ;  /* 0x0000000e0864723c */ /* 0x040fe20000041864 */
[----:B------:R-:W1:Y:S02]  /*c5c0*/  LDSM.16.MT88.4 R12, [R3+0x1000] ;  /* 0x00100000030c783b */ /* 0x000e640000004200 */
[----:B------:R2:W3:Y:S01]  /*c5d0*/  MUFU.EX2 R44, R36 ;  /* 0x00000024002c7308 */ /* 0x0004e20000000800 */
[----:B------:R-:W-:Y:S02]  /*c5e0*/  FADD.FTZ R28, R231, R28 ;  /* 0x0000001ce71c7221 */ /* 0x000fe40000010000 */
[--C-:B-----5:R-:W-:Y:S02]  /*c5f0*/  FFMA.FTZ R32, R48, c[0x0][0x2d0], -R200.reuse ;  /* 0x0000b40030207a23 */ /* 0x120fe400000108c8 */
[----:B------:R-:W-:Y:S05]  /*c600*/  FFMA.FTZ R200, R49, c[0x0][0x2d0], -R200 ;  /* 0x0000b40031c87a23 */ /* 0x000fea00000108c8 */
[----:B------:R-:W-:Y:S10]  /*c610*/  MUFU.EX2 R37, R32 ;  /* 0x0000002000257308 */ /* 0x000ff40000000800 */
[----:B------:R-:W-:Y:S01]  /*c620*/  MUFU.EX2 R200, R200 ;  /* 0x000000c800c87308 */ /* 0x000fe20000000800 */
[--C-:B--2---:R-:W-:Y:S02]  /*c630*/  FFMA.FTZ R36, R46, c[0x0][0x2d0], -R202.reuse ;  /* 0x0000b4002e247a23 */ /* 0x104fe400000108ca */
[----:B------:R-:W-:Y:S07]  /*c640*/  FFMA.FTZ R202, R51, c[0x0][0x2d0], -R202 ;  /* 0x0000b40033ca7a23 */ /* 0x000fee00000108ca */
[----:B------:R-:W2:Y:S01]  /*c650*/  MUFU.EX2 R48, R40 ;  /* 0x0000002800307308 */ /* 0x000ea20000000800 */
[C---:B-1----:R-:W-:Y:S09]  /*c660*/  HMMA.16816.F32.BF16 R104, R8.reuse, R12, R104 ;  /* 0x0000000c0868723c */ /* 0x042ff20000041868 */
[----:B------:R-:W1:Y:S01]  /*c670*/  MUFU.EX2 R40, R38 ;  /* 0x0000002600287308 */ /* 0x000e620000000800 */
[C---:B------:R-:W-:Y:S01]  /*c680*/  HMMA.16816.F32.BF16 R108, R8.reuse, R14, R108 ;  /* 0x0000000e086c723c */ /* 0x040fe2000004186c */
[----:B------:R-:W5:Y:S08]  /*c690*/  LDSM.16.MT88.4 R12, [R2+0x1000] ;  /* 0x00100000020c783b */ /* 0x000f700000004200 */
[----:B------:R-:W-:Y:S10]  /*c6a0*/  MUFU.EX2 R38, R31 ;  /* 0x0000001f00267308 */ /* 0x000ff40000000800 */
[----:B------:R-:W-:Y:S10]  /*c6b0*/  MUFU.EX2 R202, R202 ;  /* 0x000000ca00ca7308 */ /* 0x000ff40000000800 */
[----:B------:R-:W1:Y:S10]  /*c6c0*/  MUFU.EX2 R35, R35 ;  /* 0x0000002300237308 */ /* 0x000e740000000800 */
[----:B------:R-:W1:Y:S01]  /*c6d0*/  MUFU.EX2 R36, R36 ;  /* 0x0000002400247308 */ /* 0x000e620000000800 */
[C---:B-----5:R-:W-:Y:S08]  /*c6e0*/  HMMA.16816.F32.BF16 R112, R8.reuse, R12, R112 ;  /* 0x0000000c0870723c */ /* 0x060ff00000041870 */
[C---:B------:R-:W-:Y:S01]  /*c6f0*/  HMMA.16816.F32.BF16 R116, R8.reuse, R14, R116 ;  /* 0x0000000e0874723c */ /* 0x040fe20000041874 */
[----:B------:R-:W5:Y:S07]  /*c700*/  LDSM.16.MT88.4 R12, [R146+0x1000] ;  /* 0x00100000920c783b */ /* 0x000f6e0000004200 */
        /* <DEDUP_REMOVED lines=25> */
[----:B------:R-:W-:Y:S01]  /*c8a0*/  HMMA.16816.F32.BF16 R96, R8, R14, R96 ;  /* 0x0000000e0860723c */ /* 0x000fe20000041860 */
[----:B------:R-:W5:Y:S06]  /*c8b0*/  LDSM.16.MT88.4 R12, [R3+0x1800] ;  /* 0x00180000030c783b */ /* 0x000f6c0000004200 */
[----:B----4-:R-:W-:Y:S02]  /*c8c0*/  F2FP.BF16.PACK_AB R8, R205, R150 ;  /* 0x00000096cd08723e */ /* 0x010fe400000010ff */
[----:B------:R-:W-:Y:S03]  /*c8d0*/  F2FP.BF16.PACK_AB R10, R217, R218 ;  /* 0x000000dad90a723e */ /* 0x000fe600000010ff */
[----:B------:R-:W-:Y:S02]  /*c8e0*/  F2FP.BF16.PACK_AB R9, R203, R201 ;  /* 0x000000c9cb09723e */ /* 0x000fe400000010ff */
[----:B------:R-:W-:Y:S07]  /*c8f0*/  F2FP.BF16.PACK_AB R11, R215, R147 ;  /* 0x00000093d70b723e */ /* 0x000fee00000010ff */
[C---:B------:R-:W-:Y:S08]  /*c900*/  HMMA.16816.F32.BF16 R4, R8.reuse, R16, R4 ;  /* 0x000000100804723c */ /* 0x040ff00000041804 */
[C---:B------:R-:W-:Y:S01]  /*c910*/  HMMA.16816.F32.BF16 R100, R8.reuse, R18, R100 ;  /* 0x000000120864723c */ /* 0x040fe20000041864 */
[----:B------:R-:W4:Y:S07]  /*c920*/  LDSM.16.MT88.4 R16, [R2+0x1800] ;  /* 0x001800000210783b */ /* 0x000f2e0000004200 */
[C---:B-----5:R-:W-:Y:S08]  /*c930*/  HMMA.16816.F32.BF16 R104, R8.reuse, R12, R104 ;  /* 0x0000000c0868723c */ /* 0x060ff00000041868 */
[C---:B------:R-:W-:Y:S01]  /*c940*/  HMMA.16816.F32.BF16 R108, R8.reuse, R14, R108 ;  /* 0x0000000e086c723c */ /* 0x040fe2000004186c */
[----:B------:R-:W5:Y:S07]  /*c950*/  LDSM.16.MT88.4 R12, [R146+0x1800] ;  /* 0x00180000920c783b */ /* 0x000f6e0000004200 */
[C---:B----4-:R-:W-:Y:S08]  /*c960*/  HMMA.16816.F32.BF16 R112, R8.reuse, R16, R112 ;  /* 0x000000100870723c */ /* 0x050ff00000041870 */
        /* <DEDUP_REMOVED lines=27> */
[----:B------:R-:W-:Y:S01]  /*cb20*/  HMMA.16816.F32.BF16 R96, R8, R14, R96 ;  /* 0x0000000e0860723c */ /* 0x000fe20000041860 */
[----:B------:R-:W5:Y:S06]  /*cb30*/  LDSM.16.MT88.4 R12, [R146+0x2000] ;  /* 0x00200000920c783b */ /* 0x000f6c0000004200 */
[----:B---3--:R-:W-:Y:S02]  /*cb40*/  F2FP.BF16.PACK_AB R8, R45, R44 ;  /* 0x0000002c2d08723e */ /* 0x008fe400000010ff */
[----:B--2---:R-:W-:Y:S03]  /*cb50*/  F2FP.BF16.PACK_AB R10, R41, R48 ;  /* 0x00000030290a723e */ /* 0x004fe600000010ff */
[----:B-1----:R-:W-:Y:S02]  /*cb60*/  F2FP.BF16.PACK_AB R9, R39, R40 ;  /* 0x000000282709723e */ /* 0x002fe400000010ff */
[----:B------:R-:W-:Y:S07]  /*cb70*/  F2FP.BF16.PACK_AB R11, R43, R42 ;  /* 0x0000002a2b0b723e */ /* 0x000fee00000010ff */
[C---:B------:R-:W-:Y:S08]  /*cb80*/  HMMA.16816.F32.BF16 R4, R8.reuse, R20, R4 ;  /* 0x000000140804723c */ /* 0x040ff00000041804 */
[C---:B------:R-:W-:Y:S01]  /*cb90*/  HMMA.16816.F32.BF16 R100, R8.reuse, R22, R100 ;  /* 0x000000160864723c */ /* 0x040fe20000041864 */
[----:B------:R-:W1:Y:S07]  /*cba0*/  LDSM.16.MT88.4 R20, [R0+0x5000] ;  /* 0x005000000014783b */ /* 0x000e6e0000004200 */
[C---:B----4-:R-:W-:Y:S08]  /*cbb0*/  HMMA.16816.F32.BF16 R104, R8.reuse, R16, R104 ;  /* 0x000000100868723c */ /* 0x050ff00000041868 */
        /* <DEDUP_REMOVED lines=22> */
[----:B------:R-:W-:Y:S07]  /*cd20*/  LDSM.16.MT88.4 R20, [R3+0x2800] ;  /* 0x002800000314783b */ /* 0x000fee0000004200 */
[C---:B--2---:R-:W-:Y:S08]  /*cd30*/  HMMA.16816.F32.BF16 R76, R8.reuse, R16, R76 ;  /* 0x00000010084c723c */ /* 0x044ff0000004184c */
[C---:B------:R-:W-:Y:S01]  /*cd40*/  HMMA.16816.F32.BF16 R80, R8.reuse, R18, R80 ;  /* 0x000000120850723c */ /* 0x040fe20000041850 */
[----:B------:R-:W1:Y:S07]  /*cd50*/  LDSM.16.MT88.4 R16, [R0+0x2800] ;  /* 0x002800000010783b */ /* 0x000e6e0000004200 */
[C---:B---3--:R-:W-:Y:S08]  /*cd60*/  HMMA.16816.F32.BF16 R84, R8.reuse, R24, R84 ;  /* 0x000000180854723c */ /* 0x048ff00000041854 */
[C---:B------:R-:W-:Y:S01]  /*cd70*/  HMMA.16816.F32.BF16 R88, R8.reuse, R26, R88 ;  /* 0x0000001a0858723c */ /* 0x040fe20000041858 */
[----:B------:R-:W2:Y:S07]  /*cd80*/  LDSM.16.MT88.4 R24, [R2+0x2800] ;  /* 0x002800000218783b */ /* 0x000eae0000004200 */
[C---:B----4-:R-:W-:Y:S07]  /*cd90*/  HMMA.16816.F32.BF16 R92, R8.reuse, R12, R92 ;  /* 0x0000000c085c723c */ /* 0x050fee000004185c */
[----:B------:R-:W-:Y:S01]  /*cda0*/  FADD.FTZ R12, R232, R28 ;  /* 0x0000001ce80c7221 */ /* 0x000fe20000010000 */
[----:B------:R-:W-:Y:S04]  /*cdb0*/  HMMA.16816.F32.BF16 R96, R8, R14, R96 ;  /* 0x0000000e0860723c */ /* 0x000fe80000041860 */
[----:B------:R-:W-:Y:S02]  /*cdc0*/  FADD.FTZ R33, R150, R12 ;  /* 0x0000000c96217221 */ /* 0x000fe40000010000 */
[----:B------:R-:W-:Y:S01]  /*cdd0*/  FADD.FTZ R13, R224, R29 ;  /* 0x0000001de00d7221 */ /* 0x000fe20000010000 */
[----:B------:R-:W-:Y:S01]  /*cde0*/  F2FP.BF16.PACK_AB R8, R38, R35 ;  /* 0x000000232608723e */ /* 0x000fe200000010ff */
[----:B------:R-:W-:Y:S01]  /*cdf0*/  LDSM.16.MT88.4 R28, [R0+0x5800] ;  /* 0x00580000001c783b */ /* 0x000fe20000004200 */
[----:B------:R-:W-:Y:S03]  /*ce00*/  F2FP.BF16.PACK_AB R9, R47, R36 ;  /* 0x000000242f09723e */ /* 0x000fe600000010ff */
[----:B------:R-:W-:Y:S01]  /*ce10*/  F2FP.BF16.PACK_AB R10, R200, R37 ;  /* 0x00000025c80a723e */ /* 0x000fe200000010ff */
[----:B------:R-:W-:Y:S01]  /*ce20*/  FADD.FTZ R32, R223, R13 ;  /* 0x0000000ddf207221 */ /* 0x000fe20000010000 */
[----:B------:R-:W-:Y:S02]  /*ce30*/  F2FP.BF16.PACK_AB R11, R202, R34 ;  /* 0x00000022ca0b723e */ /* 0x000fe400000010ff */
[----:B------:R-:W3:Y:S05]  /*ce40*/  LDSM.16.MT88.4 R12, [R146+0x2800] ;  /* 0x00280000920c783b */ /* 0x000eea0000004200 */
[C---:B-1----:R-:W-:Y:S03]  /*ce50*/  HMMA.16816.F32.BF16 R148, R8.reuse, R16, R4 ;  /* 0x000000100894723c */ /* 0x042fe60000041804 */
[----:B------:R-:W1:Y:S05]  /*ce60*/  LDSM.16.MT88.4 R4, [R3+0x5800] ;  /* 0x005800000304783b */ /* 0x000e6a0000004200 */
[C---:B------:R-:W-:Y:S03]  /*ce70*/  HMMA.16816.F32.BF16 R100, R8.reuse, R18, R100 ;  /* 0x000000120864723c */ /* 0x040fe60000041864 */
[----:B------:R-:W4:Y:S05]  /*ce80*/  LDSM.16.MT88.4 R16, [R2+0x5800] ;  /* 0x005800000210783b */ /* 0x000f2a0000004200 */
[C---:B------:R-:W-:Y:S08]  /*ce90*/  HMMA.16816.F32.BF16 R104, R8.reuse, R20, R104 ;  /* 0x000000140868723c */ /* 0x040ff00000041868 */
[C---:B------:R-:W-:Y:S01]  /*cea0*/  HMMA.16816.F32.BF16 R108, R8.reuse, R22, R108 ;  /* 0x00000016086c723c */ /* 0x040fe2000004186c */
[----:B------:R-:W5:Y:S07]  /*ceb0*/  LDSM.16.MT88.4 R20, [R146+0x5800] ;  /* 0x005800009214783b */ /* 0x000f6e0000004200 */
[C---:B--2---:R-:W-:Y:S08]  /*cec0*/  HMMA.16816.F32.BF16 R112, R8.reuse, R24, R112 ;  /* 0x000000180870723c */ /* 0x044ff00000041870 */
[C---:B------:R-:W-:Y:S01]  /*ced0*/  HMMA.16816.F32.BF16 R116, R8.reuse, R26, R116 ;  /* 0x0000001a0874723c */ /* 0x040fe20000041874 */
[----:B------:R2:W4:Y:S07]  /*cee0*/  LDSM.16.MT88.4 R24, [R0+0x8800] ;  /* 0x008800000018783b */ /* 0x00052e0000004200 */
[C---:B---3--:R-:W-:Y:S08]  /*cef0*/  HMMA.16816.F32.BF16 R120, R8.reuse, R12, R120 ;  /* 0x0000000c0878723c */ /* 0x048ff00000041878 */
[C---:B------:R-:W-:Y:S01]  /*cf00*/  HMMA.16816.F32.BF16 R124, R8.reuse, R14, R124 ;  /* 0x0000000e087c723c */ /* 0x040fe2000004187c */
[----:B------:R3:W5:Y:S07]  /*cf10*/  LDSM.16.MT88.4 R12, [R3+0x8800] ;  /* 0x00880000030c783b */ /* 0x00076e0000004200 */
[C---:B------:R-:W-:Y:S04]  /*cf20*/  HMMA.16816.F32.BF16 R128, R8.reuse, R28, R128 ;  /* 0x0000001c0880723c */ /* 0x040fe80000041880 */
[----:B--2---:R-:W-:Y:S04]  /*cf30*/  @P5 IADD3 R0, R216, -0x2, RZ ;  /* 0xfffffffed8005810 */ /* 0x004fe80007ffe0ff */
[C---:B------:R-:W-:Y:S08]  /*cf40*/  HMMA.16816.F32.BF16 R132, R8.reuse, R30, R132 ;  /* 0x0000001e0884723c */ /* 0x040ff00000041884 */
[C---:B-1----:R-:W-:Y:S04]  /*cf50*/  HMMA.16816.F32.BF16 R136, R8.reuse, R4, R136 ;  /* 0x000000040888723c */ /* 0x042fe80000041888 */
[----:B---3--:R-:W-:Y:S04]  /*cf60*/  @P5 SHF.R.S32.HI R3, RZ, 0x1f, R0 ;  /* 0x0000001fff035819 */ /* 0x008fe80000011400 */
[C---:B------:R-:W-:Y:S01]  /*cf70*/  HMMA.16816.F32.BF16 R140, R8.reuse, R6, R140 ;  /* 0x00000006088c723c */ /* 0x040fe2000004188c */
[----:B------:R1:W2:Y:S03]  /*cf80*/  LDSM.16.MT88.4 R4, [R2+0x8800] ;  /* 0x008800000204783b */ /* 0x0002a60000004200 */
[----:B------:R-:W-:Y:S04]  /*cf90*/  @P5 IMAD R3, R3, c[0x0][0x1e0], RZ ;  /* 0x0000780003035a24 */ /* 0x000fe800078e02ff */
[C---:B----4-:R-:W-:Y:S07]  /*cfa0*/  HMMA.16816.F32.BF16 R52, R8.reuse, R16, R52 ;  /* 0x000000100834723c */ /* 0x050fee0000041834 */
[C---:B------:R-:W-:Y:S01]  /*cfb0*/  @P5 IMAD.WIDE.U32 R16, R0.reuse, c[0x0][0x1e0], RZ ;  /* 0x0000780000105a25 */ /* 0x040fe200078e00ff */
[C---:B------:R-:W-:Y:S08]  /*cfc0*/  HMMA.16816.F32.BF16 R56, R8.reuse, R18, R56 ;  /* 0x000000120838723c */ /* 0x040ff00000041838 */
[C---:B-----5:R-:W-:Y:S04]  /*cfd0*/  HMMA.16816.F32.BF16 R60, R8.reuse, R20, R60 ;  /* 0x00000014083c723c */ /* 0x060fe8000004183c */
[----:B-1----:R-:W-:Y:S01]  /*cfe0*/  @P5 IMAD R2, R0, c[0x0][0x1e4], R3 ;  /* 0x0000790000025a24 */ /* 0x002fe200078e0203 */
[----:B------:R-:W-:Y:S02]  /*cff0*/  @P5 MOV R3, R242 ;  /* 0x000000f200035202 */ /* 0x000fe40000000f00 */
[----:B------:R-:W-:Y:S01]  /*d000*/  FADD.FTZ R21, R205, R33 ;  /* 0x00000021cd157221 */ /* 0x000fe20000010000 */
[C---:B------:R-:W-:Y:S04]  /*d010*/  HMMA.16816.F32.BF16 R64, R8.reuse, R22, R64 ;  /* 0x000000160840723c */ /* 0x040fe80000041840 */
[----:B------:R-:W-:Y:S01]  /*d020*/  @P5 IADD3 R0, R17, R2, RZ ;  /* 0x0000000211005210 */ /* 0x000fe20007ffe0ff */
[----:B------:R-:W-:Y:S01]  /*d030*/  FADD.FTZ R17, R201, R32 ;  /* 0x00000020c9117221 */ /* 0x000fe20000010000 */
[----:B------:R-:W-:Y:S02]  /*d040*/  @P5 MOV R2, R240 ;  /* 0x000000f000025202 */ /* 0x000fe40000000f00 */
[C---:B------:R-:W-:Y:S04]  /*d050*/  HMMA.16816.F32.BF16 R68, R8.reuse, R24, R68 ;  /* 0x000000180844723c */ /* 0x040fe80000041844 */
[----:B------:R-:W-:Y:S04]  /*d060*/  @P5 IMAD.WIDE.U32 R2, R16, 0x60, R2 ;  /* 0x0000006010025825 */ /* 0x000fe800078e0002 */
[C---:B------:R-:W-:Y:S04]  /*d070*/  HMMA.16816.F32.BF16 R72, R8.reuse, R26, R72 ;  /* 0x0000001a0848723c */ /* 0x040fe80000041848 */
[----:B------:R-:W-:Y:S02]  /*d080*/  @P5 IMAD R0, R0, 0x60, RZ ;  /* 0x0000006000005824 */ /* 0x000fe400078e02ff */
[----:B------:R-:W-:Y:S02]  /*d090*/  FADD.FTZ R20, R203, R17 ;  /* 0x00000011cb147221 */ /* 0x000fe40000010000 */
[----:B------:R-:W1:Y:S01]  /*d0a0*/  LDSM.16.MT88.4 R16, [R146+0x8800] ;  /* 0x008800009210783b */ /* 0x000e620000004200 */
[C---:B------:R-:W-:Y:S03]  /*d0b0*/  HMMA.16816.F32.BF16 R76, R8.reuse, R12, R76 ;  /* 0x0000000c084c723c */ /* 0x040fe6000004184c */
[----:B------:R-:W-:Y:S01]  /*d0c0*/  @P5 IADD3 R3, R3, R0, RZ ;  /* 0x0000000003035210 */ /* 0x000fe20007ffe0ff */
[----:B------:R-:W-:Y:S03]  /*d0d0*/  FADD.FTZ R0, R218, R21 ;  /* 0x00000015da007221 */ /* 0x000fe60000010000 */
[C---:B------:R-:W-:Y:S01]  /*d0e0*/  @P5 LEA R12, P0, R2.reuse, c[0x0][0x1c8], 0x1 ;  /* 0x00007200020c5a11 */ /* 0x040fe200078008ff */
[C---:B------:R-:W-:Y:S04]  /*d0f0*/  HMMA.16816.F32.BF16 R80, R8.reuse, R14, R80 ;  /* 0x0000000e0850723c */ /* 0x040fe80000041850 */
[----:B------:R-:W-:Y:S01]  /*d100*/  @P5 LEA.HI.X R13, R2, c[0x0][0x1cc], R3, 0x1, P0 ;  /* 0x00007300020d5a11 */ /* 0x000fe200000f0c03 */
[----:B------:R-:W-:Y:S01]  /*d110*/  FADD.FTZ R3, R217, R0 ;  /* 0x00000000d9037221 */ /* 0x000fe20000010000 */
[----:B------:R-:W-:Y:S01]  /*d120*/  IADD3 R0, R237, 0x1, RZ ;  /* 0x00000001ed007810 */ /* 0x000fe20007ffe0ff */
[----:B------:R-:W-:Y:S01]  /*d130*/  FADD.FTZ R2, R147, R20 ;  /* 0x0000001493027221 */ /* 0x000fe20000010000 */
[----:B------:R-:W-:Y:S01]  /*d140*/  @P5 ISETP.GE.AND P0, PT, R235, c[0x0][0x1d4], PT ;  /* 0x00007500eb005a0c */ /* 0x000fe20003f06270 */
[C---:B--2---:R-:W-:Y:S03]  /*d150*/  HMMA.16816.F32.BF16 R84, R8.reuse, R4, R84 ;  /* 0x000000040854723c */ /* 0x044fe60000041854 */
[----:B------:R-:W-:Y:S01]  /*d160*/  SEL R0, R0, RZ, !P3 ;  /* 0x000000ff00007207 */ /* 0x000fe20005800000 */
[----:B------:R-:W-:Y:S01]  /*d170*/  FADD.FTZ R2, R215, R2 ;  /* 0x00000002d7027221 */ /* 0x000fe20000010000 */
[----:B------:R-:W-:Y:S01]  /*d180*/  @P5 MOV R20, c[0x0][0x1e0] ;  /* 0x0000780000145a02 */ /* 0x000fe20000000f00 */
[----:B------:R-:W-:Y:S01]  /*d190*/  FADD.FTZ R15, R44, R3 ;  /* 0x000000032c0f7221 */ /* 0x000fe20000010000 */
[----:B------:R-:W-:Y:S01]  /*d1a0*/  @P5 MOV R14, 0x6 ;  /* 0x00000006000e5802 */ /* 0x000fe20000000f00 */
[----:B------:R2:W-:Y:S01]  /*d1b0*/  STL [R1], R0 ;  /* 0x0000000001007387 */ /* 0x0005e20000100800 */
[----:B------:R-:W-:Y:S01]  /*d1c0*/  FADD.FTZ R3, R40, R2 ;  /* 0x0000000228037221 */ /* 0x000fe20000010000 */
[C---:B------:R-:W-:Y:S03]  /*d1d0*/  HMMA.16816.F32.BF16 R88, R8.reuse, R6, R88 ;  /* 0x000000060858723c */ /* 0x040fe60000041858 */
[C---:B------:R-:W-:Y:S01]  /*d1e0*/  @P5 SHF.L.U64.HI R14, R20.reuse, R14, c[0x0][0x1e4] ;  /* 0x00007900140e5619 */ /* 0x040fe2000001020e */
[----:B------:R-:W-:Y:S01]  /*d1f0*/  FADD.FTZ R5, R45, R15 ;  /* 0x0000000f2d057221 */ /* 0x000fe20000010000 */
[----:B------:R-:W-:Y:S01]  /*d200*/  @P5 SHF.L.U32 R20, R20, 0x6, RZ ;  /* 0x0000000614145819 */ /* 0x000fe200000006ff */
[----:B------:R-:W-:Y:S03]  /*d210*/  FADD.FTZ R15, R39, R3 ;  /* 0x00000003270f7221 */ /* 0x000fe60000010000 */
[----:B------:R-:W-:Y:S03]  /*d220*/  @P5 IADD3 R2, P4, R20, R12, RZ ;  /* 0x0000000c14025210 */ /* 0x000fe60007f9e0ff */
[----:B------:R-:W-:Y:S01]  /*d230*/  FADD.FTZ R6, R42, R15 ;  /* 0x0000000f2a067221 */ /* 0x000fe20000010000 */
[----:B------:R-:W-:Y:S01]  /*d240*/  @P5 IADD3.X R3, R14, R13, RZ, P4, !PT ;  /* 0x0000000d0e035210 */ /* 0x000fe200027fe4ff */
[C---:B-1----:R-:W-:Y:S03]  /*d250*/  HMMA.16816.F32.BF16 R92, R8.reuse, R16, R92 ;  /* 0x00000010085c723c */ /* 0x042fe6000004185c */
[----:B------:R-:W-:Y:S05]  /*d260*/  @P5 IADD3 R4, P3, R20, R2, RZ ;  /* 0x0000000214045210 */ /* 0x000fea0007f7e0ff */
[----:B------:R-:W-:Y:S04]  /*d270*/  HMMA.16816.F32.BF16 R96, R8, R18, R96 ;  /* 0x000000120860723c */ /* 0x000fe80000041860 */
[----:B--2---:R-:W-:Y:S05]  /*d280*/  @P5 IMAD R0, R0, 0x9000, R234 ;  /* 0x0000900000005824 */ /* 0x004fea00078e02ea */
[----:B------:R-:W-:Y:S01]  /*d290*/  @!PT LDS RZ, [RZ] ;  /* 0x00000000fffff984 */ /* 0x000fe20000000800 */
[----:B------:R-:W-:Y:S01]  /*d2a0*/  @!PT LDS RZ, [RZ] ;  /* 0x00000000fffff984 */ /* 0x000fe20000000800 */
[----:B------:R-:W-:Y:S01]  /*d2b0*/  @!PT LDS RZ, [RZ] ;  /* 0x00000000fffff984 */ /* 0x000fe20000000800 */
[----:B------:R1:W-:Y:S08]  /*d2c0*/  @P5 LDGSTS.E.BYPASS.LTC128B.128 [R0], [R12.64], !P2 ;  /* 0x000000000c005fae */ /* 0x0003f0000d101d46 */
[----:B------:R1:W-:Y:S08]  /*d2d0*/  @P5 LDGSTS.E.BYPASS.LTC128B.128 [R0+0x3000], [R12.64+0x80], !P1 ;  /* 0x030000800c005fae */ /* 0x0003f0000c901d46 */
[----:B------:R1:W-:Y:S08]  /*d2e0*/  @P5 LDGSTS.E.BYPASS.LTC128B.128 [R0+0x6000], [R12.64+0x100], !P0 ;  /* 0x060001000c005fae */ /* 0x0003f0000c101d46 */
[----:B------:R2:W-:Y:S08]  /*d2f0*/  @P5 LDGSTS.E.BYPASS.LTC128B.128 [R0+0x1000], [R2.64], !P2 ;  /* 0x0100000002005fae */ /* 0x0005f0000d101d46 */
[----:B------:R2:W-:Y:S08]  /*d300*/  @P5 LDGSTS.E.BYPASS.LTC128B.128 [R0+0x4000], [R2.64+0x80], !P1 ;  /* 0x0400008002005fae */ /* 0x0005f0000c901d46 */
[----:B------:R2:W-:Y:S01]  /*d310*/  @P5 LDGSTS.E.BYPASS.LTC128B.128 [R0+0x7000], [R2.64+0x100], !P0 ;  /* 0x0700010002005fae */ /* 0x0005e2000c101d46 */
[----:B-1----:R-:W-:Y:S01]  /*d320*/  FADD.FTZ R12, R48, R5 ;  /* 0x00000005300c7221 */ /* 0x002fe20000010000 */
[----:B------:R-:W-:Y:S06]  /*d330*/  @P5 IADD3.X R5, R14, R3, RZ, P3, !PT ;  /* 0x000000030e055210 */ /* 0x000fec0001ffe4ff */
[----:B------:R1:W-:Y:S08]  /*d340*/  @P5 LDGSTS.E.BYPASS.LTC128B.128 [R0+0x2000], [R4.64], !P2 ;  /* 0x0200000004005fae */ /* 0x0003f0000d101d46 */
[----:B------:R1:W-:Y:S01]  /*d350*/  @P5 LDGSTS.E.BYPASS.LTC128B.128 [R0+0x5000], [R4.64+0x80], !P1 ;  /* 0x0500008004005fae */ /* 0x0003e2000c901d46 */
[C---:B------:R-:W-:Y:S02]  /*d360*/  ISETP.GE.AND P1, PT, R204.reuse, 0x1, PT ;  /* 0x00000001cc00780c */ /* 0x040fe40003f26270 */
[----:B------:R-:W-:Y:S04]  /*d370*/  IADD3 R204, R204, 0x1, RZ ;  /* 0x00000001cccc7810 */ /* 0x000fe80007ffe0ff */
[----:B------:R-:W-:Y:S01]  /*d380*/  SEL R204, R204, RZ, !P1 ;  /* 0x000000ffcccc7207 */ /* 0x000fe20004800000 */
[----:B------:R1:W-:Y:S01]  /*d390*/  @P5 LDGSTS.E.BYPASS.LTC128B.128 [R0+0x8000], [R4.64+0x100], !P0 ;  /* 0x0800010004005fae */ /* 0x0003e2000c101d46 */
[----:B------:R-:W-:Y:S01]  /*d3a0*/  ISETP.GT.AND P0, PT, R216, RZ, PT ;  /* 0x000000ffd800720c */ /* 0x000fe20003f04270 */
[----:B--2---:R-:W-:Y:S01]  /*d3b0*/  FADD.FTZ R3, R41, R12 ;  /* 0x0000000c29037221 */ /* 0x004fe20000010000 */
[----:B------:R-:W-:Y:S01]  /*d3c0*/  MOV R216, R233 ;  /* 0x000000e900d87202 */ /* 0x000fe20000000f00 */
[----:B------:R-:W-:Y:S02]  /*d3d0*/  FADD.FTZ R2, R43, R6 ;  /* 0x000000062b027221 */ /* 0x000fe40000010000 */
[----:B------:R-:W-:Y:S02]  /*d3e0*/  FADD.FTZ R3, R35, R3 ;  /* 0x0000000323037221 */ /* 0x000fe40000010000 */
[----:B------:R-:W0:Y:S01]  /*d3f0*/  LDGDEPBAR ;  /* 0x00000000000079af */ /* 0x000e220000000000 */
[----:B-1----:R-:W-:Y:S02]  /*d400*/  FADD.FTZ R0, R36, R2 ;  /* 0x0000000224007221 */ /* 0x002fe40000010000 */
[----:B------:R-:W-:Y:S01]  /*d410*/  FADD.FTZ R2, R38, R3 ;  /* 0x0000000326027221 */ /* 0x000fe20000010000 */
[----:B------:R-:W-:Y:S01]  /*d420*/  MOV R3, R144 ;  /* 0x0000009000037202 */ /* 0x000fe20000000f00 */
[----:B------:R-:W-:Y:S02]  /*d430*/  FADD.FTZ R0, R47, R0 ;  /* 0x000000002f007221 */ /* 0x000fe40000010000 */
[----:B------:R-:W-:Y:S02]  /*d440*/  FADD.FTZ R2, R37, R2 ;  /* 0x0000000225027221 */ /* 0x000fe40000010000 */
[----:B------:R-:W-:Y:S02]  /*d450*/  FADD.FTZ R0, R34, R0 ;  /* 0x0000000022007221 */ /* 0x000fe40000010000 */
[----:B------:R-:W-:Y:S02]  /*d460*/  FADD.FTZ R2, R200, R2 ;  /* 0x00000002c8027221 */ /* 0x000fe40000010000 */
[----:B------:R-:W-:Y:S03]  /*d470*/  FADD.FTZ R0, R202, R0 ;  /* 0x00000000ca007221 */ /* 0x000fe60000010000 */
[----:B------:R-:W-:Y:S04]  /*d480*/  STL [R1+0x4], R2 ;  /* 0x0000040201007387 */ /* 0x000fe80000100800 */
[----:B------:R1:W-:Y:S02]  /*d490*/  STL [R1+0x8], R0 ;  /* 0x0000080001007387 */ /* 0x0003e40000100800 */
[----:B-1----:R-:W-:Y:S01]  /*d4a0*/  MOV R0, R145 ;  /* 0x0000009100007202 */ /* 0x002fe20000000f00 */
[----:B------:R-:W-:-:S05]  /*d4b0*/  @P0 BRA `(.L_x_1092) ;  /* 0xffffc8d000000947 */ /* 0x000fca000383ffff */
.L_x_1091:
[----:B------:R-:W-:Y:S02]  /*d4c0*/  MOV R7, 0x1f ;  /* 0x0000001f00077802 */ /* 0x000fe40000000f00 */
[----:B------:R-:W-:Y:S01]  /*d4d0*/  MOV R6, 0xffffffff ;  /* 0xffffffff00067802 */ /* 0x000fe20000000f00 */
[----:B------:R-:W-:Y:S05]  /*d4e0*/  BRA.DIV ~URZ, `(.L_x_1093) ;  /* 0x000028c27f007947 */ /* 0x000fea000b800000 */
[----:B------:R-:W2:Y:S04]  /*d4f0*/  LDL R0, [R1+0x4] ;  /* 0x0000040001007983 */ /* 0x000ea80000100800 */
[----:B--2---:R2:W3:Y:S02]  /*d500*/  SHFL.BFLY PT, R4, R0, 0x2, 0x1f ;  /* 0x0c401f0000047f89 */ /* 0x0044e400000e0000 */
.L_x_1125:
[----:B--2---:R-:W2:Y:S02]  /*d510*/  LDL.LU R0, [R1+0x4] ;  /* 0x0000040001007983 */ /* 0x004ea40000300800 */
[----:B--23--:R-:W-:Y:S01]  /*d520*/  FADD.FTZ R4, R4, R0 ;  /* 0x0000000004047221 */ /* 0x00cfe20000010000 */
[----:B------:R-:W-:Y:S05]  /*d530*/  BRA.DIV ~URZ, `(.L_x_1094) ;  /* 0x000028d27f007947 */ /* 0x000fea000b800000 */
[----:B------:R-:W2:Y:S04]  /*d540*/  LDL.LU R5, [R1+0x8] ;  /* 0x0000080001057983 */ /* 0x000ea80000300800 */
[----:B------:R-:W3:Y:S02]  /*d550*/  SHFL.BFLY PT, R2, R4, 0x1, 0x1f ;  /* 0x0c201f0004027f89 */ /* 0x000ee400000e0000 */
[----:B---3--:R-:W-:-:S02]  /*d560*/  FADD.FTZ R4, R4, R2 ;  /* 0x0000000204047221 */ /* 0x008fc40000010000 */
[----:B--2---:R-:W2:Y:S02]  /*d570*/  SHFL.BFLY PT, R0, R5, 0x2, 0x1f ;  /* 0x0c401f0005007f89 */ /* 0x004ea400000e0000 */
[----:B--2---:R-:W-:-:S05]  /*d580*/  FADD.FTZ R0, R0, R5 ;  /* 0x0000000500007221 */ /* 0x004fca0000010000 */
[----:B-1----:R1:W2:Y:S02]  /*d590*/  SHFL.BFLY PT, R3, R0, 0x1, 0x1f ;  /* 0x0c201f0000037f89 */ /* 0x0022a400000e0000 */
.L_x_1126:
[----:B------:R-:W-:Y:S01]  /*d5a0*/  FSETP.NE.FTZ.AND P1, PT, R4, RZ, PT ;  /* 0x000000ff0400720b */ /* 0x000fe20003f35000 */
[----:B--2---:R-:W-:Y:S01]  /*d5b0*/  FADD.FTZ R3, R3, R0 ;  /* 0x0000000003037221 */ /* 0x004fe20000010000 */
[----:B------:R-:W-:Y:S02]  /*d5c0*/  MOV R2, RZ ;  /* 0x000000ff00027202 */ /* 0x000fe40000000f00 */
[----:B-1----:R-:W-:Y:S02]  /*d5d0*/  MOV R0, RZ ;  /* 0x000000ff00007202 */ /* 0x002fe40000000f00 */
[----:B------:R-:W-:Y:S02]  /*d5e0*/  FSETP.NE.FTZ.AND P0, PT, R3, RZ, PT ;  /* 0x000000ff0300720b */ /* 0x000fe40003f15000 */
[----:B------:R-:W-:Y:S02]  /*d5f0*/  MOV R50, 0xff800000 ;  /* 0xff80000000327802 */ /* 0x000fe40000000f00 */
[----:B------:R-:W-:-:S03]  /*d600*/  MOV R49, 0xff800000 ;  /* 0xff80000000317802 */ /* 0x000fc60000000f00 */
[----:B------:R-:W1:Y:S01]  /*d610*/  @P1 MUFU.RCP R2, R4 ;  /* 0x0000000400021308 */ /* 0x000e620000001000 */
[----:B------:R-:W-:-:S07]  /*d620*/  @P1 MOV R7, 0x3f317218 ;  /* 0x3f31721800071802 */ /* 0x000fce0000000f00 */
[----:B------:R-:W2:Y:S01]  /*d630*/  @P1 MUFU.LG2 R4, R4 ;  /* 0x0000000400041308 */ /* 0x000ea20000000c00 */
[----:B-1----:R-:W-:-:S07]  /*d640*/  FMUL.FTZ R148, R2, R148 ;  /* 0x0000009402947220 */ /* 0x002fce0000410000 */
[----:B------:R-:W1:Y:S01]  /*d650*/  @P0 MUFU.RCP R0, R3 ;  /* 0x0000000300000308 */ /* 0x000e620000001000 */
        /* <DEDUP_REMOVED lines=46> */
[----:B------:R-:W-:Y:S02]  /*d940*/  FMUL.FTZ R97, R2, R97 ;  /* 0x0000006102617220 */ /* 0x000fe40000410000 */
[----:B------:R3:W4:Y:S01]  /*d950*/  @P0 MUFU.LG2 R2, R3 ;  /* 0x0000000300020308 */ /* 0x0007220000000c00 */
[----:B--2---:R-:W-:-:S02]  /*d960*/  @P1 FMUL.FTZ R5, R4, 0.69314718246459960938 ;  /* 0x3f31721804051820 */ /* 0x004fc40000410000 */
[----:B------:R-:W-:Y:S02]  /*d970*/  @P1 FMUL.FTZ R4, R7, c[0x0][0x2d0] ;  /* 0x0000b40007041a20 */ /* 0x000fe40000410000 */
[----:B-1----:R-:W-:Y:S02]  /*d980*/  FMUL.FTZ R150, R0, R150 ;  /* 0x0000009600967220 */ /* 0x002fe40000410000 */
[----:B------:R-:W-:Y:S01]  /*d990*/  @P1 FFMA.FTZ R50, R4, R145, R5 ;  /* 0x0000009104321223 */ /* 0x000fe20000010005 */
[----:B------:R-:W-:Y:S01]  /*d9a0*/  MOV R4, 0x1 ;  /* 0x0000000100047802 */ /* 0x000fe20000000f00 */
[C---:B------:R-:W-:Y:S02]  /*d9b0*/  FMUL.FTZ R47, R0.reuse, R151 ;  /* 0x00000097002f7220 */ /* 0x040fe40000410000 */
[C---:B------:R-:W-:Y:S02]  /*d9c0*/  FMUL.FTZ R102, R0.reuse, R102 ;  /* 0x0000006600667220 */ /* 0x040fe40000410000 */
[----:B------:R-:W-:-:S02]  /*d9d0*/  FMUL.FTZ R45, R0, R103 ;  /* 0x00000067002d7220 */ /* 0x000fc40000410000 */
[----:B------:R-:W-:Y:S01]  /*d9e0*/  FMUL.FTZ R106, R0, R106 ;  /* 0x0000006a006a7220 */ /* 0x000fe20000410000 */
[----:B---3--:R-:W-:Y:S01]  /*d9f0*/  @P0 MOV R3, 0x3f317218 ;  /* 0x3f31721800030802 */ /* 0x008fe20000000f00 */
[----:B----4-:R-:W-:Y:S02]  /*da00*/  @P0 FMUL.FTZ R2, R2, 0.69314718246459960938 ;  /* 0x3f31721802020820 */ /* 0x010fe40000410000 */
[C---:B------:R-:W-:Y:S02]  /*da10*/  FMUL.FTZ R43, R0.reuse, R107 ;  /* 0x0000006b002b7220 */ /* 0x040fe40000410000 */
[----:B------:R-:W-:Y:S02]  /*da20*/  @P0 FMUL.FTZ R3, R3, c[0x0][0x2d0] ;  /* 0x0000b40003030a20 */ /* 0x000fe40000410000 */
        /* <DEDUP_REMOVED lines=42> */
[----:B------:R-:W-:Y:S01]  /*dcd0*/  PRMT R0, R4, 0x7610, R0 ;  /* 0x0000761004007816 */ /* 0x000fe20000000000 */
[----:B------:R-:W-:Y:S02]  /*dce0*/  @P0 FFMA.FTZ R49, R3, R144, R2 ;  /* 0x0000009003310223 */ /* 0x000fe40000010002 */
.L_x_1082:
        /* <DEDUP_REMOVED lines=19> */
.L_x_1096:
[----:B-1----:R-:W-:Y:S05]  /*de20*/  BSYNC B0 ;  /* 0x0000000000007941 */ /* 0x002fea0003800000 */
.L_x_1095:
        /* <DEDUP_REMOVED lines=120> */
[----:B------:R-:W-:Y:S05]  /*e5b0*/  CALL.REL.NOINC `($__internal_3_$__cuda_sm70_shflsync_idx_p) ;  /* 0x00001d1000007944 */ /* 0x000fea0003c00000 */
.L_x_1099:
[----:B-1----:R-:W2:Y:S04]  /*e5c0*/  LDL R2, [R1+0x98] ;  /* 0x0000980001027983 */ /* 0x002ea80000100800 */
[----:B------:R-:W3:Y:S04]  /*e5d0*/  LDL.LU R13, [R1+0x50] ;  /* 0x00005000010d7983 */ /* 0x000ee80000300800 */
[----:B------:R-:W4:Y:S04]  /*e5e0*/  LDL.LU R12, [R1+0x54] ;  /* 0x00005400010c7983 */ /* 0x000f280000300800 */
[----:B------:R-:W2:Y:S01]  /*e5f0*/  LDL.LU R15, [R1+0x5c] ;  /* 0x00005c00010f7983 */ /* 0x000ea20000300800 */
[----:B------:R-:W-:-:S03]  /*e600*/  IMAD.MOV.U32 R0, RZ, RZ, 0x1 ;  /* 0x00000001ff007424 */ /* 0x000fc600078e00ff */
[----:B------:R-:W1:Y:S02]  /*e610*/  S2R R16, SR_TID.X ;  /* 0x0000000000107919 */ /* 0x000e640000002100 */
[----:B------:R-:W-:Y:S02]  /*e620*/  ISETP.NE.AND P1, PT, R0, c[0x0][0x4e8], PT ;  /* 0x00013a0000007a0c */ /* 0x000fe40003f25270 */
[----:B------:R2:W5:Y:S04]  /*e630*/  LDL.64 R68, [R1+0x10] ;  /* 0x0000100001447983 */ /* 0x0005680000100a00 */
[----:B------:R2:W5:Y:S04]  /*e640*/  LDL R64, [R1+0x70] ;  /* 0x0000700001407983 */ /* 0x0005680000100800 */
[----:B------:R2:W5:Y:S04]  /*e650*/  LDL R23, [R1+0xc] ;  /* 0x00000c0001177983 */ /* 0x0005680000100800 */
[----:B------:R2:W5:Y:S04]  /*e660*/  LDL R22, [R1+0x60] ;  /* 0x0000600001167983 */ /* 0x0005680000100800 */
[----:B------:R2:W5:Y:S01]  /*e670*/  LDL R21, [R1+0x18] ;  /* 0x0000180001157983 */ /* 0x0005620000100800 */
[----:B-1----:R-:W-:-:S03]  /*e680*/  SHF.R.S32.HI R10, RZ, 0x1f, R16 ;  /* 0x0000001fff0a7819 */ /* 0x002fc60000011410 */
[----:B------:R-:W1:Y:S01]  /*e690*/  S2R R18, SR_TID.X ;  /* 0x0000000000127919 */ /* 0x000e620000002100 */
[----:B------:R-:W-:-:S04]  /*e6a0*/  LEA.HI R10, R10, R16, RZ, 0x3 ;  /* 0x000000100a0a7211 */ /* 0x000fc800078f18ff */
[----:B------:R-:W-:-:S05]  /*e6b0*/  LOP3.LUT R10, R10, 0xfffffff8, RZ, 0xc0, !PT ;  /* 0xfffffff80a0a7812 */ /* 0x000fca00078ec0ff */
[----:B------:R-:W-:Y:S02]  /*e6c0*/  IMAD.IADD R10, R16, 0x1, -R10 ;  /* 0x00000001100a7824 */ /* 0x000fe400078e0a0a */
[----:B------:R-:W2:Y:S01]  /*e6d0*/  LDL R16, [R1+0xa0] ;  /* 0x0000a00001107983 */ /* 0x000ea20000100800 */
[----:B-1----:R-:W-:-:S04]  /*e6e0*/  SHF.R.S32.HI R14, RZ, 0x1f, R18 ;  /* 0x0000001fff0e7819 */ /* 0x002fc80000011412 */
[----:B------:R-:W-:-:S04]  /*e6f0*/  LEA.HI R14, R14, R18, RZ, 0x3 ;  /* 0x000000120e0e7211 */ /* 0x000fc800078f18ff */
[----:B------:R-:W-:-:S04]  /*e700*/  SHF.R.S32.HI R14, RZ, 0x3, R14 ;  /* 0x00000003ff0e7819 */ /* 0x000fc8000001140e */
[----:B------:R-:W-:Y:S02]  /*e710*/  LEA R10, R10, R14, 0x5 ;  /* 0x0000000e0a0a7211 */ /* 0x000fe400078e28ff */
[----:B---3--:R-:W-:Y:S02]  /*e720*/  SHF.R.S32.HI R7, RZ, 0x1f, R13 ;  /* 0x0000001fff077819 */ /* 0x008fe4000001140d */
[----:B----4-:R-:W-:-:S03]  /*e730*/  SHF.R.S32.HI R11, RZ, 0x1f, R12 ;  /* 0x0000001fff0b7819 */ /* 0x010fc6000001140c */
[----:B------:R-:W-:Y:S02]  /*e740*/  IMAD R4, R7, c[0x0][0x490], RZ ;  /* 0x0001240007047a24 */ /* 0x000fe400078e02ff */
[----:B--2---:R-:W-:Y:S02]  /*e750*/  IMAD.IADD R6, R2, 0x1, R15 ;  /* 0x0000000102067824 */ /* 0x004fe400078e020f */
[----:B------:R-:W-:-:S03]  /*e760*/  IMAD.WIDE.U32 R2, R13, c[0x0][0x490], RZ ;  /* 0x000124000d027a25 */ /* 0x000fc600078e00ff */
[----:B------:R-:W-:Y:S01]  /*e770*/  MOV R0, R6 ;  /* 0x0000000600007202 */ /* 0x000fe20000000f00 */
[----:B------:R-:W-:-:S04]  /*e780*/  @P1 IMAD.HI.U32 R5, R6, c[0x0][0x4ec], RZ ;  /* 0x00013b0006051a27 */ /* 0x000fc800078e00ff */
[----:B------:R-:W-:Y:S01]  /*e790*/  IMAD R4, R13, c[0x0][0x494], R4 ;  /* 0x000125000d047a24 */ /* 0x000fe200078e0204 */
[----:B------:R-:W-:Y:S01]  /*e7a0*/  @P1 SHF.R.U32.HI R0, RZ, c[0x0][0x4f0], R5 ;  /* 0x00013c00ff001a19 */ /* 0x000fe20000011605 */
[----:B------:R-:W-:Y:S02]  /*e7b0*/  IMAD R9, R11, c[0x0][0x498], RZ ;  /* 0x000126000b097a24 */ /* 0x000fe400078e02ff */
[----:B------:R-:W-:Y:S01]  /*e7c0*/  IMAD.IADD R3, R3, 0x1, R4 ;  /* 0x0000000103037824 */ /* 0x000fe200078e0204 */
[----:B------:R-:W-:-:S03]  /*e7d0*/  IADD3 R8, -R0, RZ, RZ ;  /* 0x000000ff00087210 */ /* 0x000fc60007ffe1ff */
[----:B------:R-:W-:-:S04]  /*e7e0*/  IMAD.WIDE.U32 R4, R12, c[0x0][0x498], R2 ;  /* 0x000126000c047a25 */ /* 0x000fc800078e0002 */
[----:B------:R-:W-:Y:S01]  /*e7f0*/  IMAD R2, R8, c[0x0][0x4e8], R6 ;  /* 0x00013a0008027a24 */ /* 0x000fe200078e0206 */
[----:B------:R-:W-:Y:S01]  /*e800*/  SHF.R.S32.HI R6, RZ, 0x1f, R0 ;  /* 0x0000001fff067819 */ /* 0x000fe20000011400 */
[----:B------:R-:W-:Y:S01]  /*e810*/  IMAD R3, R12, c[0x0][0x49c], R9 ;  /* 0x000127000c037a24 */ /* 0x000fe200078e0209 */
[----:B------:R-:W-:Y:S02]  /*e820*/  IADD3 R4, P0, R0, R4, RZ ;  /* 0x0000000400047210 */ /* 0x000fe40007f1e0ff */
[----:B------:R-:W-:Y:S01]  /*e830*/  SHF.R.S32.HI R8, RZ, 0x1f, R2 ;  /* 0x0000001fff087819 */ /* 0x000fe20000011402 */
[----:B------:R-:W-:Y:S01]  /*e840*/  IMAD R0, R7, c[0x0][0x3e8], RZ ;  /* 0x0000fa0007007a24 */ /* 0x000fe200078e02ff */
[----:B------:R-:W-:Y:S01]  /*e850*/  IADD3.X R5, R6, R5, R3, P0, !PT ;  /* 0x0000000506057210 */ /* 0x000fe200007fe403 */
[----:B------:R-:W-:-:S04]  /*e860*/  IMAD.WIDE.U32 R6, R13, c[0x0][0x3e8], RZ ;  /* 0x0000fa000d067a25 */ /* 0x000fc800078e00ff */
[----:B------:R-:W-:Y:S02]  /*e870*/  IMAD R3, R8, c[0x0][0x488], RZ ;  /* 0x0001220008037a24 */ /* 0x000fe400078e02ff */
[----:B------:R-:W-:Y:S02]  /*e880*/  IMAD R8, R13, c[0x0][0x3ec], R0 ;  /* 0x0000fb000d087a24 */ /* 0x000fe400078e0200 */
[----:B------:R-:W2:Y:S01]  /*e890*/  LDL R13, [R1+0x1c] ;  /* 0x00001c00010d7983 */ /* 0x000ea20000100800 */
[----:B------:R-:W-:Y:S02]  /*e8a0*/  IMAD.IADD R10, R15, 0x1, R10 ;  /* 0x000000010f0a7824 */ /* 0x000fe400078e020a */
[C---:B------:R-:W-:Y:S02]  /*e8b0*/  IMAD R9, R2.reuse, c[0x0][0x48c], R3 ;  /* 0x0001230002097a24 */ /* 0x040fe400078e0203 */
[----:B------:R-:W-:Y:S01]  /*e8c0*/  IMAD.WIDE.U32 R4, R2, c[0x0][0x488], R4 ;  /* 0x0001220002047a25 */ /* 0x000fe200078e0004 */
[----:B------:R-:W-:-:S03]  /*e8d0*/  SHF.R.S32.HI R17, RZ, 0x1f, R18 ;  /* 0x0000001fff117819 */ /* 0x000fc60000011412 */
[----:B------:R-:W-:Y:S01]  /*e8e0*/  @P1 IMAD.HI.U32 R2, R10, c[0x0][0x4ec], RZ ;  /* 0x00013b000a021a27 */ /* 0x000fe200078e00ff */
[----:B------:R-:W-:Y:S02]  /*e8f0*/  MOV R0, R10 ;  /* 0x0000000a00007202 */ /* 0x000fe40000000f00 */
[----:B------:R-:W-:Y:S01]  /*e900*/  IADD3 R5, R5, R9, RZ ;  /* 0x0000000905057210 */ /* 0x000fe20007ffe0ff */
[----:B------:R-:W-:Y:S01]  /*e910*/  IMAD.IADD R3, R7, 0x1, R8 ;  /* 0x0000000107037824 */ /* 0x000fe200078e0208 */
[----:B------:R-:W-:Y:S01]  /*e920*/  @P1 SHF.R.U32.HI R0, RZ, c[0x0][0x4f0], R2 ;  /* 0x00013c00ff001a19 */ /* 0x000fe20000011602 */
[----:B------:R-:W-:Y:S01]  /*e930*/  IMAD.MOV.U32 R2, RZ, RZ, R6 ;  /* 0x000000ffff027224 */ /* 0x000fe200078e0006 */
[C---:B------:R-:W-:Y:S01]  /*e940*/  LEA R8, P0, R4.reuse, c[0x0][0x450], 0x2 ;  /* 0x0001140004087a11 */ /* 0x040fe200078010ff */
[----:B------:R-:W-:Y:S01]  /*e950*/  IMAD R6, R11, c[0x0][0x3f0], RZ ;  /* 0x0000fc000b067a24 */ /* 0x000fe200078e02ff */
[----:B------:R-:W-:Y:S02]  /*e960*/  LEA.HI R17, R17, R18, RZ, 0x5 ;  /* 0x0000001211117211 */ /* 0x000fe400078f28ff */
[----:B------:R-:W-:Y:S01]  /*e970*/  LEA.HI.X R5, R4, c[0x0][0x454], R5, 0x2, P0 ;  /* 0x0001150004057a11 */ /* 0x000fe200000f1405 */
[C---:B------:R-:W-:Y:S01]  /*e980*/  IMAD R9, R12.reuse, c[0x0][0x3f4], R6 ;  /* 0x0000fd000c097a24 */ /* 0x040fe200078e0206 */
[----:B------:R-:W-:Y:S01]  /*e990*/  LOP3.LUT R17, R17, 0xffffffe0, RZ, 0xc0, !PT ;  /* 0xffffffe011117812 */ /* 0x000fe200078ec0ff */
[----:B------:R-:W-:Y:S01]  /*e9a0*/  IMAD.WIDE.U32 R2, R12, c[0x0][0x3f0], R2 ;  /* 0x0000fc000c027a25 */ /* 0x000fe200078e0002 */
[----:B------:R-:W-:Y:S01]  /*e9b0*/  SHFL.IDX PT, R6, R8, RZ, 0x1c1f ;  /* 0x001c1fff08067589 */ /* 0x000fe200000e0000 */
[----:B------:R-:W-:-:S03]  /*e9c0*/  IADD3 R11, -R0, RZ, RZ ;  /* 0x000000ff000b7210 */ /* 0x000fc60007ffe1ff */
[----:B------:R-:W1:Y:S01]  /*e9d0*/  SHFL.IDX PT, R7, R5, RZ, 0x1c1f ;  /* 0x001c1fff05077589 */ /* 0x000e6200000e0000 */
[----:B------:R-:W-:Y:S01]  /*e9e0*/  IMAD.IADD R17, R18, 0x1, -R17 ;  /* 0x0000000112117824 */ /* 0x000fe200078e0a11 */
[----:B------:R-:W-:Y:S02]  /*e9f0*/  IADD3 R3, R3, R9, RZ ;  /* 0x0000000903037210 */ /* 0x000fe40007ffe0ff */
[----:B------:R3:W-:Y:S01]  /*ea00*/  SHFL.IDX PT, R4, R8, 0x1, 0x1c1f ;  /* 0x003c1f0008047f89 */ /* 0x0007e200000e0000 */
[----:B------:R-:W-:Y:S01]  /*ea10*/  ULDC UR5, c[0x0][0x4e8] ;  /* 0x00013a0000057ab9 */ /* 0x000fe20000000800 */
[----:B------:R-:W-:Y:S02]  /*ea20*/  IMAD.IADD R9, R16, 0x1, R15 ;  /* 0x0000000110097824 */ /* 0x000fe400078e020f */
[----:B------:R-:W4:Y:S01]  /*ea30*/  SHFL.IDX PT, R5, R5, 0x1, 0x1c1f ;  /* 0x003c1f0005057f89 */ /* 0x000f2200000e0000 */
[----:B------:R-:W-:Y:S02]  /*ea40*/  ULDC UR4, c[0x0][0x388] ;  /* 0x0000e20000047ab9 */ /* 0x000fe40000000800 */
[----:B------:R-:W-:Y:S01]  /*ea50*/  UIMAD UR4, UR5, UR4, URZ ;  /* 0x00000004050472a4 */ /* 0x000fe2000f8e023f */
[----:B------:R-:W-:-:S05]  /*ea60*/  LOP3.LUT P0, RZ, R17, 0x3, RZ, 0xc0, !PT ;  /* 0x0000000311ff7812 */ /* 0x000fca000780c0ff */
[----:B------:R-:W-:Y:S01]  /*ea70*/  ISETP.GE.OR P1, PT, R9, UR4, P0 ;  /* 0x0000000409007c0c */ /* 0x000fe20008726670 */
[----:B---3--:R-:W-:Y:S01]  /*ea80*/  IMAD R8, R11, c[0x0][0x4e8], R10 ;  /* 0x00013a000b087a24 */ /* 0x008fe200078e020a */
[----:B------:R-:W-:-:S04]  /*ea90*/  IADD3 R11, R9, 0x8, RZ ;  /* 0x00000008090b7810 */ /* 0x000fc80007ffe0ff */
[----:B------:R-:W-:Y:S02]  /*eaa0*/  ISETP.GE.OR P0, PT, R11, UR4, P0 ;  /* 0x000000040b007c0c */ /* 0x000fe40008706670 */
[----:B------:R-:W-:-:S05]  /*eab0*/  SHF.R.S32.HI R12, RZ, 0x1f, R0 ;  /* 0x0000001fff0c7819 */ /* 0x000fca0000011400 */
[----:B-1----:R1:W-:Y:S01]  /*eac0*/  @!P1 ST.E [R6.64], R50 ;  /* 0x0000003206009985 */ /* 0x0023e2000c101906 */
[----:B------:R-:W-:Y:S02]  /*ead0*/  IMAD R10, R12, c[0x0][0x3e0], RZ ;  /* 0x0000f8000c0a7a24 */ /* 0x000fe400078e02ff */
[----:B------:R-:W-:-:S03]  /*eae0*/  IMAD.WIDE.U32 R2, R0, c[0x0][0x3e0], R2 ;  /* 0x0000f80000027a25 */ /* 0x000fc600078e0002 */
[----:B----4-:R1:W-:Y:S01]  /*eaf0*/  @!P0 ST.E [R4.64], R49 ;  /* 0x0000003104008985 */ /* 0x0103e2000c101906 */
[----:B------:R-:W-:Y:S01]  /*eb00*/  IMAD R9, R0, c[0x0][0x3e4], R10 ;  /* 0x0000f90000097a24 */ /* 0x000fe200078e020a */
[----:B------:R-:W-:-:S04]  /*eb10*/  SHF.R.S32.HI R0, RZ, 0x1f, R8 ;  /* 0x0000001fff007819 */ /* 0x000fc80000011408 */
[----:B------:R-:W-:Y:S01]  /*eb20*/  IADD3 R3, R3, R9, RZ ;  /* 0x0000000903037210 */ /* 0x000fe20007ffe0ff */
[----:B------:R-:W-:-:S04]  /*eb30*/  IMAD R0, R0, c[0x0][0x3d8], RZ ;  /* 0x0000f60000007a24 */ /* 0x000fc800078e02ff */
[C---:B------:R-:W-:Y:S02]  /*eb40*/  IMAD R0, R8.reuse, c[0x0][0x3dc], R0 ;  /* 0x0000f70008007a24 */ /* 0x040fe400078e0200 */
[----:B------:R-:W-:Y:S01]  /*eb50*/  IMAD.WIDE.U32 R2, R8, c[0x0][0x3d8], R2 ;  /* 0x0000f60008027a25 */ /* 0x000fe200078e0002 */
[----:B------:R-:W-:-:S03]  /*eb60*/  IADD3 R11, R14, R15, RZ ;  /* 0x0000000f0e0b7210 */ /* 0x000fc60007ffe0ff */
[----:B------:R-:W-:Y:S01]  /*eb70*/  IMAD.IADD R0, R3, 0x1, R0 ;  /* 0x0000000103007824 */ /* 0x000fe200078e0200 */
[----:B------:R-:W-:-:S04]  /*eb80*/  LEA R20, P0, R2, c[0x0][0x380], 0x1 ;  /* 0x0000e00002147a11 */ /* 0x000fc800078008ff */
[----:B------:R-:W-:Y:S02]  /*eb90*/  LEA.HI.X R10, R2, c[0x0][0x384], R0, 0x1, P0 ;  /* 0x0000e100020a7a11 */ /* 0x000fe400000f0c00 */
        /* <DEDUP_REMOVED lines=29> */
.L_x_1101:
[----:B---34-:R-:W-:Y:S05]  /*ed70*/  BSYNC B0 ;  /* 0x0000000000007941 */ /* 0x018fea0003800000 */
.L_x_1100:
        /* <DEDUP_REMOVED lines=9> */
[CC--:B--2---:R-:W-:Y:S02]  /*ee10*/  @!P2 LEA R8, P5, R68.reuse, R0.reuse, 0x1 ;  /* 0x000000004408a211 */ /* 0x0c4fe400078a08ff */
[-C--:B-1----:R-:W-:Y:S02]  /*ee20*/  @!P1 LEA R6, P4, R23, R0.reuse, 0x1 ;  /* 0x0000000017069211 */ /* 0x082fe400078808ff */
[----:B------:R-:W-:Y:S02]  /*ee30*/  @!P0 LEA R4, P3, R21, R0, 0x1 ;  /* 0x0000000015048211 */ /* 0x000fe400078608ff */
[-C--:B----4-:R-:W-:Y:S02]  /*ee40*/  @!P2 LEA.HI.X R9, R68, R2.reuse, R69, 0x1, P5 ;  /* 0x000000024409a211 */ /* 0x090fe400028f0c45 */
[-C--:B------:R-:W-:Y:S02]  /*ee50*/  @!P1 LEA.HI.X R7, R23, R2.reuse, R64, 0x1, P4 ;  /* 0x0000000217079211 */ /* 0x080fe400020f0c40 */
[----:B------:R-:W-:Y:S01]  /*ee60*/  @!P0 LEA.HI.X R5, R21, R2, R22, 0x1, P3 ;  /* 0x0000000215058211 */ /* 0x000fe200018f0c16 */
[----:B------:R1:W-:Y:S04]  /*ee70*/  @!P2 ST.E.128 [R8.64], R36 ;  /* 0x000000240800a985 */ /* 0x0003e8000c101d06 */
[----:B------:R1:W-:Y:S04]  /*ee80*/  @!P1 ST.E.128 [R6.64], R32 ;  /* 0x0000002006009985 */ /* 0x0003e8000c101d06 */
[----:B------:R1:W-:Y:S02]  /*ee90*/  @!P0 ST.E.128 [R4.64], R28 ;  /* 0x0000001c04008985 */ /* 0x0003e4000c101d06 */
.L_x_1103:
[----:B------:R-:W-:Y:S05]  /*eea0*/  BSYNC B0 ;  /* 0x0000000000007941 */ /* 0x000fea0003800000 */
.L_x_1102:
[----:B------:R-:W-:Y:S01]  /*eeb0*/  IADD3 R3, R11, 0x40, RZ ;  /* 0x000000400b037810 */ /* 0x000fe20007ffe0ff */
[----:B----4-:R4:W3:Y:S01]  /*eec0*/  SHFL.IDX PT, R2, R10, 0x2, 0x181f ;  /* 0x00581f000a027f89 */ /* 0x0108e200000e0000 */
[----:B------:R-:W-:Y:S02]  /*eed0*/  BSSY B0, `(.L_x_1104) ;  /* 0x0000010000007945 */ /* 0x000fe40003800000 */
[----:B------:R-:W-:Y:S01]  /*eee0*/  ISETP.GE.AND P0, PT, R3, UR4, PT ;  /* 0x0000000403007c0c */ /* 0x000fe2000bf06270 */
[----:B--2---:R4:W2:-:S12]  /*eef0*/  SHFL.IDX PT, R0, R20, 0x2, 0x181f ;  /* 0x00581f0014007f89 */ /* 0x00489800000e0000 */
[----:B------:R-:W-:Y:S05]  /*ef00*/  @P0 BRA `(.L_x_1105) ;  /* 0x000000c000000947 */ /* 0x000fea0003800000 */
[----:B-----5:R-:W-:Y:S02]  /*ef10*/  ISETP.GE.AND P2, PT, R68, c[0x0][0x3c8], PT ;  /* 0x0000f20044007a0c */ /* 0x020fe40003f46270 */
[----:B------:R-:W-:Y:S02]  /*ef20*/  ISETP.GE.AND P1, PT, R23, c[0x0][0x3c8], PT ;  /* 0x0000f20017007a0c */ /* 0x000fe40003f26270 */
[----:B------:R-:W-:-:S09]  /*ef30*/  ISETP.GE.AND P0, PT, R21, c[0x0][0x3c8], PT ;  /* 0x0000f20015007a0c */ /* 0x000fd20003f06270 */
[CC--:B-12---:R-:W-:Y:S02]  /*ef40*/  @!P2 LEA R8, P5, R68.reuse, R0.reuse, 0x1 ;  /* 0x000000004408a211 */ /* 0x0c6fe400078a08ff */
[-C--:B------:R-:W-:Y:S02]  /*ef50*/  @!P1 LEA R6, P4, R23, R0.reuse, 0x1 ;  /* 0x0000000017069211 */ /* 0x080fe400078808ff */
[----:B------:R-:W-:Y:S02]  /*ef60*/  @!P0 LEA R4, P3, R21, R0, 0x1 ;  /* 0x0000000015048211 */ /* 0x000fe400078608ff */
[-C--:B---3--:R-:W-:Y:S02]  /*ef70*/  @!P2 LEA.HI.X R9, R68, R2.reuse, R69, 0x1, P5 ;  /* 0x000000024409a211 */ /* 0x088fe400028f0c45 */
[-C--:B------:R-:W-:Y:S02]  /*ef80*/  @!P1 LEA.HI.X R7, R23, R2.reuse, R64, 0x1, P4 ;  /* 0x0000000217079211 */ /* 0x080fe400020f0c40 */
[----:B------:R-:W-:Y:S01]  /*ef90*/  @!P0 LEA.HI.X R5, R21, R2, R22, 0x1, P3 ;  /* 0x0000000215058211 */ /* 0x000fe200018f0c16 */
[----:B------:R1:W-:Y:S04]  /*efa0*/  @!P2 ST.E.128 [R8.64], R48 ;  /* 0x000000300800a985 */ /* 0x0003e8000c101d06 */
[----:B------:R1:W-:Y:S04]  /*efb0*/  @!P1 ST.E.128 [R6.64], R44 ;  /* 0x0000002c06009985 */ /* 0x0003e8000c101d06 */
[----:B------:R1:W-:Y:S02]  /*efc0*/  @!P0 ST.E.128 [R4.64], R40 ;  /* 0x0000002804008985 */ /* 0x0003e4000c101d06 */
.L_x_1105:
[----:B------:R-:W-:Y:S05]  /*efd0*/  BSYNC B0 ;  /* 0x0000000000007941 */ /* 0x000fea0003800000 */
.L_x_1104:
[----:B---3--:R-:W-:Y:S01]  /*efe0*/  IADD3 R2, R11, 0x60, RZ ;  /* 0x000000600b027810 */ /* 0x008fe20007ffe0ff */
[----:B-1----:R1:W3:Y:S03]  /*eff0*/  SHFL.IDX PT, R6, R10, 0x3, 0x181f ;  /* 0x00781f000a067f89 */ /* 0x0022e600000e0000 */
[----:B------:R-:W-:Y:S01]  /*f000*/  ISETP.GE.AND P0, PT, R2, UR4, PT ;  /* 0x0000000402007c0c */ /* 0x000fe2000bf06270 */
[----:B--2---:R1:W2:-:S12]  /*f010*/  SHFL.IDX PT, R0, R20, 0x3, 0x181f ;  /* 0x00781f0014007f89 */ /* 0x00429800000e0000 */
[----:B------:R-:W-:Y:S05]  /*f020*/  @P0 BRA `(.L_x_1106) ;  /* 0x00000c3000000947 */ /* 0x000fea0003800000 */
[----:B-----5:R-:W-:Y:S02]  /*f030*/  ISETP.GE.AND P1, PT, R68, c[0x0][0x3c8], PT ;  /* 0x0000f20044007a0c */ /* 0x020fe40003f26270 */
[----:B------:R-:W-:-:S11]  /*f040*/  ISETP.GE.AND P0, PT, R23, c[0x0][0x3c8], PT ;  /* 0x0000f20017007a0c */ /* 0x000fd60003f06270 */
[CC--:B--2---:R-:W-:Y:S02]  /*f050*/  @!P1 LEA R4, P3, R68.reuse, R0.reuse, 0x1 ;  /* 0x0000000044049211 */ /* 0x0c4fe400078608ff */
[C---:B------:R-:W-:Y:S02]  /*f060*/  @!P0 LEA R2, P2, R23.reuse, R0, 0x1 ;  /* 0x0000000017028211 */ /* 0x040fe400078408ff */
[-C--:B---3--:R-:W-:Y:S02]  /*f070*/  @!P1 LEA.HI.X R5, R68, R6.reuse, R69, 0x1, P3 ;  /* 0x0000000644059211 */ /* 0x088fe400018f0c45 */
[----:B------:R-:W-:-:S03]  /*f080*/  @!P0 LEA.HI.X R3, R23, R6, R64, 0x1, P2 ;  /* 0x0000000617038211 */ /* 0x000fc600010f0c40 */
[----:B------:R2:W-:Y:S04]  /*f090*/  @!P1 ST.E.128 [R4.64], R56 ;  /* 0x0000003804009985 */ /* 0x0005e8000c101d06 */
[----:B------:R2:W-:Y:S01]  /*f0a0*/  @!P0 ST.E.128 [R2.64], R52 ;  /* 0x0000003402008985 */ /* 0x0005e2000c101d06 */
[----:B------:R-:W-:-:S13]  /*f0b0*/  ISETP.GE.AND P0, PT, R21, c[0x0][0x3c8], PT ;  /* 0x0000f20015007a0c */ /* 0x000fda0003f06270 */
[----:B------:R-:W-:Y:S05]  /*f0c0*/  @P0 BRA `(.L_x_1106) ;  /* 0x00000b9000000947 */ /* 0x000fea0003800000 */
[----:B--2---:R-:W-:-:S04]  /*f0d0*/  LEA R2, P0, R21, R0, 0x1 ;  /* 0x0000000015027211 */ /* 0x004fc800078008ff */
[----:B------:R-:W-:-:S05]  /*f0e0*/  LEA.HI.X R3, R21, R6, R22, 0x1, P0 ;  /* 0x0000000615037211 */ /* 0x000fca00000f0c16 */
[----:B------:R2:W-:Y:S01]  /*f0f0*/  ST.E.128 [R2.64], R60 ;  /* 0x0000003c02007985 */ /* 0x0005e2000c101d06 */
[----:B------:R-:W-:Y:S05]  /*f100*/  BRA `(.L_x_1106) ;  /* 0x00000b5000007947 */ /* 0x000fea0003800000 */
.L_x_1098:
[----:B------:R-:W2:Y:S04]  /*f110*/  LDL R3, [R1+0x50] ;  /* 0x0000500001037983 */ /* 0x000ea80000100800 */
[----:B------:R-:W3:Y:S04]  /*f120*/  LDL R2, [R1+0x54] ;  /* 0x0000540001027983 */ /* 0x000ee80000100800 */
[----:B------:R-:W4:Y:S01]  /*f130*/  LDL R0, [R1+0x5c] ;  /* 0x00005c0001007983 */ /* 0x000f220000100800 */
[----:B------:R-:W-:Y:S03]  /*f140*/  BSSY B0, `(.L_x_1107) ;  /* 0x0000027000007945 */ /* 0x000fe60003800000 */
[----:B------:R-:W1:Y:S02]  /*f150*/  S2R R14, SR_TID.X ;  /* 0x00000000000e7919 */ /* 0x000e640000002100 */
[----:B-1----:R-:W-:Y:S01]  /*f160*/  ISETP.GE.AND P0, PT, R14, 0x80, PT ;  /* 0x000000800e00780c */ /* 0x002fe20003f06270 */
[----:B--2---:R-:W-:-:S02]  /*f170*/  IMAD.MOV.U32 R13, RZ, RZ, R3 ;  /* 0x000000ffff0d7224 */ /* 0x004fc400078e0003 */
[----:B---3--:R-:W-:-:S03]  /*f180*/  IMAD.MOV.U32 R12, RZ, RZ, R2 ;  /* 0x000000ffff0c7224 */ /* 0x008fc600078e0002 */
[----:B------:R-:W-:Y:S01]  /*f190*/  SHF.R.S32.HI R9, RZ, 0x1f, R13 ;  /* 0x0000001fff097819 */ /* 0x000fe2000001140d */
[----:B----4-:R-:W-:Y:S01]  /*f1a0*/  IMAD.MOV.U32 R11, RZ, RZ, R0 ;  /* 0x000000ffff0b7224 */ /* 0x010fe200078e0000 */
[----:B------:R-:W-:-:S05]  /*f1b0*/  SHF.R.S32.HI R10, RZ, 0x1f, R12 ;  /* 0x0000001fff0a7819 */ /* 0x000fca000001140c */
        /* <DEDUP_REMOVED lines=16> */
[----:B------:R-:W-:Y:S01]  /*f2c0*/  IADD3 R7, -R0, RZ, RZ ;  /* 0x000000ff00077210 */ /* 0x000fe20007ffe1ff */
        /* <DEDUP_REMOVED lines=14> */
.L_x_1108:
[----:B------:R-:W-:Y:S05]  /*f3b0*/  BSYNC B0 ;  /* 0x0000000000007941 */ /* 0x000fea0003800000 */
.L_x_1107:
[--C-:B------:R-:W-:Y:S01]  /*f3c0*/  SHF.R.S32.HI R2, RZ, 0x1f, R14.reuse ;  /* 0x0000001fff027819 */ /* 0x100fe2000001140e */
[----:B-1----:R-:W-:Y:S01]  /*f3d0*/  IMAD.MOV.U32 R0, RZ, RZ, c[0x0][0x4e8] ;  /* 0x00013a00ff007624 */ /* 0x002fe200078e00ff */
[----:B------:R-:W-:Y:S01]  /*f3e0*/  SHF.R.S32.HI R8, RZ, 0x1f, R14 ;  /* 0x0000001fff087819 */ /* 0x000fe2000001140e */
[----:B------:R-:W-:Y:S01]  /*f3f0*/  IMAD R6, R10, c[0x0][0x3f0], RZ ;  /* 0x0000fc000a067a24 */ /* 0x000fe200078e02ff */
[-C--:B------:R-:W-:Y:S02]  /*f400*/  LEA.HI R2, R2, R14.reuse, RZ, 0x3 ;  /* 0x0000000e02027211 */ /* 0x080fe400078f18ff */
[----:B------:R-:W-:Y:S01]  /*f410*/  LEA.HI R8, R8, R14, RZ, 0x3 ;  /* 0x0000000e08087211 */ /* 0x000fe200078f18ff */
[----:B------:R-:W-:Y:S01]  /*f420*/  IMAD R7, R12, c[0x0][0x3f4], R6 ;  /* 0x0000fd000c077a24 */ /* 0x000fe200078e0206 */
[----:B------:R-:W-:Y:S02]  /*f430*/  LOP3.LUT R2, R2, 0xfffffff8, RZ, 0xc0, !PT ;  /* 0xfffffff802027812 */ /* 0x000fe400078ec0ff */
[----:B------:R-:W-:-:S02]  /*f440*/  SHF.R.S32.HI R8, RZ, 0x3, R8 ;  /* 0x00000003ff087819 */ /* 0x000fc40000011408 */
[----:B------:R-:W-:Y:S02]  /*f450*/  IADD3 R2, -R2, R14, RZ ;  /* 0x0000000e02027210 */ /* 0x000fe40007ffe1ff */
[----:B------:R-:W-:Y:S01]  /*f460*/  ISETP.NE.AND P0, PT, R0, 0x1, PT ;  /* 0x000000010000780c */ /* 0x000fe20003f05270 */
[----:B------:R-:W-:Y:S01]  /*f470*/  IMAD R0, R9, c[0x0][0x3e8], RZ ;  /* 0x0000fa0009007a24 */ /* 0x000fe200078e02ff */
[----:B------:R-:W-:Y:S01]  /*f480*/  LEA R4, R2, R8, 0x5 ;  /* 0x0000000802047211 */ /* 0x000fe200078e28ff */
[----:B------:R-:W-:-:S04]  /*f490*/  IMAD.WIDE.U32 R2, R13, c[0x0][0x3e8], RZ ;  /* 0x0000fa000d027a25 */ /* 0x000fc800078e00ff */
[----:B------:R-:W-:Y:S01]  /*f4a0*/  IMAD.IADD R4, R11, 0x1, R4 ;  /* 0x000000010b047824 */ /* 0x000fe200078e0204 */
[----:B------:R-:W-:Y:S01]  /*f4b0*/  IADD3 R11, R8, R11, RZ ;  /* 0x0000000b080b7210 */ /* 0x000fe20007ffe0ff */
[----:B------:R-:W-:-:S04]  /*f4c0*/  IMAD R0, R13, c[0x0][0x3ec], R0 ;  /* 0x0000fb000d007a24 */ /* 0x000fc800078e0200 */
[----:B------:R-:W-:Y:S01]  /*f4d0*/  @P0 IMAD.HI.U32 R5, R4, c[0x0][0x4ec], RZ ;  /* 0x00013b0004050a27 */ /* 0x000fe200078e00ff */
[----:B------:R-:W-:-:S03]  /*f4e0*/  IADD3 R3, R3, R0, RZ ;  /* 0x0000000003037210 */ /* 0x000fc60007ffe0ff */
[----:B------:R-:W-:Y:S01]  /*f4f0*/  IMAD.MOV.U32 R0, RZ, RZ, R4 ;  /* 0x000000ffff007224 */ /* 0x000fe200078e0004 */
[----:B------:R-:W-:Y:S01]  /*f500*/  @P0 SHF.R.U32.HI R0, RZ, c[0x0][0x4f0], R5 ;  /* 0x00013c00ff000a19 */ /* 0x000fe20000011605 */
[----:B------:R-:W-:-:S03]  /*f510*/  IMAD.WIDE.U32 R2, R12, c[0x0][0x3f0], R2 ;  /* 0x0000fc000c027a25 */ /* 0x000fc600078e0002 */
[----:B------:R-:W-:Y:S02]  /*f520*/  SHF.R.S32.HI R6, RZ, 0x1f, R0 ;  /* 0x0000001fff067819 */ /* 0x000fe40000011400 */
[----:B------:R-:W-:Y:S02]  /*f530*/  IADD3 R5, -R0, RZ, RZ ;  /* 0x000000ff00057210 */ /* 0x000fe40007ffe1ff */
[----:B------:R-:W-:Y:S01]  /*f540*/  IADD3 R3, R3, R7, RZ ;  /* 0x0000000703037210 */ /* 0x000fe20007ffe0ff */
[----:B------:R-:W-:Y:S02]  /*f550*/  IMAD R6, R6, c[0x0][0x3e0], RZ ;  /* 0x0000f80006067a24 */ /* 0x000fe400078e02ff */
[----:B------:R-:W-:Y:S02]  /*f560*/  IMAD R4, R5, c[0x0][0x4e8], R4 ;  /* 0x00013a0005047a24 */ /* 0x000fe400078e0204 */
[C---:B------:R-:W-:Y:S02]  /*f570*/  IMAD R5, R0.reuse, c[0x0][0x3e4], R6 ;  /* 0x0000f90000057a24 */ /* 0x040fe400078e0206 */
[----:B------:R-:W-:Y:S01]  /*f580*/  IMAD.WIDE.U32 R2, R0, c[0x0][0x3e0], R2 ;  /* 0x0000f80000027a25 */ /* 0x000fe200078e0002 */
[----:B------:R-:W-:-:S03]  /*f590*/  SHF.R.S32.HI R0, RZ, 0x1f, R4 ;  /* 0x0000001fff007819 */ /* 0x000fc60000011404 */
[----:B------:R-:W-:Y:S02]  /*f5a0*/  IMAD.IADD R3, R3, 0x1, R5 ;  /* 0x0000000103037824 */ /* 0x000fe400078e0205 */
[----:B------:R-:W-:Y:S02]  /*f5b0*/  IMAD R0, R0, c[0x0][0x3d8], RZ ;  /* 0x0000f60000007a24 */ /* 0x000fe400078e02ff */
[----:B------:R-:W-:-:S04]  /*f5c0*/  IMAD.WIDE.U32 R2, R4, c[0x0][0x3d8], R2 ;  /* 0x0000f60004027a25 */ /* 0x000fc800078e0002 */
[----:B------:R-:W-:Y:S01]  /*f5d0*/  IMAD R4, R4, c[0x0][0x3dc], R0 ;  /* 0x0000f70004047a24 */ /* 0x000fe200078e0200 */
[----:B------:R-:W-:-:S04]  /*f5e0*/  LEA R12, P0, R2, c[0x0][0x380], 0x1 ;  /* 0x0000e000020c7a11 */ /* 0x000fc800078008ff */
[----:B------:R-:W-:-:S04]  /*f5f0*/  IADD3 R4, R3, R4, RZ ;  /* 0x0000000403047210 */ /* 0x000fc80007ffe0ff */
[----:B------:R-:W-:Y:S01]  /*f600*/  LEA.HI.X R10, R2, c[0x0][0x384], R4, 0x1, P0 ;  /* 0x0000e100020a7a11 */ /* 0x000fe200000f0c04 */
[----:B------:R-:W-:Y:S05]  /*f610*/  BRA.DIV ~URZ, `(.L_x_1109) ;  /* 0x000008f27f007947 */ /* 0x000fea000b800000 */
[----:B------:R1:W2:Y:S02]  /*f620*/  SHFL.IDX PT, R2, R10, RZ, 0x181f ;  /* 0x00181fff0a027589 */ /* 0x0002a400000e0000 */
.L_x_1127:
[----:B------:R-:W-:Y:S05]  /*f630*/  BRA.DIV ~URZ, `(.L_x_1110) ;  /* 0x000009427f007947 */ /* 0x000fea000b800000 */
[----:B------:R3:W4:Y:S02]  /*f640*/  SHFL.IDX PT, R0, R12, RZ, 0x181f ;  /* 0x00181fff0c007589 */ /* 0x00072400000e0000 */
.L_x_1128:
        /* <DEDUP_REMOVED lines=14> */
[----:B------:R-:W-:Y:S02]  /*f730*/  @!P1 LEA R6, P4, R15, R0, 0x1 ;  /* 0x000000000f069211 */ /* 0x000fe400078808ff */
[----:B------:R-:W-:Y:S02]  /*f740*/  @!P2 LEA.HI.X R9, R18, R2, R19, 0x1, P5 ;  /* 0x000000021209a211 */ /* 0x000fe400028f0c13 */
[----:B------:R-:W-:Y:S02]  /*f750*/  @!P0 LEA R4, P3, R3, R0, 0x1 ;  /* 0x0000000003048211 */ /* 0x000fe400078608ff */
[-C--:B--2---:R-:W-:Y:S02]  /*f760*/  @!P1 LEA.HI.X R7, R15, R2.reuse, R16, 0x1, P4 ;  /* 0x000000020f079211 */ /* 0x084fe400020f0c10 */
[----:B------:R-:W-:Y:S01]  /*f770*/  @!P0 LEA.HI.X R5, R3, R2, R14, 0x1, P3 ;  /* 0x0000000203058211 */ /* 0x000fe200018f0c0e */
[----:B------:R2:W-:Y:S04]  /*f780*/  @!P2 ST.E.128 [R8.64], RZ ;  /* 0x000000ff0800a985 */ /* 0x0005e8000c101d06 */
[----:B------:R2:W-:Y:S04]  /*f790*/  @!P1 ST.E.128 [R6.64], RZ ;  /* 0x000000ff06009985 */ /* 0x0005e8000c101d06 */
[----:B------:R2:W-:Y:S02]  /*f7a0*/  @!P0 ST.E.128 [R4.64], RZ ;  /* 0x000000ff04008985 */ /* 0x0005e4000c101d06 */
.L_x_1112:
[----:B------:R-:W-:Y:S05]  /*f7b0*/  BSYNC B0 ;  /* 0x0000000000007941 */ /* 0x000fea0003800000 */
.L_x_1111:
[----:B------:R-:W-:Y:S05]  /*f7c0*/  BRA.DIV ~URZ, `(.L_x_1113) ;  /* 0x000008127f007947 */ /* 0x000fea000b800000 */
[----:B--2---:R2:W1:Y:S04]  /*f7d0*/  SHFL.IDX PT, R2, R10, 0x1, 0x181f ;  /* 0x00381f000a027f89 */ /* 0x00446800000e0000 */
[----:B----4-:R2:W4:Y:S02]  /*f7e0*/  SHFL.IDX PT, R0, R12, 0x1, 0x181f ;  /* 0x00381f000c007f89 */ /* 0x01052400000e0000 */
.L_x_1129:
        /* <DEDUP_REMOVED lines=12> */
[-C--:B------:R-:W-:Y:S02]  /*f8b0*/  @!P2 LEA R8, P5, R18, R0.reuse, 0x1 ;  /* 0x000000001208a211 */ /* 0x080fe400078a08ff */
[----:B------:R-:W-:Y:S02]  /*f8c0*/  @!P1 LEA R6, P4, R16, R0, 0x1 ;  /* 0x0000000010069211 */ /* 0x000fe400078808ff */
[----:B-1----:R-:W-:Y:S02]  /*f8d0*/  @!P2 LEA.HI.X R9, R18, R2, R19, 0x1, P5 ;  /* 0x000000021209a211 */ /* 0x002fe400028f0c13 */
[----:B------:R-:W-:Y:S02]  /*f8e0*/  @!P0 LEA R4, P3, R14, R0, 0x1 ;  /* 0x000000000e048211 */ /* 0x000fe400078608ff */
[-C--:B----4-:R-:W-:Y:S02]  /*f8f0*/  @!P1 LEA.HI.X R7, R16, R2.reuse, R17, 0x1, P4 ;  /* 0x0000000210079211 */ /* 0x090fe400020f0c11 */
[----:B------:R-:W-:Y:S01]  /*f900*/  @!P0 LEA.HI.X R5, R14, R2, R15, 0x1, P3 ;  /* 0x000000020e058211 */ /* 0x000fe200018f0c0f */
[----:B------:R1:W-:Y:S04]  /*f910*/  @!P2 ST.E.128 [R8.64], RZ ;  /* 0x000000ff0800a985 */ /* 0x0003e8000c101d06 */
[----:B------:R1:W-:Y:S04]  /*f920*/  @!P1 ST.E.128 [R6.64], RZ ;  /* 0x000000ff06009985 */ /* 0x0003e8000c101d06 */
[----:B------:R1:W-:Y:S02]  /*f930*/  @!P0 ST.E.128 [R4.64], RZ ;  /* 0x000000ff04008985 */ /* 0x0003e4000c101d06 */
.L_x_1115:
[----:B------:R-:W-:Y:S05]  /*f940*/  BSYNC B0 ;  /* 0x0000000000007941 */ /* 0x000fea0003800000 */
.L_x_1114:
[----:B------:R-:W-:Y:S05]  /*f950*/  BRA.DIV ~URZ, `(.L_x_1116) ;  /* 0x000007427f007947 */ /* 0x000fea000b800000 */
[----:B-1----:R1:W2:Y:S02]  /*f960*/  SHFL.IDX PT, R2, R10, 0x2, 0x181f ;  /* 0x00581f000a027f89 */ /* 0x0022a400000e0000 */
.L_x_1130:
[----:B------:R-:W-:Y:S05]  /*f970*/  BRA.DIV ~URZ, `(.L_x_1117) ;  /* 0x000007927f007947 */ /* 0x000fea000b800000 */
[----:B----4-:R4:W1:Y:S02]  /*f980*/  SHFL.IDX PT, R0, R12, 0x2, 0x181f ;  /* 0x00581f000c007f89 */ /* 0x01086400000e0000 */
.L_x_1131:
        /* <DEDUP_REMOVED lines=12> */
[-C--:B-1----:R-:W-:Y:S02]  /*fa50*/  @!P2 LEA R8, P5, R18, R0.reuse, 0x1 ;  /* 0x000000001208a211 */ /* 0x082fe400078a08ff */
        /* <DEDUP_REMOVED lines=8> */
.L_x_1119:
[----:B------:R-:W-:Y:S05]  /*fae0*/  BSYNC B0 ;  /* 0x0000000000007941 */ /* 0x000fea0003800000 */
.L_x_1118:
[----:B------:R-:W-:Y:S05]  /*faf0*/  BRA.DIV ~URZ, `(.L_x_1120) ;  /* 0x000006727f007947 */ /* 0x000fea000b800000 */
[----:B--2---:R2:W3:Y:S04]  /*fb00*/  SHFL.IDX PT, R2, R10, 0x3, 0x181f ;  /* 0x00781f000a027f89 */ /* 0x0044e800000e0000 */
[----:B-1----:R2:W1:Y:S02]  /*fb10*/  SHFL.IDX PT, R0, R12, 0x3, 0x181f ;  /* 0x00781f000c007f89 */ /* 0x00246400000e0000 */
.L_x_1132:
[----:B------:R-:W-:-:S04]  /*fb20*/  IADD3 R3, R11, 0x60, RZ ;  /* 0x000000600b037810 */ /* 0x000fc80007ffe0ff */
[----:B------:R-:W-:-:S13]  /*fb30*/  ISETP.GE.AND P0, PT, R3, R13, PT ;  /* 0x0000000d0300720c */ /* 0x000fda0003f06270 */
[----:B------:R-:W-:Y:S05]  /*fb40*/  @P0 BRA `(.L_x_1106) ;  /* 0x0000011000000947 */ /* 0x000fea0003800000 */
[----:B------:R-:W5:Y:S04]  /*fb50*/  LDL.64 R16, [R1+0x10] ;  /* 0x0000100001107983 */ /* 0x000f680000100a00 */
[----:B--2---:R-:W2:Y:S04]  /*fb60*/  LDL R14, [R1+0xc] ;  /* 0x00000c00010e7983 */ /* 0x004ea80000100800 */
[----:B----4-:R-:W4:Y:S04]  /*fb70*/  LDL R10, [R1+0x18] ;  /* 0x00001800010a7983 */ /* 0x010f280000100800 */
[----:B---3--:R-:W3:Y:S04]  /*fb80*/  LDL R15, [R1+0x70] ;  /* 0x00007000010f7983 */ /* 0x008ee80000100800 */
[----:B------:R-:W3:Y:S01]  /*fb90*/  LDL R12, [R1+0x60] ;  /* 0x00006000010c7983 */ /* 0x000ee20000100800 */
[----:B-----5:R-:W-:-:S02]  /*fba0*/  ISETP.GE.AND P2, PT, R16, c[0x0][0x3c8], PT ;  /* 0x0000f20010007a0c */ /* 0x020fc40003f46270 */
[----:B--2---:R-:W-:Y:S02]  /*fbb0*/  ISETP.GE.AND P1, PT, R14, c[0x0][0x3c8], PT ;  /* 0x0000f2000e007a0c */ /* 0x004fe40003f26270 */
[----:B----4-:R-:W-:-:S09]  /*fbc0*/  ISETP.GE.AND P0, PT, R10, c[0x0][0x3c8], PT ;  /* 0x0000f2000a007a0c */ /* 0x010fd20003f06270 */
[-C--:B-1----:R-:W-:Y:S02]  /*fbd0*/  @!P2 LEA R8, P5, R16, R0.reuse, 0x1 ;  /* 0x000000001008a211 */ /* 0x082fe400078a08ff */
[----:B------:R-:W-:Y:S02]  /*fbe0*/  @!P1 LEA R6, P4, R14, R0, 0x1 ;  /* 0x000000000e069211 */ /* 0x000fe400078808ff */
[----:B------:R-:W-:Y:S02]  /*fbf0*/  @!P2 LEA.HI.X R9, R16, R2, R17, 0x1, P5 ;  /* 0x000000021009a211 */ /* 0x000fe400028f0c11 */
[----:B------:R-:W-:Y:S02]  /*fc00*/  @!P0 LEA R4, P3, R10, R0, 0x1 ;  /* 0x000000000a048211 */ /* 0x000fe400078608ff */
[-C--:B---3--:R-:W-:Y:S02]  /*fc10*/  @!P1 LEA.HI.X R7, R14, R2.reuse, R15, 0x1, P4 ;  /* 0x000000020e079211 */ /* 0x088fe400020f0c0f */
[----:B------:R-:W-:Y:S01]  /*fc20*/  @!P0 LEA.HI.X R5, R10, R2, R12, 0x1, P3 ;  /* 0x000000020a058211 */ /* 0x000fe200018f0c0c */
[----:B------:R1:W-:Y:S04]  /*fc30*/  @!P2 ST.E.128 [R8.64], RZ ;  /* 0x000000ff0800a985 */ /* 0x0003e8000c101d06 */
[----:B------:R1:W-:Y:S04]  /*fc40*/  @!P1 ST.E.128 [R6.64], RZ ;  /* 0x000000ff06009985 */ /* 0x0003e8000c101d06 */
[----:B------:R1:W-:Y:S02]  /*fc50*/  @!P0 ST.E.128 [R4.64], RZ ;  /* 0x000000ff04008985 */ /* 0x0003e4000c101d06 */
.L_x_1106:
[----:B------:R-:W-:Y:S05]  /*fc60*/  BSYNC B1 ;  /* 0x0000000000017941 */ /* 0x000fea0003800000 */
.L_x_1097:
[----:B-12---:R-:W2:Y:S02]  /*fc70*/  LDL R0, [R1+0x9c] ;  /* 0x00009c0001007983 */ /* 0x006ea40000100800 */
[----:B--2---:R-:W-:-:S13]  /*fc80*/  ISETP.NE.AND P0, PT, R0, RZ, PT ;  /* 0x000000ff0000720c */ /* 0x004fda0003f05270 */
[----:B------:R-:W-:Y:S01]  /*fc90*/  @P0 WARPSYNC 0xffffffff ;  /* 0xffffffff00000948 */ /* 0x000fe20003800000 */
[----:B------:R-:W-:Y:S06]  /*fca0*/  @P0 BAR.SYNC.DEFER_BLOCKING 0x5, 0x100 ;  /* 0x0144000000000b1d */ /* 0x000fec0000010000 */
[----:B------:R-:W1:Y:S04]  /*fcb0*/  @P0 LDS R0, [0x24100] ;  /* 0x02410000ff000984 */ /* 0x000e680000000800 */
[----:B-1----:R1:W-:Y:S04]  /*fcc0*/  @P0 STL [R1+0x74], R0 ;  /* 0x0000740001000387 */ /* 0x0023e80000100800 */
[----:B------:R-:W-:Y:S06]  /*fcd0*/  @P0 BAR.ARV 0x4, 0x100 ;  /* 0x0104000000000b1d */ /* 0x000fec0000002000 */
[----:B------:R-:W-:Y:S05]  /*fce0*/  @P0 BRA `(.L_x_1121) ;  /* 0x0000007000000947 */ /* 0x000fea0003800000 */
[----:B------:R-:W-:Y:S05]  /*fcf0*/  BRA.DIV ~URZ, `(.L_x_1122) ;  /* 0x000005327f007947 */ /* 0x000fea000b800000 */
[----:B-1----:R1:W2:Y:S02]  /*fd00*/  SHFL.IDX PT, R0, R65, RZ, 0x1f ;  /* 0x00001fff41007589 */ /* 0x0022a400000e0000 */
.L_x_1133:
[----:B------:R-:W-:Y:S01]  /*fd10*/  WARPSYNC 0xffffffff ;  /* 0xffffffff00007948 */ /* 0x000fe20003800000 */
[----:B------:R-:W-:Y:S06]  /*fd20*/  BAR.SYNC.DEFER_BLOCKING 0x4, 0x100 ;  /* 0x0104000000007b1d */ /* 0x000fec0000010000 */
[----:B--2---:R2:W-:Y:S04]  /*fd30*/  STL [R1+0x74], R0 ;  /* 0x0000740001007387 */ /* 0x0045e80000100800 */
[----:B------:R2:W-:Y:S04]  /*fd40*/  @!P6 STS [0x24100], R65 ;  /* 0x02410041ff00e388 */ /* 0x0005e80000000800 */
[----:B------:R-:W-:Y:S06]  /*fd50*/  BAR.ARV 0x5, 0x100 ;  /* 0x0144000000007b1d */ /* 0x000fec0000002000 */
.L_x_1121:
[----:B-12---:R-:W2:Y:S02]  /*fd60*/  LDL R0, [R1+0x74] ;  /* 0x0000740001007983 */ /* 0x006ea40000100800 */
[----:B--2---:R-:W-:-:S13]  /*fd70*/  ISETP.GE.AND P0, PT, R0, c[0x0][0x538], PT ;  /* 0x00014e0000007a0c */ /* 0x004fda0003f06270 */
[----:B---345:R-:W-:Y:S01]  /*fd80*/  @P0 CALL.REL.NOINC `(.L_x_1123) ;  /* 0x0000001000000944 */ /* 0x038fe20003c00000 */
[----:B------:R-:W-:Y:S05]  /*fd90*/  BRA `(.L_x_1124) ;  /* 0xffff0b0000007947 */ /* 0x000fea000383ffff */
.L_x_1123:
[----:B------:R-:W-:Y:S05]  /*fda0*/  EXIT ;  /* 0x000000000000794d */ /* 0x000fea0003800000 */
.L_x_1093:
[----:B------:R2:W5:Y:S01]  /*fdb0*/  LDL R0, [R1+0x4] ;  /* 0x0000040001007983 */ /* 0x0005620000100800 */
[----:B-1----:R-:W-:Y:S02]  /*fdc0*/  MOV R3, 0x2 ;  /* 0x0000000200037802 */ /* 0x002fe40000000f00 */
[----:B------:R-:W-:Y:S02]  /*fdd0*/  MOV R2, 0xfdf0 ;  /* 0x0000fdf000027802 */ /* 0x000fe40000000f00 */
[----:B--2--5:R-:W-:Y:S05]  /*fde0*/  CALL.REL.NOINC `($__internal_2_$__cuda_sm70_shflsync_bfly_p) ;  /* 0x000004a000007944 */ /* 0x024fea0003c00000 */
[----:B------:R-:W-:Y:S01]  /*fdf0*/  MOV R4, R5 ;  /* 0x0000000500047202 */ /* 0x000fe20000000f00 */
[----:B------:R-:W-:Y:S05]  /*fe00*/  BRA `(.L_x_1125) ;  /* 0xffffd70000007947 */ /* 0x000fea000383ffff */
.L_x_1094:
[----:B------:R-:W-:Y:S01]  /*fe10*/  IMAD.MOV.U32 R0, RZ, RZ, R4 ;  /* 0x000000ffff007224 */ /* 0x000fe200078e0004 */
[----:B-1----:R-:W-:Y:S02]  /*fe20*/  MOV R3, 0x1 ;  /* 0x0000000100037802 */ /* 0x002fe40000000f00 */
[----:B------:R-:W-:Y:S02]  /*fe30*/  MOV R2, 0xfe50 ;  /* 0x0000fe5000027802 */ /* 0x000fe40000000f00 */
[----:B------:R-:W-:Y:S05]  /*fe40*/  CALL.REL.NOINC `($__internal_2_$__cuda_sm70_shflsync_bfly_p) ;  /* 0x0000044000007944 */ /* 0x000fea0003c00000 */
[----:B------:R1:W5:Y:S01]  /*fe50*/  LDL R0, [R1+0x8] ;  /* 0x0000080001007983 */ /* 0x0003620000100800 */
[----:B------:R-:W-:Y:S01]  /*fe60*/  FADD.FTZ R4, R4, R5 ;  /* 0x0000000504047221 */ /* 0x000fe20000010000 */
[----:B------:R-:W-:Y:S02]  /*fe70*/  MOV R3, 0x2 ;  /* 0x0000000200037802 */ /* 0x000fe40000000f00 */
[----:B------:R-:W-:-:S02]  /*fe80*/  MOV R2, 0xfea0 ;  /* 0x0000fea000027802 */ /* 0x000fc40000000f00 */
[----:B-1---5:R-:W-:Y:S05]  /*fe90*/  CALL.REL.NOINC `($__internal_2_$__cuda_sm70_shflsync_bfly_p) ;  /* 0x000003f000007944 */ /* 0x022fea0003c00000 */
[----:B------:R-:W2:Y:S01]  /*fea0*/  LDL.LU R0, [R1+0x8] ;  /* 0x0000080001007983 */ /* 0x000ea20000300800 */
[----:B------:R-:W-:-:S02]  /*feb0*/  MOV R3, 0x1 ;  /* 0x0000000100037802 */ /* 0x000fc40000000f00 */
[----:B------:R-:W-:Y:S01]  /*fec0*/  MOV R2, 0xfef0 ;  /* 0x0000fef000027802 */ /* 0x000fe20000000f00 */
[----:B--2---:R-:W-:Y:S02]  /*fed0*/  FADD.FTZ R0, R0, R5 ;  /* 0x0000000500007221 */ /* 0x004fe40000010000 */
[----:B------:R-:W-:Y:S05]  /*fee0*/  CALL.REL.NOINC `($__internal_2_$__cuda_sm70_shflsync_bfly_p) ;  /* 0x000003a000007944 */ /* 0x000fea0003c00000 */
[----:B------:R-:W-:Y:S01]  /*fef0*/  MOV R3, R5 ;  /* 0x0000000500037202 */ /* 0x000fe20000000f00 */
[----:B------:R-:W-:Y:S05]  /*ff00*/  BRA `(.L_x_1126) ;  /* 0xffffd69000007947 */ /* 0x000fea000383ffff */
.L_x_1109:
[----:B------:R-:W-:Y:S01]  /*ff10*/  IMAD.MOV.U32 R4, RZ, RZ, R10 ;  /* 0x000000ffff047224 */ /* 0x000fe200078e000a */
[----:B------:R-:W-:Y:S01]  /*ff20*/  MOV R3, RZ ;  /* 0x000000ff00037202 */ /* 0x000fe20000000f00 */
[----:B------:R-:W-:Y:S01]  /*ff30*/  IMAD.MOV.U32 R0, RZ, RZ, 0x181f ;  /* 0x0000181fff007424 */ /* 0x000fe200078e00ff */
[----:B------:R-:W-:Y:S02]  /*ff40*/  MOV R5, 0xff60 ;  /* 0x0000ff6000057802 */ /* 0x000fe40000000f00 */
[----:B------:R-:W-:Y:S05]  /*ff50*/  CALL.REL.NOINC `($__internal_3_$__cuda_sm70_shflsync_idx_p) ;  /* 0x0000037000007944 */ /* 0x000fea0003c00000 */
[----:B------:R-:W-:Y:S01]  /*ff60*/  MOV R2, R0 ;  /* 0x0000000000027202 */ /* 0x000fe20000000f00 */
[----:B------:R-:W-:Y:S05]  /*ff70*/  BRA `(.L_x_1127) ;  /* 0xfffff6b000007947 */ /* 0x000fea000383ffff */
.L_x_1110:
[----:B------:R-:W-:Y:S01]  /*ff80*/  IMAD.MOV.U32 R4, RZ, RZ, R12 ;  /* 0x000000ffff047224 */ /* 0x000fe200078e000c */
[----:B------:R-:W-:Y:S01]  /*ff90*/  MOV R3, RZ ;  /* 0x000000ff00037202 */ /* 0x000fe20000000f00 */
[----:B------:R-:W-:Y:S01]  /*ffa0*/  IMAD.MOV.U32 R0, RZ, RZ, 0x181f ;  /* 0x0000181fff007424 */ /* 0x000fe200078e00ff */
[----:B------:R-:W-:Y:S02]  /*ffb0*/  MOV R5, 0xffd0 ;  /* 0x0000ffd000057802 */ /* 0x000fe40000000f00 */
[----:B-12---:R-:W-:Y:S05]  /*ffc0*/  CALL.REL.NOINC `($__internal_3_$__cuda_sm70_shflsync_idx_p) ;  /* 0x0000030000007944 */ /* 0x006fea0003c00000 */
[----:B------:R-:W-:Y:S05]  /*ffd0*/  BRA `(.L_x_1128) ;  /* 0xfffff67000007947 */ /* 0x000fea000383ffff */
.L_x_1113:
[----:B--2---:R-:W-:Y:S01]  /*ffe0*/  IMAD.MOV.U32 R4, RZ, RZ, R10 ;  /* 0x000000ffff047224 */ /* 0x004fe200078e000a */
[----:B------:R-:W-:Y:S01]  /*fff0*/  MOV R3, 0x1 ;  /* 0x0000000100037802 */ /* 0x000fe20000000f00 */
[----:B----4-:R-:W-:Y:S01]  /*10000*/  IMAD.MOV.U32 R0, RZ, RZ, 0x181f ;  /* 0x0000181fff007424 */ /* 0x010fe200078e00ff */
[----:B------:R-:W-:-:S02]  /*10010*/  MOV R5, 0x10030 ;  /* 0x0001003000057802 */ /* 0x000fc40000000f00 */
[----:B-1-3--:R-:W-:Y:S05]  /*10020*/  CALL.REL.NOINC `($__internal_3_$__cuda_sm70_shflsync_idx_p) ;  /* 0x000002a000007944 */ /* 0x00afea0003c00000 */
[----:B------:R-:W-:Y:S01]  /*10030*/  IMAD.MOV.U32 R2, RZ, RZ, R0 ;  /* 0x000000ffff027224 */ /* 0x000fe200078e0000 */
[----:B------:R-:W-:Y:S01]  /*10040*/  MOV R3, 0x1 ;  /* 0x0000000100037802 */ /* 0x000fe20000000f00 */
[----:B------:R-:W-:Y:S01]  /*10050*/  IMAD.MOV.U32 R4, RZ, RZ, R12 ;  /* 0x000000ffff047224 */ /* 0x000fe200078e000c */
[----:B------:R-:W-:-:S02]  /*10060*/  MOV R0, 0x181f ;  /* 0x0000181f00007802 */ /* 0x000fc40000000f00 */
[----:B------:R-:W-:Y:S02]  /*10070*/  MOV R5, 0x10090 ;  /* 0x0001009000057802 */ /* 0x000fe40000000f00 */
[----:B------:R-:W-:Y:S05]  /*10080*/  CALL.REL.NOINC `($__internal_3_$__cuda_sm70_shflsync_idx_p) ;  /* 0x0000024000007944 */ /* 0x000fea0003c00000 */
[----:B------:R-:W-:Y:S05]  /*10090*/  BRA `(.L_x_1129) ;  /* 0xfffff75000007947 */ /* 0x000fea000383ffff */
.L_x_1116:
[----:B-1----:R-:W-:Y:S01]  /*100a0*/  IMAD.MOV.U32 R4, RZ, RZ, R10 ;  /* 0x000000ffff047224 */ /* 0x002fe200078e000a */
[----:B------:R-:W-:Y:S01]  /*100b0*/  MOV R3, 0x2 ;  /* 0x0000000200037802 */ /* 0x000fe20000000f00 */
[----:B----4-:R-:W-:Y:S01]  /*100c0*/  IMAD.MOV.U32 R0, RZ, RZ, 0x181f ;  /* 0x0000181fff007424 */ /* 0x010fe200078e00ff */
[----:B------:R-:W-:Y:S02]  /*100d0*/  MOV R5, 0x100f0 ;  /* 0x000100f000057802 */ /* 0x000fe40000000f00 */
[----:B--23--:R-:W-:Y:S05]  /*100e0*/  CALL.REL.NOINC `($__internal_3_$__cuda_sm70_shflsync_idx_p) ;  /* 0x000001e000007944 */ /* 0x00cfea0003c00000 */
[----:B------:R-:W-:Y:S01]  /*100f0*/  MOV R2, R0 ;  /* 0x0000000000027202 */ /* 0x000fe20000000f00 */
[----:B------:R-:W-:Y:S05]  /*10100*/  BRA `(.L_x_1130) ;  /* 0xfffff86000007947 */ /* 0x000fea000383ffff */
.L_x_1117:
[----:B------:R-:W-:Y:S01]  /*10110*/  IMAD.MOV.U32 R4, RZ, RZ, R12 ;  /* 0x000000ffff047224 */ /* 0x000fe200078e000c */
[----:B------:R-:W-:Y:S01]  /*10120*/  MOV R3, 0x2 ;  /* 0x0000000200037802 */ /* 0x000fe20000000f00 */
[----:B----4-:R-:W-:Y:S01]  /*10130*/  IMAD.MOV.U32 R0, RZ, RZ, 0x181f ;  /* 0x0000181fff007424 */ /* 0x010fe200078e00ff */
[----:B------:R-:W-:Y:S02]  /*10140*/  MOV R5, 0x10160 ;  /* 0x0001016000057802 */ /* 0x000fe40000000f00 */
[----:B-123--:R-:W-:Y:S05]  /*10150*/  CALL.REL.NOINC `($__internal_3_$__cuda_sm70_shflsync_idx_p) ;  /* 0x0000017000007944 */ /* 0x00efea0003c00000 */
[----:B------:R-:W-:Y:S05]  /*10160*/  BRA `(.L_x_1131) ;  /* 0xfffff82000007947 */ /* 0x000fea000383ffff */
.L_x_1120:
[----:B-1----:R-:W-:Y:S01]  /*10170*/  IMAD.MOV.U32 R4, RZ, RZ, R10 ;  /* 0x000000ffff047224 */ /* 0x002fe200078e000a */
[----:B------:R-:W-:Y:S01]  /*10180*/  MOV R3, 0x3 ;  /* 0x0000000300037802 */ /* 0x000fe20000000f00 */
[----:B------:R-:W-:Y:S01]  /*10190*/  IMAD.MOV.U32 R0, RZ, RZ, 0x181f ;  /* 0x0000181fff007424 */ /* 0x000fe200078e00ff */
[----:B------:R-:W-:-:S02]  /*101a0*/  MOV R5, 0x101c0 ;  /* 0x000101c000057802 */ /* 0x000fc40000000f00 */
[----:B--234-:R-:W-:Y:S05]  /*101b0*/  CALL.REL.NOINC `($__internal_3_$__cuda_sm70_shflsync_idx_p) ;  /* 0x0000011000007944 */ /* 0x01cfea0003c00000 */
[----:B------:R-:W-:Y:S01]  /*101c0*/  IMAD.MOV.U32 R2, RZ, RZ, R0 ;  /* 0x000000ffff027224 */ /* 0x000fe200078e0000 */
[----:B------:R-:W-:Y:S01]  /*101d0*/  MOV R3, 0x3 ;  /* 0x0000000300037802 */ /* 0x000fe20000000f00 */
[----:B------:R-:W-:Y:S01]  /*101e0*/  IMAD.MOV.U32 R4, RZ, RZ, R12 ;  /* 0x000000ffff047224 */ /* 0x000fe200078e000c */
[----:B------:R-:W-:-:S02]  /*101f0*/  MOV R0, 0x181f ;  /* 0x0000181f00007802 */ /* 0x000fc40000000f00 */
[----:B------:R-:W-:Y:S02]  /*10200*/  MOV R5, 0x10220 ;  /* 0x0001022000057802 */ /* 0x000fe40000000f00 */
[----:B------:R-:W-:Y:S05]  /*10210*/  CALL.REL.NOINC `($__internal_3_$__cuda_sm70_shflsync_idx_p) ;  /* 0x000000b000007944 */ /* 0x000fea0003c00000 */
[----:B------:R-:W-:Y:S05]  /*10220*/  BRA `(.L_x_1132) ;  /* 0xfffff8f000007947 */ /* 0x000fea000383ffff */
.L_x_1122:
[----:B------:R-:W-:Y:S01]  /*10230*/  IMAD.MOV.U32 R4, RZ, RZ, R65 ;  /* 0x000000ffff047224 */ /* 0x000fe200078e0041 */
[----:B------:R-:W-:Y:S01]  /*10240*/  MOV R3, RZ ;  /* 0x000000ff00037202 */ /* 0x000fe20000000f00 */
[----:B-1----:R-:W-:Y:S01]  /*10250*/  IMAD.MOV.U32 R0, RZ, RZ, 0x1f ;  /* 0x0000001fff007424 */ /* 0x002fe200078e00ff */
[----:B------:R-:W-:Y:S02]  /*10260*/  MOV R5, 0x10280 ;  /* 0x0001028000057802 */ /* 0x000fe40000000f00 */
[----:B---345:R-:W-:Y:S05]  /*10270*/  CALL.REL.NOINC `($__internal_3_$__cuda_sm70_shflsync_idx_p) ;  /* 0x0000005000007944 */ /* 0x038fea0003c00000 */
[----:B------:R-:W-:Y:S05]  /*10280*/  BRA `(.L_x_1133) ;  /* 0xfffffa8000007947 */ /* 0x000fea000383ffff */
        .weak           $__internal_2_$__cuda_sm70_shflsync_bfly_p
        .type           $__internal_2_$__cuda_sm70_shflsync_bfly_p,@function
        .size           $__internal_2_$__cuda_sm70_shflsync_bfly_p,($__internal_3_$__cuda_sm70_shflsync_idx_p - $__internal_2_$__cuda_sm70_shflsync_bfly_p)
$__internal_2_$__cuda_sm70_shflsync_bfly_p:
[----:B------:R-:W-:Y:S04]  /*10290*/  WARPSYNC R6 ;  /* 0x0000000600007348 */ /* 0x000fe80003800000 */
[----:B------:R1:W2:Y:S02]  /*102a0*/  SHFL.BFLY PT, R5, R0, R3, R7 ;  /* 0x0c00000300057389 */ /* 0x0002a400000e0007 */
[----:B-1----:R-:W-:-:S04]  /*102b0*/  MOV R3, 0x0 ;  /* 0x0000000000037802 */ /* 0x002fc80000000f00 */
[----:B--2---:R-:W-:Y:S05]  /*102c0*/  RET.REL.NODEC R2 `(_ZN7cutlass13device_kernelIN5flash19enable_sm80_to_sm89INS1_16FlashAttnFwdSm80INS1_25CollectiveMainloopFwdSm80ILi8ELi2ELb1EN4cute5tupleIJNS5_1CILi128EEENS7_ILi96EEENS7_ILi192EEEEEELi192ENS_10bfloat16_tEfNS_4arch4Sm80ELb1ELb0ELb0ELb0ELb0ELb0ELb1ELb0EEENS1_21CollectiveEpilogueFwdINS6_IJS8_SA_S9_EEENS6_IJNS7_ILi1EEESI_SI_EEESC_SE_Li256ELb0ELb1ELb0ELb0EEENS1_30DynamicPersistentTileSchedulerILi256ELi256ELb0ELb1ELb0EEEEEEEEEvNT_6ParamsE) ;  /* 0xfffefd3002007950 */ /* 0x004fea0003c3ffff */
        .weak           $__internal_3_$__cuda_sm70_shflsync_idx_p
        .type           $__internal_3_$__cuda_sm70_shflsync_idx_p,@function
        .size           $__internal_3_$__cuda_sm70_shflsync_idx_p,(.L_x_1300 - $__internal_3_$__cuda_sm70_shflsync_idx_p)
$__internal_3_$__cuda_sm70_shflsync_idx_p:
[----:B------:R-:W-:Y:S04]  /*102d0*/  WARPSYNC R67 ;  /* 0x0000004300007348 */ /* 0x000fe80003800000 */
[----:B------:R1:W2:Y:S02]  /*102e0*/  SHFL.IDX PT, R0, R4, R3, R0 ;  /* 0x0000000304007389 */ /* 0x0002a400000e0000 */
[----:B-1----:R-:W-:Y:S02]  /*102f0*/  MOV R4, R5 ;  /* 0x0000000500047202 */ /* 0x002fe40000000f00 */
[----:B------:R-:W-:-:S04]  /*10300*/  MOV R5, 0x0 ;  /* 0x0000000000057802 */ /* 0x000fc80000000f00 */
[----:B--2---:R-:W-:Y:S05]  /*10310*/  RET.REL.NODEC R4 `(_ZN7cutlass13device_kernelIN5flash19enable_sm80_to_sm89INS1_16FlashAttnFwdSm80INS1_25CollectiveMainloopFwdSm80ILi8ELi2ELb1EN4cute5tupleIJNS5_1CILi128EEENS7_ILi96EEENS7_ILi192EEEEEELi192ENS_10bfloat16_tEfNS_4arch4Sm80ELb1ELb0ELb0ELb0ELb0ELb0ELb1ELb0EEENS1_21CollectiveEpilogueFwdINS6_IJS8_SA_S9_EEENS6_IJNS7_ILi1EEESI_SI_EEESC_SE_Li256ELb0ELb1ELb0ELb0EEENS1_30DynamicPersistentTileSchedulerILi256ELi256ELb0ELb1ELb0EEEEEEEEEvNT_6ParamsE) ;  /* 0xfffefce004007950 */ /* 0x004fea0003c3ffff */
.L_x_1134:
        /* <DEDUP_REMOVED lines=14> */
.L_x_1300:


//--------------------- .text._ZN7cutlass13device_kernelIN5flash19enable_sm80_to_sm89INS1_16FlashAttnFwdSm80INS1_25CollectiveMainloopFwdSm80ILi8ELi2ELb1EN4cute5tupleIJNS5_1CILi128EEENS7_ILi96EEENS7_ILi192EEEEEELi192ENS_10bfloat16_tEfNS_4arch4Sm80ELb1ELb0ELb0ELb1ELb0ELb0ELb1ELb0EEENS1_21CollectiveEpilogueFwdINS6_IJS8_SA_S9_EEENS6_IJNS7_ILi1EEESI_SI_EEESC_SE_Li256ELb1ELb1ELb0ELb0EEENS1_19SingleTileSchedulerILb1ELb0ELb1ELi128EEEEEEEEEvNT_6ParamsE --------------------------
	.section	.text._ZN7cutlass13device_kernelIN5flash19enable_sm80_to_sm89INS1_16FlashAttnFwdSm80INS1_25CollectiveMainloopFwdSm80ILi8ELi2ELb1EN4cute5tupleIJNS5_1CILi128EEENS7_ILi96EEENS7_ILi192EEEEEELi192ENS_10bfloat16_tEfNS_4arch4Sm80ELb1ELb0ELb0ELb1ELb0ELb0ELb1ELb0EEENS1_21CollectiveEpilogueFwdINS6_IJS8_SA_S9_EEENS6_IJNS7_ILi1EEESI_SI_EEESC_SE_Li256ELb1ELb1ELb0ELb0EEENS1_19SingleTileSchedulerILb1ELb0ELb1ELi128EEEEEEEEEvNT_6ParamsE,"ax",@progbits
	.sectioninfo	@"SHI_REGISTERS=255"
	.align	128
.text._ZN7cutlass13device_kernelIN5flash19enable_sm80_to_sm89INS1_16FlashAttnFwdSm80INS1_25CollectiveMainloopFwdSm80ILi8ELi2ELb1EN4cute5tupleIJNS5_1CILi128EEENS7_ILi96EEENS7_ILi192EEEEEELi192ENS_10bfloat16_tEfNS_4arch4Sm80ELb1ELb0ELb0ELb1ELb0ELb0ELb1ELb0EEENS1_21CollectiveEpilogueFwdINS6_IJS8_SA_S9_EEENS6_IJNS7_ILi1EEESI_SI_EEESC_SE_Li256ELb1ELb1ELb0ELb0EEENS1_19SingleTileSchedulerILb1ELb0ELb1ELi128EEEEEEEEEvNT_6ParamsE:
        .type           _ZN7cutlass13device_kernelIN5flash19enable_sm80_to_sm89INS1_16FlashAttnFwdSm80INS1_25CollectiveMainloopFwdSm80ILi8ELi2ELb1EN4cute5tupleIJNS5_1CILi128EEENS7_ILi96EEENS7_ILi192EEEEEELi192ENS_10bfloat16_tEfNS_4arch4Sm80ELb1ELb0ELb0ELb1ELb0ELb0ELb1ELb0EEENS1_21CollectiveEpilogueFwdINS6_IJS8_SA_S9_EEENS6_IJNS7_ILi1EEESI_SI_EEESC_SE_Li256ELb1ELb1ELb0ELb0EEENS1_19SingleTileSchedulerILb1ELb0ELb1ELi128EEEEEEEEEvNT_6ParamsE,@function
        .size           _ZN7cutlass13device_kernelIN5flash19enable_sm80_to_sm89INS1_16FlashAttnFwdSm80INS1_25CollectiveMainloopFwdSm80ILi8ELi2ELb1EN4cute5tupleIJNS5_1CILi128EEENS7_ILi96EEENS7_ILi192EEEEEELi192ENS_10bfloat16_tEfNS_4arch4Sm80ELb1ELb0ELb0ELb1ELb0ELb0ELb1ELb0EEENS1_21CollectiveEpilogueFwdINS6_IJS8_SA_S9_EEENS6_IJNS7_ILi1EEESI_SI_EEESC_SE_Li256ELb1ELb1ELb0ELb0EEENS1_19SingleTileSchedulerILb1ELb0ELb1ELi128EEEEEEEEEvNT_6ParamsE,(.L_x_1303 - _ZN7cutlass13device_kernelIN5flash19enable_sm80_to_sm89INS1_16FlashAttnFwdSm80INS1_25CollectiveMainloopFwdSm80ILi8ELi2ELb1EN4cute5tupleIJNS5_1CILi128EEENS7_ILi96EEENS7_ILi192EEEEEELi192ENS_10bfloat16_tEfNS_4arch4Sm80ELb1ELb0ELb0ELb1ELb0ELb0ELb1ELb0EEENS1_21CollectiveEpilogueFwdINS6_IJS8_SA_S9_EEENS6_IJNS7_ILi1EEESI_SI_EEESC_SE_Li256ELb1ELb1ELb0ELb0EEENS1_19SingleTileSchedulerILb1ELb0ELb1ELi128EEEEEEEEEvNT_6ParamsE)
        .other          _ZN7cutlass13device_kernelIN5flash19enable_sm80_to_sm89INS1_16FlashAttnFwdSm80INS1_25CollectiveMainloopFwdSm80ILi8ELi2ELb1EN4cute5tupleIJNS5_1CILi128EEENS7_ILi96EEENS7_ILi192EEEEEELi192ENS_10bfloat16_tEfNS_4arch4Sm80ELb1ELb0ELb0ELb1ELb0ELb0ELb1ELb0EEENS1_21CollectiveEpilogueFwdINS6_IJS8_SA_S9_EEENS6_IJNS7_ILi1EEESI_SI_EEESC_SE_Li256ELb1ELb1ELb0ELb0EEENS1_19SingleTileSchedulerILb1ELb0ELb1ELi128EEEEEEEEEvNT_6ParamsE,@"STO_CUDA_ENTRY STV_DEFAULT"
_ZN7cutlass13device_kernelIN5flash19enable_sm80_to_sm89INS1_16FlashAttnFwdSm80INS1_25CollectiveMainloopFwdSm80ILi8ELi2ELb1EN4cute5tupleIJNS5_1CILi128EEENS7_ILi96EEENS7_ILi192EEEEEELi192ENS_10bfloat16_tEfNS_4arch4Sm80ELb1ELb0ELb0ELb1ELb0ELb0ELb1ELb0EEENS1_21CollectiveEpilogueFwdINS6_IJS8_SA_S9_EEENS6_IJNS7_ILi1EEESI_SI_EEESC_SE_Li256ELb1ELb1ELb0ELb0EEENS1_19SingleTileSchedulerILb1ELb0ELb1ELi128EEEEEEEEEvNT_6ParamsE:
        /* <DEDUP_REMOVED lines=17> */
.L_x_1136:
        /* <DEDUP_REMOVED lines=8> */
.L_x_1138:
[----:B------:R-:W-:-:S04]  /*0190*/  MOV R0, c[0x0][0x54c] ;  /* 0x0001530000007a02 */ /* 0x000fc80000000f00 */
.L_x_1137:
[----:B------:R-:W-:Y:S01]  /*01a0*/  USHF.L.U32 UR8, UR8, 0x7, URZ ;  /* 0x0000000708087899 */ /* 0x000fe2000800063f */
[----:B-----5:R-:W-:-:S05]  /*01b0*/  IMAD R0, R0, c[0x0][0x548], RZ ;  /* 0x0001520000007a24 */ /* 0x020fca00078e02ff */
[----:B------:R-:W-:-:S04]  /*01c0*/  ISETP.LE.AND P0, PT, R0, UR8, PT ;  /* 0x0000000800007c0c */ /* 0x000fc8000bf03270 */
[----:B------:R-:W-:-:S05]  /*01d0*/  SEL R0, R5, 0xffffffff, !P0 ;  /* 0xffffffff05007807 */ /* 0x000fca0004000000 */
[----:B------:R2:W-:Y:S01]  /*01e0*/  STL [R1+0x40], R0 ;  /* 0x0000400001007387 */ /* 0x0005e20000100800 */
[----:B------:R-:W-:Y:S05]  /*01f0*/  BRA `(.L_x_1139) ;  /* 0x0000013000007947 */ /* 0x000fea0003800000 */
.L_x_1135:
[----:B------:R-:W-:-:S04]  /*0200*/  ISETP.NE.U32.AND P0, PT, RZ, c[0x0][0x568], PT ;  /* 0x00015a00ff007a0c */ /* 0x000fc80003f05070 */
[----:B------:R-:W-:-:S13]  /*0210*/  ISETP.NE.AND.EX P0, PT, RZ, c[0x0][0x56c], PT, P0 ;  /* 0x00015b00ff007a0c */ /* 0x000fda0003f05300 */
[----:B------:R-:W-:Y:S05]  /*0220*/  @!P0 BRA `(.L_x_1140) ;  /* 0x0000002000008947 */ /* 0x000fea0003800000 */
[----:B------:R1:W5:Y:S01]  /*0230*/  LDG.E R0, [R2.64] ;  /* 0x0000001802007981 */ /* 0x000362000c1e1900 */
[----:B------:R-:W-:Y:S05]  /*0240*/  BRA `(.L_x_1141) ;  /* 0x0000009000007947 */ /* 0x000fea0003800000 */
.L_x_1140:
        /* <DEDUP_REMOVED lines=8> */
.L_x_1142:
[----:B------:R-:W-:-:S04]  /*02d0*/  MOV R0, c[0x0][0x54c] ;  /* 0x0001530000007a02 */ /* 0x000fc80000000f00 */
.L_x_1141:
[----:B------:R-:W-:Y:S01]  /*02e0*/  USHF.L.U32 UR8, UR8, 0x7, URZ ;  /* 0x0000000708087899 */ /* 0x000fe2000800063f */
[----:B-----5:R-:W-:-:S05]  /*02f0*/  IMAD R0, R0, c[0x0][0x548], RZ ;  /* 0x0001520000007a24 */ /* 0x020fca00078e02ff */
[----:B------:R-:W-:-:S04]  /*0300*/  ISETP.LE.AND P0, PT, R0, UR8, PT ;  /* 0x0000000800007c0c */ /* 0x000fc8000bf03270 */
[----:B------:R-:W-:-:S05]  /*0310*/  SEL R0, R5, 0xffffffff, !P0 ;  /* 0xffffffff05007807 */ /* 0x000fca0004000000 */
[----:B------:R2:W-:Y:S04]  /*0320*/  STL [R1+0x40], R0 ;  /* 0x0000400001007387 */ /* 0x0005e80000100800 */
.L_x_1139:
        /* <DEDUP_REMOVED lines=32> */
.L_x_1143:
[----:B------:R-:W-:-:S04]  /*0530*/  ISETP.NE.U32.AND P0, PT, RZ, c[0x0][0x368], PT ;  /* 0x0000da00ff007a0c */ /* 0x000fc80003f05070 */
[----:B------:R-:W-:-:S13]  /*0540*/  ISETP.NE.AND.EX P0, PT, RZ, c[0x0][0x36c], PT, P0 ;  /* 0x0000db00ff007a0c */ /* 0x000fda0003f05300 */
[----:B------:R-:W-:Y:S05]  /*0550*/  @!P0 BRA `(.L_x_1144) ;  /* 0x0000004000008947 */ /* 0x000fea0003800000 */
[----:B------:R-:W-:-:S05]  /*0560*/  IMAD.WIDE R2, R39, R26, c[0x0][0x368] ;  /* 0x0000da0027027625 */ /* 0x000fca00078e021a */
[----:B------:R-:W2:Y:S02]  /*0570*/  LDG.E R0, [R2.64] ;  /* 0x0000001802007981 */ /* 0x000ea4000c1e1900 */
[----:B--2---:R1:W2:Y:S02]  /*0580*/  R2UR UR14, R0 ;  /* 0x00000000000e73c2 */ /* 0x0042a400000e0000 */
[----:B-12---:R-:W-:Y:S05]  /*0590*/  BRA `(.L_x_1145) ;  /* 0x0000006000007947 */ /* 0x006fea0003800000 */
.L_x_1144:
[----:B------:R-:W-:Y:S05]  /*05a0*/  @!P6 BRA `(.L_x_1145) ;  /* 0x000000500000e947 */ /* 0x000fea0003800000 */
[----:B------:R1:W2:Y:S04]  /*05b0*/  LDG.E R0, [R2.64] ;  /* 0x0000001802007981 */ /* 0x0002a8000c1e1900 */
[----:B-1----:R-:W3:Y:S01]  /*05c0*/  LDG.E R2, [R2.64+0x4] ;  /* 0x0000041802027981 */ /* 0x002ee2000c1e1900 */
[----:B--2---:R-:W1:Y:S08]  /*05d0*/  R2UR UR14, R0 ;  /* 0x00000000000e73c2 */ /* 0x004e7000000e0000 */
[----:B---3--:R-:W1:Y:S02]  /*05e0*/  R2UR UR4, R2 ;  /* 0x00000000020473c2 */ /* 0x008e6400000e0000 */
[----:B-1----:R-:W-:-:S06]  /*05f0*/  UIADD3 UR14, -UR14, UR4, URZ ;  /* 0x000000040e0e7290 */ /* 0x002fcc000fffe13f */
.L_x_1145:
[----:B------:R-:W-:Y:S01]  /*0600*/  ULDC UR4, c[0x0][0x2c4] ;  /* 0x0000b10000047ab9 */ /* 0x000fe20000000800 */
[----:B-----5:R-:W-:Y:S01]  /*0610*/  IADD3 R10, R7, UR6, RZ ;  /* 0x00000006070a7c10 */ /* 0x020fe2000fffe0ff */
[----:B------:R-:W-:Y:S01]  /*0620*/  UISETP.NE.AND UP2, UPT, UR4, 0x1, UPT ;  /* 0x000000010400788c */ /* 0x000fe2000bf45270 */
[----:B------:R-:W-:Y:S01]  /*0630*/  PLOP3.LUT P1, PT, PT, PT, PT, 0x80, 0x0 ;  /* 0x000000000000781c */ /* 0x000fe20003f2f070 */
[----:B------:R-:W-:Y:S01]  /*0640*/  UIADD3 UR14, -UR6, UR14, URZ ;  /* 0x0000000e060e7290 */ /* 0x000fe2000fffe13f */
[----:B------:R-:W-:Y:S01]  /*0650*/  CS2R R98, SRZ ;  /* 0x0000000000627805 */ /* 0x000fe2000001ff00 */
[----:B------:R-:W-:Y:S01]  /*0660*/  ULDC.64 UR4, c[0x0][0x2c8] ;  /* 0x0000b20000047ab9 */ /* 0x000fe20000000a00 */
[----:B------:R-:W-:Y:S01]  /*0670*/  CS2R R14, SRZ ;  /* 0x00000000000e7805 */ /* 0x000fe2000001ff00 */
[----:B------:R-:W-:Y:S01]  /*0680*/  UIADD3 UR6, UR14, 0x5f, URZ ;  /* 0x0000005f0e067890 */ /* 0x000fe2000fffe03f */
[----:B------:R-:W-:Y:S01]  /*0690*/  IMAD.MOV.U32 R96, RZ, RZ, RZ ;  /* 0x000000ffff607224 */ /* 0x000fe200078e00ff */
[----:B------:R-:W-:Y:S01]  /*06a0*/  CS2R R8, SRZ ;  /* 0x0000000000087805 */ /* 0x000fe2000001ff00 */
[----:B------:R-:W-:Y:S01]  /*06b0*/  IMAD.MOV.U32 R94, RZ, RZ, RZ ;  /* 0x000000ffff5e7224 */ /* 0x000fe200078e00ff */
[----:B------:R-:W-:Y:S01]  /*06c0*/  UIMAD.WIDE UR6, UR6, 0x2aaaaaab, URZ ;  /* 0x2aaaaaab060678a5 */ /* 0x000fe2000f8e023f */
[----:B------:R-:W-:Y:S01]  /*06d0*/  MOV R92, RZ ;  /* 0x000000ff005c7202 */ /* 0x000fe20000000f00 */
[----:B------:R-:W-:Y:S01]  /*06e0*/  @UP2 UIADD3 UR10, UR8, 0x7f, URZ ;  /* 0x0000007f080a2890 */ /* 0x000fe2000fffe03f */
[----:B------:R-:W-:Y:S01]  /*06f0*/  IMAD.MOV.U32 R11, RZ, RZ, RZ ;  /* 0x000000ffff0b7224 */ /* 0x000fe200078e00ff */
[----:B------:R-:W-:Y:S01]  /*0700*/  USHF.R.U32.HI UR6, URZ, 0x1f, UR7 ;  /* 0x0000001f3f067899 */ /* 0x000fe20008011607 */
[----:B------:R-:W-:Y:S01]  /*0710*/  MOV R90, RZ ;  /* 0x000000ff005a7202 */ /* 0x000fe20000000f00 */
[----:B------:R-:W-:Y:S01]  /*0720*/  UIMAD.WIDE.U32 UR10, UR10, UR4, URZ ;  /* 0x000000040a0a72a5 */ /* 0x000fe2000f8e003f */
[----:B------:R-:W-:Y:S01]  /*0730*/  CS2R R12, SRZ ;  /* 0x00000000000c7805 */ /* 0x000fe2000001ff00 */
[----:B------:R-:W-:Y:S01]  /*0740*/  UIADD3 UR4, UR8, 0x7f, URZ ;  /* 0x0000007f08047890 */ /* 0x000fe2000fffe03f */
[----:B------:R-:W-:Y:S01]  /*0750*/  IMAD.MOV.U32 R88, RZ, RZ, RZ ;  /* 0x000000ffff587224 */ /* 0x000fe200078e00ff */
[----:B------:R-:W-:Y:S01]  /*0760*/  @UP2 USHF.R.U32.HI UR4, URZ, UR5, UR11 ;  /* 0x000000053f042299 */ /* 0x000fe2000801160b */
[----:B------:R-:W-:Y:S01]  /*0770*/  MOV R86, RZ ;  /* 0x000000ff00567202 */ /* 0x000fe20000000f00 */
[----:B------:R-:W-:Y:S01]  /*0780*/  UIADD3 UR5, UR14, 0x60, -UR16 ;  /* 0x000000600e057890 */ /* 0x000fe2000fffe810 */
[----:B------:R-:W-:Y:S01]  /*0790*/  CS2R R16, SRZ ;  /* 0x0000000000107805 */ /* 0x000fe2000001ff00 */
[----:B------:R-:W-:Y:S01]  /*07a0*/  ULEA.HI.SX32 UR6, UR7, UR6, 0x1c ;  /* 0x0000000607067291 */ /* 0x000fe2000f8fe23f */
[----:B------:R-:W-:Y:S01]  /*07b0*/  IMAD.MOV.U32 R84, RZ, RZ, RZ ;  /* 0x000000ffff547224 */ /* 0x000fe200078e00ff */
[----:B------:R-:W-:Y:S01]  /*07c0*/  UIADD3 UR4, UR5, UR4, URZ ;  /* 0x0000000405047290 */ /* 0x000fe2000fffe03f */
[----:B------:R-:W-:Y:S01]  /*07d0*/  MOV R82, RZ ;  /* 0x000000ff00527202 */ /* 0x000fe20000000f00 */
[----:B------:R-:W-:Y:S01]  /*07e0*/  CS2R R18, SRZ ;  /* 0x0000000000127805 */ /* 0x000fe2000001ff00 */
[----:B------:R-:W-:Y:S01]  /*07f0*/  IMAD.MOV.U32 R80, RZ, RZ, RZ ;  /* 0x000000ffff507224 */ /* 0x000fe200078e00ff */
[----:B------:R-:W-:Y:S01]  /*0800*/  UIMAD.WIDE UR4, UR4, 0x2aaaaaab, URZ ;  /* 0x2aaaaaab040478a5 */ /* 0x000fe2000f8e023f */
[----:B------:R-:W-:Y:S01]  /*0810*/  MOV R78, RZ ;  /* 0x000000ff004e7202 */ /* 0x000fe20000000f00 */
[----:B------:R-:W-:Y:S01]  /*0820*/  CS2R R20, SRZ ;  /* 0x0000000000147805 */ /* 0x000fe2000001ff00 */
[----:B------:R-:W-:Y:S01]  /*0830*/  IMAD.MOV.U32 R76, RZ, RZ, RZ ;  /* 0x000000ffff4c7224 */ /* 0x000fe200078e00ff */
[----:B------:R-:W-:Y:S01]  /*0840*/  USHF.R.U32.HI UR4, URZ, 0x1f, UR5 ;  /* 0x0000001f3f047899 */ /* 0x000fe20008011605 */
[----:B------:R-:W-:Y:S01]  /*0850*/  MOV R74, RZ ;  /* 0x000000ff004a7202 */ /* 0x000fe20000000f00 */
[----:B------:R-:W-:Y:S01]  /*0860*/  CS2R R22, SRZ ;  /* 0x0000000000167805 */ /* 0x000fe2000001ff00 */
[----:B------:R-:W-:Y:S01]  /*0870*/  IMAD.MOV.U32 R72, RZ, RZ, RZ ;  /* 0x000000ffff487224 */ /* 0x000fe200078e00ff */
[----:B------:R-:W-:Y:S01]  /*0880*/  ULEA.HI.SX32 UR4, UR5, UR4, 0x1c ;  /* 0x0000000405047291 */ /* 0x000fe2000f8fe23f */
[----:B------:R-:W-:Y:S01]  /*0890*/  MOV R70, RZ ;  /* 0x000000ff00467202 */ /* 0x000fe20000000f00 */
[----:B------:R-:W-:Y:S01]  /*08a0*/  CS2R R24, SRZ ;  /* 0x0000000000187805 */ /* 0x000fe2000001ff00 */
[----:B------:R-:W-:Y:S01]  /*08b0*/  IMAD.MOV.U32 R68, RZ, RZ, RZ ;  /* 0x000000ffff447224 */ /* 0x000fe200078e00ff */
[----:B------:R-:W-:Y:S01]  /*08c0*/  UISETP.LT.AND UP0, UPT, UR6, UR4, UPT ;  /* 0x000000040600728c */ /* 0x000fe2000bf01270 */
[----:B------:R-:W-:Y:S01]  /*08d0*/  CS2R R66, SRZ ;  /* 0x0000000000427805 */ /* 0x000fe2000001ff00 */
[----:B------:R-:W-:Y:S01]  /*08e0*/  MOV R64, RZ ;  /* 0x000000ff00407202 */ /* 0x000fe20000000f00 */
[----:B------:R-:W-:Y:S01]  /*08f0*/  CS2R R62, SRZ ;  /* 0x00000000003e7805 */ /* 0x000fe2000001ff00 */
[----:B------:R-:W-:Y:S01]  /*0900*/  USEL UR28, UR6, UR4, UP0 ;  /* 0x00000004061c7287 */ /* 0x000fe20008000000 */
[----:B------:R-:W-:Y:S01]  /*0910*/  IMAD.MOV.U32 R27, RZ, RZ, RZ ;  /* 0x000000ffff1b7224 */ /* 0x000fe200078e00ff */
[----:B------:R-:W-:Y:S01]  /*0920*/  MOV R60, RZ ;  /* 0x000000ff003c7202 */ /* 0x000fe20000000f00 */
[----:B------:R-:W-:Y:S01]  /*0930*/  CS2R R58, SRZ ;  /* 0x00000000003a7805 */ /* 0x000fe2000001ff00 */
[----:B------:R-:W-:Y:S01]  /*0940*/  UISETP.GE.AND UP0, UPT, UR28, 0x1, UPT ;  /* 0x000000011c00788c */ /* 0x000fe2000bf06270 */
[----:B------:R-:W-:Y:S01]  /*0950*/  CS2R R28, SRZ ;  /* 0x00000000001c7805 */ /* 0x000fe2000001ff00 */
[----:B------:R-:W-:Y:S01]  /*0960*/  IMAD.MOV.U32 R56, RZ, RZ, RZ ;  /* 0x000000ffff387224 */ /* 0x000fe200078e00ff */
[----:B------:R-:W-:Y:S01]  /*0970*/  CS2R R54, SRZ ;  /* 0x0000000000367805 */ /* 0x000fe2000001ff00 */
[----:B------:R-:W-:Y:S01]  /*0980*/  MOV R52, RZ ;  /* 0x000000ff00347202 */ /* 0x000fe20000000f00 */
[----:B------:R-:W-:Y:S01]  /*0990*/  CS2R R138, SRZ ;  /* 0x00000000008a7805 */ /* 0x000fe2000001ff00 */
[----:B------:R-:W-:Y:S01]  /*09a0*/  PLOP3.LUT P0, PT, PT, PT, UP0, 0x80, 0x0 ;  /* 0x000000000000781c */ /* 0x000fe20003f0f008 */
[----:B------:R-:W-:Y:S01]  /*09b0*/  CS2R R30, SRZ ;  /* 0x00000000001e7805 */ /* 0x000fe2000001ff00 */
[----:B------:R-:W-:Y:S01]  /*09c0*/  IMAD.MOV.U32 R136, RZ, RZ, RZ ;  /* 0x000000ffff887224 */ /* 0x000fe200078e00ff */
        /* <DEDUP_REMOVED lines=20> */
[----:B------:R-:W-:Y:S01]  /*0b10*/  IMAD.MOV.U32 R38, RZ, RZ, RZ ;  /* 0x000000ffff267224 */ /* 0x000fe200078e00ff */
[----:B------:R-:W-:Y:S01]  /*0b20*/  MOV R100, RZ ;  /* 0x000000ff00647202 */ /* 0x000fe20000000f00 */
[----:B------:R-:W-:Y:S01]  /*0b30*/  CS2R R150, SRZ ;  /* 0x0000000000967805 */ /* 0x000fe2000001ff00 */
[----:B------:R-:W-:Y:S01]  /*0b40*/  CS2R R148, SRZ ;  /* 0x0000000000947805 */ /* 0x000fe2000001ff00 */
[----:B------:R-:W-:Y:S01]  /*0b50*/  CS2R R146, SRZ ;  /* 0x0000000000927805 */ /* 0x000fe2000001ff00 */
[----:B------:R-:W-:Y:S01]  /*0b60*/  IMAD.MOV.U32 R144, RZ, RZ, RZ ;  /* 0x000000ffff907224 */ /* 0x000fe200078e00ff */
[----:B------:R-:W-:Y:S01]  /*0b70*/  MOV R42, RZ ;  /* 0x000000ff002a7202 */ /* 0x000fe20000000f00 */
[----:B------:R-:W-:Y:S01]  /*0b80*/  IMAD.MOV.U32 R41, RZ, RZ, RZ ;  /* 0x000000ffff297224 */ /* 0x000fe200078e00ff */
[----:B------:R-:W-:Y:S05]  /*0b90*/  @!P0 BRA `(.L_x_1146) ;  /* 0x0000db3000008947 */ /* 0x000fea0003800000 */
[----:B------:R-:W-:Y:S01]  /*0ba0*/  ISETP.NE.U32.AND P4, PT, RZ, c[0x0][0x340], PT ;  /* 0x0000d000ff007a0c */ /* 0x000fe20003f85070 */
[----:B------:R-:W1:Y:S01]  /*0bb0*/  S2R R15, SR_CTAID.Y ;  /* 0x00000000000f7919 */ /* 0x000e620000002600 */
[----:B------:R-:W-:Y:S01]  /*0bc0*/  SHF.R.S32.HI R118, RZ, 0x1f, R121 ;  /* 0x0000001fff767819 */ /* 0x000fe20000011479 */
[----:B------:R-:W-:Y:S01]  /*0bd0*/  UMOV UR10, 0x60 ;  /* 0x00000060000a7882 */ /* 0x000fe20000000000 */
[----:B------:R-:W-:Y:S01]  /*0be0*/  ISETP.NE.AND.EX P4, PT, RZ, c[0x0][0x344], PT, P4 ;  /* 0x0000d100ff007a0c */ /* 0x000fe20003f85340 */
[----:B------:R-:W-:-:S12]  /*0bf0*/  ULDC.64 UR4, c[0x0][0x208] ;  /* 0x0000820000047ab9 */ /* 0x000fd80000000a00 */
[----:B------:R-:W-:-:S05]  /*0c00*/  @P4 IMAD.WIDE R2, R39, R26, c[0x0][0x340] ;  /* 0x0000d00027024625 */ /* 0x000fca00078e021a */
[----:B------:R2:W3:Y:S01]  /*0c10*/  @P4 LDG.E R19, [R2.64] ;  /* 0x0000001802134981 */ /* 0x0004e2000c1e1900 */
[-C--:B------:R-:W-:Y:S01]  /*0c20*/  LEA.HI R33, R118, R121.reuse, RZ, 0x3 ;  /* 0x0000007976217211 */ /* 0x080fe200078f18ff */
[----:B------:R-:W-:Y:S01]  /*0c30*/  UIMAD.WIDE.U32 UR12, UR10, UR4, URZ ;  /* 0x000000040a0c72a5 */ /* 0x000fe2000f8e003f */
[----:B------:R-:W-:Y:S01]  /*0c40*/  SHF.R.S32.HI R0, RZ, 0x1f, R6 ;  /* 0x0000001fff007819 */ /* 0x000fe20000011406 */
[----:B------:R-:W-:Y:S01]  /*0c50*/  UIMAD UR9, UR28, -0x60, UR10 ;  /* 0xffffffa01c0978a4 */ /* 0x000fe2000f8e020a */
[----:B------:R-:W-:Y:S01]  /*0c60*/  SHF.R.S32.HI R12, RZ, 0x3, R33 ;  /* 0x00000003ff0c7819 */ /* 0x000fe20000011421 */
[----:B------:R-:W-:Y:S01]  /*0c70*/  ULDC UR6, c[0x0][0x2c4] ;  /* 0x0000b10000067ab9 */ /* 0x000fe20000000800 */
[----:B------:R-:W-:Y:S01]  /*0c80*/  PLOP3.LUT P1, PT, PT, PT, UP2, 0x80, 0x0 ;  /* 0x000000000000781c */ /* 0x000fe20003f2f028 */
[----:B------:R-:W-:Y:S01]  /*0c90*/  IMAD R0, R0, c[0x0][0x178], RZ ;  /* 0x00005e0000007a24 */ /* 0x000fe200078e02ff */
[----:B------:R-:W-:Y:S01]  /*0ca0*/  PLOP3.LUT P0, PT, PT, PT, UP2, 0x80, 0x0 ;  /* 0x000000000000781c */ /* 0x000fe20003f0f028 */
[----:B------:R-:W-:Y:S01]  /*0cb0*/  IMAD.U32 R8, RZ, RZ, UR12 ;  /* 0x0000000cff087e24 */ /* 0x000fe2000f8e00ff */
[----:B-1----:R-:W-:Y:S01]  /*0cc0*/  SHF.R.S32.HI R20, RZ, 0x1f, R15 ;  /* 0x0000001fff147819 */ /* 0x002fe2000001140f */
[----:B------:R-:W-:Y:S01]  /*0cd0*/  IMAD R0, R6, c[0x0][0x17c], R0 ;  /* 0x00005f0006007a24 */ /* 0x000fe200078e0200 */
[----:B------:R-:W-:Y:S01]  /*0ce0*/  SHF.R.S32.HI R18, RZ, 0x1f, R39 ;  /* 0x0000001fff127819 */ /* 0x000fe20000011427 */
[----:B------:R-:W-:Y:S01]  /*0cf0*/  IMAD.MOV.U32 R56, RZ, RZ, R8 ;  /* 0x000000ffff387224 */ /* 0x000fe200078e0008 */
[----:B------:R-:W-:Y:S01]  /*0d00*/  IADD3 R11, R12, UR8, RZ ;  /* 0x000000080c0b7c10 */ /* 0x000fe2000fffe0ff */
[----:B------:R-:W-:Y:S01]  /*0d10*/  IMAD R7, R20, c[0x0][0x1b8], RZ ;  /* 0x00006e0014077a24 */ /* 0x000fe200078e02ff */
[----:B------:R-:W-:Y:S01]  /*0d20*/  SEL R5, R18, RZ, !P2 ;  /* 0x000000ff12057207 */ /* 0x000fe20005000000 */
[----:B------:R-:W-:Y:S01]  /*0d30*/  UIMAD UR6, UR16, UR6, URZ ;  /* 0x00000006100672a4 */ /* 0x000fe2000f8e023f */
[----:B------:R-:W-:Y:S01]  /*0d40*/  IMAD.U32 R9, RZ, RZ, UR13 ;  /* 0x0000000dff097e24 */ /* 0x000fe2000f8e00ff */
[----:B------:R-:W-:Y:S01]  /*0d50*/  IADD3 R9, R11, 0x20, RZ ;  /* 0x000000200b097810 */ /* 0x000fe20007ffe0ff */
[----:B------:R-:W-:Y:S01]  /*0d60*/  IMAD R7, R15, c[0x0][0x1bc], R7 ;  /* 0x00006f000f077a24 */ /* 0x000fe200078e0207 */
[----:B------:R-:W-:Y:S01]  /*0d70*/  UIADD3 UR15, UR28, -0x1, URZ ;  /* 0xffffffff1c0f7890 */ /* 0x000fe2000fffe03f */
[----:B------:R-:W-:Y:S01]  /*0d80*/  IMAD R5, R5, c[0x0][0x1c0], RZ ;  /* 0x0000700005057a24 */ /* 0x000fe200078e02ff */
[----:B------:R-:W-:Y:S01]  /*0d90*/  ISETP.GE.AND P5, PT, R9, UR6, PT ;  /* 0x0000000609007c0c */ /* 0x000fe2000bfa6270 */
[----:B------:R-:W-:Y:S01]  /*0da0*/  IMAD.MOV.U32 R34, RZ, RZ, c[0x0][0x1e0] ;  /* 0x00007800ff227624 */ /* 0x000fe200078e00ff */
[----:B--2---:R-:W-:Y:S01]  /*0db0*/  LOP3.LUT R2, R33, 0xfffffff8, RZ, 0xc0, !PT ;  /* 0xfffffff821027812 */ /* 0x004fe200078ec0ff */
[----:B------:R-:W-:Y:S01]  /*0dc0*/  USHF.R.S32.HI UR11, URZ, 0x1f, UR15 ;  /* 0x0000001f3f0b7899 */ /* 0x000fe2000801140f */
[----:B------:R-:W-:Y:S01]  /*0dd0*/  IADD3 R9, R11, 0x60, RZ ;  /* 0x000000600b097810 */ /* 0x000fe20007ffe0ff */
[----:B------:R-:W-:Y:S01]  /*0de0*/  IMAD.MOV.U32 R35, RZ, RZ, c[0x0][0x1e4] ;  /* 0x00007900ff237624 */ /* 0x000fe200078e00ff */
[----:B------:R-:W-:Y:S01]  /*0df0*/  LEA.HI R117, R118, R121, RZ, 0x5 ;  /* 0x0000007976757211 */ /* 0x000fe200078f28ff */
[----:B------:R-:W-:Y:S01]  /*0e00*/  IMAD.IADD R38, R121, 0x1, -R2 ;  /* 0x0000000179267824 */ /* 0x000fe200078e0a02 */
[----:B------:R-:W-:Y:S01]  /*0e10*/  BAR.SYNC.DEFER_BLOCKING 0x0 ;  /* 0x0000000000007b1d */ /* 0x000fe20000010000 */
[----:B------:R-:W-:Y:S01]  /*0e20*/  IMAD.WIDE.U32 R2, R6, c[0x0][0x178], RZ ;  /* 0x00005e0006027a25 */ /* 0x000fe200078e00ff */
[----:B------:R-:W-:Y:S01]  /*0e30*/  ISETP.GE.AND P3, PT, R9, UR6, PT ;  /* 0x0000000609007c0c */ /* 0x000fe2000bf66270 */
[----:B------:R-:W-:Y:S01]  /*0e40*/  UISETP.GE.AND UP0, UPT, UR28, 0x2, UPT ;  /* 0x000000021c00788c */ /* 0x000fe2000bf06270 */
[----:B------:R-:W-:Y:S01]  /*0e50*/  SHF.R.S32.HI R116, RZ, 0x5, R117 ;  /* 0x00000005ff747819 */ /* 0x000fe20000011475 */
[----:B------:R-:W-:Y:S01]  /*0e60*/  IMAD R4, R38, 0x20, R12 ;  /* 0x0000002026047824 */ /* 0x000fe200078e020c */
[----:B------:R-:W-:Y:S01]  /*0e70*/  STL [R1+0x44], R38 ;  /* 0x0000442601007387 */ /* 0x000fe20000100800 */
[----:B------:R-:W-:-:S02]  /*0e80*/  IMAD.IADD R3, R3, 0x1, R0 ;  /* 0x0000000103037824 */ /* 0x000fc400078e0200 */
[----:B------:R-:W-:Y:S01]  /*0e90*/  IMAD.MOV.U32 R239, RZ, RZ, 0x20 ;  /* 0x00000020ffef7424 */ /* 0x000fe200078e00ff */
[----:B------:R-:W-:Y:S01]  /*0ea0*/  IADD3 R6, R4, UR8, RZ ;  /* 0x0000000804067c10 */ /* 0x000fe2000fffe0ff */
[----:B------:R-:W-:-:S04]  /*0eb0*/  IMAD.WIDE.U32 R2, R15, c[0x0][0x1b8], R2 ;  /* 0x00006e000f027a25 */ /* 0x000fc800078e0002 */
[----:B------:R-:W-:Y:S01]  /*0ec0*/  @P1 IMAD.HI.U32 R0, R6, c[0x0][0x2c8], RZ ;  /* 0x0000b20006001a27 */ /* 0x000fe200078e00ff */
[----:B------:R-:W-:-:S03]  /*0ed0*/  ISETP.GE.AND P1, PT, R11, UR6, PT ;  /* 0x000000060b007c0c */ /* 0x000fc6000bf26270 */
[----:B------:R-:W-:Y:S01]  /*0ee0*/  IMAD.MOV.U32 R4, RZ, RZ, R6 ;  /* 0x000000ffff047224 */ /* 0x000fe200078e0006 */
[----:B------:R-:W-:Y:S01]  /*0ef0*/  @P0 SHF.R.U32.HI R4, RZ, c[0x0][0x2cc], R0 ;  /* 0x0000b300ff040a19 */ /* 0x000fe20000011600 */
[----:B------:R-:W-:Y:S01]  /*0f00*/  IMAD.IADD R3, R3, 0x1, R7 ;  /* 0x0000000103037824 */ /* 0x000fe200078e0207 */
[----:B------:R-:W-:-:S03]  /*0f10*/  SEL R0, R39, RZ, !P2 ;  /* 0x000000ff27007207 */ /* 0x000fc60005000000 */
[--C-:B------:R-:W-:Y:S02]  /*0f20*/  IMAD.MOV R8, RZ, RZ, -R4.reuse ;  /* 0x000000ffff087224 */ /* 0x100fe400078e0a04 */
[C---:B------:R-:W-:Y:S01]  /*0f30*/  IMAD R7, R0.reuse, c[0x0][0x1c4], R5 ;  /* 0x0000710000077a24 */ /* 0x040fe200078e0205 */
[----:B------:R-:W-:Y:S01]  /*0f40*/  SHF.R.S32.HI R5, RZ, 0x1f, R4 ;  /* 0x0000001fff057819 */ /* 0x000fe20000011404 */
[----:B------:R-:W-:-:S04]  /*0f50*/  IMAD.WIDE.U32 R2, R0, c[0x0][0x1c0], R2 ;  /* 0x0000700000027a25 */ /* 0x000fc800078e0002 */
[----:B------:R-:W-:Y:S02]  /*0f60*/  IMAD.U32 R0, RZ, RZ, UR9 ;  /* 0x00000009ff007e24 */ /* 0x000fe4000f8e00ff */
[----:B------:R-:W-:Y:S01]  /*0f70*/  IMAD R8, R8, c[0x0][0x2c4], R6 ;  /* 0x0000b10008087a24 */ /* 0x000fe200078e0206 */
[----:B------:R-:W-:Y:S01]  /*0f80*/  SHF.R.S32.HI R6, RZ, 0x1f, R10 ;  /* 0x0000001fff067819 */ /* 0x000fe2000001140a */
[----:B------:R-:W-:Y:S01]  /*0f90*/  IMAD.IADD R3, R3, 0x1, R7 ;  /* 0x0000000103037824 */ /* 0x000fe200078e0207 */
[----:B------:R-:W-:Y:S02]  /*0fa0*/  IADD3 R10, P0, R10, R12, RZ ;  /* 0x0000000c0a0a7210 */ /* 0x000fe40007f1e0ff */
[----:B------:R-:W-:Y:S01]  /*0fb0*/  IADD3 R28, R0, UR14, -R12 ;  /* 0x0000000e001c7c10 */ /* 0x000fe2000fffe80c */
[----:B------:R-:W-:Y:S01]  /*0fc0*/  IMAD R0, R5, c[0x0][0x1b0], RZ ;  /* 0x00006c0005007a24 */ /* 0x000fe200078e02ff */
[C---:B------:R-:W-:Y:S01]  /*0fd0*/  LEA.HI.X.SX32 R14, R12.reuse, R6, 0x1, P0 ;  /* 0x000000060c0e7211 */ /* 0x040fe200000f0eff */
[----:B------:R-:W-:Y:S01]  /*0fe0*/  IMAD.SHL.U32 R6, R12, 0x40, RZ ;  /* 0x000000400c067824 */ /* 0x000fe200078e00ff */
[----:B------:R-:W-:Y:S01]  /*0ff0*/  IADD3 R12, R11, 0x40, RZ ;  /* 0x000000400b0c7810 */ /* 0x000fe20007ffe0ff */
[----:B------:R-:W-:-:S02]  /*1000*/  IMAD R13, R4, c[0x0][0x1b4], R0 ;  /* 0x00006d00040d7a24 */ /* 0x000fc400078e0200 */
[----:B------:R-:W-:Y:S01]  /*1010*/  IMAD.WIDE.U32 R4, R4, c[0x0][0x1b0], R2 ;  /* 0x00006c0004047a25 */ /* 0x000fe200078e0002 */
[----:B------:R-:W-:Y:S02]  /*1020*/  LOP3.LUT R0, R6, 0x1c0, RZ, 0xc0, !PT ;  /* 0x000001c006007812 */ /* 0x000fe400078ec0ff */
[----:B------:R-:W-:Y:S01]  /*1030*/  SHF.R.S32.HI R3, RZ, 0x1f, R8 ;  /* 0x0000001fff037819 */ /* 0x000fe20000011408 */
[----:B------:R-:W-:Y:S01]  /*1040*/  IMAD.SHL.U32 R2, R38, 0x8, RZ ;  /* 0x0000000826027824 */ /* 0x000fe200078e00ff */
[----:B------:R-:W-:Y:S01]  /*1050*/  SHF.R.U32.HI R6, RZ, 0x3, R0 ;  /* 0x00000003ff067819 */ /* 0x000fe20000011600 */
[----:B------:R-:W-:Y:S01]  /*1060*/  IMAD.IADD R5, R5, 0x1, R13 ;  /* 0x0000000105057824 */ /* 0x000fe200078e020d */
[----:B------:R-:W-:Y:S01]  /*1070*/  ISETP.GE.AND P2, PT, R12, UR6, PT ;  /* 0x000000060c007c0c */ /* 0x000fe2000bf46270 */
[----:B------:R-:W-:Y:S01]  /*1080*/  ULDC.64 UR6, c[0x0][0x1e0] ;  /* 0x0000780000067ab9 */ /* 0x000fe20000000a00 */
[--C-:B------:R-:W-:Y:S01]  /*1090*/  LOP3.LUT R7, R0, 0x38, R2.reuse, 0xf8, !PT ;  /* 0x0000003800077812 */ /* 0x100fe200078ef802 */
[----:B------:R-:W-:Y:S01]  /*10a0*/  IMAD R0, R3, c[0x0][0x1a8], RZ ;  /* 0x00006a0003007a24 */ /* 0x000fe200078e02ff */
[----:B------:R-:W-:Y:S01]  /*10b0*/  SHF.R.S32.HI R3, RZ, 0x1f, R2 ;  /* 0x0000001fff037819 */ /* 0x000fe20000011402 */
[----:B------:R-:W-:Y:S01]  /*10c0*/  IMAD.WIDE.U32 R4, R8, c[0x0][0x1a8], R4 ;  /* 0x00006a0008047a25 */ /* 0x000fe200078e0004 */
[----:B------:R-:W-:Y:S01]  /*10d0*/  LOP3.LUT R13, R7, R6, RZ, 0x3c, !PT ;  /* 0x00000006070d7212 */ /* 0x000fe200078e3cff */
[----:B------:R-:W-:Y:S01]  /*10e0*/  UIMAD.WIDE.U32 UR18, UR10, UR6, URZ ;  /* 0x000000060a1272a5 */ /* 0x000fe2000f8e003f */
[----:B------:R-:W-:Y:S01]  /*10f0*/  IADD3 R31, R2, 0x40, RZ ;  /* 0x00000040021f7810 */ /* 0x000fe20007ffe0ff */
[----:B------:R-:W-:Y:S01]  /*1100*/  IMAD R7, R8, c[0x0][0x1ac], R0 ;  /* 0x00006b0008077a24 */ /* 0x000fe200078e0200 */
[----:B------:R-:W-:Y:S01]  /*1110*/  LEA R17, P0, R4, c[0x0][0x160], 0x1 ;  /* 0x0000580004117a11 */ /* 0x000fe200078008ff */
[----:B------:R-:W-:Y:S01]  /*1120*/  IMAD R0, R14, c[0x0][0x208], RZ ;  /* 0x000082000e007a24 */ /* 0x000fe200078e02ff */
[----:B------:R-:W-:Y:S01]  /*1130*/  IADD3 R32, R2, 0x80, RZ ;  /* 0x0000008002207810 */ /* 0x000fe20007ffe0ff */
[----:B------:R-:W-:Y:S01]  /*1140*/  IMAD R6, R14, c[0x0][0x1e0], RZ ;  /* 0x000078000e067a24 */ /* 0x000fe200078e02ff */
[----:B------:R-:W-:Y:S01]  /*1150*/  LEA.HI R14, R118, R121, RZ, 0x6 ;  /* 0x00000079760e7211 */ /* 0x000fe200078f30ff */
[----:B------:R-:W-:Y:S01]  /*1160*/  IMAD R12, R10, c[0x0][0x20c], R0 ;  /* 0x000083000a0c7a24 */ /* 0x000fe200078e0200 */
[----:B------:R-:W-:Y:S01]  /*1170*/  UIMAD UR6, UR10, UR7, URZ ;  /* 0x000000070a0672a4 */ /* 0x000fe2000f8e023f */
[----:B------:R-:W-:-:S02]  /*1180*/  IMAD.IADD R0, R5, 0x1, R7 ;  /* 0x0000000105007824 */ /* 0x000fc400078e0207 */
[C---:B------:R-:W-:Y:S01]  /*1190*/  IMAD R11, R10.reuse, c[0x0][0x1e4], R6 ;  /* 0x000079000a0b7a24 */ /* 0x040fe200078e0206 */
[----:B------:R-:W-:Y:S01]  /*11a0*/  UIADD3 UR6, UR19, UR6, URZ ;  /* 0x0000000613067290 */ /* 0x000fe2000fffe03f */
[----:B------:R-:W-:Y:S01]  /*11b0*/  IMAD.WIDE.U32 R8, R10, c[0x0][0x1e0], R2 ;  /* 0x000078000a087a25 */ /* 0x000fe200078e0002 */
[----:B------:R-:W-:Y:S02]  /*11c0*/  LEA.HI.X R16, R4, c[0x0][0x164], R0, 0x1, P0 ;  /* 0x0000590004107a11 */ /* 0x000fe400000f0c00 */
[----:B------:R-:W-:Y:S01]  /*11d0*/  SHFL.IDX PT, R4, R17, RZ, 0x181f ;  /* 0x00181fff11047589 */ /* 0x000fe200000e0000 */
[----:B------:R-:W-:Y:S01]  /*11e0*/  IMAD.SHL.U32 R0, R14, 0x8, RZ ;  /* 0x000000080e007824 */ /* 0x000fe200078e00ff */
[----:B------:R-:W-:Y:S01]  /*11f0*/  ISETP.GE.AND P0, PT, R31, c[0x0][0x198], PT ;  /* 0x000066001f007a0c */ /* 0x000fe20003f06270 */
[----:B------:R-:W-:Y:S01]  /*1200*/  IMAD.WIDE.U32 R6, R10, c[0x0][0x208], R2 ;  /* 0x000082000a067a25 */ /* 0x000fe200078e0002 */
[----:B------:R-:W1:Y:S01]  /*1210*/  SHFL.IDX PT, R5, R16, RZ, 0x181f ;  /* 0x00181fff10057589 */ /* 0x000e6200000e0000 */
[----:B------:R-:W-:Y:S01]  /*1220*/  UIMAD UR7, UR6, UR15, URZ ;  /* 0x0000000f060772a4 */ /* 0x000fe2000f8e023f */
[----:B------:R-:W-:Y:S01]  /*1230*/  LOP3.LUT R24, R13, 0xfffffe00, R0, 0xf8, !PT ;  /* 0xfffffe000d187812 */ /* 0x000fe200078ef800 */
[----:B------:R-:W-:-:S02]  /*1240*/  IMAD R10, R20, c[0x0][0x1e8], RZ ;  /* 0x00007a00140a7a24 */ /* 0x000fc400078e02ff */
[----:B------:R-:W-:Y:S01]  /*1250*/  IMAD.IADD R9, R9, 0x1, R11 ;  /* 0x0000000109097824 */ /* 0x000fe200078e020b */
[----:B------:R-:W-:Y:S01]  /*1260*/  UIMAD UR7, UR11, UR18, UR7 ;  /* 0x000000120b0772a4 */ /* 0x000fe2000f8e0207 */
[C---:B------:R-:W-:Y:S01]  /*1270*/  IMAD R0, R15.reuse, c[0x0][0x1ec], R10 ;  /* 0x00007b000f007a24 */ /* 0x040fe200078e020a */
[----:B------:R-:W-:Y:S01]  /*1280*/  STL [R1+0x3c], R24 ;  /* 0x00003c1801007387 */ /* 0x000fe20000100800 */
[----:B------:R-:W-:-:S04]  /*1290*/  IMAD.WIDE.U32 R8, R15, c[0x0][0x1e8], R8 ;  /* 0x00007a000f087a25 */ /* 0x000fc800078e0008 */
[----:B------:R-:W-:Y:S02]  /*12a0*/  IMAD.IADD R7, R7, 0x1, R12 ;  /* 0x0000000107077824 */ /* 0x000fe400078e020c */
[----:B------:R-:W-:Y:S01]  /*12b0*/  IMAD.IADD R21, R9, 0x1, R0 ;  /* 0x0000000109157824 */ /* 0x000fe200078e0200 */
[----:B------:R-:W-:Y:S01]  /*12c0*/  @!P1 SHF.R.S32.HI R0, RZ, 0x1f, R31 ;  /* 0x0000001fff009819 */ /* 0x000fe2000001141f */
[----:B------:R-:W-:Y:S01]  /*12d0*/  IMAD.WIDE.U32 R10, R15, c[0x0][0x210], R6 ;  /* 0x000084000f0a7a25 */ /* 0x000fe200078e0006 */
[----:B------:R-:W-:Y:S02]  /*12e0*/  @!P1 SHF.R.S32.HI R9, RZ, 0x1f, R32 ;  /* 0x0000001fff099819 */ /* 0x000fe40000011420 */
[----:B------:R-:W-:Y:S01]  /*12f0*/  @!P1 LEA.HI R6, R0, R31, RZ, 0x3 ;  /* 0x0000001f00069211 */ /* 0x000fe200078f18ff */
[----:B------:R-:W-:Y:S01]  /*1300*/  IMAD R12, R20, c[0x0][0x210], RZ ;  /* 0x00008400140c7a24 */ /* 0x000fe200078e02ff */
[----:B------:R-:W-:Y:S01]  /*1310*/  @!P1 LEA.HI R0, R9, R32, RZ, 0x3 ;  /* 0x0000002009009211 */ /* 0x000fe200078f18ff */
[----:B------:R-:W-:Y:S01]  /*1320*/  IMAD.MOV.U32 R20, RZ, RZ, R8 ;  /* 0x000000ffff147224 */ /* 0x000fe200078e0008 */
[----:B------:R-:W-:Y:S01]  /*1330*/  @!P1 LOP3.LUT R6, R6, 0xfffffff8, RZ, 0xc0, !PT ;  /* 0xfffffff806069812 */ /* 0x000fe200078ec0ff */
[----:B------:R-:W-:Y:S01]  /*1340*/  IMAD R12, R15, c[0x0][0x214], R12 ;  /* 0x000085000f0c7a24 */ /* 0x000fe200078e020c */
[----:B------:R-:W-:Y:S01]  /*1350*/  SHFL.IDX PT, R8, R17, 0x1, 0x181f ;  /* 0x00381f0011087f89 */ /* 0x000fe200000e0000 */
[----:B------:R-:W-:Y:S01]  /*1360*/  @!P1 LOP3.LUT R0, R0, 0xfffffff8, RZ, 0xc0, !PT ;  /* 0xfffffff800009812 */ /* 0x000fe200078ec0ff */
[----:B------:R-:W-:-:S02]  /*1370*/  IMAD.MOV.U32 R22, RZ, RZ, R10 ;  /* 0x000000ffff167224 */ /* 0x000fc400078e000a */
[----:B-1----:R-:W-:Y:S01]  /*1380*/  @!P1 IMAD.WIDE R14, R6, 0x2, R4 ;  /* 0x00000002060e9825 */ /* 0x002fe200078e0204 */
[----:B------:R-:W1:Y:S03]  /*1390*/  SHFL.IDX PT, R9, R16, 0x1, 0x181f ;  /* 0x00381f0010097f89 */ /* 0x000e6600000e0000 */
[----:B------:R-:W-:Y:S02]  /*13a0*/  IMAD.IADD R23, R11, 0x1, R12 ;  /* 0x000000010b177824 */ /* 0x000fe400078e020c */
[----:B------:R-:W-:Y:S01]  /*13b0*/  @!P1 IMAD.WIDE R12, R0, 0x2, R4 ;  /* 0x00000002000c9825 */ /* 0x000fe200078e0204 */
[----:B------:R-:W-:-:S03]  /*13c0*/  @!P5 SHF.R.S32.HI R0, RZ, 0x1f, R32 ;  /* 0x0000001fff00d819 */ /* 0x000fc60000011420 */
[----:B------:R-:W-:Y:S01]  /*13d0*/  IMAD.SHL.U32 R57, R24, 0x2, RZ ;  /* 0x0000000218397824 */ /* 0x000fe200078e00ff */
[----:B------:R-:W-:-:S04]  /*13e0*/  @!P5 LEA.HI R0, R0, R32, RZ, 0x3 ;  /* 0x000000200000d211 */ /* 0x000fc800078f18ff */
[----:B------:R-:W-:Y:S01]  /*13f0*/  @!P5 LOP3.LUT R0, R0, 0xfffffff8, RZ, 0xc0, !PT ;  /* 0xfffffff80000d812 */ /* 0x000fe200078ec0ff */
[----:B------:R-:W-:Y:S04]  /*1400*/  STL [R1], R57 ;  /* 0x0000003901007387 */ /* 0x000fe80000100800 */
[----:B-1----:R-:W-:Y:S01]  /*1410*/  @!P5 IMAD.WIDE R24, R0, 0x2, R8 ;  /* 0x000000020018d825 */ /* 0x002fe200078e0208 */
[----:B------:R-:W-:-:S03]  /*1420*/  @!P2 SHF.R.S32.HI R0, RZ, 0x1f, R32 ;  /* 0x0000001fff00a819 */ /* 0x000fc60000011420 */
[--C-:B---3--:R-:W-:Y:S01]  /*1430*/  @P4 IMAD.MOV.U32 R6, RZ, RZ, R19.reuse ;  /* 0x000000ffff064224 */ /* 0x108fe200078e0013 */
[----:B------:R-:W-:Y:S01]  /*1440*/  @P4 SHF.R.S32.HI R7, RZ, 0x1f, R19 ;  /* 0x0000001fff074819 */ /* 0x000fe20000011413 */
[----:B------:R-:W-:Y:S02]  /*1450*/  @!P4 IMAD.MOV.U32 R6, RZ, RZ, R39 ;  /* 0x000000ffff06c224 */ /* 0x000fe400078e0027 */
[----:B------:R-:W-:Y:S01]  /*1460*/  @!P4 IMAD.MOV.U32 R7, RZ, RZ, R18 ;  /* 0x000000ffff07c224 */ /* 0x000fe200078e0012 */
[----:B------:R-:W-:Y:S02]  /*1470*/  @!P1 LEA R10, P4, R2, R4, 0x1 ;  /* 0x00000004020a9211 */ /* 0x000fe400078808ff */
[----:B------:R-:W-:Y:S01]  /*1480*/  SEL R30, R6, RZ, !P6 ;  /* 0x000000ff061e7207 */ /* 0x000fe20007000000 */
[----:B------:R-:W-:Y:S01]  /*1490*/  SHFL.IDX PT, R4, R17, 0x3, 0x181f ;  /* 0x00781f0011047f89 */ /* 0x000fe200000e0000 */
[----:B------:R-:W-:Y:S02]  /*14a0*/  @!P5 SHF.R.S32.HI R6, RZ, 0x1f, R31 ;  /* 0x0000001fff06d819 */ /* 0x000fe4000001141f */
[----:B------:R-:W-:Y:S01]  /*14b0*/  @!P1 LEA.HI.X R11, R2, R5, R3, 0x1, P4 ;  /* 0x00000005020b9211 */ /* 0x000fe200020f0c03 */
[----:B------:R-:W-:Y:S01]  /*14c0*/  IMAD.WIDE.U32 R20, R30, c[0x0][0x1f0], R20 ;  /* 0x00007c001e147a25 */ /* 0x000fe200078e0014 */
[----:B------:R-:W-:-:S02]  /*14d0*/  @!P5 LEA.HI R6, R6, R31, RZ, 0x3 ;  /* 0x0000001f0606d211 */ /* 0x000fc400078f18ff */
[----:B------:R-:W-:Y:S01]  /*14e0*/  SEL R29, R7, RZ, !P6 ;  /* 0x000000ff071d7207 */ /* 0x000fe20007000000 */
[----:B------:R-:W-:Y:S01]  /*14f0*/  IMAD.MOV.U32 R36, RZ, RZ, R20 ;  /* 0x000000ffff247224 */ /* 0x000fe200078e0014 */
[----:B------:R-:W-:Y:S01]  /*1500*/  @!P5 LOP3.LUT R5, R6, 0xfffffff8, RZ, 0xc0, !PT ;  /* 0xfffffff80605d812 */ /* 0x000fe200078ec0ff */
[----:B------:R-:W-:Y:S01]  /*1510*/  SHFL.IDX PT, R7, R16, 0x2, 0x181f ;  /* 0x00581f0010077f89 */ /* 0x000fe200000e0000 */
[----:B------:R-:W-:Y:S02]  /*1520*/  ISETP.GE.AND P6, PT, R2, c[0x0][0x198], PT ;  /* 0x0000660002007a0c */ /* 0x000fe40003fc6270 */
[----:B------:R-:W-:Y:S01]  /*1530*/  ISETP.GE.AND P4, PT, R32, c[0x0][0x198], PT ;  /* 0x0000660020007a0c */ /* 0x000fe20003f86270 */
[----:B------:R-:W1:Y:S01]  /*1540*/  SHFL.IDX PT, R6, R17, 0x2, 0x181f ;  /* 0x00581f0011067f89 */ /* 0x000e6200000e0000 */
[----:B------:R-:W-:-:S03]  /*1550*/  @!P5 IMAD.WIDE R26, R5, 0x2, R8 ;  /* 0x00000002051ad825 */ /* 0x000fc600078e0208 */
[----:B------:R2:W3:Y:S04]  /*1560*/  SHFL.IDX PT, R5, R16, 0x3, 0x181f ;  /* 0x00781f0010057f89 */ /* 0x0004e800000e0000 */
[----:B------:R4:W-:Y:S04]  /*1570*/  STL.64 [R1+0x30], R20 ;  /* 0x0000301401007387 */ /* 0x0009e80000100a00 */
[----:B------:R5:W-:Y:S04]  /*1580*/  @!P1 LDGSTS.E.BYPASS.LTC128B.128 [R57+0x100], [R10.64], !P6 ;  /* 0x001000000a399fae */ /* 0x000be8000f101d58 */
[----:B------:R1:W-:Y:S04]  /*1590*/  @!P1 LDGSTS.E.BYPASS.LTC128B.128 [R57+0x4100], [R14.64], !P0 ;  /* 0x041000000e399fae */ /* 0x0003e8000c101d58 */
[----:B------:R2:W-:Y:S01]  /*15a0*/  @!P1 LDGSTS.E.BYPASS.LTC128B.128 [R57+0x8100], [R12.64], !P4 ;  /* 0x081000000c399fae */ /* 0x0005e2000e101d58 */
[----:B-----5:R-:W-:-:S02]  /*15b0*/  @!P2 SHF.R.S32.HI R10, RZ, 0x1f, R31 ;  /* 0x0000001fff0aa819 */ /* 0x020fc4000001141f */
[----:B------:R-:W-:Y:S02]  /*15c0*/  @!P3 SHF.R.S32.HI R11, RZ, 0x1f, R32 ;  /* 0x0000001fff0bb819 */ /* 0x000fe40000011420 */
[-C--:B------:R-:W-:Y:S02]  /*15d0*/  @!P2 LEA.HI R10, R10, R31.reuse, RZ, 0x3 ;  /* 0x0000001f0a0aa211 */ /* 0x080fe400078f18ff */
[----:B-1----:R-:W-:Y:S02]  /*15e0*/  @!P2 LEA.HI R14, R0, R32, RZ, 0x3 ;  /* 0x00000020000ea211 */ /* 0x002fe400078f18ff */
[----:B--2---:R-:W-:Y:S02]  /*15f0*/  @!P3 SHF.R.S32.HI R13, RZ, 0x1f, R31 ;  /* 0x0000001fff0db819 */ /* 0x004fe4000001141f */
[----:B------:R-:W-:Y:S02]  /*1600*/  @!P5 LEA R12, P1, R2, R8, 0x1 ;  /* 0x00000008020cd211 */ /* 0x000fe400078208ff */
[----:B------:R-:W-:-:S02]  /*1610*/  @!P3 LEA.HI R8, R13, R31, RZ, 0x3 ;  /* 0x0000001f0d08b211 */ /* 0x000fc400078f18ff */
[----:B------:R-:W-:Y:S02]  /*1620*/  @!P2 LOP3.LUT R15, R10, 0xfffffff8, RZ, 0xc0, !PT ;  /* 0xfffffff80a0fa812 */ /* 0x000fe400078ec0ff */
[C---:B------:R-:W-:Y:S02]  /*1630*/  @!P5 LEA.HI.X R13, R2.reuse, R9, R3, 0x1, P1 ;  /* 0x00000009020dd211 */ /* 0x040fe400008f0c03 */
[----:B------:R-:W-:Y:S02]  /*1640*/  @!P2 LEA R10, P1, R2, R6, 0x1 ;  /* 0x00000006020aa211 */ /* 0x000fe400078208ff */
[----:B------:R-:W-:Y:S01]  /*1650*/  @!P3 LEA.HI R0, R11, R32, RZ, 0x3 ;  /* 0x000000200b00b211 */ /* 0x000fe200078f18ff */
[----:B------:R1:W-:Y:S01]  /*1660*/  @!P5 LDGSTS.E.BYPASS.LTC128B.128 [R57+0x1100], [R12.64], !P6 ;  /* 0x011000000c39dfae */ /* 0x0003e2000f101d58 */
[----:B------:R-:W-:Y:S01]  /*1670*/  @!P2 LOP3.LUT R9, R14, 0xfffffff8, RZ, 0xc0, !PT ;  /* 0xfffffff80e09a812 */ /* 0x000fe200078ec0ff */
[----:B------:R-:W-:Y:S01]  /*1680*/  @!P2 IMAD.WIDE R14, R15, 0x2, R6 ;  /* 0x000000020f0ea825 */ /* 0x000fe200078e0206 */
[----:B------:R-:W-:Y:S01]  /*1690*/  @!P3 LOP3.LUT R16, R8, 0xfffffff8, RZ, 0xc0, !PT ;  /* 0xfffffff80810b812 */ /* 0x000fe200078ec0ff */
[----:B------:R2:W-:Y:S01]  /*16a0*/  @!P5 LDGSTS.E.BYPASS.LTC128B.128 [R57+0x5100], [R26.64], !P0 ;  /* 0x051000001a39dfae */ /* 0x0005e2000c101d58 */
[----:B------:R-:W-:Y:S01]  /*16b0*/  @!P2 LEA.HI.X R11, R2, R7, R3, 0x1, P1 ;  /* 0x00000007020ba211 */ /* 0x000fe200008f0c03 */
[----:B------:R-:W-:Y:S01]  /*16c0*/  @!P2 IMAD.WIDE R6, R9, 0x2, R6 ;  /* 0x000000020906a825 */ /* 0x000fe200078e0206 */
[----:B------:R-:W-:Y:S01]  /*16d0*/  @!P3 LOP3.LUT R0, R0, 0xfffffff8, RZ, 0xc0, !PT ;  /* 0xfffffff80000b812 */ /* 0x000fe200078ec0ff */
[----:B------:R2:W-:Y:S01]  /*16e0*/  @!P5 LDGSTS.E.BYPASS.LTC128B.128 [R57+0x9100], [R24.64], !P4 ;  /* 0x091000001839dfae */ /* 0x0005e2000e101d58 */
[----:B------:R-:W-:Y:S01]  /*16f0*/  @!P3 LEA R8, P1, R2, R4, 0x1 ;  /* 0x000000040208b211 */ /* 0x000fe200078208ff */
[----:B---3--:R-:W-:Y:S01]  /*1700*/  @!P3 IMAD.WIDE R16, R16, 0x2, R4 ;  /* 0x000000021010b825 */ /* 0x008fe200078e0204 */
[----:B------:R-:W-:Y:S01]  /*1710*/  ISETP.GE.AND P5, PT, R28, 0x21, PT ;  /* 0x000000211c00780c */ /* 0x000fe20003fa6270 */
[----:B------:R3:W-:Y:S01]  /*1720*/  @!P2 LDGSTS.E.BYPASS.LTC128B.128 [R57+0x2100], [R10.64], !P6 ;  /* 0x021000000a39afae */ /* 0x0007e2000f101d58 */
[----:B------:R-:W-:Y:S01]  /*1730*/  @!P3 LEA.HI.X R9, R2, R5, R3, 0x1, P1 ;  /* 0x000000050209b211 */ /* 0x000fe200008f0c03 */
[----:B------:R-:W-:Y:S01]  /*1740*/  @!P3 IMAD.WIDE R18, R0, 0x2, R4 ;  /* 0x000000020012b825 */ /* 0x000fe200078e0204 */
[----:B------:R-:W-:Y:S01]  /*1750*/  ISETP.GT.AND P1, PT, R28, 0x40, PT ;  /* 0x000000401c00780c */ /* 0x000fe20003f24270 */
[----:B------:R5:W-:Y:S02]  /*1760*/  @!P2 LDGSTS.E.BYPASS.LTC128B.128 [R57+0x6100], [R14.64], !P0 ;  /* 0x061000000e39afae */ /* 0x000be4000c101d58 */
[----:B------:R-:W-:-:S02]  /*1770*/  IMAD R0, R29, c[0x0][0x1f0], RZ ;  /* 0x00007c001d007a24 */ /* 0x000fc400078e02ff */
[----:B------:R1:W-:Y:S01]  /*1780*/  @!P2 LDGSTS.E.BYPASS.LTC128B.128 [R57+0xa100], [R6.64], !P4 ;  /* 0x0a1000000639afae */ /* 0x0003e2000e101d58 */
[----:B------:R-:W-:Y:S02]  /*1790*/  IMAD.U32 R4, RZ, RZ, UR15 ;  /* 0x0000000fff047e24 */ /* 0x000fe4000f8e00ff */
[----:B------:R-:W-:Y:S01]  /*17a0*/  IMAD R0, R30, c[0x0][0x1f4], R0 ;  /* 0x00007d001e007a24 */ /* 0x000fe200078e0200 */
[----:B------:R2:W-:Y:S01]  /*17b0*/  @!P3 LDGSTS.E.BYPASS.LTC128B.128 [R57+0x3100], [R8.64], !P6 ;  /* 0x031000000839bfae */ /* 0x0005e2000f101d58 */
[----:B------:R-:W-:Y:S02]  /*17c0*/  ISETP.GE.AND P6, PT, R28, 0x1, PT ;  /* 0x000000011c00780c */ /* 0x000fe40003fc6270 */
[----:B------:R-:W-:Y:S01]  /*17d0*/  IMAD.IADD R37, R21, 0x1, R0 ;  /* 0x0000000115257824 */ /* 0x000fe200078e0200 */
[----:B------:R2:W-:Y:S01]  /*17e0*/  @!P3 LDGSTS.E.BYPASS.LTC128B.128 [R57+0x7100], [R16.64], !P0 ;  /* 0x071000001039bfae */ /* 0x0005e2000c101d58 */
[----:B----4-:R-:W-:-:S03]  /*17f0*/  IMAD.WIDE.U32 R20, R30, c[0x0][0x218], R22 ;  /* 0x000086001e147a25 */ /* 0x010fc600078e0016 */
[----:B------:R4:W-:Y:S01]  /*1800*/  @!P3 LDGSTS.E.BYPASS.LTC128B.128 [R57+0xb100], [R18.64], !P4 ;  /* 0x0b1000001239bfae */ /* 0x0009e2000e101d58 */
[----:B------:R-:W-:Y:S01]  /*1810*/  IMAD.WIDE.U32 R4, R4, UR18, R36 ;  /* 0x0000001204047c25 */ /* 0x000fe2000f8e0024 */
[----:B------:R-:W-:Y:S02]  /*1820*/  ISETP.GE.AND P4, PT, R2, c[0x0][0x1d4], PT ;  /* 0x0000750002007a0c */ /* 0x000fe40003f86270 */
[----:B------:R-:W-:Y:S01]  /*1830*/  ISETP.GE.AND P3, PT, R31, c[0x0][0x1d4], PT ;  /* 0x000075001f007a0c */ /* 0x000fe20003f66270 */
[----:B------:R-:W0:Y:S01]  /*1840*/  LDGDEPBAR ;  /* 0x00000000000079af */ /* 0x000e220000000000 */
[----:B------:R-:W-:Y:S01]  /*1850*/  IADD3 R0, R5, UR7, RZ ;  /* 0x0000000705007c10 */ /* 0x000fe2000fffe0ff */
[----:B---3--:R-:W-:Y:S01]  /*1860*/  IMAD.WIDE.U32 R10, R34, 0x40, RZ ;  /* 0x00000040220a7825 */ /* 0x008fe200078e00ff */
[----:B------:R-:W-:Y:S01]  /*1870*/  UIMAD UR7, UR10, UR5, URZ ;  /* 0x000000050a0772a4 */ /* 0x000fe2000f8e023f */
[----:B------:R4:W-:Y:S01]  /*1880*/  STL.64 [R1+0x18], R36 ;  /* 0x0000182401007387 */ /* 0x0009e20000100a00 */
[----:B-----5:R-:W-:Y:S01]  /*1890*/  LEA.HI R14, R118, R121, RZ, 0x4 ;  /* 0x00000079760e7211 */ /* 0x020fe200078f20ff */
[----:B------:R-:W-:Y:S01]  /*18a0*/  IMAD R5, R29, c[0x0][0x218], RZ ;  /* 0x000086001d057a24 */ /* 0x000fe200078e02ff */
[C---:B------:R-:W-:Y:S01]  /*18b0*/  @P1 IADD3 R10, P0, R4.reuse, R10, RZ ;  /* 0x0000000a040a1210 */ /* 0x040fe20007f1e0ff */
[----:B------:R-:W-:Y:S01]  /*18c0*/  UIADD3 UR7, UR13, UR7, URZ ;  /* 0x000000070d077290 */ /* 0x000fe2000fffe03f */
[----:B-1----:R-:W-:Y:S01]  /*18d0*/  @P6 LEA R6, P2, R4, c[0x0][0x1c8], 0x1 ;  /* 0x0000720004066a11 */ /* 0x002fe200078408ff */
[----:B------:R-:W-:Y:S01]  /*18e0*/  IMAD R5, R30, c[0x0][0x21c], R5 ;  /* 0x000087001e057a24 */ /* 0x000fe200078e0205 */
[----:B------:R-:W-:Y:S01]  /*18f0*/  LOP3.LUT R3, R14, 0xfffffff0, RZ, 0xc0, !PT ;  /* 0xfffffff00e037812 */ /* 0x000fe200078ec0ff */
[----:B------:R-:W-:Y:S01]  /*1900*/  UIMAD UR10, UR7, UR15, URZ ;  /* 0x0000000f070a72a4 */ /* 0x000fe2000f8e023f */
[----:B--2---:R-:W-:Y:S01]  /*1910*/  IMAD.SHL.U32 R8, R35, 0x40, RZ ;  /* 0x0000004023087824 */ /* 0x004fe200078e00ff */
[----:B------:R-:W-:Y:S01]  /*1920*/  @P6 LEA.HI.X R7, R4, c[0x0][0x1cc], R0, 0x1, P2 ;  /* 0x0000730004076a11 */ /* 0x000fe200010f0c00 */
[----:B------:R-:W-:Y:S01]  /*1930*/  IMAD.IADD R59, R21, 0x1, R5 ;  /* 0x00000001153b7824 */ /* 0x000fe200078e0205 */
[----:B------:R-:W-:Y:S01]  /*1940*/  @P5 LEA R4, P2, R34, R4, 0x5 ;  /* 0x0000000422045211 */ /* 0x000fe200078428ff */
[----:B------:R-:W-:Y:S01]  /*1950*/  IMAD.IADD R8, R11, 0x1, R8 ;  /* 0x000000010b087824 */ /* 0x000fe200078e0208 */
[----:B------:R-:W-:Y:S01]  /*1960*/  SHF.R.S32.HI R11, RZ, 0x4, R14 ;  /* 0x00000004ff0b7819 */ /* 0x000fe2000001140e */
[----:B------:R-:W-:Y:S01]  /*1970*/  IMAD.IADD R3, R121, 0x1, -R3 ;  /* 0x0000000179037824 */ /* 0x000fe200078e0a03 */
[----:B------:R1:W-:Y:S01]  /*1980*/  @P6 LDGSTS.E.BYPASS.LTC128B.128 [R57+0x12100], [R6.64], !P4 ;  /* 0x1210000006396fae */ /* 0x0003e2000e101d58 */
[----:B------:R-:W-:Y:S01]  /*1990*/  @P1 IMAD.X R13, R8, 0x1, R0, P0 ;  /* 0x00000001080d1824 */ /* 0x000fe200000e0600 */
[----:B------:R-:W-:Y:S01]  /*19a0*/  @P5 LEA.HI.X R0, R34, R0, R35, 0x5, P2 ;  /* 0x0000000022005211 */ /* 0x000fe200010f2c23 */
[----:B------:R-:W-:Y:S01]  /*19b0*/  IMAD.MOV.U32 R58, RZ, RZ, R20 ;  /* 0x000000ffff3a7224 */ /* 0x000fe200078e0014 */
[----:B------:R-:W-:Y:S01]  /*19c0*/  ISETP.GE.AND P2, PT, R32, c[0x0][0x1d4], PT ;  /* 0x0000750020007a0c */ /* 0x000fe20003f46270 */
[----:B------:R1:W-:Y:S01]  /*19d0*/  @P6 LDGSTS.E.BYPASS.LTC128B.128 [R57+0x15100], [R6.64+0x80], !P3 ;  /* 0x1510008006396fae */ /* 0x0003e2000d901d58 */
[----:B------:R-:W-:Y:S01]  /*19e0*/  @P5 LEA R8, P0, R4, c[0x0][0x1c8], 0x1 ;  /* 0x0000720004085a11 */ /* 0x000fe200078008ff */
[----:B------:R-:W-:Y:S01]  /*19f0*/  UIMAD UR10, UR11, UR12, UR10 ;  /* 0x0000000c0b0a72a4 */ /* 0x000fe2000f8e020a */
[----:B------:R-:W-:Y:S01]  /*1a00*/  LEA.HI R5, R14, R11, RZ, 0x1 ;  /* 0x0000000b0e057211 */ /* 0x000fe200078f08ff */
[----:B------:R-:W-:Y:S01]  /*1a10*/  USHF.L.U32 UR11, UR4, 0x6, URZ ;  /* 0x00000006040b7899 */ /* 0x000fe2000800063f */
[----:B------:R-:W-:Y:S01]  /*1a20*/  @P5 LEA.HI.X R9, R4, c[0x0][0x1cc], R0, 0x1, P0 ;  /* 0x0000730004095a11 */ /* 0x000fe200000f0c00 */
[----:B------:R4:W-:Y:S01]  /*1a30*/  STL.64 [R1+0x28], R20 ;  /* 0x0000281401007387 */ /* 0x0009e20000100a00 */
[----:B------:R-:W-:-:S02]  /*1a40*/  SHF.R.S32.HI R12, RZ, 0x1f, R3 ;  /* 0x0000001fff0c7819 */ /* 0x000fc40000011403 */
[----:B------:R-:W-:Y:S01]  /*1a50*/  @P1 LEA R4, P0, R10, c[0x0][0x1c8], 0x1 ;  /* 0x000072000a041a11 */ /* 0x000fe200078008ff */
[----:B------:R4:W-:Y:S01]  /*1a60*/  STL.64 [R1+0x20], R58 ;  /* 0x0000203a01007387 */ /* 0x0009e20000100a00 */
[----:B------:R-:W-:-:S03]  /*1a70*/  LEA.HI R12, R12, R3, RZ, 0x3 ;  /* 0x000000030c0c7211 */ /* 0x000fc600078f18ff */
[----:B------:R1:W-:Y:S01]  /*1a80*/  @P6 LDGSTS.E.BYPASS.LTC128B.128 [R57+0x18100], [R6.64+0x100], !P2 ;  /* 0x1810010006396fae */ /* 0x0003e2000d101d58 */
[----:B------:R-:W-:Y:S02]  /*1a90*/  ISETP.GE.AND P6, PT, R2, c[0x0][0x1d4], PT ;  /* 0x0000750002007a0c */ /* 0x000fe40003fc6270 */
[----:B------:R-:W-:Y:S01]  /*1aa0*/  LOP3.LUT R2, R5, 0xfffffffe, RZ, 0xc0, !PT ;  /* 0xfffffffe05027812 */ /* 0x000fe200078ec0ff */
[----:B------:R2:W-:Y:S01]  /*1ab0*/  @P5 LDGSTS.E.BYPASS.LTC128B.128 [R57+0x13100], [R8.64], !P4 ;  /* 0x1310000008395fae */ /* 0x0005e2000e101d58 */
[----:B------:R-:W-:Y:S02]  /*1ac0*/  @P1 LEA.HI.X R5, R10, c[0x0][0x1cc], R13, 0x1, P0 ;  /* 0x000073000a051a11 */ /* 0x000fe400000f0c0d */
[----:B------:R-:W-:Y:S01]  /*1ad0*/  LOP3.LUT R0, R12, 0xfffffff8, RZ, 0xc0, !PT ;  /* 0xfffffff80c007812 */ /* 0x000fe200078ec0ff */
[----:B------:R2:W-:Y:S01]  /*1ae0*/  @P5 LDGSTS.E.BYPASS.LTC128B.128 [R57+0x16100], [R8.64+0x80], !P3 ;  /* 0x1610008008395fae */ /* 0x0005e2000d901d58 */
[----:B------:R-:W-:-:S03]  /*1af0*/  IMAD.IADD R13, R11, 0x1, -R2 ;  /* 0x000000010b0d7824 */ /* 0x000fc600078e0a02 */
[----:B------:R2:W-:Y:S01]  /*1b00*/  @P5 LDGSTS.E.BYPASS.LTC128B.128 [R57+0x19100], [R8.64+0x100], !P2 ;  /* 0x1910010008395fae */ /* 0x0005e2000d101d58 */
[----:B------:R-:W-:Y:S01]  /*1b10*/  IMAD.IADD R3, R3, 0x1, -R0 ;  /* 0x0000000103037824 */ /* 0x000fe200078e0a00 */
[----:B------:R-:W-:Y:S02]  /*1b20*/  ISETP.GE.AND P5, PT, R31, c[0x0][0x1d4], PT ;  /* 0x000075001f007a0c */ /* 0x000fe40003fa6270 */
[----:B------:R3:W-:Y:S01]  /*1b30*/  @P1 LDGSTS.E.BYPASS.LTC128B.128 [R57+0x14100], [R4.64], !P4 ;  /* 0x1410000004391fae */ /* 0x0007e2000e101d58 */
[----:B------:R-:W-:-:S03]  /*1b40*/  IMAD.SHL.U32 R2, R3, 0x40, RZ ;  /* 0x0000004003027824 */ /* 0x000fc600078e00ff */
[----:B------:R3:W-:Y:S02]  /*1b50*/  @P1 LDGSTS.E.BYPASS.LTC128B.128 [R57+0x17100], [R4.64+0x80], !P3 ;  /* 0x1710008004391fae */ /* 0x0007e4000d901d58 */
[----:B------:R-:W-:Y:S02]  /*1b60*/  LOP3.LUT R2, R2, 0x1c0, RZ, 0xc0, !PT ;  /* 0x000001c002027812 */ /* 0x000fe400078ec0ff */
[----:B------:R3:W-:Y:S01]  /*1b70*/  @P1 LDGSTS.E.BYPASS.LTC128B.128 [R57+0x1a100], [R4.64+0x100], !P2 ;  /* 0x1a10010004391fae */ /* 0x0007e2000d101d58 */
[----:B-1----:R-:W-:-:S03]  /*1b80*/  IMAD.WIDE.U32 R6, R56, UR15, R58 ;  /* 0x0000000f38067c25 */ /* 0x002fc6000f8e003a */
[----:B------:R-:W0:Y:S02]  /*1b90*/  LDGDEPBAR ;  /* 0x00000000000079af */ /* 0x000e240000000000 */
[----:B------:R-:W-:Y:S01]  /*1ba0*/  IADD3 R0, R7, UR10, RZ ;  /* 0x0000000a07007c10 */ /* 0x000fe2000fffe0ff */
[----:B------:R-:W-:Y:S01]  /*1bb0*/  UMOV UR10, 0x6 ;  /* 0x00000006000a7882 */ /* 0x000fe20000000000 */
[----:B------:R-:W-:Y:S01]  /*1bc0*/  LEA R10, P0, R6, c[0x0][0x1f8], 0x1 ;  /* 0x00007e00060a7a11 */ /* 0x000fe200078008ff */
[----:B------:R-:W-:-:S03]  /*1bd0*/  USHF.L.U64.HI UR10, UR4, UR10, UR5 ;  /* 0x0000000a040a7299 */ /* 0x000fc60008010205 */
[----:B------:R-:W-:Y:S01]  /*1be0*/  LEA.HI.X R11, R6, c[0x0][0x1fc], R0, 0x1, P0 ;  /* 0x00007f00060b7a11 */ /* 0x000fe200000f0c00 */
[----:B------:R-:W-:Y:S02]  /*1bf0*/  IMAD.SHL.U32 R0, R13, 0x8, RZ ;  /* 0x000000080d007824 */ /* 0x000fe400078e00ff */
[----:B------:R-:W-:-:S03]  /*1c00*/  IMAD.U32 R6, RZ, RZ, UR11 ;  /* 0x0000000bff067e24 */ /* 0x000fc6000f8e00ff */
[----:B------:R-:W-:Y:S02]  /*1c10*/  LOP3.LUT R0, R2, 0x8, R0, 0xf8, !PT ;  /* 0x0000000802007812 */ /* 0x000fe400078ef800 */
[----:B------:R-:W-:Y:S02]  /*1c20*/  SHF.R.U32.HI R2, RZ, 0x3, R2 ;  /* 0x00000003ff027819 */ /* 0x000fe40000011602 */
[----:B------:R-:W-:Y:S02]  /*1c30*/  IADD3 R14, P1, P0, R6, 0x80, R10 ;  /* 0x00000080060e7810 */ /* 0x000fe4000783e00a */
[----:B------:R-:W-:Y:S01]  /*1c40*/  LOP3.LUT R2, R0, R2, RZ, 0x3c, !PT ;  /* 0x0000000200027212 */ /* 0x000fe200078e3cff */
[----:B---3--:R-:W-:Y:S01]  /*1c50*/  IMAD.U32 R4, RZ, RZ, UR11 ;  /* 0x0000000bff047e24 */ /* 0x008fe2000f8e00ff */
[----:B------:R-:W-:Y:S01]  /*1c60*/  IADD3.X R15, RZ, UR10, R11, P1, P0 ;  /* 0x0000000aff0f7c10 */ /* 0x000fe20008fe040b */
[----:B------:R-:W-:Y:S01]  /*1c70*/  IMAD.SHL.U32 R0, R12, 0x40, RZ ;  /* 0x000000400c007824 */ /* 0x000fe200078e00ff */
[----:B------:R-:W-:-:S04]  /*1c80*/  DEPBAR.LE SB0, 0x1 ;  /* 0x000080400000791a */ /* 0x000fc80000000000 */
[----:B------:R-:W-:Y:S01]  /*1c90*/  BAR.SYNC.DEFER_BLOCKING 0x0 ;  /* 0x0000000000007b1d */ /* 0x000fe20000010000 */
[----:B--2---:R-:W-:Y:S02]  /*1ca0*/  IADD3 R8, P1, P0, R4, 0x100, R10 ;  /* 0x0000010004087810 */ /* 0x004fe4000783e00a */
[----:B------:R-:W-:Y:S01]  /*1cb0*/  LOP3.LUT R2, R2, 0xfffffe00, R0, 0xf8, !PT ;  /* 0xfffffe0002027812 */ /* 0x000fe200078ef800 */
[----:B------:R-:W-:Y:S01]  /*1cc0*/  IMAD.MOV.U32 R0, RZ, RZ, 0x10 ;  /* 0x00000010ff007424 */ /* 0x000fe200078e00ff */
[----:B------:R-:W-:Y:S02]  /*1cd0*/  IADD3.X R9, RZ, UR10, R11, P1, P0 ;  /* 0x0000000aff097c10 */ /* 0x000fe40008fe040b */
[----:B------:R-:W-:Y:S01]  /*1ce0*/  LOP3.LUT P0, RZ, R3, 0x2, RZ, 0xc0, !PT ;  /* 0x0000000203ff7812 */ /* 0x000fe2000780c0ff */
[----:B------:R-:W-:Y:S01]  /*1cf0*/  IMAD R208, R116, 0x400, R2 ;  /* 0x0000040074d07824 */ /* 0x000fe200078e0202 */
[----:B------:R-:W-:Y:S02]  /*1d00*/  IADD3 R6, P1, R10, UR11, RZ ;  /* 0x0000000b0a067c10 */ /* 0x000fe4000ff3e0ff */
[----:B------:R-:W-:-:S02]  /*1d10*/  SEL R0, R0, 0xfffffff0, !P0 ;  /* 0xfffffff000007807 */ /* 0x000fc40004000000 */
[----:B------:R-:W-:Y:S02]  /*1d20*/  IADD3.X R7, R11, UR10, RZ, P1, !PT ;  /* 0x0000000a0b077c10 */ /* 0x000fe40008ffe4ff */
[----:B------:R-:W-:Y:S01]  /*1d30*/  LOP3.LUT P1, RZ, R3, 0x4, RZ, 0xc0, !PT ;  /* 0x0000000403ff7812 */ /* 0x000fe2000782c0ff */
[----:B------:R-:W-:Y:S01]  /*1d40*/  IMAD.SHL.U32 R240, R0, 0x2, RZ ;  /* 0x0000000200f07824 */ /* 0x000fe200078e00ff */
[C---:B------:R-:W-:Y:S01]  /*1d50*/  LEA R220, R208.reuse, 0x100, 0x1 ;  /* 0x00000100d0dc7811 */ /* 0x040fe200078e08ff */
[----:B------:R-:W-:Y:S01]  /*1d60*/  IMAD.SHL.U32 R208, R208, 0x2, RZ ;  /* 0x00000002d0d07824 */ /* 0x000fe200078e00ff */
[----:B------:R-:W-:Y:S01]  /*1d70*/  SEL R0, R239, 0xffffffe0, !P1 ;  /* 0xffffffe0ef007807 */ /* 0x000fe20004800000 */
[----:B------:R-:W-:Y:S01]  /*1d80*/  IMAD.SHL.U32 R3, R38, 0x40, RZ ;  /* 0x0000004026037824 */ /* 0x000fe200078e00ff */
[----:B------:R-:W-:Y:S01]  /*1d90*/  IADD3 R4, P0, R6, UR11, RZ ;  /* 0x0000000b06047c10 */ /* 0x000fe2000ff1e0ff */
[----:B------:R-:W-:Y:S01]  /*1da0*/  IMAD.IADD R216, R220, 0x1, R240 ;  /* 0x00000001dcd87824 */ /* 0x000fe200078e02f0 */
[----:B------:R-:W-:Y:S01]  /*1db0*/  ISETP.LT.OR P1, PT, R28, 0x1, P5 ;  /* 0x000000011c00780c */ /* 0x000fe20002f21670 */
[C---:B------:R-:W-:Y:S01]  /*1dc0*/  IMAD R220, R0.reuse, 0x2, R220 ;  /* 0x0000000200dc7824 */ /* 0x040fe200078e02dc */
[----:B------:R4:W1:Y:S01]  /*1dd0*/  LDSM.16.M88.4 R152, [R208+0x100] ;  /* 0x00010000d098783b */ /* 0x0008620000000200 */
[----:B------:R-:W-:Y:S01]  /*1de0*/  IMAD R228, R0, 0x2, R216 ;  /* 0x0000000200e47824 */ /* 0x000fe200078e02d8 */
[----:B------:R-:W-:-:S02]  /*1df0*/  IADD3.X R5, R7, UR10, RZ, P0, !PT ;  /* 0x0000000a07057c10 */ /* 0x000fc400087fe4ff */
[----:B------:R4:W2:Y:S01]  /*1e00*/  LDSM.16.M88.4 R192, [R208+0x4100] ;  /* 0x00410000d0c0783b */ /* 0x0008a20000000200 */
[----:B------:R-:W-:Y:S02]  /*1e10*/  ISETP.LT.OR P0, PT, R28, 0x1, P6 ;  /* 0x000000011c00780c */ /* 0x000fe40003701670 */
[----:B------:R-:W-:Y:S01]  /*1e20*/  LOP3.LUT R3, R3, 0x1c0, RZ, 0xc0, !PT ;  /* 0x000001c003037812 */ /* 0x000fe200078ec0ff */
[----:B------:R4:W3:Y:S03]  /*1e30*/  LDSM.16.M88.4 R156, [R216] ;  /* 0x00000000d89c783b */ /* 0x0008e60000000200 */
[----:B------:R-:W-:Y:S01]  /*1e40*/  SHF.R.U32.HI R237, RZ, 0x3, R3 ;  /* 0x00000003ffed7819 */ /* 0x000fe20000011603 */
        /* <DEDUP_REMOVED lines=43> */
[----:B------:R-:W-:-:S03]  /*2100*/  IMAD.U32 R6, RZ, RZ, UR15 ;  /* 0x0000000fff067e24 */ /* 0x000fc6000f8e00ff */
[----:B------:R-:W-:Y:S01]  /*2110*/  UIMAD UR4, UR5, UR18, UR4 ;  /* 0x00000012050472a4 */ /* 0x000fe2000f8e0204 */
[----:B------:R-:W-:-:S05]  /*2120*/  IMAD.WIDE.U32 R6, R6, UR18, R36 ;  /* 0x0000001206067c25 */ /* 0x000fca000f8e0024 */
[----:B------:R-:W-:Y:S02]  /*2130*/  IADD3 R3, R7, UR4, RZ ;  /* 0x0000000407037c10 */ /* 0x000fe4000fffe0ff */
[----:B------:R-:W-:-:S04]  /*2140*/  LEA R4, P5, R6, c[0x0][0x1c8], 0x1 ;  /* 0x0000720006047a11 */ /* 0x000fc800078a08ff */
[----:B------:R-:W-:Y:S02]  /*2150*/  LEA.HI.X R5, R6, c[0x0][0x1cc], R3, 0x1, P5 ;  /* 0x0000730006057a11 */ /* 0x000fe400028f0c03 */
[----:B------:R-:W-:-:S03]  /*2160*/  IADD3 R6, P5, R8, R4, RZ ;  /* 0x0000000408067210 */ /* 0x000fc60007fbe0ff */
[----:B------:R1:W-:Y:S02]  /*2170*/  LDGSTS.E.BYPASS.LTC128B.128 [R57+0x1b100], [R4.64], !P4 ;  /* 0x1b10000004397fae */ /* 0x0003e4000e101d58 */
[C-C-:B------:R-:W-:Y:S01]  /*2180*/  IMAD.X R7, R9.reuse, 0x1, R5.reuse, P5 ;  /* 0x0000000109077824 */ /* 0x140fe200028e0605 */
[C-C-:B------:R-:W-:Y:S01]  /*2190*/  IADD3 R12, P6, P5, R8.reuse, 0x80, R4.reuse ;  /* 0x00000080080c7810 */ /* 0x140fe20007dde004 */
[----:B------:R1:W-:Y:S03]  /*21a0*/  LDGSTS.E.BYPASS.LTC128B.128 [R57+0x1e100], [R4.64+0x80], !P3 ;  /* 0x1e10008004397fae */ /* 0x0003e6000d901d58 */
[----:B------:R-:W-:Y:S01]  /*21b0*/  IADD3.X R13, R9, RZ, R5, P6, P5 ;  /* 0x000000ff090d7210 */ /* 0x000fe200037ea405 */
[----:B------:R1:W-:Y:S01]  /*21c0*/  LDGSTS.E.BYPASS.LTC128B.128 [R57+0x21100], [R4.64+0x100], !P2 ;  /* 0x2110010004397fae */ /* 0x0003e2000d101d58 */
[----:B------:R-:W-:-:S03]  /*21d0*/  IADD3 R10, P6, P5, R8, 0x100, R4 ;  /* 0x00000100080a7810 */ /* 0x000fc60007dde004 */
[----:B------:R1:W-:Y:S01]  /*21e0*/  LDGSTS.E.BYPASS.LTC128B.128 [R57+0x1c100], [R6.64], !P4 ;  /* 0x1c10000006397fae */ /* 0x0003e2000e101d58 */
[----:B------:R-:W-:Y:S02]  /*21f0*/  IADD3.X R11, R9, RZ, R5, P6, P5 ;  /* 0x000000ff090b7210 */ /* 0x000fe400037ea405 */
[----:B------:R-:W-:Y:S01]  /*2200*/  IADD3 R8, P5, R6, R8, RZ ;  /* 0x0000000806087210 */ /* 0x000fe20007fbe0ff */
[----:B------:R1:W-:Y:S04]  /*2210*/  LDGSTS.E.BYPASS.LTC128B.128 [R57+0x1f100], [R12.64], !P3 ;  /* 0x1f1000000c397fae */ /* 0x0003e8000d901d58 */
[----:B------:R-:W-:Y:S01]  /*2220*/  IMAD.X R9, R7, 0x1, R9, P5 ;  /* 0x0000000107097824 */ /* 0x000fe200028e0609 */
[----:B------:R1:W-:Y:S04]  /*2230*/  LDGSTS.E.BYPASS.LTC128B.128 [R57+0x22100], [R10.64], !P2 ;  /* 0x221000000a397fae */ /* 0x0003e8000d101d58 */
[----:B------:R1:W-:Y:S04]  /*2240*/  LDGSTS.E.BYPASS.LTC128B.128 [R57+0x1d100], [R8.64], !P4 ;  /* 0x1d10000008397fae */ /* 0x0003e8000e101d58 */
[----:B------:R1:W-:Y:S04]  /*2250*/  LDGSTS.E.BYPASS.LTC128B.128 [R57+0x20100], [R8.64+0x80], !P3 ;  /* 0x2010008008397fae */ /* 0x0003e8000d901d58 */
[----:B------:R1:W-:Y:S02]  /*2260*/  LDGSTS.E.BYPASS.LTC128B.128 [R57+0x23100], [R8.64+0x100], !P2 ;  /* 0x2310010008397fae */ /* 0x0003e4000d101d58 */
.L_x_1147:
[----:B-1234-:R-:W0:Y:S01]  /*2270*/  LDGDEPBAR ;  /* 0x00000000000079af */ /* 0x01ee220000000000 */
[----:B------:R-:W-:Y:S01]  /*2280*/  PLOP3.LUT P5, PT, PT, PT, UP0, 0x40, 0x0 ;  /* 0x000000000000781c */ /* 0x000fe20003fae808 */
[----:B------:R-:W-:Y:S01]  /*2290*/  IMAD.SHL.U32 R237, R237, 0x2, RZ ;  /* 0x00000002eded7824 */ /* 0x000fe200078e00ff */
[----:B------:R-:W-:-:S04]  /*22a0*/  SEL R239, R239, 0xffffffe0, !P1 ;  /* 0xffffffe0efef7807 */ /* 0x000fc80004800000 */
[C---:B------:R-:W-:Y:S01]  /*22b0*/  IADD3 R233, R237.reuse, 0x12100, RZ ;  /* 0x00012100ede97810 */ /* 0x040fe20007ffe0ff */
        /* <DEDUP_REMOVED lines=46> */
.L_x_1148:
[C---:B--23--:R-:W-:Y:S01]  /*25a0*/  HMMA.16816.F32.BF16 R16, R152.reuse, R20, RZ ;  /* 0x000000149810723c */ /* 0x04cfe200000418ff */
[----:B------:R-:W-:Y:S01]  /*25b0*/  IMAD.MOV.U32 R3, RZ, RZ, 0x40 ;  /* 0x00000040ff037424 */ /* 0x000fe200078e00ff */
[----:B------:R-:W-:Y:S01]  /*25c0*/  SHF.R.S32.HI R7, RZ, 0x1f, R116 ;  /* 0x0000001fff077819 */ /* 0x000fe20000011474 */
[----:B------:R-:W-:Y:S01]  /*25d0*/  UIADD3 UR9, UR14, UR9, URZ ;  /* 0x000000090e097290 */ /* 0x000fe2000fffe03f */
[----:B------:R-:W-:Y:S01]  /*25e0*/  PLOP3.LUT P5, PT, PT, PT, UP2, 0x80, 0x0 ;  /* 0x000000000000781c */ /* 0x000fe20003faf028 */
[----:B------:R-:W0:Y:S01]  /*25f0*/  LDGDEPBAR ;  /* 0x00000000000079af */ /* 0x000e220000000000 */
[----:B------:R-:W-:Y:S01]  /*2600*/  SEL R232, R3, 0xffffffc0, !P0 ;  /* 0xffffffc003e87807 */ /* 0x000fe20004000000 */
[----:B------:R-:W-:Y:S01]  /*2610*/  IMAD.SHL.U32 R143, R2, 0x2, RZ ;  /* 0x00000002028f7824 */ /* 0x000fe200078e00ff */
[C---:B------:R-:W-:Y:S01]  /*2620*/  HMMA.16816.F32.BF16 R12, R152.reuse, R22, RZ ;  /* 0x00000016980c723c */ /* 0x040fe200000418ff */
[----:B------:R-:W-:Y:S01]  /*2630*/  LEA.HI R7, R7, R116, RZ, 0x3 ;  /* 0x0000007407077211 */ /* 0x000fe200078f18ff */
[----:B------:R-:W-:Y:S01]  /*2640*/  UISETP.GE.AND UP0, UPT, UR28, 0x3, UPT ;  /* 0x000000031c00788c */ /* 0x000fe2000bf06270 */
[----:B------:R-:W-:Y:S01]  /*2650*/  IMAD.IADD R3, R237, 0x1, R232 ;  /* 0x00000001ed037824 */ /* 0x000fe200078e02e8 */
[----:B------:R-:W-:Y:S01]  /*2660*/  PLOP3.LUT P0, PT, PT, PT, UP2, 0x80, 0x0 ;  /* 0x000000000000781c */ /* 0x000fe20003f0f028 */
[----:B------:R-:W-:Y:S01]  /*2670*/  IMAD.IADD R5, R232, 0x1, R4 ;  /* 0x00000001e8057824 */ /* 0x000fe200078e0204 */
[----:B------:R-:W-:Y:S01]  /*2680*/  LOP3.LUT R7, R7, 0xffffff8, RZ, 0xc0, !PT ;  /* 0x0ffffff807077812 */ /* 0x000fe200078ec0ff */
[----:B------:R-:W-:Y:S01]  /*2690*/  IMAD.IADD R2, R240, 0x1, R143 ;  /* 0x00000001f0027824 */ /* 0x000fe200078e028f */
[----:B------:R-:W-:Y:S01]  /*26a0*/  HMMA.16816.F32.BF16 R8, R152, R32, RZ ;  /* 0x000000209808723c */ /* 0x000fe200000418ff */
[----:B------:R-:W2:Y:S01]  /*26b0*/  LDSM.16.M88.4 R72, [R3+0x12100] ;  /* 0x012100000348783b */ /* 0x000ea20000000200 */
[----:B------:R-:W-:-:S03]  /*26c0*/  LEA R236, R0, R143, 0x1 ;  /* 0x0000008f00ec7211 */ /* 0x000fc600078e08ff */
[----:B------:R-:W3:Y:S02]  /*26d0*/  LDSM.16.M88.4 R80, [R3+0x12900] ;  /* 0x012900000350783b */ /* 0x000ee40000000200 */
[----:B------:R-:W-:Y:S01]  /*26e0*/  IMAD.IADD R0, R240, 0x1, R236 ;  /* 0x00000001f0007824 */ /* 0x000fe200078e02ec */
[----:B----4-:R-:W-:Y:S01]  /*26f0*/  HMMA.16816.F32.BF16 R28, R152, R36, RZ ;  /* 0x00000024981c723c */ /* 0x010fe200000418ff */
[----:B------:R-:W4:Y:S04]  /*2700*/  LDSM.16.M88.4 R88, [R3+0x13100] ;  /* 0x013100000358783b */ /* 0x000f280000000200 */
[----:B------:R-:W-:Y:S03]  /*2710*/  LDSM.16.M88.4 R108, [R3+0x15900] ;  /* 0x01590000036c783b */ /* 0x000fe60000000200 */
[C---:B-1----:R-:W-:Y:S01]  /*2720*/  HMMA.16816.F32.BF16 R76, R156.reuse, R24, R16 ;  /* 0x000000189c4c723c */ /* 0x042fe20000041810 */
[----:B------:R-:W-:Y:S07]  /*2730*/  LDSM.16.M88.4 R112, [R5+0x15100] ;  /* 0x015100000570783b */ /* 0x000fee0000000200 */
[----:B------:R-:W-:Y:S08]  /*2740*/  HMMA.16816.F32.BF16 R92, R156, R26, R12 ;  /* 0x0000001a9c5c723c */ /* 0x000ff0000004180c */
[C---:B------:R-:W-:Y:S08]  /*2750*/  HMMA.16816.F32.BF16 R24, R152.reuse, R38, RZ ;  /* 0x000000269818723c */ /* 0x040ff000000418ff */
[----:B------:R-:W-:Y:S08]  /*2760*/  HMMA.16816.F32.BF16 R32, R152, R34, RZ ;  /* 0x000000229820723c */ /* 0x000ff000000418ff */
[----:B------:R-:W-:Y:S08]  /*2770*/  HMMA.16816.F32.BF16 R96, R156, R44, R8 ;  /* 0x0000002c9c60723c */ /* 0x000ff00000041808 */
[C---:B------:R-:W-:Y:S08]  /*2780*/  HMMA.16816.F32.BF16 R20, R152.reuse, R40, RZ ;  /* 0x000000289814723c */ /* 0x040ff000000418ff */
[C---:B------:R-:W-:Y:S08]  /*2790*/  HMMA.16816.F32.BF16 R16, R152.reuse, R42, RZ ;  /* 0x0000002a9810723c */ /* 0x040ff000000418ff */
[C---:B------:R-:W-:Y:S08]  /*27a0*/  HMMA.16816.F32.BF16 R8, R152.reuse, R50, RZ ;  /* 0x000000329808723c */ /* 0x040ff000000418ff */
[C---:B------:R-:W-:Y:S08]  /*27b0*/  HMMA.16816.F32.BF16 R12, R152.reuse, R48, RZ ;  /* 0x00000030980c723c */ /* 0x040ff000000418ff */
[----:B------:R-:W-:Y:S08]  /*27c0*/  HMMA.16816.F32.BF16 R40, R152, R54, RZ ;  /* 0x000000369828723c */ /* 0x000ff000000418ff */
[C---:B------:R-:W-:Y:S01]  /*27d0*/  HMMA.16816.F32.BF16 R64, R156.reuse, R60, R28 ;  /* 0x0000003c9c40723c */ /* 0x040fe2000004181c */
[----:B------:R-:W1:Y:S07]  /*27e0*/  LDSM.16.M88.4 R28, [R3+0x13900] ;  /* 0x01390000031c783b */ /* 0x000e6e0000000200 */
[----:B------:R-:W-:Y:S01]  /*27f0*/  HMMA.16816.F32.BF16 R60, R156, R62, R24 ;  /* 0x0000003e9c3c723c */ /* 0x000fe20000041818 */
[----:B------:R-:W5:Y:S07]  /*2800*/  LDSM.16.M88.4 R24, [R3+0x14100] ;  /* 0x014100000318783b */ /* 0x000f6e0000000200 */
[----:B------:R-:W-:Y:S08]  /*2810*/  HMMA.16816.F32.BF16 R36, R152, R52, RZ ;  /* 0x000000349824723c */ /* 0x000ff000000418ff */
[C---:B------:R-:W-:Y:S08]  /*2820*/  HMMA.16816.F32.BF16 R68, R156.reuse, R46, R32 ;  /* 0x0000002e9c44723c */ /* 0x040ff00000041820 */
[C---:B------:R-:W-:Y:S01]  /*2830*/  HMMA.16816.F32.BF16 R56, R156.reuse, R84, R20 ;  /* 0x000000549c38723c */ /* 0x040fe20000041814 */
[----:B------:R-:W1:Y:S07]  /*2840*/  LDSM.16.M88.4 R20, [R3+0x14900] ;  /* 0x014900000314783b */ /* 0x000e6e0000000200 */
[C---:B------:R-:W-:Y:S01]  /*2850*/  HMMA.16816.F32.BF16 R52, R156.reuse, R86, R16 ;  /* 0x000000569c34723c */ /* 0x040fe20000041810 */
[----:B------:R-:W-:Y:S07]  /*2860*/  LDSM.16.M88.4 R84, [R5+0x12900] ;  /* 0x012900000554783b */ /* 0x000fee0000000200 */
[C---:B------:R-:W-:Y:S08]  /*2870*/  HMMA.16816.F32.BF16 R16, R156.reuse, R102, R8 ;  /* 0x000000669c10723c */ /* 0x040ff00000041808 */
[C---:B------:R-:W-:Y:S01]  /*2880*/  HMMA.16816.F32.BF16 R44, R156.reuse, R100, R12 ;  /* 0x000000649c2c723c */ /* 0x040fe2000004180c */
[----:B------:R-:W-:Y:S07]  /*2890*/  LDSM.16.M88.4 R100, [R5+0x14900] ;  /* 0x014900000564783b */ /* 0x000fee0000000200 */
[----:B------:R-:W-:Y:S01]  /*28a0*/  HMMA.16816.F32.BF16 R8, R156, R106, R40 ;  /* 0x0000006a9c08723c */ /* 0x000fe20000041828 */
[----:B------:R-:W1:Y:S07]  /*28b0*/  LDSM.16.M88.4 R40, [R5+0x12100] ;  /* 0x012100000528783b */ /* 0x000e6e0000000200 */
[C---:B--2---:R-:W-:Y:S08]  /*28c0*/  HMMA.16816.F32.BF16 R32, R184.reuse, R72, R76 ;  /* 0x00000048b820723c */ /* 0x044ff0000004184c */
[----:B------:R-:W-:Y:S01]  /*28d0*/  HMMA.16816.F32.BF16 R48, R184, R74, R92 ;  /* 0x0000004ab830723c */ /* 0x000fe2000004185c */
[----:B------:R-:W-:Y:S07]  /*28e0*/  LDSM.16.M88.4 R92, [R5+0x13900] ;  /* 0x01390000055c783b */ /* 0x000fee0000000200 */
[----:B------:R-:W-:Y:S01]  /*28f0*/  HMMA.16816.F32.BF16 R12, R156, R104, R36 ;  /* 0x000000689c0c723c */ /* 0x000fe20000041824 */
[----:B------:R-:W-:Y:S07]  /*2900*/  LDSM.16.M88.4 R104, [R237+0x15100] ;  /* 0x01510000ed68783b */ /* 0x000fee0000000200 */
[C---:B---3--:R-:W-:Y:S01]  /*2910*/  HMMA.16816.F32.BF16 R76, R184.reuse, R80, R96 ;  /* 0x00000050b84c723c */ /* 0x048fe20000041860 */
[----:B------:R-:W-:Y:S07]  /*2920*/  LDSM.16.M88.4 R96, [R5+0x14100] ;  /* 0x014100000560783b */ /* 0x000fee0000000200 */
[C---:B------:R-:W-:Y:S01]  /*2930*/  HMMA.16816.F32.BF16 R72, R184.reuse, R82, R68 ;  /* 0x00000052b848723c */ /* 0x040fe20000041844 */
[----:B------:R-:W2:Y:S07]  /*2940*/  LDSM.16.M88.4 R80, [R5+0x13100] ;  /* 0x013100000550783b */ /* 0x000eae0000000200 */
[C---:B----4-:R-:W-:Y:S08]  /*2950*/  HMMA.16816.F32.BF16 R68, R184.reuse, R88, R64 ;  /* 0x00000058b844723c */ /* 0x050ff00000041840 */
[C---:B------:R-:W-:Y:S01]  /*2960*/  HMMA.16816.F32.BF16 R64, R184.reuse, R90, R60 ;  /* 0x0000005ab840723c */ /* 0x040fe2000004183c */
[----:B------:R-:W-:Y:S07]  /*2970*/  LDSM.16.M88.4 R88, [R237+0x16100] ;  /* 0x01610000ed58783b */ /* 0x000fee0000000200 */
[C---:B-1----:R-:W-:Y:S08]  /*2980*/  HMMA.16816.F32.BF16 R60, R184.reuse, R28, R56 ;  /* 0x0000001cb83c723c */ /* 0x042ff00000041838 */
[C---:B------:R-:W-:Y:S08]  /*2990*/  HMMA.16816.F32.BF16 R56, R184.reuse, R30, R52 ;  /* 0x0000001eb838723c */ /* 0x040ff00000041834 */
[C---:B-----5:R-:W-:Y:S08]  /*29a0*/  HMMA.16816.F32.BF16 R52, R184.reuse, R24, R44 ;  /* 0x00000018b834723c */ /* 0x060ff0000004182c */
[C---:B------:R-:W-:Y:S01]  /*29b0*/  HMMA.16816.F32.BF16 R44, R184.reuse, R26, R16 ;  /* 0x0000001ab82c723c */ /* 0x040fe20000041810 */
[----:B------:R-:W1:Y:S07]  /*29c0*/  LDSM.16.M88.4 R24, [R237+0x15900] ;  /* 0x01590000ed18783b */ /* 0x000e6e0000000200 */
[C---:B------:R-:W-:Y:S08]  /*29d0*/  HMMA.16816.F32.BF16 R36, R184.reuse, R20, R12 ;  /* 0x00000014b824723c */ /* 0x040ff0000004180c */
[----:B------:R-:W-:Y:S08]  /*29e0*/  HMMA.16816.F32.BF16 R28, R184, R22, R8 ;  /* 0x00000016b81c723c */ /* 0x000ff00000041808 */
[C---:B------:R-:W-:Y:S08]  /*29f0*/  HMMA.16816.F32.BF16 R16, R188.reuse, R42, R48 ;  /* 0x0000002abc10723c */ /* 0x040ff00000041830 */
[C---:B------:R-:W-:Y:S08]  /*2a00*/  HMMA.16816.F32.BF16 R12, R188.reuse, R84, R76 ;  /* 0x00000054bc0c723c */ /* 0x040ff0000004184c */
[C---:B------:R-:W-:Y:S08]  /*2a10*/  HMMA.16816.F32.BF16 R8, R188.reuse, R86, R72 ;  /* 0x00000056bc08723c */ /* 0x040ff00000041848 */
[C---:B------:R-:W-:Y:S01]  /*2a20*/  HMMA.16816.F32.BF16 R20, R188.reuse, R40, R32 ;  /* 0x00000028bc14723c */ /* 0x040fe20000041820 */
[----:B------:R-:W-:Y:S07]  /*2a30*/  LDSM.16.M88.4 R32, [R237+0x17900] ;  /* 0x01790000ed20783b */ /* 0x000fee0000000200 */
[C---:B--2---:R-:W-:Y:S08]  /*2a40*/  HMMA.16816.F32.BF16 R76, R188.reuse, R80, R68 ;  /* 0x00000050bc4c723c */ /* 0x044ff00000041844 */
[C---:B------:R-:W-:Y:S08]  /*2a50*/  HMMA.16816.F32.BF16 R84, R188.reuse, R82, R64 ;  /* 0x00000052bc54723c */ /* 0x040ff00000041840 */
[C---:B------:R-:W-:Y:S01]  /*2a60*/  HMMA.16816.F32.BF16 R68, R188.reuse, R96, R52 ;  /* 0x00000060bc44723c */ /* 0x040fe20000041834 */
[----:B------:R-:W2:Y:S07]  /*2a70*/  LDSM.16.M88.4 R52, [R237+0x16900] ;  /* 0x01690000ed34783b */ /* 0x000eae0000000200 */
[C---:B------:R-:W-:Y:S01]  /*2a80*/  HMMA.16816.F32.BF16 R64, R188.reuse, R98, R44 ;  /* 0x00000062bc40723c */ /* 0x040fe2000004182c */
[----:B------:R-:W3:Y:S04]  /*2a90*/  LDSM.16.M88.4 R44, [R237+0x17100] ;  /* 0x01710000ed2c783b */ /* 0x000ee80000000200 */
[----:B------:R-:W-:Y:S03]  /*2aa0*/  LDSM.16.M88.4 R96, [R3+0x15100] ;  /* 0x015100000360783b */ /* 0x000fe60000000200 */
[C---:B------:R-:W-:Y:S08]  /*2ab0*/  HMMA.16816.F32.BF16 R80, R188.reuse, R92, R60 ;  /* 0x0000005cbc50723c */ /* 0x040ff0000004183c */
[C---:B------:R-:W-:Y:S01]  /*2ac0*/  HMMA.16816.F32.BF16 R72, R188.reuse, R94, R56 ;  /* 0x0000005ebc48723c */ /* 0x040fe20000041838 */
[----:B------:R-:W-:Y:S07]  /*2ad0*/  LDSM.16.M88.4 R92, [R4+0x17900] ;  /* 0x01790000045c783b */ /* 0x000fee0000000200 */
[C---:B------:R-:W-:Y:S08]  /*2ae0*/  HMMA.16816.F32.BF16 R60, R188.reuse, R100, R36 ;  /* 0x00000064bc3c723c */ /* 0x040ff00000041824 */
[----:B------:R-:W-:Y:S01]  /*2af0*/  HMMA.16816.F32.BF16 R56, R188, R102, R28 ;  /* 0x00000066bc38723c */ /* 0x000fe2000004181c */
[----:B------:R-:W4:Y:S04]  /*2b00*/  LDSM.16.M88.4 R28, [R4+0x15100] ;  /* 0x01510000041c783b */ /* 0x000f280000000200 */
[----:B------:R-:W-:Y:S03]  /*2b10*/  LDSM.16.M88.4 R100, [R5+0x17100] ;  /* 0x017100000564783b */ /* 0x000fe60000000200 */
[C---:B------:R-:W-:Y:S08]  /*2b20*/  HMMA.16816.F32.BF16 R40, R192.reuse, R106, R16 ;  /* 0x0000006ac028723c */ /* 0x040ff00000041810 */
[C---:B-1----:R-:W-:Y:S08]  /*2b30*/  HMMA.16816.F32.BF16 R36, R192.reuse, R24, R12 ;  /* 0x00000018c024723c */ /* 0x042ff0000004180c */
[C---:B------:R-:W-:Y:S01]  /*2b40*/  HMMA.16816.F32.BF16 R16, R192.reuse, R26, R8 ;  /* 0x0000001ac010723c */ /* 0x040fe20000041808 */
[----:B------:R-:W1:Y:S07]  /*2b50*/  LDSM.16.M88.4 R24, [R4+0x15900] ;  /* 0x015900000418783b */ /* 0x000e6e0000000200 */
[C---:B------:R-:W-:Y:S01]  /*2b60*/  HMMA.16816.F32.BF16 R48, R192.reuse, R104, R20 ;  /* 0x00000068c030723c */ /* 0x040fe20000041814 */
[----:B------:R-:W5:Y:S04]  /*2b70*/  LDSM.16.M88.4 R20, [R4+0x16100] ;  /* 0x016100000414783b */ /* 0x000f680000000200 */
[----:B------:R-:W-:Y:S03]  /*2b80*/  LDSM.16.M88.4 R104, [R3+0x17900] ;  /* 0x017900000368783b */ /* 0x000fe60000000200 */
[C---:B------:R-:W-:Y:S08]  /*2b90*/  HMMA.16816.F32.BF16 R12, R192.reuse, R88, R76 ;  /* 0x00000058c00c723c */ /* 0x040ff0000004184c */
[C---:B------:R-:W-:Y:S01]  /*2ba0*/  HMMA.16816.F32.BF16 R8, R192.reuse, R90, R84 ;  /* 0x0000005ac008723c */ /* 0x040fe20000041854 */
[----:B------:R-:W1:Y:S04]  /*2bb0*/  LDSM.16.M88.4 R88, [R4+0x16900] ;  /* 0x016900000458783b */ /* 0x000e680000000200 */
[----:B------:R-:W1:Y:S03]  /*2bc0*/  LDSM.16.M88.4 R84, [R4+0x17100] ;  /* 0x017100000454783b */ /* 0x000e660000000200 */
[C---:B--2---:R-:W-:Y:S08]  /*2bd0*/  HMMA.16816.F32.BF16 R80, R192.reuse, R52, R80 ;  /* 0x00000034c050723c */ /* 0x044ff00000041850 */
[C---:B------:R-:W-:Y:S08]  /*2be0*/  HMMA.16816.F32.BF16 R76, R192.reuse, R54, R72 ;  /* 0x00000036c04c723c */ /* 0x040ff00000041848 */
[C---:B---3--:R-:W-:Y:S08]  /*2bf0*/  HMMA.16816.F32.BF16 R64, R192.reuse, R46, R64 ;  /* 0x0000002ec040723c */ /* 0x048ff00000041840 */
[C---:B------:R-:W-:Y:S08]  /*2c00*/  HMMA.16816.F32.BF16 R52, R192.reuse, R32, R60 ;  /* 0x00000020c034723c */ /* 0x040ff0000004183c */
[C---:B------:R-:W-:Y:S08]  /*2c10*/  HMMA.16816.F32.BF16 R72, R192.reuse, R44, R68 ;  /* 0x0000002cc048723c */ /* 0x040ff00000041844 */
[----:B------:R-:W-:Y:S01]  /*2c20*/  HMMA.16816.F32.BF16 R68, R192, R34, R56 ;  /* 0x00000022c044723c */ /* 0x000fe20000041838 */
[----:B------:R-:W-:Y:S07]  /*2c30*/  LDSM.16.M88.4 R32, [R3+0x17100] ;  /* 0x017100000320783b */ /* 0x000fee0000000200 */
[C---:B----4-:R-:W-:Y:S08]  /*2c40*/  HMMA.16816.F32.BF16 R60, R196.reuse, R28, R48 ;  /* 0x0000001cc43c723c */ /* 0x050ff00000041830 */
[C---:B------:R-:W-:Y:S01]  /*2c50*/  HMMA.16816.F32.BF16 R56, R196.reuse, R30, R40 ;  /* 0x0000001ec438723c */ /* 0x040fe20000041828 */
[----:B------:R-:W2:Y:S07]  /*2c60*/  LDSM.16.M88.4 R28, [R3+0x16100] ;  /* 0x01610000031c783b */ /* 0x000eae0000000200 */
[C---:B-1----:R-:W-:Y:S08]  /*2c70*/  HMMA.16816.F32.BF16 R48, R196.reuse, R24, R36 ;  /* 0x00000018c430723c */ /* 0x042ff00000041824 */
[C---:B------:R-:W-:Y:S01]  /*2c80*/  HMMA.16816.F32.BF16 R44, R196.reuse, R26, R16 ;  /* 0x0000001ac42c723c */ /* 0x040fe20000041810 */
[----:B------:R-:W1:Y:S07]  /*2c90*/  LDSM.16.M88.4 R24, [R3+0x16900] ;  /* 0x016900000318783b */ /* 0x000e6e0000000200 */
[C---:B-----5:R-:W-:Y:S08]  /*2ca0*/  HMMA.16816.F32.BF16 R36, R196.reuse, R20, R12 ;  /* 0x00000014c424723c */ /* 0x060ff0000004180c */
[C---:B------:R-:W-:Y:S08]  /*2cb0*/  HMMA.16816.F32.BF16 R20, R196.reuse, R22, R8 ;  /* 0x00000016c414723c */ /* 0x040ff00000041808 */
[C---:B------:R-:W-:Y:S01]  /*2cc0*/  HMMA.16816.F32.BF16 R16, R196.reuse, R88, R80 ;  /* 0x00000058c410723c */ /* 0x040fe20000041850 */
[----:B------:R-:W3:Y:S07]  /*2cd0*/  LDSM.16.M88.4 R80, [R5+0x15900] ;  /* 0x015900000550783b */ /* 0x000eee0000000200 */
[C---:B------:R-:W-:Y:S08]  /*2ce0*/  HMMA.16816.F32.BF16 R40, R196.reuse, R86, R64 ;  /* 0x00000056c428723c */ /* 0x040ff00000041840 */
[C---:B------:R-:W-:Y:S08]  /*2cf0*/  HMMA.16816.F32.BF16 R52, R196.reuse, R92, R52 ;  /* 0x0000005cc434723c */ /* 0x040ff00000041834 */
[C---:B------:R-:W-:Y:S01]  /*2d00*/  HMMA.16816.F32.BF16 R12, R196.reuse, R90, R76 ;  /* 0x0000005ac40c723c */ /* 0x040fe2000004184c */
[----:B------:R-:W4:Y:S07]  /*2d10*/  LDSM.16.M88.4 R88, [R5+0x16100] ;  /* 0x016100000558783b */ /* 0x000f2e0000000200 */
[----:B------:R-:W-:Y:S08]  /*2d20*/  HMMA.16816.F32.BF16 R8, R196, R84, R72 ;  /* 0x00000054c408723c */ /* 0x000ff00000041848 */
[C---:B------:R-:W-:Y:S08]  /*2d30*/  HMMA.16816.F32.BF16 R64, R200.reuse, R96, R60 ;  /* 0x00000060c840723c */ /* 0x040ff0000004183c */
[C---:B------:R-:W-:Y:S08]  /*2d40*/  HMMA.16816.F32.BF16 R72, R200.reuse, R108, R48 ;  /* 0x0000006cc848723c */ /* 0x040ff00000041830 */
[C---:B------:R-:W-:Y:S01]  /*2d50*/  HMMA.16816.F32.BF16 R60, R200.reuse, R110, R44 ;  /* 0x0000006ec83c723c */ /* 0x040fe2000004182c */
[----:B------:R-:W5:Y:S07]  /*2d60*/  LDSM.16.M88.4 R108, [R5+0x17900] ;  /* 0x01790000056c783b */ /* 0x000f6e0000000200 */
[----:B------:R-:W-:Y:S01]  /*2d70*/  HMMA.16816.F32.BF16 R76, R200, R98, R56 ;  /* 0x00000062c84c723c */ /* 0x000fe20000041838 */
[----:B------:R-:W3:Y:S07]  /*2d80*/  LDSM.16.M88.4 R96, [R5+0x16900] ;  /* 0x016900000560783b */ /* 0x000eee0000000200 */
[----:B------:R-:W-:Y:S01]  /*2d90*/  HMMA.16816.F32.BF16 R68, R196, R94, R68 ;  /* 0x0000005ec444723c */ /* 0x000fe20000041844 */
[----:B------:R-:W-:Y:S07]  /*2da0*/  LDSM.16.M88.4 R92, [R237+0x18900] ;  /* 0x01890000ed5c783b */ /* 0x000fee0000000200 */
[C---:B--2---:R-:W-:Y:S08]  /*2db0*/  HMMA.16816.F32.BF16 R56, R200.reuse, R28, R36 ;  /* 0x0000001cc838723c */ /* 0x044ff00000041824 */
[C---:B------:R-:W-:Y:S01]  /*2dc0*/  HMMA.16816.F32.BF16 R48, R200.reuse, R30, R20 ;  /* 0x0000001ec830723c */ /* 0x040fe20000041814 */
[----:B------:R-:W2:Y:S07]  /*2dd0*/  LDSM.16.M88.4 R28, [R237+0x18100] ;  /* 0x01810000ed1c783b */ /* 0x000eae0000000200 */
[C---:B-1----:R-:W-:Y:S08]  /*2de0*/  HMMA.16816.F32.BF16 R44, R200.reuse, R24, R16 ;  /* 0x00000018c82c723c */ /* 0x042ff00000041810 */
[C---:B------:R-:W-:Y:S08]  /*2df0*/  HMMA.16816.F32.BF16 R20, R200.reuse, R34, R40 ;  /* 0x00000022c814723c */ /* 0x040ff00000041828 */
[C---:B------:R-:W-:Y:S01]  /*2e00*/  HMMA.16816.F32.BF16 R16, R200.reuse, R104, R52 ;  /* 0x00000068c810723c */ /* 0x040fe20000041834 */
[----:B------:R-:W1:Y:S07]  /*2e10*/  LDSM.16.M88.4 R52, [R237+0x19100] ;  /* 0x01910000ed34783b */ /* 0x000e6e0000000200 */
[C---:B------:R-:W-:Y:S08]  /*2e20*/  HMMA.16816.F32.BF16 R36, R200.reuse, R26, R12 ;  /* 0x0000001ac824723c */ /* 0x040ff0000004180c */
[C---:B------:R-:W-:Y:S08]  /*2e30*/  HMMA.16816.F32.BF16 R24, R200.reuse, R32, R8 ;  /* 0x00000020c818723c */ /* 0x040ff00000041808 */
[----:B------:R-:W-:Y:S08]  /*2e40*/  HMMA.16816.F32.BF16 R12, R200, R106, R68 ;  /* 0x0000006ac80c723c */ /* 0x000ff00000041844 */
[C---:B------:R-:W-:Y:S08]  /*2e50*/  HMMA.16816.F32.BF16 R8, R204.reuse, R112, R64 ;  /* 0x00000070cc08723c */ /* 0x040ff00000041840 */
[C---:B------:R-:W-:Y:S08]  /*2e60*/  HMMA.16816.F32.BF16 R32, R204.reuse, R114, R76 ;  /* 0x00000072cc20723c */ /* 0x040ff0000004184c */
[C---:B---3--:R-:W-:Y:S08]  /*2e70*/  HMMA.16816.F32.BF16 R64, R204.reuse, R80, R72 ;  /* 0x00000050cc40723c */ /* 0x048ff00000041848 */
[C---:B------:R-:W-:Y:S08]  /*2e80*/  HMMA.16816.F32.BF16 R84, R204.reuse, R82, R60 ;  /* 0x00000052cc54723c */ /* 0x040ff0000004183c */
[C---:B----4-:R-:W-:Y:S08]  /*2e90*/  HMMA.16816.F32.BF16 R80, R204.reuse, R88, R56 ;  /* 0x00000058cc50723c */ /* 0x050ff00000041838 */
[C---:B------:R-:W-:Y:S01]  /*2ea0*/  HMMA.16816.F32.BF16 R76, R204.reuse, R90, R48 ;  /* 0x0000005acc4c723c */ /* 0x040fe20000041830 */
[----:B------:R-:W-:Y:S07]  /*2eb0*/  LDSM.16.M88.4 R88, [R4+0x19100] ;  /* 0x019100000458783b */ /* 0x000fee0000000200 */
[C---:B------:R-:W-:Y:S01]  /*2ec0*/  HMMA.16816.F32.BF16 R56, R204.reuse, R102, R20 ;  /* 0x00000066cc38723c */ /* 0x040fe20000041814 */
[----:B------:R-:W3:Y:S07]  /*2ed0*/  LDSM.16.M88.4 R20, [R237+0x1a900] ;  /* 0x01a90000ed14783b */ /* 0x000eee0000000200 */
[C---:B-----5:R-:W-:Y:S01]  /*2ee0*/  HMMA.16816.F32.BF16 R48, R204.reuse, R108, R16 ;  /* 0x0000006ccc30723c */ /* 0x060fe20000041810 */
[----:B------:R-:W4:Y:S07]  /*2ef0*/  LDSM.16.M88.4 R16, [R4+0x18100] ;  /* 0x018100000410783b */ /* 0x000f2e0000000200 */
[C---:B------:R-:W-:Y:S01]  /*2f00*/  HMMA.16816.F32.BF16 R72, R204.reuse, R96, R44 ;  /* 0x00000060cc48723c */ /* 0x040fe2000004182c */
[----:B------:R-:W5:Y:S07]  /*2f10*/  LDSM.16.M88.4 R44, [R237+0x19900] ;  /* 0x01990000ed2c783b */ /* 0x000f6e0000000200 */
[C---:B------:R-:W-:Y:S01]  /*2f20*/  HMMA.16816.F32.BF16 R60, R204.reuse, R100, R24 ;  /* 0x00000064cc3c723c */ /* 0x040fe20000041818 */
[----:B------:R-:W1:Y:S04]  /*2f30*/  LDSM.16.M88.4 R24, [R237+0x1a100] ;  /* 0x01a10000ed18783b */ /* 0x000e680000000200 */
[----:B------:R-:W-:Y:S03]  /*2f40*/  LDSM.16.M88.4 R100, [R4+0x1a100] ;  /* 0x01a100000464783b */ /* 0x000fe60000000200 */
[----:B------:R-:W-:Y:S08]  /*2f50*/  HMMA.16816.F32.BF16 R40, R204, R110, R12 ;  /* 0x0000006ecc28723c */ /* 0x000ff0000004180c */
[----:B--2---:R-:W-:Y:S08]  /*2f60*/  HMMA.16816.F32.BF16 R12, R208, R28, R8 ;  /* 0x0000001cd00c723c */ /* 0x004ff00000041808 */
[----:B------:R-:W-:Y:S08]  /*2f70*/  HMMA.16816.F32.BF16 R68, R204, R98, R36 ;  /* 0x00000062cc44723c */ /* 0x000ff00000041824 */
[C---:B------:R-:W-:Y:S01]  /*2f80*/  HMMA.16816.F32.BF16 R8, R208.reuse, R30, R32 ;  /* 0x0000001ed008723c */ /* 0x040fe20000041820 */
[----:B------:R-:W2:Y:S07]  /*2f90*/  LDSM.16.M88.4 R32, [R4+0x18900] ;  /* 0x018900000420783b */ /* 0x000eae0000000200 */
[C---:B------:R-:W-:Y:S01]  /*2fa0*/  HMMA.16816.F32.BF16 R36, R208.reuse, R94, R84 ;  /* 0x0000005ed024723c */ /* 0x040fe20000041854 */
[----:B------:R-:W2:Y:S07]  /*2fb0*/  LDSM.16.M88.4 R84, [R4+0x19900] ;  /* 0x019900000454783b */ /* 0x000eae0000000200 */
[C---:B------:R-:W-:Y:S08]  /*2fc0*/  HMMA.16816.F32.BF16 R28, R208.reuse, R92, R64 ;  /* 0x0000005cd01c723c */ /* 0x040ff00000041840 */
[C---:B-1----:R-:W-:Y:S08]  /*2fd0*/  HMMA.16816.F32.BF16 R64, R208.reuse, R52, R80 ;  /* 0x00000034d040723c */ /* 0x042ff00000041850 */
[C---:B------:R-:W-:Y:S08]  /*2fe0*/  HMMA.16816.F32.BF16 R76, R208.reuse, R54, R76 ;  /* 0x00000036d04c723c */ /* 0x040ff0000004184c */
[----:B---3--:R-:W-:Y:S08]  /*2ff0*/  HMMA.16816.F32.BF16 R52, R208, R22, R40 ;  /* 0x00000016d034723c */ /* 0x008ff00000041828 */
[----:B----4-:R-:W-:Y:S01]  /*3000*/  HMMA.16816.F32.BF16 R40, R216, R16, R12 ;  /* 0x00000010d828723c */ /* 0x010fe2000004180c */
[----:B------:R1:W3:Y:S07]  /*3010*/  LDSM.16.M88.4 R12, [R4+0x1a900] ;  /* 0x01a90000040c783b */ /* 0x0002ee0000000200 */
[C---:B-----5:R-:W-:Y:S08]  /*3020*/  HMMA.16816.F32.BF16 R72, R208.reuse, R44, R72 ;  /* 0x0000002cd048723c */ /* 0x060ff00000041848 */
[----:B------:R-:W-:Y:S08]  /*3030*/  HMMA.16816.F32.BF16 R68, R208, R46, R68 ;  /* 0x0000002ed044723c */ /* 0x000ff00000041844 */
[----:B------:R-:W-:Y:S01]  /*3040*/  HMMA.16816.F32.BF16 R16, R216, R18, R8 ;  /* 0x00000012d810723c */ /* 0x000fe20000041808 */
[----:B------:R-:W4:Y:S01]  /*3050*/  LDSM.16.M88.4 R8, [R3+0x18100] ;  /* 0x018100000308783b */ /* 0x000f220000000200 */
[----:B-1----:R-:W-:-:S04]  /*3060*/  LEA.HI R4, R118, R121, RZ, 0x2 ;  /* 0x0000007976047211 */ /* 0x002fc800078f10ff */
[----:B------:R-:W-:Y:S02]  /*3070*/  LOP3.LUT R4, R4, 0xfffffffc, RZ, 0xc0, !PT ;  /* 0xfffffffc04047812 */ /* 0x000fe400078ec0ff */
[----:B------:R-:W-:Y:S03]  /*3080*/  HMMA.16816.F32.BF16 R80, R208, R24, R60 ;  /* 0x00000018d050723c */ /* 0x000fe6000004183c */
[----:B------:R-:W-:-:S05]  /*3090*/  IMAD.IADD R4, R121, 0x1, -R4 ;  /* 0x0000000179047824 */ /* 0x000fca00078e0a04 */
[C---:B------:R-:W-:Y:S01]  /*30a0*/  HMMA.16816.F32.BF16 R96, R208.reuse, R26, R56 ;  /* 0x0000001ad060723c */ /* 0x040fe20000041838 */
[----:B------:R-:W1:Y:S04]  /*30b0*/  LDSM.16.M88.4 R24, [R3+0x18900] ;  /* 0x018900000318783b */ /* 0x000e680000000200 */
[----:B------:R-:W-:Y:S03]  /*30c0*/  LDSM.16.M88.4 R56, [R3+0x19900] ;  /* 0x019900000338783b */ /* 0x000fe60000000200 */
[----:B------:R-:W-:Y:S08]  /*30d0*/  HMMA.16816.F32.BF16 R92, R208, R20, R48 ;  /* 0x00000014d05c723c */ /* 0x000ff00000041830 */
[C---:B--2---:R-:W-:Y:S08]  /*30e0*/  HMMA.16816.F32.BF16 R20, R216.reuse, R32, R28 ;  /* 0x00000020d814723c */ /* 0x044ff0000004181c */
[C---:B------:R-:W-:Y:S01]  /*30f0*/  HMMA.16816.F32.BF16 R28, R216.reuse, R34, R36 ;  /* 0x00000022d81c723c */ /* 0x040fe20000041824 */
[----:B------:R-:W2:Y:S07]  /*3100*/  LDSM.16.M88.4 R36, [R3+0x19100] ;  /* 0x019100000324783b */ /* 0x000eae0000000200 */
[C---:B------:R-:W-:Y:S08]  /*3110*/  HMMA.16816.F32.BF16 R48, R216.reuse, R84, R72 ;  /* 0x00000054d830723c */ /* 0x040ff00000041848 */
[C---:B------:R-:W-:Y:S01]  /*3120*/  HMMA.16816.F32.BF16 R60, R216.reuse, R86, R68 ;  /* 0x00000056d83c723c */ /* 0x040fe20000041844 */
[----:B------:R-:W5:Y:S04]  /*3130*/  LDSM.16.M88.4 R68, [R3+0x1a100] ;  /* 0x01a100000344783b */ /* 0x000f680000000200 */
[----:B------:R-:W-:Y:S03]  /*3140*/  LDSM.16.M88.4 R84, [R5+0x18100] ;  /* 0x018100000554783b */ /* 0x000fe60000000200 */
[C---:B------:R-:W-:Y:S01]  /*3150*/  HMMA.16816.F32.BF16 R72, R216.reuse, R102, R96 ;  /* 0x00000066d848723c */ /* 0x040fe20000041860 */
[----:B------:R-:W1:Y:S07]  /*3160*/  LDSM.16.M88.4 R96, [R5+0x18900] ;  /* 0x018900000560783b */ /* 0x000e6e0000000200 */
[C---:B------:R-:W-:Y:S08]  /*3170*/  HMMA.16816.F32.BF16 R32, R216.reuse, R88, R64 ;  /* 0x00000058d820723c */ /* 0x040ff00000041840 */
[C---:B------:R-:W-:Y:S01]  /*3180*/  HMMA.16816.F32.BF16 R44, R216.reuse, R90, R76 ;  /* 0x0000005ad82c723c */ /* 0x040fe2000004184c */
[----:B------:R-:W-:Y:S07]  /*3190*/  LDSM.16.M88.4 R88, [R5+0x19100] ;  /* 0x019100000558783b */ /* 0x000fee0000000200 */
[C---:B---3--:R-:W-:Y:S08]  /*31a0*/  HMMA.16816.F32.BF16 R76, R216.reuse, R12, R92 ;  /* 0x0000000cd84c723c */ /* 0x048ff0000004185c */
[C---:B------:R-:W-:Y:S08]  /*31b0*/  HMMA.16816.F32.BF16 R52, R216.reuse, R14, R52 ;  /* 0x0000000ed834723c */ /* 0x040ff00000041834 */
[----:B------:R-:W-:Y:S01]  /*31c0*/  HMMA.16816.F32.BF16 R64, R216, R100, R80 ;  /* 0x00000064d840723c */ /* 0x000fe20000041850 */
[----:B------:R3:W5:Y:S07]  /*31d0*/  LDSM.16.M88.4 R80, [R3+0x1a900] ;  /* 0x01a900000350783b */ /* 0x00076e0000000200 */
[C---:B----4-:R-:W-:Y:S08]  /*31e0*/  HMMA.16816.F32.BF16 R40, R220.reuse, R8, R40 ;  /* 0x00000008dc28723c */ /* 0x050ff00000041828 */
[C---:B------:R-:W-:Y:S08]  /*31f0*/  HMMA.16816.F32.BF16 R12, R220.reuse, R10, R16 ;  /* 0x0000000adc0c723c */ /* 0x040ff00000041810 */
[----:B-1----:R-:W-:Y:S01]  /*3200*/  HMMA.16816.F32.BF16 R8, R220, R24, R20 ;  /* 0x00000018dc08723c */ /* 0x002fe20000041814 */
[----:B---3--:R-:W-:-:S05]  /*3210*/  LOP3.LUT R3, R117, 0xffffffe0, RZ, 0xc0, !PT ;  /* 0xffffffe075037812 */ /* 0x008fca00078ec0ff */
[----:B------:R-:W-:Y:S02]  /*3220*/  IMAD.IADD R3, R121, 0x1, -R3 ;  /* 0x0000000179037824 */ /* 0x000fe400078e0a03 */
[----:B------:R-:W-:Y:S01]  /*3230*/  HMMA.16816.F32.BF16 R16, R220, R26, R28 ;  /* 0x0000001adc10723c */ /* 0x000fe2000004181c */
[----:B------:R-:W1:Y:S02]  /*3240*/  LDSM.16.M88.4 R28, [R5+0x19900] ;  /* 0x01990000051c783b */ /* 0x000e640000000200 */
[----:B------:R-:W-:-:S04]  /*3250*/  SHF.R.S32.HI R6, RZ, 0x1f, R3 ;  /* 0x0000001fff067819 */ /* 0x000fc80000011403 */
[----:B------:R-:W-:Y:S01]  /*3260*/  LEA.HI R6, R6, R3, RZ, 0x2 ;  /* 0x0000000306067211 */ /* 0x000fe200078f10ff */
[C---:B--2---:R-:W-:Y:S08]  /*3270*/  HMMA.16816.F32.BF16 R20, R220.reuse, R36, R32 ;  /* 0x00000024dc14723c */ /* 0x044ff00000041820 */
[C---:B------:R-:W-:Y:S08]  /*3280*/  HMMA.16816.F32.BF16 R24, R220.reuse, R38, R44 ;  /* 0x00000026dc18723c */ /* 0x040ff0000004182c */
[C---:B------:R-:W-:Y:S08]  /*3290*/  HMMA.16816.F32.BF16 R32, R220.reuse, R56, R48 ;  /* 0x00000038dc20723c */ /* 0x040ff00000041830 */
[C---:B-----5:R-:W-:Y:S08]  /*32a0*/  HMMA.16816.F32.BF16 R44, R220.reuse, R68, R64 ;  /* 0x00000044dc2c723c */ /* 0x060ff00000041840 */
[----:B------:R-:W-:Y:S08]  /*32b0*/  HMMA.16816.F32.BF16 R48, R220, R70, R72 ;  /* 0x00000046dc30723c */ /* 0x000ff00000041848 */
[C---:B------:R-:W-:Y:S07]  /*32c0*/  HMMA.16816.F32.BF16 R68, R228.reuse, R96, R8 ;  /* 0x00000060e444723c */ /* 0x040fee0000041808 */
[----:B------:R-:W-:Y:S01]  /*32d0*/  LEA.HI R8, R4, R4, RZ, 0x1 ;  /* 0x0000000404087211 */ /* 0x000fe200078f08ff */
[----:B------:R-:W-:Y:S01]  /*32e0*/  HMMA.16816.F32.BF16 R72, R228, R86, R12 ;  /* 0x00000056e448723c */ /* 0x000fe2000004180c */
[----:B------:R-:W-:Y:S01]  /*32f0*/  IADD3 R9, R116, -R7, RZ ;  /* 0x8000000774097210 */ /* 0x000fe20007ffe0ff */
[----:B------:R-:W2:Y:S01]  /*3300*/  LDSM.16.M88.4 R12, [R5+0x1a900] ;  /* 0x01a90000050c783b */ /* 0x000ea20000000200 */
[----:B------:R-:W-:-:S02]  /*3310*/  LEA.HI.SX32 R7, R6, UR8, 0x1e ;  /* 0x0000000806077c11 */ /* 0x000fc4000f8ff2ff */
[----:B------:R-:W-:-:S03]  /*3320*/  LOP3.LUT R8, R8, 0x1ffffffe, RZ, 0xc0, !PT ;  /* 0x1ffffffe08087812 */ /* 0x000fc600078ec0ff */
[----:B------:R-:W-:Y:S01]  /*3330*/  IMAD R7, R9, 0x10, R7 ;  /* 0x0000001009077824 */ /* 0x000fe200078e0207 */
[----:B------:R-:W-:Y:S01]  /*3340*/  HMMA.16816.F32.BF16 R64, R228, R98, R16 ;  /* 0x00000062e440723c */ /* 0x000fe20000041810 */
[----:B------:R-:W-:Y:S01]  /*3350*/  IMAD.IADD R4, R4, 0x1, -R8 ;  /* 0x0000000104047824 */ /* 0x000fe200078e0a08 */
[----:B------:R3:W4:Y:S01]  /*3360*/  LDSM.16.M88.4 R16, [R5+0x1a100] ;  /* 0x01a100000510783b */ /* 0x0007220000000200 */
[----:B------:R-:W-:-:S04]  /*3370*/  DEPBAR.LE SB0, 0x2 ;  /* 0x000080800000791a */ /* 0x000fc80000000000 */
[----:B------:R-:W-:Y:S01]  /*3380*/  IMAD R119, R4, 0x8, R7 ;  /* 0x0000000804777824 */ /* 0x000fe200078e0207 */
[C---:B------:R-:W-:Y:S03]  /*3390*/  HMMA.16816.F32.BF16 R36, R220.reuse, R58, R60 ;  /* 0x0000003adc24723c */ /* 0x040fe6000004183c */
[----:B------:R-:W-:Y:S01]  /*33a0*/  IMAD.MOV.U32 R4, RZ, RZ, R119 ;  /* 0x000000ffff047224 */ /* 0x000fe200078e0077 */
[----:B------:R-:W-:Y:S04]  /*33b0*/  STL [R1+0x10], R119 ;  /* 0x0000107701007387 */ /* 0x000fe80000100800 */
[----:B------:R-:W-:Y:S08]  /*33c0*/  HMMA.16816.F32.BF16 R56, R220, R80, R76 ;  /* 0x00000050dc38723c */ /* 0x000ff0000004184c */
[----:B------:R-:W-:Y:S01]  /*33d0*/  HMMA.16816.F32.BF16 R76, R228, R84, R40 ;  /* 0x00000054e44c723c */ /* 0x000fe20000041828 */
[----:B---3--:R-:W-:-:S05]  /*33e0*/  @P5 IMAD.HI.U32 R5, R119, c[0x0][0x2c8], RZ ;  /* 0x0000b20077055a27 */ /* 0x008fca00078e00ff */
[----:B------:R-:W-:Y:S02]  /*33f0*/  @P0 SHF.R.U32.HI R4, RZ, c[0x0][0x2cc], R5 ;  /* 0x0000b300ff040a19 */ /* 0x000fe40000011605 */
[----:B------:R-:W-:Y:S03]  /*3400*/  HMMA.16816.F32.BF16 R60, R220, R82, R52 ;  /* 0x00000052dc3c723c */ /* 0x000fe60000041834 */
[----:B------:R-:W3:Y:S04]  /*3410*/  SHFL.IDX PT, R8, R4, RZ, 0x1c1f ;  /* 0x001c1fff04087589 */ /* 0x000ee800000e0000 */
[----:B------:R5:W3:Y:S01]  /*3420*/  SHFL.IDX PT, R7, R4, 0x1, 0x1c1f ;  /* 0x003c1f0004077f89 */ /* 0x000ae200000e0000 */
[C---:B------:R-:W-:Y:S08]  /*3430*/  HMMA.16816.F32.BF16 R52, R228.reuse, R88, R20 ;  /* 0x00000058e434723c */ /* 0x040ff00000041814 */
[C---:B-1----:R-:W-:Y:S08]  /*3440*/  HMMA.16816.F32.BF16 R20, R228.reuse, R28, R32 ;  /* 0x0000001ce414723c */ /* 0x042ff00000041820 */
[----:B--2---:R-:W-:Y:S01]  /*3450*/  HMMA.16816.F32.BF16 R32, R228, R12, R56 ;  /* 0x0000000ce420723c */ /* 0x004fe20000041838 */
[----:B-----5:R-:W-:-:S07]  /*3460*/  LOP3.LUT R4, R6, 0x7ffffffc, RZ, 0xc0, !PT ;  /* 0x7ffffffc06047812 */ /* 0x020fce00078ec0ff */
[----:B------:R-:W-:Y:S01]  /*3470*/  HMMA.16816.F32.BF16 R40, R228, R90, R24 ;  /* 0x0000005ae428723c */ /* 0x000fe20000041818 */
[----:B------:R-:W-:Y:S01]  /*3480*/  IMAD.IADD R4, R3, 0x1, -R4 ;  /* 0x0000000103047824 */ /* 0x000fe200078e0a04 */
[----:B------:R-:W-:-:S03]  /*3490*/  MOV R3, UR9 ;  /* 0x0000000900037c02 */ /* 0x000fc60008000f00 */
[----:B------:R-:W-:-:S03]  /*34a0*/  IMAD.SHL.U32 R9, R4, 0x2, RZ ;  /* 0x0000000204097824 */ /* 0x000fc600078e00ff */
[C---:B------:R-:W-:Y:S02]  /*34b0*/  HMMA.16816.F32.BF16 R28, R228.reuse, R30, R36 ;  /* 0x0000001ee41c723c */ /* 0x040fe40000041824 */
[C---:B------:R-:W-:Y:S01]  /*34c0*/  IADD3 R3, -R9.reuse, 0x1, R3 ;  /* 0x0000000109037810 */ /* 0x040fe20007ffe103 */
[----:B------:R-:W-:Y:S01]  /*34d0*/  STL [R1+0x38], R9 ;  /* 0x0000380901007387 */ /* 0x000fe20000100800 */
[----:B------:R-:W-:Y:S02]  /*34e0*/  IADD3 R5, -R9, UR9, RZ ;  /* 0x0000000909057c10 */ /* 0x000fe4000fffe1ff */
[----:B------:R-:W-:Y:S02]  /*34f0*/  IADD3 R3, R3, -UR16, RZ ;  /* 0x8000001003037c10 */ /* 0x000fe4000fffe0ff */
[----:B----4-:R-:W-:Y:S03]  /*3500*/  HMMA.16816.F32.BF16 R24, R228, R16, R44 ;  /* 0x00000010e418723c */ /* 0x010fe6000004182c */
[----:B---3--:R-:W-:-:S02]  /*3510*/  IMAD.IADD R4, R3, 0x1, R8 ;  /* 0x0000000103047824 */ /* 0x008fc400078e0208 */
[----:B------:R-:W-:-:S03]  /*3520*/  IMAD.IADD R3, R3, 0x1, R7 ;  /* 0x0000000103037824 */ /* 0x000fc600078e0207 */
[C---:B------:R-:W-:Y:S01]  /*3530*/  HMMA.16816.F32.BF16 R36, R228.reuse, R18, R48 ;  /* 0x00000012e424723c */ /* 0x040fe20000041830 */
[C---:B------:R-:W-:Y:S02]  /*3540*/  IMNMX R4, R5.reuse, R4, PT ;  /* 0x0000000405047217 */ /* 0x040fe40003800200 */
[----:B------:R-:W-:Y:S01]  /*3550*/  IMNMX R3, R5, R3, PT ;  /* 0x0000000305037217 */ /* 0x000fe20003800200 */
[----:B------:R-:W-:Y:S01]  /*3560*/  BAR.SYNC.DEFER_BLOCKING 0x0 ;  /* 0x0000000000007b1d */ /* 0x000fe20000010000 */
[C---:B------:R-:W-:Y:S02]  /*3570*/  ISETP.GT.AND P0, PT, R4.reuse, RZ, PT ;  /* 0x000000ff0400720c */ /* 0x040fe40003f04270 */
[----:B------:R-:W-:Y:S01]  /*3580*/  ISETP.GT.AND P6, PT, R4, 0x1, PT ;  /* 0x000000010400780c */ /* 0x000fe20003fc4270 */
[----:B------:R-:W-:Y:S01]  /*3590*/  HMMA.16816.F32.BF16 R16, R228, R14, R60 ;  /* 0x0000000ee410723c */ /* 0x000fe2000004183c */
[----:B------:R-:W-:Y:S02]  /*35a0*/  FSEL R7, R76, -INF , P0 ;  /* 0xff8000004c077808 */ /* 0x000fe40000000000 */
[----:B------:R-:W-:-:S02]  /*35b0*/  ISETP.GT.AND P0, PT, R3, 0x1, PT ;  /* 0x000000010300780c */ /* 0x000fc40003f04270 */
[----:B------:R-:W-:Y:S02]  /*35c0*/  ISETP.GT.AND P5, PT, R3, RZ, PT ;  /* 0x000000ff0300720c */ /* 0x000fe40003fa4270 */
[----:B------:R-:W-:Y:S02]  /*35d0*/  FSEL R8, R77, -INF , P6 ;  /* 0xff8000004d087808 */ /* 0x000fe40003000000 */
[----:B------:R-:W-:Y:S02]  /*35e0*/  FSEL R13, R79, -INF , P0 ;  /* 0xff8000004f0d7808 */ /* 0x000fe40000000000 */
[----:B------:R-:W-:Y:S02]  /*35f0*/  ISETP.GT.AND P6, PT, R4, 0x8, PT ;  /* 0x000000080400780c */ /* 0x000fe40003fc4270 */
[----:B------:R-:W-:Y:S02]  /*3600*/  ISETP.GT.AND P0, PT, R3, 0x8, PT ;  /* 0x000000080300780c */ /* 0x000fe40003f04270 */
[----:B------:R-:W-:-:S02]  /*3610*/  FSEL R12, R78, -INF , P5 ;  /* 0xff8000004e0c7808 */ /* 0x000fc40002800000 */
[----:B------:R-:W-:Y:S02]  /*3620*/  ISETP.GT.AND P5, PT, R4, 0x9, PT ;  /* 0x000000090400780c */ /* 0x000fe40003fa4270 */
[----:B------:R-:W-:Y:S02]  /*3630*/  FSEL R10, R72, -INF , P6 ;  /* 0xff800000480a7808 */ /* 0x000fe40003000000 */
[----:B------:R-:W-:Y:S02]  /*3640*/  FSEL R14, R74, -INF , P0 ;  /* 0xff8000004a0e7808 */ /* 0x000fe40000000000 */
[----:B------:R-:W-:Y:S02]  /*3650*/  FMNMX.FTZ R5, R7, R8, !PT ;  /* 0x0000000807057209 */ /* 0x000fe40007810000 */
[----:B------:R-:W-:Y:S02]  /*3660*/  ISETP.GT.AND P0, PT, R4, 0x11, PT ;  /* 0x000000110400780c */ /* 0x000fe40003f04270 */
[----:B------:R-:W-:-:S02]  /*3670*/  FSEL R11, R73, -INF , P5 ;  /* 0xff800000490b7808 */ /* 0x000fc40002800000 */
[----:B------:R-:W-:Y:S02]  /*3680*/  ISETP.GT.AND P6, PT, R4, 0x10, PT ;  /* 0x000000100400780c */ /* 0x000fe40003fc4270 */
[----:B------:R-:W-:Y:S02]  /*3690*/  FMNMX.FTZ R5, R10, R5, !PT ;  /* 0x000000050a057209 */ /* 0x000fe40007810000 */
[----:B------:R-:W-:Y:S02]  /*36a0*/  FSEL R45, R69, -INF , P0 ;  /* 0xff800000452d7808 */ /* 0x000fe40000000000 */
[C---:B------:R-:W-:Y:S02]  /*36b0*/  ISETP.GT.AND P5, PT, R3.reuse, 0x9, PT ;  /* 0x000000090300780c */ /* 0x040fe40003fa4270 */
[----:B------:R-:W-:Y:S02]  /*36c0*/  ISETP.GT.AND P0, PT, R3, 0x11, PT ;  /* 0x000000110300780c */ /* 0x000fe40003f04270 */
[----:B------:R-:W-:-:S02]  /*36d0*/  FSEL R44, R68, -INF , P6 ;  /* 0xff800000442c7808 */ /* 0x000fc40003000000 */
[----:B------:R-:W-:Y:S02]  /*36e0*/  FMNMX.FTZ R5, R11, R5, !PT ;  /* 0x000000050b057209 */ /* 0x000fe40007810000 */
[----:B------:R-:W-:Y:S02]  /*36f0*/  FSEL R15, R75, -INF , P5 ;  /* 0xff8000004b0f7808 */ /* 0x000fe40002800000 */
[----:B------:R-:W-:Y:S02]  /*3700*/  FSEL R76, R71, -INF , P0 ;  /* 0xff800000474c7808 */ /* 0x000fe40000000000 */
[C---:B------:R-:W-:Y:S02]  /*3710*/  ISETP.GT.AND P5, PT, R3.reuse, 0x10, PT ;  /* 0x000000100300780c */ /* 0x040fe40003fa4270 */
[----:B------:R-:W-:Y:S02]  /*3720*/  ISETP.GT.AND P0, PT, R3, 0x18, PT ;  /* 0x000000180300780c */ /* 0x000fe40003f04270 */
[----:B------:R-:W-:-:S02]  /*3730*/  ISETP.GT.AND P6, PT, R4, 0x18, PT ;  /* 0x000000180400780c */ /* 0x000fc40003fc4270 */
[----:B------:R-:W-:Y:S02]  /*3740*/  FMNMX.FTZ R5, R44, R5, !PT ;  /* 0x000000052c057209 */ /* 0x000fe40007810000 */
[----:B------:R-:W-:Y:S02]  /*3750*/  FSEL R48, R70, -INF , P5 ;  /* 0xff80000046307808 */ /* 0x000fe40002800000 */
[----:B------:R-:W-:Y:S02]  /*3760*/  FSEL R77, R66, -INF , P0 ;  /* 0xff800000424d7808 */ /* 0x000fe40000000000 */
        /* <DEDUP_REMOVED lines=9> */
[----:B------:R-:W-:Y:S02]  /*3800*/  ISETP.GT.AND P5, PT, R3, 0x19, PT ;  /* 0x000000190300780c */ /* 0x000fe40003fa4270 */
[----:B------:R-:W-:Y:S02]  /*3810*/  FSEL R127, R52, -INF , P6 ;  /* 0xff800000347f7808 */ /* 0x000fe40003000000 */
[----:B------:R-:W-:Y:S02]  /*3820*/  FMNMX.FTZ R5, R47, R5, !PT ;  /* 0x000000052f057209 */ /* 0x000fe40007810000 */
[----:B------:R-:W-:Y:S02]  /*3830*/  FSEL R134, R55, -INF , P0 ;  /* 0xff80000037867808 */ /* 0x000fe40000000000 */
[----:B------:R-:W-:Y:S02]  /*3840*/  FMNMX.FTZ R6, R12, R13, !PT ;  /* 0x0000000d0c067209 */ /* 0x000fe40007810000 */
[----:B------:R-:W-:-:S02]  /*3850*/  FSEL R78, R67, -INF , P5 ;  /* 0xff800000434e7808 */ /* 0x000fc40002800000 */
[C---:B------:R-:W-:Y:S02]  /*3860*/  ISETP.GT.AND P0, PT, R4.reuse, 0x29, PT ;  /* 0x000000290400780c */ /* 0x040fe40003f04270 */
[----:B------:R-:W-:Y:S02]  /*3870*/  ISETP.GT.AND P5, PT, R3, 0x20, PT ;  /* 0x000000200300780c */ /* 0x000fe40003fa4270 */
[----:B------:R-:W-:Y:S02]  /*3880*/  ISETP.GT.AND P6, PT, R4, 0x28, PT ;  /* 0x000000280400780c */ /* 0x000fe40003fc4270 */
[----:B------:R-:W-:Y:S02]  /*3890*/  FMNMX.FTZ R5, R127, R5, !PT ;  /* 0x000000057f057209 */ /* 0x000fe40007810000 */
[----:B------:R-:W-:Y:S02]  /*38a0*/  FMNMX.FTZ R6, R14, R6, !PT ;  /* 0x000000060e067209 */ /* 0x000fe40007810000 */
[----:B------:R-:W-:-:S02]  /*38b0*/  FSEL R125, R41, -INF , P0 ;  /* 0xff800000297d7808 */ /* 0x000fc40000000000 */
[----:B------:R-:W-:Y:S02]  /*38c0*/  FSEL R132, R54, -INF , P5 ;  /* 0xff80000036847808 */ /* 0x000fe40002800000 */
[C---:B------:R-:W-:Y:S02]  /*38d0*/  ISETP.GT.AND P0, PT, R3.reuse, 0x29, PT ;  /* 0x000000290300780c */ /* 0x040fe40003f04270 */
[----:B------:R-:W-:Y:S02]  /*38e0*/  FSEL R124, R40, -INF , P6 ;  /* 0xff800000287c7808 */ /* 0x000fe40003000000 */
[----:B------:R-:W-:Y:S02]  /*38f0*/  ISETP.GT.AND P5, PT, R3, 0x28, PT ;  /* 0x000000280300780c */ /* 0x000fe40003fa4270 */
[----:B------:R-:W-:Y:S02]  /*3900*/  FMNMX.FTZ R5, R126, R5, !PT ;  /* 0x000000057e057209 */ /* 0x000fe40007810000 */
[----:B------:R-:W-:-:S02]  /*3910*/  FMNMX.FTZ R6, R15, R6, !PT ;  /* 0x000000060f067209 */ /* 0x000fc40007810000 */
[----:B------:R-:W-:Y:S02]  /*3920*/  FSEL R135, R43, -INF , P0 ;  /* 0xff8000002b877808 */ /* 0x000fe40000000000 */
[----:B------:R-:W-:Y:S02]  /*3930*/  ISETP.GT.AND P6, PT, R4, 0x30, PT ;  /* 0x000000300400780c */ /* 0x000fe40003fc4270 */
[----:B------:R-:W-:Y:S02]  /*3940*/  FSEL R133, R42, -INF , P5 ;  /* 0xff8000002a857808 */ /* 0x000fe40002800000 */
[----:B------:R-:W-:Y:S01]  /*3950*/  ISETP.GT.AND P0, PT, R4, 0x31, PT ;  /* 0x000000310400780c */ /* 0x000fe20003f04270 */
[----:B------:R-:W-:Y:S01]  /*3960*/  LDSM.16.MT88.4 R40, [R143+0x3100] ;  /* 0x003100008f28783b */ /* 0x000fe20000004200 */
[----:B------:R-:W-:Y:S02]  /*3970*/  FMNMX.FTZ R5, R124, R5, !PT ;  /* 0x000000057c057209 */ /* 0x000fe40007810000 */
[----:B------:R-:W-:-:S02]  /*3980*/  ISETP.GT.AND P5, PT, R3, 0x30, PT ;  /* 0x000000300300780c */ /* 0x000fc40003fa4270 */
[----:B------:R-:W-:Y:S02]  /*3990*/  FMNMX.FTZ R6, R48, R6, !PT ;  /* 0x0000000630067209 */ /* 0x000fe40007810000 */
[----:B------:R-:W-:Y:S02]  /*39a0*/  FSEL R181, R20, -INF , P6 ;  /* 0xff80000014b57808 */ /* 0x000fe40003000000 */
[----:B------:R-:W-:Y:S02]  /*39b0*/  FSEL R180, R21, -INF , P0 ;  /* 0xff80000015b47808 */ /* 0x000fe40000000000 */
[----:B------:R-:W-:Y:S02]  /*39c0*/  FMNMX.FTZ R5, R125, R5, !PT ;  /* 0x000000057d057209 */ /* 0x000fe40007810000 */
[----:B------:R-:W-:Y:S02]  /*39d0*/  ISETP.GT.AND P0, PT, R3, 0x31, PT ;  /* 0x000000310300780c */ /* 0x000fe40003f04270 */
[----:B------:R-:W-:-:S02]  /*39e0*/  FSEL R183, R22, -INF , P5 ;  /* 0xff80000016b77808 */ /* 0x000fc40002800000 */
[----:B------:R-:W-:Y:S02]  /*39f0*/  FMNMX.FTZ R6, R76, R6, !PT ;  /* 0x000000064c067209 */ /* 0x000fe40007810000 */
[C---:B------:R-:W-:Y:S02]  /*3a00*/  ISETP.GT.AND P5, PT, R4.reuse, 0x38, PT ;  /* 0x000000380400780c */ /* 0x040fe40003fa4270 */
[----:B------:R-:W-:Y:S02]  /*3a10*/  FMNMX.FTZ R5, R181, R5, !PT ;  /* 0x00000005b5057209 */ /* 0x000fe40007810000 */
[----:B------:R-:W-:Y:S02]  /*3a20*/  FSEL R212, R23, -INF , P0 ;  /* 0xff80000017d47808 */ /* 0x000fe40000000000 */
[----:B------:R-:W-:Y:S01]  /*3a30*/  FMNMX.FTZ R6, R77, R6, !PT ;  /* 0x000000064d067209 */ /* 0x000fe20007810000 */
[----:B------:R-:W-:Y:S01]  /*3a40*/  LDSM.16.MT88.4 R20, [R0+0x100] ;  /* 0x000100000014783b */ /* 0x000fe20000004200 */
[----:B------:R-:W-:-:S02]  /*3a50*/  ISETP.GT.AND P0, PT, R4, 0x39, PT ;  /* 0x000000390400780c */ /* 0x000fc40003f04270 */
[----:B------:R-:W-:Y:S02]  /*3a60*/  FSEL R141, R28, -INF , P5 ;  /* 0xff8000001c8d7808 */ /* 0x000fe40002800000 */
[----:B------:R-:W-:Y:S02]  /*3a70*/  ISETP.GT.AND P5, PT, R3, 0x38, PT ;  /* 0x000000380300780c */ /* 0x000fe40003fa4270 */
[----:B------:R-:W-:Y:S02]  /*3a80*/  FMNMX.FTZ R5, R180, R5, !PT ;  /* 0x00000005b4057209 */ /* 0x000fe40007810000 */
[----:B------:R-:W-:Y:S02]  /*3a90*/  FMNMX.FTZ R6, R78, R6, !PT ;  /* 0x000000064e067209 */ /* 0x000fe40007810000 */
[----:B------:R-:W-:Y:S02]  /*3aa0*/  FSEL R142, R29, -INF , P0 ;  /* 0xff8000001d8e7808 */ /* 0x000fe40000000000 */
[----:B------:R-:W-:-:S02]  /*3ab0*/  ISETP.GT.AND P0, PT, R3, 0x39, PT ;  /* 0x000000390300780c */ /* 0x000fc40003f04270 */
        /* <DEDUP_REMOVED lines=16> */
[----:B------:R-:W-:Y:S02]  /*3bc0*/  FMNMX.FTZ R5, R235, R5, !PT ;  /* 0x00000005eb057209 */ /* 0x000fe40007810000 */
[----:B------:R-:W-:Y:S02]  /*3bd0*/  ISETP.GT.AND P5, PT, R4, 0x50, PT ;  /* 0x000000500400780c */ /* 0x000fe40003fa4270 */
[----:B------:R-:W-:Y:S02]  /*3be0*/  FMNMX.FTZ R6, R135, R6, !PT ;  /* 0x0000000687067209 */ /* 0x000fe40007810000 */
[----:B------:R-:W-:-:S02]  /*3bf0*/  FSEL R243, R37, -INF , P0 ;  /* 0xff80000025f37808 */ /* 0x000fc40000000000 */
[----:B------:R-:W-:Y:S02]  /*3c00*/  FMNMX.FTZ R5, R242, R5, !PT ;  /* 0x00000005f2057209 */ /* 0x000fe40007810000 */
[----:B------:R-:W-:Y:S02]  /*3c10*/  FSEL R252, R32, -INF , P5 ;  /* 0xff80000020fc7808 */ /* 0x000fe40002800000 */
[----:B------:R-:W-:Y:S02]  /*3c20*/  FMNMX.FTZ R6, R183, R6, !PT ;  /* 0x00000006b7067209 */ /* 0x000fe40007810000 */
[----:B------:R-:W-:Y:S02]  /*3c30*/  ISETP.GT.AND P5, PT, R3, 0x40, PT ;  /* 0x000000400300780c */ /* 0x000fe40003fa4270 */
[----:B------:R-:W-:Y:S02]  /*3c40*/  ISETP.GT.AND P0, PT, R4, 0x51, PT ;  /* 0x000000510400780c */ /* 0x000fe40003f04270 */
[----:B------:R-:W-:-:S02]  /*3c50*/  FMNMX.FTZ R5, R243, R5, !PT ;  /* 0x00000005f3057209 */ /* 0x000fc40007810000 */
[----:B------:R-:W-:Y:S02]  /*3c60*/  FMNMX.FTZ R6, R212, R6, !PT ;  /* 0x00000006d4067209 */ /* 0x000fe40007810000 */
[----:B------:R-:W-:Y:S02]  /*3c70*/  FSEL R238, R26, -INF , P5 ;  /* 0xff8000001aee7808 */ /* 0x000fe40002800000 */
[C---:B------:R-:W-:Y:S02]  /*3c80*/  ISETP.GT.AND P6, PT, R4.reuse, 0x58, PT ;  /* 0x000000580400780c */ /* 0x040fe40003fc4270 */
        /* <DEDUP_REMOVED lines=8> */
[----:B------:R-:W-:-:S02]  /*3d10*/  FSEL R234, R27, -INF , P0 ;  /* 0xff8000001bea7808 */ /* 0x000fc40000000000 */
[----:B------:R-:W-:Y:S01]  /*3d20*/  FSEL R215, R17, -INF , P5 ;  /* 0xff80000011d77808 */ /* 0x000fe20002800000 */
[----:B------:R-:W-:Y:S01]  /*3d30*/  LDSM.16.MT88.4 R24, [R2+0x6100] ;  /* 0x006100000218783b */ /* 0x000fe20000004200 */
[----:B------:R-:W-:Y:S02]  /*3d40*/  FMNMX.FTZ R140, R250, R140, !PT ;  /* 0x0000008cfa8c7209 */ /* 0x000fe40007810000 */
[C---:B------:R-:W-:Y:S02]  /*3d50*/  ISETP.GT.AND P0, PT, R3.reuse, 0x48, PT ;  /* 0x000000480300780c */ /* 0x040fe40003f04270 */
[----:B------:R-:W-:Y:S02]  /*3d60*/  FMNMX.FTZ R4, R238, R5, !PT ;  /* 0x00000005ee047209 */ /* 0x000fe40007810000 */
[----:B------:R-:W-:Y:S02]  /*3d70*/  ISETP.GT.AND P5, PT, R3, 0x49, PT ;  /* 0x000000490300780c */ /* 0x000fe40003fa4270 */
[----:B------:R-:W-:-:S02]  /*3d80*/  FMNMX.FTZ R140, R215, R140, !PT ;  /* 0x0000008cd78c7209 */ /* 0x000fc40007810000 */
[----:B------:R-:W-:Y:S02]  /*3d90*/  FSEL R245, R38, -INF , P0 ;  /* 0xff80000026f57808 */ /* 0x000fe40000000000 */
[----:B------:R-:W-:Y:S01]  /*3da0*/  FMNMX.FTZ R4, R234, R4, !PT ;  /* 0x00000004ea047209 */ /* 0x000fe20007810000 */
[----:B------:R-:W1:Y:S01]  /*3db0*/  SHFL.BFLY PT, R5, R140, 0x2, 0x1f ;  /* 0x0c401f008c057f89 */ /* 0x000e6200000e0000 */
[----:B------:R-:W-:Y:S02]  /*3dc0*/  FSEL R244, R39, -INF , P5 ;  /* 0xff80000027f47808 */ /* 0x000fe40002800000 */
[----:B------:R-:W-:Y:S01]  /*3dd0*/  ISETP.GT.AND P5, PT, R3, 0x50, PT ;  /* 0x000000500300780c */ /* 0x000fe20003fa4270 */
[----:B------:R-:W-:Y:S01]  /*3de0*/  LDSM.16.MT88.4 R36, [R0+0x3100] ;  /* 0x003100000024783b */ /* 0x000fe20000004200 */
[----:B------:R-:W-:Y:S02]  /*3df0*/  FMNMX.FTZ R4, R245, R4, !PT ;  /* 0x00000004f5047209 */ /* 0x000fe40007810000 */
[----:B------:R-:W-:-:S02]  /*3e00*/  ISETP.GT.AND P0, PT, R3, 0x51, PT ;  /* 0x000000510300780c */ /* 0x000fc40003f04270 */
[----:B------:R-:W-:Y:S02]  /*3e10*/  FSEL R173, R34, -INF , P5 ;  /* 0xff80000022ad7808 */ /* 0x000fe40002800000 */
[----:B------:R-:W-:Y:S02]  /*3e20*/  FMNMX.FTZ R4, R244, R4, !PT ;  /* 0x00000004f4047209 */ /* 0x000fe40007810000 */
        /* <DEDUP_REMOVED lines=23> */
[----:B--2---:R-:W-:-:S03]  /*3fa0*/  FFMA.FTZ R4, R8, c[0x0][0x2d0], -R9 ;  /* 0x0000b40008047a23 */ /* 0x004fc60000010809 */
[C---:B------:R-:W-:Y:S01]  /*3fb0*/  FSETP.NEU.FTZ.AND P0, PT, R3.reuse, -INF , PT ;  /* 0xff8000000300780b */ /* 0x040fe20003f1d000 */
[----:B------:R-:W-:Y:S02]  /*3fc0*/  FMUL.FTZ R8, R3, c[0x0][0x2d0] ;  /* 0x0000b40003087a20 */ /* 0x000fe40000410000 */
[----:B------:R1:W-:Y:S03]  /*3fd0*/  MUFU.EX2 R225, R4 ;  /* 0x0000000400e17308 */ /* 0x0003e60000000800 */
[----:B------:R-:W-:Y:S02]  /*3fe0*/  FSEL R8, R8, RZ, P0 ;  /* 0x000000ff08087208 */ /* 0x000fe40000000000 */
[----:B------:R-:W-:Y:S01]  /*3ff0*/  PLOP3.LUT P0, PT, PT, PT, UP0, 0x80, 0x0 ;  /* 0x000000000000781c */ /* 0x000fe20003f0f008 */
[--C-:B-1----:R-:W-:Y:S02]  /*4000*/  FFMA.FTZ R4, R10, c[0x0][0x2d0], -R9.reuse ;  /* 0x0000b4000a047a23 */ /* 0x102fe40000010809 */
[----:B------:R-:W-:-:S02]  /*4010*/  FFMA.FTZ R10, R44, c[0x0][0x2d0], -R9 ;  /* 0x0000b4002c0a7a23 */ /* 0x000fc40000010809 */
[----:B------:R1:W-:Y:S08]  /*4020*/  MUFU.EX2 R246, R4 ;  /* 0x0000000400f67308 */ /* 0x0003f00000000800 */
[----:B------:R2:W-:Y:S01]  /*4030*/  MUFU.EX2 R168, R10 ;  /* 0x0000000a00a87308 */ /* 0x0005e20000000800 */
[----:B-1----:R-:W-:-:S07]  /*4040*/  FFMA.FTZ R4, R11, c[0x0][0x2d0], -R9 ;  /* 0x0000b4000b047a23 */ /* 0x002fce0000010809 */
[----:B------:R1:W3:Y:S01]  /*4050*/  MUFU.EX2 R214, R4 ;  /* 0x0000000400d67308 */ /* 0x0002e20000000800 */
[----:B--2---:R-:W-:-:S07]  /*4060*/  FFMA.FTZ R10, R45, c[0x0][0x2d0], -R9 ;  /* 0x0000b4002d0a7a23 */ /* 0x004fce0000010809 */
[----:B------:R2:W-:Y:S01]  /*4070*/  MUFU.EX2 R172, R10 ;  /* 0x0000000a00ac7308 */ /* 0x0005e20000000800 */
[----:B-1----:R-:W-:Y:S01]  /*4080*/  FFMA.FTZ R4, R12, c[0x0][0x2d0], -R8 ;  /* 0x0000b4000c047a23 */ /* 0x002fe20000010808 */
[----:B---3--:R-:W-:-:S06]  /*4090*/  F2FP.BF16.PACK_AB R6, R214, R246 ;  /* 0x000000f6d606723e */ /* 0x008fcc00000010ff */
[----:B------:R1:W-:Y:S01]  /*40a0*/  MUFU.EX2 R247, R4 ;  /* 0x0000000400f77308 */ /* 0x0003e20000000800 */
[----:B--2---:R-:W-:-:S07]  /*40b0*/  FFMA.FTZ R10, R46, c[0x0][0x2d0], -R9 ;  /* 0x0000b4002e0a7a23 */ /* 0x004fce0000010809 */
        /* <DEDUP_REMOVED lines=10> */
[--C-:B-1----:R-:W-:Y:S02]  /*4160*/  FFMA.FTZ R4, R15, c[0x0][0x2d0], -R8.reuse ;  /* 0x0000b4000f047a23 */ /* 0x102fe40000010808 */
[----:B------:R-:W1:Y:S05]  /*4170*/  LDSM.16.MT88.4 R12, [R236+0x100] ;  /* 0x00010000ec0c783b */ /* 0x000e6a0000004200 */
[----:B------:R3:W4:Y:S01]  /*4180*/  MUFU.EX2 R11, R4 ;  /* 0x00000004000b7308 */ /* 0x0007220000000800 */
[----:B--2---:R-:W-:-:S07]  /*4190*/  FFMA.FTZ R10, R76, c[0x0][0x2d0], -R8 ;  /* 0x0000b4004c0a7a23 */ /* 0x004fce0000010808 */
[----:B------:R2:W5:Y:S01]  /*41a0*/  MUFU.EX2 R170, R10 ;  /* 0x0000000a00aa7308 */ /* 0x0005620000000800 */
[----:B---3--:R-:W-:Y:S02]  /*41b0*/  F2FP.BF16.PACK_AB R4, R225, R224 ;  /* 0x000000e0e104723e */ /* 0x008fe400000010ff */
[----:B----4-:R-:W-:Y:S01]  /*41c0*/  F2FP.BF16.PACK_AB R7, R11, R176 ;  /* 0x000000b00b07723e */ /* 0x010fe200000010ff */
[----:B--2---:R-:W-:-:S06]  /*41d0*/  FFMA.FTZ R10, R77, c[0x0][0x2d0], -R8 ;  /* 0x0000b4004d0a7a23 */ /* 0x004fcc0000010808 */
[C---:B------:R-:W-:Y:S01]  /*41e0*/  HMMA.16816.F32.BF16 R88, R4.reuse, R32, RZ ;  /* 0x000000200458723c */ /* 0x040fe200000418ff */
[----:B------:R2:W-:Y:S07]  /*41f0*/  MUFU.EX2 R226, R10 ;  /* 0x0000000a00e27308 */ /* 0x0005ee0000000800 */
[C---:B------:R-:W-:Y:S01]  /*4200*/  HMMA.16816.F32.BF16 R80, R4.reuse, R34, RZ ;  /* 0x000000220450723c */ /* 0x040fe200000418ff */
[----:B------:R-:W3:Y:S07]  /*4210*/  LDSM.16.MT88.4 R32, [R236+0x3100] ;  /* 0x00310000ec20783b */ /* 0x000eee0000004200 */
[----:B------:R-:W-:Y:S01]  /*4220*/  HMMA.16816.F32.BF16 R112, R4, R16, RZ ;  /* 0x000000100470723c */ /* 0x000fe200000418ff */
[----:B--2---:R-:W-:-:S04]  /*4230*/  FFMA.FTZ R10, R78, c[0x0][0x2d0], -R8 ;  /* 0x0000b4004e0a7a23 */ /* 0x004fc80000010808 */
[----:B------:R2:W4:Y:S03]  /*4240*/  MUFU.EX2 R177, R10 ;  /* 0x0000000a00b17308 */ /* 0x0005260000000800 */
[C---:B------:R-:W-:Y:S01]  /*4250*/  HMMA.16816.F32.BF16 R108, R4.reuse, R18, RZ ;  /* 0x00000012046c723c */ /* 0x040fe200000418ff */
[----:B------:R-:W-:Y:S07]  /*4260*/  LDSM.16.MT88.4 R16, [R236+0x6100] ;  /* 0x00610000ec10783b */ /* 0x000fee0000004200 */
[----:B-1----:R-:W-:Y:S01]  /*4270*/  HMMA.16816.F32.BF16 R104, R4, R12, RZ ;  /* 0x0000000c0468723c */ /* 0x002fe200000418ff */
[----:B--2---:R-:W-:-:S07]  /*4280*/  FFMA.FTZ R10, R127, c[0x0][0x2d0], -R9 ;  /* 0x0000b4007f0a7a23 */ /* 0x004fce0000010809 */
[C---:B------:R-:W-:Y:S01]  /*4290*/  HMMA.16816.F32.BF16 R100, R4.reuse, R14, RZ ;  /* 0x0000000e0464723c */ /* 0x040fe200000418ff */
[----:B------:R-:W-:Y:S07]  /*42a0*/  LDSM.16.MT88.4 R12, [R0+0x6100] ;  /* 0x00610000000c783b */ /* 0x000fee0000004200 */
[C---:B------:R-:W-:Y:S08]  /*42b0*/  HMMA.16816.F32.BF16 R92, R4.reuse, R20, RZ ;  /* 0x00000014045c723c */ /* 0x040ff000000418ff */
[C---:B------:R-:W-:Y:S01]  /*42c0*/  HMMA.16816.F32.BF16 R84, R4.reuse, R22, RZ ;  /* 0x000000160454723c */ /* 0x040fe200000418ff */
[----:B------:R-:W1:Y:S07]  /*42d0*/  LDSM.16.MT88.4 R20, [R143+0x6100] ;  /* 0x006100008f14783b */ /* 0x000e6e0000004200 */
[C---:B------:R-:W-:Y:S08]  /*42e0*/  HMMA.16816.F32.BF16 R72, R4.reuse, R28, RZ ;  /* 0x0000001c0448723c */ /* 0x040ff000000418ff */
[C---:B------:R-:W-:Y:S01]  /*42f0*/  HMMA.16816.F32.BF16 R64, R4.reuse, R30, RZ ;  /* 0x0000001e0440723c */ /* 0x040fe200000418ff */
[----:B------:R-:W2:Y:S07]  /*4300*/  LDSM.16.MT88.4 R28, [R2+0x900] ;  /* 0x00090000021c783b */ /* 0x000eae0000004200 */
[C---:B------:R-:W-:Y:S08]  /*4310*/  HMMA.16816.F32.BF16 R56, R4.reuse, R24, RZ ;  /* 0x000000180438723c */ /* 0x040ff000000418ff */
[C---:B------:R-:W-:Y:S01]  /*4320*/  HMMA.16816.F32.BF16 R60, R4.reuse, R26, RZ ;  /* 0x0000001a043c723c */ /* 0x040fe200000418ff */
[----:B------:R-:W1:Y:S07]  /*4330*/  LDSM.16.MT88.4 R24, [R2+0x3900] ;  /* 0x003900000218783b */ /* 0x000e6e0000004200 */
[C---:B------:R-:W-:Y:S08]  /*4340*/  HMMA.16816.F32.BF16 R68, R4.reuse, R40, RZ ;  /* 0x000000280444723c */ /* 0x040ff000000418ff */
[C---:B------:R-:W-:Y:S08]  /*4350*/  HMMA.16816.F32.BF16 R52, R4.reuse, R42, RZ ;  /* 0x0000002a0434723c */ /* 0x040ff000000418ff */
[C---:B------:R-:W-:Y:S08]  /*4360*/  HMMA.16816.F32.BF16 R44, R4.reuse, R36, RZ ;  /* 0x00000024042c723c */ /* 0x040ff000000418ff */
[C---:B---3--:R-:W-:Y:S08]  /*4370*/  HMMA.16816.F32.BF16 R48, R4.reuse, R32, RZ ;  /* 0x000000200430723c */ /* 0x048ff000000418ff */
[C---:B------:R-:W-:Y:S01]  /*4380*/  HMMA.16816.F32.BF16 R40, R4.reuse, R34, RZ ;  /* 0x000000220428723c */ /* 0x040fe200000418ff */
[----:B------:R-:W3:Y:S07]  /*4390*/  LDSM.16.MT88.4 R32, [R2+0x6900] ;  /* 0x006900000220783b */ /* 0x000eee0000004200 */
[C---:B------:R-:W-:Y:S08]  /*43a0*/  HMMA.16816.F32.BF16 R36, R4.reuse, R38, RZ ;  /* 0x000000260424723c */ /* 0x040ff000000418ff */
[C---:B-1----:R-:W-:Y:S08]  /*43b0*/  HMMA.16816.F32.BF16 R76, R4.reuse, R20, RZ ;  /* 0x00000014044c723c */ /* 0x042ff000000418ff */
[C---:B------:R-:W-:Y:S01]  /*43c0*/  HMMA.16816.F32.BF16 R96, R4.reuse, R22, RZ ;  /* 0x000000160460723c */ /* 0x040fe200000418ff */
[----:B------:R-:W-:Y:S07]  /*43d0*/  LDSM.16.MT88.4 R20, [R0+0x900] ;  /* 0x000900000014783b */ /* 0x000fee0000004200 */
[C---:B------:R-:W-:Y:S08]  /*43e0*/  HMMA.16816.F32.BF16 R116, R4.reuse, R16, RZ ;  /* 0x000000100474723c */ /* 0x040ff000000418ff */
[C---:B------:R-:W-:Y:S01]  /*43f0*/  HMMA.16816.F32.BF16 R120, R4.reuse, R18, RZ ;  /* 0x000000120478723c */ /* 0x040fe200000418ff */
[----:B------:R-:W1:Y:S07]  /*4400*/  LDSM.16.MT88.4 R16, [R143+0x3900] ;  /* 0x003900008f10783b */ /* 0x000e6e0000004200 */
[C---:B------:R-:W-:Y:S08]  /*4410*/  HMMA.16816.F32.BF16 R164, R4.reuse, R12, RZ ;  /* 0x0000000c04a4723c */ /* 0x040ff000000418ff */
[----:B------:R-:W-:Y:S01]  /*4420*/  HMMA.16816.F32.BF16 R148, R4, R14, RZ ;  /* 0x0000000e0494723c */ /* 0x000fe200000418ff */
[----:B------:R-:W-:Y:S06]  /*4430*/  LDSM.16.MT88.4 R12, [R236+0x3900] ;  /* 0x00390000ec0c783b */ /* 0x000fec0000004200 */
[----:B------:R-:W-:-:S02]  /*4440*/  F2FP.BF16.PACK_AB R4, R172, R168 ;  /* 0x000000a8ac04723e */ /* 0x000fc400000010ff */
[----:B-----5:R-:W-:Y:S02]  /*4450*/  F2FP.BF16.PACK_AB R5, R170, R227 ;  /* 0x000000e3aa05723e */ /* 0x020fe400000010ff */
[----:B------:R-:W-:Y:S02]  /*4460*/  F2FP.BF16.PACK_AB R6, R175, R169 ;  /* 0x000000a9af06723e */ /* 0x000fe400000010ff */
[----:B----4-:R-:W-:-:S07]  /*4470*/  F2FP.BF16.PACK_AB R7, R177, R226 ;  /* 0x000000e2b107723e */ /* 0x010fce00000010ff */
[C---:B--2---:R-:W-:Y:S08]  /*4480*/  HMMA.16816.F32.BF16 R160, R4.reuse, R28, R88 ;  /* 0x0000001c04a0723c */ /* 0x044ff00000041858 */
[C---:B------:R-:W-:Y:S01]  /*4490*/  HMMA.16816.F32.BF16 R80, R4.reuse, R30, R80 ;  /* 0x0000001e0450723c */ /* 0x040fe20000041850 */
[----:B------:R-:W2:Y:S07]  /*44a0*/  LDSM.16.MT88.4 R28, [R143+0x900] ;  /* 0x000900008f1c783b */ /* 0x000eae0000004200 */
[C---:B------:R-:W-:Y:S08]  /*44b0*/  HMMA.16816.F32.BF16 R144, R4.reuse, R24, R72 ;  /* 0x000000180490723c */ /* 0x040ff00000041848 */
[C---:B------:R-:W-:Y:S01]  /*44c0*/  HMMA.16816.F32.BF16 R136, R4.reuse, R26, R64 ;  /* 0x0000001a0488723c */ /* 0x040fe20000041840 */
[----:B------:R-:W4:Y:S07]  /*44d0*/  LDSM.16.MT88.4 R24, [R236+0x900] ;  /* 0x00090000ec18783b */ /* 0x000f2e0000004200 */
[C---:B---3--:R-:W-:Y:S07]  /*44e0*/  HMMA.16816.F32.BF16 R88, R4.reuse, R32, R56 ;  /* 0x000000200458723c */ /* 0x048fee0000041838 */
[----:B------:R-:W-:Y:S01]  /*44f0*/  IMAD.MOV.U32 R59, RZ, RZ, R174 ;  /* 0x000000ffff3b7224 */ /* 0x000fe200078e00ae */
[----:B------:R-:W-:Y:S01]  /*4500*/  HMMA.16816.F32.BF16 R128, R4, R34, R60 ;  /* 0x000000220480723c */ /* 0x000fe2000004183c */
[----:B------:R-:W-:Y:S01]  /*4510*/  MOV R58, R173 ;  /* 0x000000ad003a7202 */ /* 0x000fe20000000f00 */
[----:B------:R-:W3:Y:S01]  /*4520*/  LDSM.16.MT88.4 R32, [R0+0x3900] ;  /* 0x003900000020783b */ /* 0x000ee20000004200 */
[----:B------:R-:W-:-:S02]  /*4530*/  IMAD.MOV.U32 R57, RZ, RZ, R171 ;  /* 0x000000ffff397224 */ /* 0x000fc400078e00ab */
[----:B------:R-:W-:Y:S02]  /*4540*/  IMAD.MOV.U32 R56, RZ, RZ, R170 ;  /* 0x000000ffff387224 */ /* 0x000fe400078e00aa */
[----:B------:R-:W-:Y:S01]  /*4550*/  IMAD.MOV.U32 R60, RZ, RZ, R175 ;  /* 0x000000ffff3c7224 */ /* 0x000fe200078e00af */
[----:B-1----:R-:W-:Y:S01]  /*4560*/  HMMA.16816.F32.BF16 R72, R4, R18, R52 ;  /* 0x000000120448723c */ /* 0x002fe20000041834 */
[----:B------:R-:W-:Y:S02]  /*4570*/  IMAD.MOV.U32 R61, RZ, RZ, R172 ;  /* 0x000000ffff3d7224 */ /* 0x000fe400078e00ac */
[----:B------:R-:W-:Y:S02]  /*4580*/  IMAD.MOV.U32 R63, RZ, RZ, R177 ;  /* 0x000000ffff3f7224 */ /* 0x000fe400078e00b1 */
[----:B------:R-:W-:-:S03]  /*4590*/  IMAD.MOV.U32 R62, RZ, RZ, R176 ;  /* 0x000000ffff3e7224 */ /* 0x000fc600078e00b0 */
[C---:B--2---:R-:W-:Y:S07]  /*45a0*/  HMMA.16816.F32.BF16 R172, R4.reuse, R30, R108 ;  /* 0x0000001e04ac723c */ /* 0x044fee000004186c */
[----:B------:R-:W-:Y:S01]  /*45b0*/  IMAD.MOV.U32 R31, RZ, RZ, R251 ;  /* 0x000000ffff1f7224 */ /* 0x000fe200078e00fb */
[----:B------:R-:W-:Y:S01]  /*45c0*/  HMMA.16816.F32.BF16 R108, R4, R20, R92 ;  /* 0x00000014046c723c */ /* 0x000fe2000004185c */
[----:B------:R-:W-:-:S07]  /*45d0*/  IMAD.MOV.U32 R30, RZ, RZ, R59 ;  /* 0x000000ffff1e7224 */ /* 0x000fce00078e003b */
[C---:B------:R-:W-:Y:S01]  /*45e0*/  HMMA.16816.F32.BF16 R92, R4.reuse, R16, R68 ;  /* 0x00000010045c723c */ /* 0x040fe20000041844 */
[----:B------:R-:W-:Y:S07]  /*45f0*/  LDSM.16.MT88.4 R16, [R236+0x6900] ;  /* 0x00690000ec10783b */ /* 0x000fee0000004200 */
[C---:B------:R-:W-:Y:S08]  /*4600*/  HMMA.16816.F32.BF16 R64, R4.reuse, R12, R48 ;  /* 0x0000000c0440723c */ /* 0x040ff00000041830 */
[C---:B------:R-:W-:Y:S01]  /*4610*/  HMMA.16816.F32.BF16 R52, R4.reuse, R14, R40 ;  /* 0x0000000e0434723c */ /* 0x040fe20000041828 */
[----:B------:R-:W1:Y:S07]  /*4620*/  LDSM.16.MT88.4 R12, [R143+0x6900] ;  /* 0x006900008f0c783b */ /* 0x000e6e0000004200 */
[C---:B------:R-:W-:Y:S07]  /*4630*/  HMMA.16816.F32.BF16 R176, R4.reuse, R28, R112 ;  /* 0x0000001c04b0723c */ /* 0x040fee0000041870 */
[----:B------:R-:W-:Y:S01]  /*4640*/  IMAD.MOV.U32 R28, RZ, RZ, R169 ;  /* 0x000000ffff1c7224 */ /* 0x000fe200078e00a9 */
[----:B----4-:R-:W-:Y:S01]  /*4650*/  HMMA.16816.F32.BF16 R112, R4, R26, R100 ;  /* 0x0000001a0470723c */ /* 0x010fe20000041864 */
[----:B------:R-:W-:-:S03]  /*4660*/  IMAD.MOV.U32 R29, RZ, RZ, R168 ;  /* 0x000000ffff1d7224 */ /* 0x000fc600078e00a8 */
[----:B------:R-:W-:Y:S01]  /*4670*/  MOV R127, R28 ;  /* 0x0000001c007f7202 */ /* 0x000fe20000000f00 */
[----:B------:R-:W-:Y:S02]  /*4680*/  IMAD.MOV.U32 R28, RZ, RZ, R249 ;  /* 0x000000ffff1c7224 */ /* 0x000fe400078e00f9 */
[----:B------:R-:W-:Y:S01]  /*4690*/  IMAD.MOV.U32 R100, RZ, RZ, R250 ;  /* 0x000000ffff647224 */ /* 0x000fe200078e00fa */
[----:B------:R-:W-:Y:S01]  /*46a0*/  HMMA.16816.F32.BF16 R168, R4, R24, R104 ;  /* 0x0000001804a8723c */ /* 0x000fe20000041868 */
[----:B------:R2:W-:Y:S01]  /*46b0*/  MUFU.EX2 R250, R10 ;  /* 0x0000000a00fa7308 */ /* 0x0005e20000000800 */
[----:B------:R-:W-:Y:S01]  /*46c0*/  IMAD.MOV.U32 R102, RZ, RZ, R252 ;  /* 0x000000ffff667224 */ /* 0x000fe200078e00fc */
[----:B------:R-:W4:Y:S01]  /*46d0*/  LDSM.16.MT88.4 R24, [R0+0x6900] ;  /* 0x006900000018783b */ /* 0x000f220000004200 */
[----:B------:R-:W-:Y:S02]  /*46e0*/  IMAD.MOV.U32 R101, RZ, RZ, R29 ;  /* 0x000000ffff657224 */ /* 0x000fe400078e001d */
[----:B------:R-:W-:-:S02]  /*46f0*/  IMAD.MOV.U32 R103, RZ, RZ, R57 ;  /* 0x000000ffff677224 */ /* 0x000fc400078e0039 */
[----:B------:R-:W-:Y:S01]  /*4700*/  IMAD.MOV.U32 R29, RZ, RZ, R58 ;  /* 0x000000ffff1d7224 */ /* 0x000fe200078e003a */
[----:B---3--:R-:W-:Y:S01]  /*4710*/  HMMA.16816.F32.BF16 R48, R4, R34, R36 ;  /* 0x000000220430723c */ /* 0x008fe20000041824 */
[----:B--2---:R-:W-:-:S07]  /*4720*/  FFMA.FTZ R10, R126, c[0x0][0x2d0], -R9 ;  /* 0x0000b4007e0a7a23 */ /* 0x004fce0000010809 */
[C---:B------:R-:W-:Y:S01]  /*4730*/  HMMA.16816.F32.BF16 R104, R4.reuse, R22, R84 ;  /* 0x000000160468723c */ /* 0x040fe20000041854 */
[----:B------:R-:W-:Y:S01]  /*4740*/  IMAD.MOV.U32 R126, RZ, RZ, R60 ;  /* 0x000000ffff7e7224 */ /* 0x000fe200078e003c */
[----:B------:R2:W3:Y:S06]  /*4750*/  MUFU.EX2 R20, R10 ;  /* 0x0000000a00147308 */ /* 0x0004ec0000000800 */
[C---:B-1----:R-:W-:Y:S08]  /*4760*/  HMMA.16816.F32.BF16 R40, R4.reuse, R12, R76 ;  /* 0x0000000c0428723c */ /* 0x042ff0000004184c */
[----:B------:R-:W-:Y:S01]  /*4770*/  HMMA.16816.F32.BF16 R36, R4, R14, R96 ;  /* 0x0000000e0424723c */ /* 0x000fe20000041860 */
[----:B------:R-:W-:Y:S01]  /*4780*/  LDSM.16.MT88.4 R12, [R2+0x7100] ;  /* 0x00710000020c783b */ /* 0x000fe20000004200 */
[----:B--2---:R-:W-:-:S02]  /*4790*/  FFMA.FTZ R10, R124, c[0x0][0x2d0], -R9 ;  /* 0x0000b4007c0a7a23 */ /* 0x004fc40000010809 */
[----:B------:R-:W-:Y:S02]  /*47a0*/  IMAD.MOV.U32 R124, RZ, RZ, R61 ;  /* 0x000000ffff7c7224 */ /* 0x000fe400078e003d */
[----:B------:R1:W-:Y:S02]  /*47b0*/  MUFU.EX2 R252, R10 ;  /* 0x0000000a00fc7308 */ /* 0x0003e40000000800 */
[C---:B------:R-:W-:Y:S01]  /*47c0*/  HMMA.16816.F32.BF16 R44, R4.reuse, R32, R44 ;  /* 0x00000020042c723c */ /* 0x040fe2000004182c */
[----:B------:R-:W-:Y:S07]  /*47d0*/  LDSM.16.MT88.4 R32, [R0+0x4100] ;  /* 0x004100000020783b */ /* 0x000fee0000004200 */
[----:B----4-:R-:W-:Y:S01]  /*47e0*/  HMMA.16816.F32.BF16 R76, R4, R24, R164 ;  /* 0x00000018044c723c */ /* 0x010fe200000418a4 */
[----:B-1----:R-:W-:Y:S01]  /*47f0*/  FFMA.FTZ R10, R125, c[0x0][0x2d0], -R9 ;  /* 0x0000b4007d0a7a23 */ /* 0x002fe20000010809 */
[----:B------:R-:W-:-:S06]  /*4800*/  MOV R125, R56 ;  /* 0x00000038007d7202 */ /* 0x000fcc0000000f00 */
[C---:B------:R-:W-:Y:S01]  /*4810*/  HMMA.16816.F32.BF16 R68, R4.reuse, R26, R148 ;  /* 0x0000001a0444723c */ /* 0x040fe20000041894 */
[----:B------:R-:W-:Y:S01]  /*4820*/  IMAD.MOV.U32 R167, RZ, RZ, R103 ;  /* 0x000000ffffa77224 */ /* 0x000fe200078e0067 */
[----:B------:R1:W2:Y:S01]  /*4830*/  MUFU.EX2 R251, R10 ;  /* 0x0000000a00fb7308 */ /* 0x0002a20000000800 */
[----:B------:R-:W-:Y:S04]  /*4840*/  LDSM.16.MT88.4 R24, [R236+0x1100] ;  /* 0x00110000ec18783b */ /* 0x000fe80000004200 */
[----:B------:R-:W-:Y:S01]  /*4850*/  IMAD.MOV.U32 R148, RZ, RZ, R30 ;  /* 0x000000ffff947224 */ /* 0x000fe200078e001e */
[----:B------:R-:W-:Y:S01]  /*4860*/  HMMA.16816.F32.BF16 R56, R4, R16, R116 ;  /* 0x000000100438723c */ /* 0x000fe20000041874 */
[----:B------:R-:W-:Y:S01]  /*4870*/  IMAD.MOV.U32 R149, RZ, RZ, R31 ;  /* 0x000000ffff957224 */ /* 0x000fe200078e001f */
[----:B------:R-:W-:Y:S01]  /*4880*/  MOV R150, R28 ;  /* 0x0000001c00967202 */ /* 0x000fe20000000f00 */
[----:B------:R-:W-:-:S02]  /*4890*/  IMAD.MOV.U32 R151, RZ, RZ, R29 ;  /* 0x000000ffff977224 */ /* 0x000fc400078e001d */
[----:B------:R-:W-:Y:S02]  /*48a0*/  LDSM.16.MT88.4 R28, [R143+0x1100] ;  /* 0x001100008f1c783b */ /* 0x000fe40000004200 */
[----:B---3--:R-:W-:Y:S01]  /*48b0*/  MOV R117, R20 ;  /* 0x0000001400757202 */ /* 0x008fe20000000f00 */
[----:B------:R-:W-:Y:S01]  /*48c0*/  IMAD.MOV.U32 R119, RZ, RZ, R62 ;  /* 0x000000ffff777224 */ /* 0x000fe200078e003e */
[----:B------:R-:W3:Y:S01]  /*48d0*/  LDSM.16.MT88.4 R20, [R2+0x1100] ;  /* 0x001100000214783b */ /* 0x000ee20000004200 */
[----:B-1----:R-:W-:Y:S02]  /*48e0*/  FFMA.FTZ R10, R132, c[0x0][0x2d0], -R8 ;  /* 0x0000b400840a7a23 */ /* 0x002fe40000010808 */
[----:B------:R-:W-:Y:S02]  /*48f0*/  IMAD.MOV.U32 R118, RZ, RZ, R63 ;  /* 0x000000ffff767224 */ /* 0x000fe400078e003f */
[----:B------:R-:W-:Y:S01]  /*4900*/  HMMA.16816.F32.BF16 R60, R4, R18, R120 ;  /* 0x00000012043c723c */ /* 0x000fe20000041878 */
[----:B------:R1:W-:Y:S01]  /*4910*/  MUFU.EX2 R249, R10 ;  /* 0x0000000a00f97308 */ /* 0x0003e20000000800 */
[----:B------:R-:W4:Y:S01]  /*4920*/  LDSM.16.MT88.4 R16, [R2+0x4100] ;  /* 0x004100000210783b */ /* 0x000f220000004200 */
[----:B------:R-:W-:-:S04]  /*4930*/  IMAD.MOV.U32 R116, RZ, RZ, R248 ;  /* 0x000000ffff747224 */ /* 0x000fc800078e00f8 */
[----:B------:R-:W-:Y:S01]  /*4940*/  IMAD.MOV.U32 R120, RZ, RZ, R246 ;  /* 0x000000ffff787224 */ /* 0x000fe200078e00f6 */
[----:B------:R-:W-:Y:S01]  /*4950*/  MOV R121, R247 ;  /* 0x000000f700797202 */ /* 0x000fe20000000f00 */
[----:B------:R-:W-:Y:S01]  /*4960*/  IMAD.MOV.U32 R123, RZ, RZ, R100 ;  /* 0x000000ffff7b7224 */ /* 0x000fe200078e0064 */
[----:B------:R-:W-:Y:S01]  /*4970*/  F2FP.BF16.PACK_AB R4, R117, R250 ;  /* 0x000000fa7504723e */ /* 0x000fe200000010ff */
[----:B------:R-:W-:Y:S01]  /*4980*/  IMAD.MOV.U32 R122, RZ, RZ, R101 ;  /* 0x000000ffff7a7224 */ /* 0x000fe200078e0065 */
[----:B--2---:R-:W-:Y:S01]  /*4990*/  F2FP.BF16.PACK_AB R6, R251, R252 ;  /* 0x000000fcfb06723e */ /* 0x004fe200000010ff */
[----:B-1----:R-:W-:-:S04]  /*49a0*/  FFMA.FTZ R10, R134, c[0x0][0x2d0], -R8 ;  /* 0x0000b400860a7a23 */ /* 0x002fc80000010808 */
[----:B------:R1:W2:Y:S02]  /*49b0*/  MUFU.EX2 R248, R10 ;  /* 0x0000000a00f87308 */ /* 0x0002a40000000800 */
[----:B-1----:R-:W-:Y:S01]  /*49c0*/  FFMA.FTZ R10, R133, c[0x0][0x2d0], -R8 ;  /* 0x0000b400850a7a23 */ /* 0x002fe20000010808 */
[----:B--2---:R-:W-:-:S05]  /*49d0*/  F2FP.BF16.PACK_AB R5, R248, R249 ;  /* 0x000000f9f805723e */ /* 0x004fca00000010ff */
[----:B------:R1:W-:Y:S02]  /*49e0*/  MUFU.EX2 R246, R10 ;  /* 0x0000000a00f67308 */ /* 0x0003e40000000800 */
[----:B-1----:R-:W-:-:S06]  /*49f0*/  FFMA.FTZ R10, R135, c[0x0][0x2d0], -R8 ;  /* 0x0000b400870a7a23 */ /* 0x002fcc0000010808 */
[----:B------:R-:W1:Y:S02]  /*4a00*/  MUFU.EX2 R247, R10 ;  /* 0x0000000a00f77308 */ /* 0x000e640000000800 */
[----:B-1----:R-:W-:Y:S01]  /*4a10*/  F2FP.BF16.PACK_AB R7, R247, R246 ;  /* 0x000000f6f707723e */ /* 0x002fe200000010ff */
[----:B------:R-:W-:-:S06]  /*4a20*/  IMAD.MOV.U32 R10, RZ, RZ, R102 ;  /* 0x000000ffff0a7224 */ /* 0x000fcc00078e0066 */
[C---:B---3--:R-:W-:Y:S08]  /*4a30*/  HMMA.16816.F32.BF16 R100, R4.reuse, R20, R160 ;  /* 0x000000140464723c */ /* 0x048ff000000418a0 */
[C---:B------:R-:W-:Y:S01]  /*4a40*/  HMMA.16816.F32.BF16 R80, R4.reuse, R22, R80 ;  /* 0x000000160450723c */ /* 0x040fe20000041850 */
[----:B------:R-:W-:Y:S07]  /*4a50*/  LDSM.16.MT88.4 R20, [R0+0x1100] ;  /* 0x001100000014783b */ /* 0x000fee0000004200 */
[C---:B------:R-:W-:Y:S08]  /*4a60*/  HMMA.16816.F32.BF16 R88, R4.reuse, R12, R88 ;  /* 0x0000000c0458723c */ /* 0x040ff00000041858 */
[C---:B------:R-:W-:Y:S01]  /*4a70*/  HMMA.16816.F32.BF16 R96, R4.reuse, R14, R128 ;  /* 0x0000000e0460723c */ /* 0x040fe20000041880 */
[----:B------:R-:W1:Y:S07]  /*4a80*/  LDSM.16.MT88.4 R12, [R236+0x4100] ;  /* 0x00410000ec0c783b */ /* 0x000e6e0000004200 */
[C---:B----4-:R-:W-:Y:S08]  /*4a90*/  HMMA.16816.F32.BF16 R132, R4.reuse, R16, R144 ;  /* 0x000000100484723c */ /* 0x050ff00000041890 */
[C---:B------:R-:W-:Y:S01]  /*4aa0*/  HMMA.16816.F32.BF16 R84, R4.reuse, R18, R136 ;  /* 0x000000120454723c */ /* 0x040fe20000041888 */
[----:B------:R-:W2:Y:S07]  /*4ab0*/  LDSM.16.MT88.4 R16, [R143+0x4100] ;  /* 0x004100008f10783b */ /* 0x000eae0000004200 */
[C---:B------:R-:W-:Y:S07]  /*4ac0*/  HMMA.16816.F32.BF16 R144, R4.reuse, R28, R176 ;  /* 0x0000001c0490723c */ /* 0x040fee00000418b0 */
[----:B------:R-:W-:Y:S01]  /*4ad0*/  IMAD.MOV.U32 R179, RZ, RZ, R167 ;  /* 0x000000ffffb37224 */ /* 0x000fe200078e00a7 */
[----:B------:R-:W-:Y:S01]  /*4ae0*/  MOV R178, R123 ;  /* 0x0000007b00b27202 */ /* 0x000fe20000000f00 */
[----:B------:R-:W-:Y:S01]  /*4af0*/  HMMA.16816.F32.BF16 R164, R4, R24, R168 ;  /* 0x0000001804a4723c */ /* 0x000fe200000418a8 */
[----:B------:R-:W-:Y:S01]  /*4b00*/  IMAD.MOV.U32 R28, RZ, RZ, R120 ;  /* 0x000000ffff1c7224 */ /* 0x000fe200078e0078 */
[----:B------:R-:W-:Y:S01]  /*4b10*/  MOV R176, R151 ;  /* 0x0000009700b07202 */ /* 0x000fe20000000f00 */
[----:B------:R-:W-:-:S02]  /*4b20*/  IMAD.MOV.U32 R29, RZ, RZ, R121 ;  /* 0x000000ffff1d7224 */ /* 0x000fc400078e0079 */
[----:B------:R-:W-:Y:S02]  /*4b30*/  IMAD.MOV.U32 R177, RZ, RZ, R10 ;  /* 0x000000ffffb17224 */ /* 0x000fe400078e000a */
[----:B------:R-:W-:Y:S01]  /*4b40*/  IMAD.MOV.U32 R24, RZ, RZ, R122 ;  /* 0x000000ffff187224 */ /* 0x000fe200078e007a */
[C---:B------:R-:W-:Y:S01]  /*4b50*/  HMMA.16816.F32.BF16 R160, R4.reuse, R26, R112 ;  /* 0x0000001a04a0723c */ /* 0x040fe20000041870 */
[----:B------:R-:W-:Y:S02]  /*4b60*/  IMAD.MOV.U32 R170, RZ, RZ, R116 ;  /* 0x000000ffffaa7224 */ /* 0x000fe400078e0074 */
[----:B------:R-:W-:Y:S02]  /*4b70*/  IMAD.MOV.U32 R169, RZ, RZ, R117 ;  /* 0x000000ffffa97224 */ /* 0x000fe400078e0075 */
[----:B------:R-:W-:Y:S02]  /*4b80*/  IMAD.MOV.U32 R168, RZ, RZ, R118 ;  /* 0x000000ffffa87224 */ /* 0x000fe400078e0076 */
[----:B------:R-:W-:Y:S01]  /*4b90*/  IMAD.MOV.U32 R25, RZ, RZ, R119 ;  /* 0x000000ffff197224 */ /* 0x000fe200078e0077 */
[----:B-1----:R-:W-:Y:S01]  /*4ba0*/  HMMA.16816.F32.BF16 R128, R4, R12, R64 ;  /* 0x0000000c0480723c */ /* 0x002fe20000041840 */
[----:B------:R-:W-:Y:S01]  /*4bb0*/  MOV R26, R125 ;  /* 0x0000007d001a7202 */ /* 0x000fe20000000f00 */
[----:B------:R-:W-:-:S02]  /*4bc0*/  IMAD.MOV.U32 R27, RZ, RZ, R124 ;  /* 0x000000ffff1b7224 */ /* 0x000fc400078e007c */
[----:B------:R-:W-:Y:S02]  /*4bd0*/  FFMA.FTZ R10, R181, c[0x0][0x2d0], -R9 ;  /* 0x0000b400b50a7a23 */ /* 0x000fe40000010809 */
[----:B------:R-:W-:Y:S02]  /*4be0*/  IMAD.MOV.U32 R171, RZ, RZ, R148 ;  /* 0x000000ffffab7224 */ /* 0x000fe400078e0094 */
[C---:B------:R-:W-:Y:S07]  /*4bf0*/  HMMA.16816.F32.BF16 R116, R4.reuse, R20, R108 ;  /* 0x000000140474723c */ /* 0x040fee000004186c */
[----:B------:R-:W-:Y:S01]  /*4c00*/  IMAD.MOV.U32 R109, RZ, RZ, R126 ;  /* 0x000000ffff6d7224 */ /* 0x000fe200078e007e */
[----:B------:R-:W-:Y:S01]  /*4c10*/  HMMA.16816.F32.BF16 R120, R4, R14, R52 ;  /* 0x0000000e0478723c */ /* 0x000fe20000041834 */
[----:B------:R-:W-:Y:S01]  /*4c20*/  IMAD.MOV.U32 R110, RZ, RZ, R127 ;  /* 0x000000ffff6e7224 */ /* 0x000fe200078e007f */
[----:B------:R-:W1:Y:S01]  /*4c30*/  LDSM.16.MT88.4 R12, [R143+0x7100] ;  /* 0x007100008f0c783b */ /* 0x000e620000004200 */
[----:B------:R-:W-:Y:S01]  /*4c40*/  IMAD.MOV.U32 R111, RZ, RZ, R224 ;  /* 0x000000ffff6f7224 */ /* 0x000fe200078e00e0 */
[----:B------:R-:W-:Y:S01]  /*4c50*/  MOV R21, R24 ;  /* 0x0000001800157202 */ /* 0x000fe20000000f00 */
[----:B------:R3:W-:Y:S01]  /*4c60*/  MUFU.EX2 R224, R10 ;  /* 0x0000000a00e07308 */ /* 0x0007e20000000800 */
[----:B------:R-:W-:-:S02]  /*4c70*/  IMAD.MOV.U32 R108, RZ, RZ, R227 ;  /* 0x000000ffff6c7224 */ /* 0x000fc400078e00e3 */
[----:B--2---:R-:W-:Y:S01]  /*4c80*/  HMMA.16816.F32.BF16 R124, R4, R16, R92 ;  /* 0x00000010047c723c */ /* 0x004fe2000004185c */
[----:B------:R-:W-:Y:S01]  /*4c90*/  IMAD.MOV.U32 R20, RZ, RZ, R111 ;  /* 0x000000ffff147224 */ /* 0x000fe200078e006f */
[----:B------:R-:W-:-:S06]  /*4ca0*/  MOV R111, R215 ;  /* 0x000000d7006f7202 */ /* 0x000fcc0000000f00 */
[----:B------:R-:W-:Y:S01]  /*4cb0*/  HMMA.16816.F32.BF16 R136, R4, R18, R72 ;  /* 0x000000120488723c */ /* 0x000fe20000041848 */
[----:B------:R-:W2:Y:S01]  /*4cc0*/  LDSM.16.MT88.4 R16, [R236+0x7100] ;  /* 0x00710000ec10783b */ /* 0x000ea20000004200 */
[----:B---3--:R-:W-:Y:S01]  /*4cd0*/  FFMA.FTZ R10, R180, c[0x0][0x2d0], -R9 ;  /* 0x0000b400b40a7a23 */ /* 0x008fe20000010809 */
[----:B------:R-:W-:Y:S01]  /*4ce0*/  MOV R180, R109 ;  /* 0x0000006d00b47202 */ /* 0x000fe20000000f00 */
[----:B------:R-:W-:-:S04]  /*4cf0*/  IMAD.MOV.U32 R109, RZ, RZ, R27 ;  /* 0x000000ffff6d7224 */ /* 0x000fc800078e001b */
[C---:B------:R-:W-:Y:S01]  /*4d00*/  HMMA.16816.F32.BF16 R172, R4.reuse, R30, R172 ;  /* 0x0000001e04ac723c */ /* 0x040fe200000418ac */
[----:B------:R3:W4:Y:S01]  /*4d10*/  MUFU.EX2 R227, R10 ;  /* 0x0000000a00e37308 */ /* 0x0007220000000800 */
[----:B------:R-:W-:Y:S02]  /*4d20*/  IMAD.MOV.U32 R73, RZ, RZ, R225 ;  /* 0x000000ffff497224 */ /* 0x000fe400078e00e1 */
[----:B------:R-:W-:Y:S02]  /*4d30*/  IMAD.MOV.U32 R74, RZ, RZ, R20 ;  /* 0x000000ffff4a7224 */ /* 0x000fe400078e0014 */
[----:B------:R-:W-:Y:S02]  /*4d40*/  IMAD.MOV.U32 R75, RZ, RZ, R21 ;  /* 0x000000ffff4b7224 */ /* 0x000fe400078e0015 */
[----:B------:R-:W-:Y:S01]  /*4d50*/  IMAD.MOV.U32 R30, RZ, RZ, R149 ;  /* 0x000000ffff1e7224 */ /* 0x000fe200078e0095 */
[----:B------:R-:W-:Y:S01]  /*4d60*/  HMMA.16816.F32.BF16 R112, R4, R32, R44 ;  /* 0x000000200470723c */ /* 0x000fe2000004182c */
[----:B------:R-:W-:-:S04]  /*4d70*/  IMAD.MOV.U32 R31, RZ, RZ, R150 ;  /* 0x000000ffff1f7224 */ /* 0x000fc800078e0096 */
[----:B------:R-:W-:Y:S02]  /*4d80*/  IMAD.MOV.U32 R181, RZ, RZ, R31 ;  /* 0x000000ffffb57224 */ /* 0x000fe400078e001f */
[----:B---3--:R-:W-:Y:S01]  /*4d90*/  FFMA.FTZ R10, R141, c[0x0][0x2d0], -R9 ;  /* 0x0000b4008d0a7a23 */ /* 0x008fe20000010809 */
[C---:B------:R-:W-:Y:S01]  /*4da0*/  HMMA.16816.F32.BF16 R148, R4.reuse, R22, R104 ;  /* 0x000000160494723c */ /* 0x040fe20000041868 */
[----:B------:R-:W-:Y:S02]  /*4db0*/  IMAD.MOV.U32 R141, RZ, RZ, R226 ;  /* 0x000000ffff8d7224 */ /* 0x000fe400078e00e2 */
[----:B------:R3:W-:Y:S04]  /*4dc0*/  MUFU.EX2 R226, R10 ;  /* 0x0000000a00e27308 */ /* 0x0007e80000000800 */
[----:B------:R-:W-:Y:S01]  /*4dd0*/  IMAD.MOV.U32 R23, RZ, RZ, R110 ;  /* 0x000000ffff177224 */ /* 0x000fe200078e006e */
[----:B-1----:R-:W-:Y:S01]  /*4de0*/  HMMA.16816.F32.BF16 R92, R4, R12, R40 ;  /* 0x0000000c045c723c */ /* 0x002fe20000041828 */
[----:B------:R-:W-:-:S07]  /*4df0*/  IMAD.MOV.U32 R110, RZ, RZ, R26 ;  /* 0x000000ffff6e7224 */ /* 0x000fce00078e001a */
[C---:B------:R-:W-:Y:S01]  /*4e00*/  HMMA.16816.F32.BF16 R52, R4.reuse, R14, R36 ;  /* 0x0000000e0434723c */ /* 0x040fe20000041824 */
[----:B------:R-:W-:Y:S01]  /*4e10*/  LDSM.16.MT88.4 R12, [R2+0x7900] ;  /* 0x00790000020c783b */ /* 0x000fe20000004200 */
[----:B---3--:R-:W-:Y:S02]  /*4e20*/  FFMA.FTZ R10, R142, c[0x0][0x2d0], -R9 ;  /* 0x0000b4008e0a7a23 */ /* 0x008fe40000010809 */
[----:B------:R-:W-:Y:S02]  /*4e30*/  IMAD.MOV.U32 R142, RZ, RZ, R25 ;  /* 0x000000ffff8e7224 */ /* 0x000fe400078e0019 */
[----:B------:R-:W1:Y:S01]  /*4e40*/  LDSM.16.MT88.4 R24, [R0+0x7100] ;  /* 0x007100000018783b */ /* 0x000e620000004200 */
[----:B------:R3:W-:Y:S01]  /*4e50*/  MUFU.EX2 R225, R10 ;  /* 0x0000000a00e17308 */ /* 0x0007e20000000800 */
[C---:B------:R-:W-:Y:S02]  /*4e60*/  HMMA.16816.F32.BF16 R104, R4.reuse, R34, R48 ;  /* 0x000000220468723c */ /* 0x040fe40000041830 */
[----:B------:R-:W-:Y:S06]  /*4e70*/  LDSM.16.MT88.4 R32, [R0+0x4900] ;  /* 0x004900000020783b */ /* 0x000fec0000004200 */
[----:B--2---:R-:W-:Y:S01]  /*4e80*/  HMMA.16816.F32.BF16 R48, R4, R16, R56 ;  /* 0x000000100430723c */ /* 0x004fe20000041838 */
[----:B---3--:R-:W-:-:S07]  /*4e90*/  FFMA.FTZ R10, R183, c[0x0][0x2d0], -R8 ;  /* 0x0000b400b70a7a23 */ /* 0x008fce0000010808 */
[----:B------:R-:W-:Y:S01]  /*4ea0*/  HMMA.16816.F32.BF16 R44, R4, R18, R60 ;  /* 0x00000012042c723c */ /* 0x000fe2000004183c */
[----:B------:R-:W2:Y:S01]  /*4eb0*/  LDSM.16.MT88.4 R16, [R2+0x4900] ;  /* 0x004900000210783b */ /* 0x000ea20000004200 */
[----:B------:R-:W-:Y:S01]  /*4ec0*/  IMAD.MOV.U32 R183, RZ, RZ, R214 ;  /* 0x000000ffffb77224 */ /* 0x000fe200078e00d6 */
[----:B------:R3:W-:Y:S02]  /*4ed0*/  MUFU.EX2 R215, R10 ;  /* 0x0000000a00d77308 */ /* 0x0007e40000000800 */
[----:B---3--:R-:W-:-:S03]  /*4ee0*/  FFMA.FTZ R10, R212, c[0x0][0x2d0], -R8 ;  /* 0x0000b400d40a7a23 */ /* 0x008fc60000010808 */
[C---:B-1----:R-:W-:Y:S03]  /*4ef0*/  HMMA.16816.F32.BF16 R40, R4.reuse, R24, R76 ;  /* 0x000000180428723c */ /* 0x042fe6000004184c */
[----:B------:R1:W3:Y:S05]  /*4f00*/  MUFU.EX2 R214, R10 ;  /* 0x0000000a00d67308 */ /* 0x0002ea0000000800 */
[----:B------:R-:W-:Y:S01]  /*4f10*/  HMMA.16816.F32.BF16 R36, R4, R26, R68 ;  /* 0x0000001a0424723c */ /* 0x000fe20000041844 */
[----:B------:R-:W-:Y:S06]  /*4f20*/  LDSM.16.MT88.4 R24, [R236+0x1900] ;  /* 0x00190000ec18783b */ /* 0x000fec0000004200 */
[----:B----4-:R-:W-:Y:S01]  /*4f30*/  F2FP.BF16.PACK_AB R4, R227, R224 ;  /* 0x000000e0e304723e */ /* 0x010fe200000010ff */
[--C-:B-1----:R-:W-:Y:S01]  /*4f40*/  FFMA.FTZ R10, R182, c[0x0][0x2d0], -R8.reuse ;  /* 0x0000b400b60a7a23 */ /* 0x102fe20000010808 */
[----:B---3--:R-:W-:Y:S01]  /*4f50*/  F2FP.BF16.PACK_AB R5, R214, R215 ;  /* 0x000000d7d605723e */ /* 0x008fe200000010ff */
[----:B------:R-:W-:Y:S01]  /*4f60*/  IMAD.MOV.U32 R182, RZ, RZ, R23 ;  /* 0x000000ffffb67224 */ /* 0x000fe200078e0017 */
[----:B------:R-:W-:Y:S01]  /*4f70*/  F2FP.BF16.PACK_AB R6, R225, R226 ;  /* 0x000000e2e106723e */ /* 0x000fe200000010ff */
[----:B------:R-:W1:Y:S01]  /*4f80*/  LDSM.16.MT88.4 R20, [R2+0x1900] ;  /* 0x001900000214783b */ /* 0x000e620000004200 */
[----:B------:R3:W-:Y:S02]  /*4f90*/  MUFU.EX2 R212, R10 ;  /* 0x0000000a00d47308 */ /* 0x0007e40000000800 */
[----:B---3--:R-:W-:-:S06]  /*4fa0*/  FFMA.FTZ R10, R213, c[0x0][0x2d0], -R8 ;  /* 0x0000b400d50a7a23 */ /* 0x008fcc0000010808 */
[----:B------:R-:W3:Y:S02]  /*4fb0*/  MUFU.EX2 R213, R10 ;  /* 0x0000000a00d57308 */ /* 0x000ee40000000800 */
[----:B---3--:R-:W-:Y:S02]  /*4fc0*/  F2FP.BF16.PACK_AB R7, R213, R212 ;  /* 0x000000d4d507723e */ /* 0x008fe400000010ff */
[----:B------:R-:W-:-:S05]  /*4fd0*/  MOV R10, R73 ;  /* 0x00000049000a7202 */ /* 0x000fca0000000f00 */
[C---:B------:R-:W-:Y:S07]  /*4fe0*/  HMMA.16816.F32.BF16 R76, R4.reuse, R12, R88 ;  /* 0x0000000c044c723c */ /* 0x040fee0000041858 */
[----:B------:R-:W-:Y:S01]  /*4ff0*/  IMAD.MOV.U32 R90, RZ, RZ, R30 ;  /* 0x000000ffff5a7224 */ /* 0x000fe200078e001e */
[C---:B------:R-:W-:Y:S01]  /*5000*/  HMMA.16816.F32.BF16 R64, R4.reuse, R14, R96 ;  /* 0x0000000e0440723c */ /* 0x040fe20000041860 */
[----:B------:R-:W3:Y:S01]  /*5010*/  LDSM.16.MT88.4 R12, [R236+0x4900] ;  /* 0x00490000ec0c783b */ /* 0x000ee20000004200 */
[----:B------:R-:W-:Y:S01]  /*5020*/  IMAD.MOV.U32 R88, RZ, RZ, R28 ;  /* 0x000000ffff587224 */ /* 0x000fe200078e001c */
[----:B------:R-:W-:Y:S01]  /*5030*/  MOV R89, R29 ;  /* 0x0000001d00597202 */ /* 0x000fe20000000f00 */
[----:B------:R-:W-:Y:S01]  /*5040*/  IMAD.MOV.U32 R91, RZ, RZ, R74 ;  /* 0x000000ffff5b7224 */ /* 0x000fe200078e004a */
[----:B------:R-:W-:Y:S02]  /*5050*/  LDSM.16.MT88.4 R28, [R143+0x1900] ;  /* 0x001900008f1c783b */ /* 0x000fe40000004200 */
[----:B------:R-:W-:Y:S01]  /*5060*/  IMAD.MOV.U32 R98, RZ, RZ, R108 ;  /* 0x000000ffff627224 */ /* 0x000fe200078e006c */
[----:B--2---:R-:W-:Y:S01]  /*5070*/  HMMA.16816.F32.BF16 R132, R4, R16, R132 ;  /* 0x000000100484723c */ /* 0x004fe20000041884 */
[----:B------:R-:W-:-:S02]  /*5080*/  IMAD.MOV.U32 R97, RZ, RZ, R109 ;  /* 0x000000ffff617224 */ /* 0x000fc400078e006d */
[----:B------:R-:W-:Y:S02]  /*5090*/  IMAD.MOV.U32 R96, RZ, RZ, R110 ;  /* 0x000000ffff607224 */ /* 0x000fe400078e006e */
[----:B------:R-:W-:-:S03]  /*50a0*/  IMAD.MOV.U32 R99, RZ, RZ, R75 ;  /* 0x000000ffff637224 */ /* 0x000fc600078e004b */
[C---:B------:R-:W-:Y:S01]  /*50b0*/  HMMA.16816.F32.BF16 R60, R4.reuse, R18, R84 ;  /* 0x00000012043c723c */ /* 0x040fe20000041854 */
[----:B------:R-:W2:Y:S07]  /*50c0*/  LDSM.16.MT88.4 R16, [R143+0x4900] ;  /* 0x004900008f10783b */ /* 0x000eae0000004200 */
[C---:B-1----:R-:W-:Y:S08]  /*50d0*/  HMMA.16816.F32.BF16 R100, R4.reuse, R20, R100 ;  /* 0x000000140464723c */ /* 0x042ff00000041864 */
[C---:B------:R-:W-:Y:S01]  /*50e0*/  HMMA.16816.F32.BF16 R56, R4.reuse, R22, R80 ;  /* 0x000000160438723c */ /* 0x040fe20000041850 */
[----:B------:R-:W1:Y:S07]  /*50f0*/  LDSM.16.MT88.4 R20, [R0+0x1900] ;  /* 0x001900000014783b */ /* 0x000e6e0000004200 */
[C---:B------:R-:W-:Y:S07]  /*5100*/  HMMA.16816.F32.BF16 R72, R4.reuse, R26, R160 ;  /* 0x0000001a0448723c */ /* 0x040fee00000418a0 */
[----:B------:R-:W-:Y:S01]  /*5110*/  IMAD.MOV.U32 R163, RZ, RZ, R88 ;  /* 0x000000ffffa37224 */ /* 0x000fe200078e0058 */
[----:B---3--:R-:W-:Y:S01]  /*5120*/  HMMA.16816.F32.BF16 R128, R4, R12, R128 ;  /* 0x0000000c0480723c */ /* 0x008fe20000041880 */
[----:B------:R-:W-:Y:S01]  /*5130*/  IMAD.MOV.U32 R162, RZ, RZ, R89 ;  /* 0x000000ffffa27224 */ /* 0x000fe200078e0059 */
[----:B------:R-:W-:Y:S01]  /*5140*/  MOV R160, R91 ;  /* 0x0000005b00a07202 */ /* 0x000fe20000000f00 */
[----:B------:R-:W-:-:S05]  /*5150*/  IMAD.MOV.U32 R161, RZ, RZ, R90 ;  /* 0x000000ffffa17224 */ /* 0x000fca00078e005a */
        /* <DEDUP_REMOVED lines=9> */
[----:B------:R-:W-:Y:S01]  /*51f0*/  MOV R29, R111 ;  /* 0x0000006f001d7202 */ /* 0x000fe20000000f00 */
[C---:B------:R-:W-:Y:S08]  /*5200*/  HMMA.16816.F32.BF16 R68, R4.reuse, R30, R172 ;  /* 0x0000001e0444723c */ /* 0x040ff000000418ac */
[C---:B------:R-:W-:Y:S01]  /*5210*/  HMMA.16816.F32.BF16 R108, R4.reuse, R24, R164 ;  /* 0x00000018046c723c */ /* 0x040fe200000418a4 */
[----:B------:R-:W-:Y:S07]  /*5220*/  LDSM.16.MT88.4 R24, [R2+0x2100] ;  /* 0x002100000218783b */ /* 0x000fee0000004200 */
[C---:B------:R-:W-:Y:S07]  /*5230*/  HMMA.16816.F32.BF16 R164, R4.reuse, R34, R104 ;  /* 0x0000002204a4723c */ /* 0x040fee0000041868 */
[----:B------:R-:W-:Y:S01]  /*5240*/  IMAD.MOV.U32 R104, RZ, RZ, R10 ;  /* 0x000000ffff687224 */ /* 0x000fe200078e000a */
[----:B---3--:R-:W-:Y:S01]  /*5250*/  HMMA.16816.F32.BF16 R148, R4, R14, R52 ;  /* 0x0000000e0494723c */ /* 0x008fe20000041834 */
[----:B------:R-:W-:Y:S01]  /*5260*/  FFMA.FTZ R10, R241, c[0x0][0x2d0], -R9 ;  /* 0x0000b400f10a7a23 */ /* 0x000fe20000010809 */
[----:B------:R-:W-:Y:S01]  /*5270*/  MOV R241, R178 ;  /* 0x000000b200f17202 */ /* 0x000fe20000000f00 */
[----:B------:R-:W-:-:S02]  /*5280*/  IMAD.MOV.U32 R107, RZ, RZ, R179 ;  /* 0x000000ffff6b7224 */ /* 0x000fc400078e00b3 */
[----:B------:R3:W-:Y:S01]  /*5290*/  MUFU.EX2 R178, R10 ;  /* 0x0000000a00b27308 */ /* 0x0007e20000000800 */
[----:B------:R-:W-:Y:S02]  /*52a0*/  IMAD.MOV.U32 R106, RZ, RZ, R176 ;  /* 0x000000ffff6a7224 */ /* 0x000fe400078e00b0 */
[C---:B------:R-:W-:Y:S01]  /*52b0*/  HMMA.16816.F32.BF16 R172, R4.reuse, R12, R92 ;  /* 0x0000000c04ac723c */ /* 0x040fe2000004185c */
[----:B------:R-:W-:Y:S01]  /*52c0*/  IMAD.MOV.U32 R54, RZ, RZ, R168 ;  /* 0x000000ffff367224 */ /* 0x000fe200078e00a8 */
[----:B------:R-:W4:Y:S01]  /*52d0*/  LDSM.16.MT88.4 R12, [R2+0x8100] ;  /* 0x00810000020c783b */ /* 0x000f220000004200 */
[----:B------:R-:W-:Y:S02]  /*52e0*/  IMAD.MOV.U32 R53, RZ, RZ, R169 ;  /* 0x000000ffff357224 */ /* 0x000fe400078e00a9 */
[----:B------:R-:W-:Y:S02]  /*52f0*/  IMAD.MOV.U32 R52, RZ, RZ, R170 ;  /* 0x000000ffff347224 */ /* 0x000fe400078e00aa */
[----:B------:R-:W-:Y:S01]  /*5300*/  IMAD.MOV.U32 R95, RZ, RZ, R182 ;  /* 0x000000ffff5f7224 */ /* 0x000fe200078e00b6 */
[----:B--2---:R-:W-:Y:S01]  /*5310*/  HMMA.16816.F32.BF16 R88, R4, R18, R44 ;  /* 0x000000120458723c */ /* 0x004fe2000004182c */
[----:B------:R-:W-:Y:S01]  /*5320*/  IMAD.MOV.U32 R94, RZ, RZ, R183 ;  /* 0x000000ffff5e7224 */ /* 0x000fe200078e00b7 */
[----:B------:R-:W-:Y:S01]  /*5330*/  MOV R92, R141 ;  /* 0x0000008d005c7202 */ /* 0x000fe20000000f00 */
[----:B------:R-:W-:-:S02]  /*5340*/  IMAD.MOV.U32 R55, RZ, RZ, R180 ;  /* 0x000000ffff377224 */ /* 0x000fc400078e00b4 */
[----:B---3--:R-:W-:Y:S02]  /*5350*/  FFMA.FTZ R10, R235, c[0x0][0x2d0], -R9 ;  /* 0x0000b400eb0a7a23 */ /* 0x008fe40000010809 */
[----:B------:R-:W-:Y:S01]  /*5360*/  IMAD.MOV.U32 R235, RZ, RZ, R171 ;  /* 0x000000ffffeb7224 */ /* 0x000fe200078e00ab */
[----:B------:R-:W-:Y:S01]  /*5370*/  HMMA.16816.F32.BF16 R112, R4, R32, R112 ;  /* 0x000000200470723c */ /* 0x000fe20000041870 */
[----:B------:R2:W-:Y:S01]  /*5380*/  MUFU.EX2 R179, R10 ;  /* 0x0000000a00b37308 */ /* 0x0005e20000000800 */
[----:B------:R-:W-:Y:S02]  /*5390*/  IMAD.MOV.U32 R93, RZ, RZ, R142 ;  /* 0x000000ffff5d7224 */ /* 0x000fe400078e008e */
[----:B------:R-:W-:-:S04]  /*53a0*/  IMAD.MOV.U32 R105, RZ, RZ, R29 ;  /* 0x000000ffff697224 */ /* 0x000fc800078e001d */
[C---:B------:R-:W-:Y:S01]  /*53b0*/  HMMA.16816.F32.BF16 R168, R4.reuse, R16, R48 ;  /* 0x0000001004a8723c */ /* 0x040fe20000041830 */
[----:B------:R-:W3:Y:S06]  /*53c0*/  LDSM.16.MT88.4 R16, [R2+0x5100] ;  /* 0x005100000210783b */ /* 0x000eec0000004200 */
[----:B------:R-:W-:Y:S01]  /*53d0*/  MOV R48, R177 ;  /* 0x000000b100307202 */ /* 0x000fe20000000f00 */
[----:B------:R-:W-:Y:S01]  /*53e0*/  IMAD.MOV.U32 R49, RZ, RZ, R181 ;  /* 0x000000ffff317224 */ /* 0x000fe200078e00b5 */
[----:B-1----:R-:W-:Y:S01]  /*53f0*/  HMMA.16816.F32.BF16 R120, R4, R22, R36 ;  /* 0x000000160478723c */ /* 0x002fe20000041824 */
[----:B--2---:R-:W-:-:S04]  /*5400*/  FFMA.FTZ R10, R242, c[0x0][0x2d0], -R9 ;  /* 0x0000b400f20a7a23 */ /* 0x004fc80000010809 */
[----:B------:R1:W-:Y:S03]  /*5410*/  MUFU.EX2 R177, R10 ;  /* 0x0000000a00b17308 */ /* 0x0003e60000000800 */
[----:B------:R-:W-:Y:S01]  /*5420*/  HMMA.16816.F32.BF16 R180, R4, R20, R40 ;  /* 0x0000001404b4723c */ /* 0x000fe20000041828 */
[----:B------:R-:W2:Y:S06]  /*5430*/  LDSM.16.MT88.4 R20, [R143+0x2100] ;  /* 0x002100008f14783b */ /* 0x000eac0000004200 */
[----:B------:R-:W-:-:S02]  /*5440*/  FFMA.FTZ R4, R245, c[0x0][0x2d0], -R8 ;  /* 0x0000b400f5047a23 */ /* 0x000fc40000010808 */
[----:B------:R-:W-:Y:S02]  /*5450*/  IMAD.MOV.U32 R245, RZ, RZ, R97 ;  /* 0x000000fffff57224 */ /* 0x000fe400078e0061 */
[----:B------:R5:W-:Y:S01]  /*5460*/  MUFU.EX2 R51, R4 ;  /* 0x0000000400337308 */ /* 0x000be20000000800 */
[----:B-1----:R-:W-:-:S07]  /*5470*/  FFMA.FTZ R10, R243, c[0x0][0x2d0], -R9 ;  /* 0x0000b400f30a7a23 */ /* 0x002fce0000010809 */
[----:B------:R1:W1:Y:S01]  /*5480*/  MUFU.EX2 R176, R10 ;  /* 0x0000000a00b07308 */ /* 0x0002620000000800 */
[----:B-----5:R-:W-:Y:S02]  /*5490*/  FFMA.FTZ R4, R244, c[0x0][0x2d0], -R8 ;  /* 0x0000b400f4047a23 */ /* 0x020fe40000010808 */
[----:B------:R-:W-:-:S05]  /*54a0*/  IMAD.MOV.U32 R244, RZ, RZ, R98 ;  /* 0x000000fffff47224 */ /* 0x000fca00078e0062 */
[----:B------:R5:W2:Y:S01]  /*54b0*/  MUFU.EX2 R142, R4 ;  /* 0x00000004008e7308 */ /* 0x000aa20000000800 */
[----:B-1----:R-:W-:Y:S01]  /*54c0*/  FFMA.FTZ R10, R238, c[0x0][0x2d0], -R8 ;  /* 0x0000b400ee0a7a23 */ /* 0x002fe20000010808 */
[----:B------:R-:W-:-:S06]  /*54d0*/  F2FP.BF16.PACK_AB R6, R176, R177 ;  /* 0x000000b1b006723e */ /* 0x000fcc00000010ff */
[----:B------:R1:W-:Y:S01]  /*54e0*/  MUFU.EX2 R141, R10 ;  /* 0x0000000a008d7308 */ /* 0x0003e20000000800 */
[----:B-----5:R-:W-:Y:S02]  /*54f0*/  F2FP.BF16.PACK_AB R4, R179, R178 ;  /* 0x000000b2b304723e */ /* 0x020fe400000010ff */
[----:B--2---:R-:W-:Y:S01]  /*5500*/  F2FP.BF16.PACK_AB R7, R142, R51 ;  /* 0x000000338e07723e */ /* 0x004fe200000010ff */
[----:B-1----:R-:W-:Y:S02]  /*5510*/  FFMA.FTZ R10, R234, c[0x0][0x2d0], -R8 ;  /* 0x0000b400ea0a7a23 */ /* 0x002fe40000010808 */
[----:B------:R-:W-:Y:S02]  /*5520*/  IMAD.MOV.U32 R234, RZ, RZ, R96 ;  /* 0x000000ffffea7224 */ /* 0x000fe400078e0060 */
[----:B------:R-:W1:Y:S02]  /*5530*/  MUFU.EX2 R50, R10 ;  /* 0x0000000a00327308 */ /* 0x000e640000000800 */
[----:B-1----:R-:W-:Y:S01]  /*5540*/  F2FP.BF16.PACK_AB R5, R50, R141 ;  /* 0x0000008d3205723e */ /* 0x002fe200000010ff */
[----:B------:R-:W-:-:S05]  /*5550*/  FFMA.FTZ R10, R48, c[0x0][0x2d0], -R9 ;  /* 0x0000b400300a7a23 */ /* 0x000fca0000010809 */
[----:B------:R1:W-:Y:S01]  /*5560*/  MUFU.EX2 R48, R10 ;  /* 0x0000000a00307308 */ /* 0x0003e20000000800 */
[C---:B----4-:R-:W-:Y:S08]  /*5570*/  HMMA.16816.F32.BF16 R76, R4.reuse, R12, R76 ;  /* 0x0000000c044c723c */ /* 0x050ff0000004184c */
[----:B------:R-:W-:Y:S01]  /*5580*/  HMMA.16816.F32.BF16 R32, R4, R14, R64 ;  /* 0x0000000e0420723c */ /* 0x000fe20000041840 */
[----:B------:R-:W2:Y:S01]  /*5590*/  LDSM.16.MT88.4 R12, [R236+0x2100] ;  /* 0x00210000ec0c783b */ /* 0x000ea20000004200 */
[----:B-1----:R-:W-:-:S06]  /*55a0*/  FFMA.FTZ R10, R49, c[0x0][0x2d0], -R9 ;  /* 0x0000b400310a7a23 */ /* 0x002fcc0000010809 */
[C---:B---3--:R-:W-:Y:S01]  /*55b0*/  HMMA.16816.F32.BF16 R132, R4.reuse, R16, R132 ;  /* 0x000000100484723c */ /* 0x048fe20000041884 */
[----:B------:R1:W3:Y:S07]  /*55c0*/  MUFU.EX2 R49, R10 ;  /* 0x0000000a00317308 */ /* 0x0002ee0000000800 */
[C---:B------:R-:W-:Y:S01]  /*55d0*/  HMMA.16816.F32.BF16 R28, R4.reuse, R18, R60 ;  /* 0x00000012041c723c */ /* 0x040fe2000004183c */
[----:B------:R-:W4:Y:S07]  /*55e0*/  LDSM.16.MT88.4 R16, [R0+0x2100] ;  /* 0x002100000010783b */ /* 0x000f2e0000004200 */
[----:B------:R-:W-:Y:S01]  /*55f0*/  HMMA.16816.F32.BF16 R144, R4, R20, R144 ;  /* 0x000000140490723c */ /* 0x000fe20000041890 */
[--C-:B-1----:R-:W-:Y:S01]  /*5600*/  FFMA.FTZ R10, R241, c[0x0][0x2d0], -R9.reuse ;  /* 0x0000b400f10a7a23 */ /* 0x102fe20000010809 */
[----:B---3--:R-:W-:Y:S01]  /*5610*/  F2FP.BF16.PACK_AB R96, R49, R48 ;  /* 0x000000303160723e */ /* 0x008fe200000010ff */
[----:B------:R-:W-:-:S02]  /*5620*/  FFMA.FTZ R9, R105, c[0x0][0x2d0], -R9 ;  /* 0x0000b40069097a23 */ /* 0x000fc40000010809 */
[----:B------:R-:W-:Y:S01]  /*5630*/  IMAD.MOV.U32 R241, RZ, RZ, R52 ;  /* 0x000000fffff17224 */ /* 0x000fe200078e0034 */
[----:B------:R-:W-:Y:S02]  /*5640*/  MUFU.EX2 R43, R10 ;  /* 0x0000000a002b7308 */ /* 0x000fe40000000800 */
[C---:B------:R-:W-:Y:S01]  /*5650*/  HMMA.16816.F32.BF16 R36, R4.reuse, R22, R68 ;  /* 0x000000160424723c */ /* 0x040fe20000041844 */
[----:B------:R-:W1:Y:S01]  /*5660*/  LDSM.16.MT88.4 R20, [R143+0x5100] ;  /* 0x005100008f14783b */ /* 0x000e620000004200 */
[----:B------:R-:W-:Y:S02]  /*5670*/  IMAD.MOV.U32 R52, RZ, RZ, R53 ;  /* 0x000000ffff347224 */ /* 0x000fe400078e0035 */
[----:B------:R-:W-:Y:S02]  /*5680*/  IMAD.MOV.U32 R53, RZ, RZ, R54 ;  /* 0x000000ffff357224 */ /* 0x000fe400078e0036 */
[----:B------:R-:W-:Y:S01]  /*5690*/  IMAD.MOV.U32 R54, RZ, RZ, R55 ;  /* 0x000000ffff367224 */ /* 0x000fe200078e0037 */
[----:B------:R3:W5:Y:S01]  /*56a0*/  MUFU.EX2 R42, R9 ;  /* 0x00000009002a7308 */ /* 0x0007620000000800 */
[----:B------:R-:W-:Y:S01]  /*56b0*/  MOV R55, R92 ;  /* 0x0000005c00377202 */ /* 0x000fe20000000f00 */
[----:B--2---:R-:W-:Y:S01]  /*56c0*/  HMMA.16816.F32.BF16 R108, R4, R12, R108 ;  /* 0x0000000c046c723c */ /* 0x004fe2000004186c */
[----:B------:R-:W-:-:S02]  /*56d0*/  IMAD.MOV.U32 R92, RZ, RZ, R93 ;  /* 0x000000ffff5c7224 */ /* 0x000fc400078e005d */
[----:B------:R-:W-:Y:S02]  /*56e0*/  IMAD.MOV.U32 R93, RZ, RZ, R94 ;  /* 0x000000ffff5d7224 */ /* 0x000fe400078e005e */
[----:B------:R-:W-:Y:S02]  /*56f0*/  IMAD.MOV.U32 R94, RZ, RZ, R95 ;  /* 0x000000ffff5e7224 */ /* 0x000fe400078e005f */
[----:B------:R-:W-:Y:S01]  /*5700*/  IMAD.MOV.U32 R242, RZ, RZ, R54 ;  /* 0x000000fffff27224 */ /* 0x000fe200078e0036 */
[C---:B------:R-:W-:Y:S01]  /*5710*/  HMMA.16816.F32.BF16 R44, R4.reuse, R14, R72 ;  /* 0x0000000e042c723c */ /* 0x040fe20000041848 */
[----:B------:R-:W2:Y:S01]  /*5720*/  LDSM.16.MT88.4 R12, [R236+0x5100] ;  /* 0x00510000ec0c783b */ /* 0x000ea20000004200 */
[----:B------:R-:W-:Y:S01]  /*5730*/  IMAD.MOV.U32 R243, RZ, RZ, R55 ;  /* 0x000000fffff37224 */ /* 0x000fe200078e0037 */
[----:B------:R-:W-:Y:S01]  /*5740*/  MOV R66, R93 ;  /* 0x0000005d00427202 */ /* 0x000fe20000000f00 */
[----:B------:R-:W-:Y:S01]  /*5750*/  IMAD.MOV.U32 R95, RZ, RZ, R104 ;  /* 0x000000ffff5f7224 */ /* 0x000fe200078e0068 */
[----:B------:R-:W-:Y:S01]  /*5760*/  LDSM.16.MT88.4 R72, [R143+0x8900] ;  /* 0x008900008f48783b */ /* 0x000fe20000004200 */
[----:B---3--:R-:W-:Y:S01]  /*5770*/  FFMA.FTZ R9, R106, c[0x0][0x2d0], -R8 ;  /* 0x0000b4006a097a23 */ /* 0x008fe20000010808 */
[----:B-----5:R-:W-:Y:S01]  /*5780*/  F2FP.BF16.PACK_AB R98, R42, R43 ;  /* 0x0000002b2a62723e */ /* 0x020fe200000010ff */
[----:B----4-:R-:W-:Y:S01]  /*5790*/  HMMA.16816.F32.BF16 R116, R4, R16, R116 ;  /* 0x000000100474723c */ /* 0x010fe20000041874 */
[----:B------:R-:W-:-:S02]  /*57a0*/  IMAD.MOV.U32 R65, RZ, RZ, R92 ;  /* 0x000000ffff417224 */ /* 0x000fc400078e005c */
[----:B------:R-:W-:Y:S02]  /*57b0*/  IMAD.MOV.U32 R238, RZ, RZ, R94 ;  /* 0x000000ffffee7224 */ /* 0x000fe400078e005e */
[----:B------:R-:W-:-:S03]  /*57c0*/  IMAD.MOV.U32 R67, RZ, RZ, R95 ;  /* 0x000000ffff437224 */ /* 0x000fc600078e005f */
[C---:B------:R-:W-:Y:S01]  /*57d0*/  HMMA.16816.F32.BF16 R60, R4.reuse, R18, R80 ;  /* 0x00000012043c723c */ /* 0x040fe20000041850 */
[----:B------:R-:W3:Y:S04]  /*57e0*/  LDSM.16.MT88.4 R16, [R0+0x5100] ;  /* 0x005100000010783b */ /* 0x000ee80000004200 */
[----:B------:R-:W-:Y:S03]  /*57f0*/  LDSM.16.MT88.4 R80, [R2+0x8900] ;  /* 0x008900000250783b */ /* 0x000fe60000004200 */
[C---:B-1----:R-:W-:Y:S01]  /*5800*/  HMMA.16816.F32.BF16 R124, R4.reuse, R20, R124 ;  /* 0x00000014047c723c */ /* 0x042fe2000004187c */
[----:B------:R1:W-:Y:S07]  /*5810*/  MUFU.EX2 R21, R9 ;  /* 0x0000000900157308 */ /* 0x0003ee0000000800 */
[C---:B------:R-:W-:Y:S08]  /*5820*/  HMMA.16816.F32.BF16 R100, R4.reuse, R24, R100 ;  /* 0x000000180464723c */ /* 0x040ff00000041864 */
[----:B------:R-:W-:Y:S01]  /*5830*/  HMMA.16816.F32.BF16 R24, R4, R26, R56 ;  /* 0x0000001a0418723c */ /* 0x000fe20000041838 */
[----:B-1----:R-:W-:-:S02]  /*5840*/  FFMA.FTZ R9, R107, c[0x0][0x2d0], -R8 ;  /* 0x0000b4006b097a23 */ /* 0x002fc40000010808 */
[----:B------:R-:W-:Y:S02]  /*5850*/  LDSM.16.MT88.4 R104, [R2+0x2900] ;  /* 0x002900000268783b */ /* 0x000fe40000004200 */
[----:B------:R1:W4:Y:S02]  /*5860*/  MUFU.EX2 R40, R9 ;  /* 0x0000000900287308 */ /* 0x0003240000000800 */
[----:B------:R-:W-:Y:S01]  /*5870*/  IMAD.MOV.U32 R56, RZ, RZ, R160 ;  /* 0x000000ffff387224 */ /* 0x000fe200078e00a0 */
[C---:B--2---:R-:W-:Y:S01]  /*5880*/  HMMA.16816.F32.BF16 R68, R4.reuse, R12, R128 ;  /* 0x0000000c0444723c */ /* 0x044fe20000041880 */
[----:B------:R-:W-:Y:S01]  /*5890*/  IMAD.MOV.U32 R57, RZ, RZ, R161 ;  /* 0x000000ffff397224 */ /* 0x000fe200078e00a1 */
[----:B------:R-:W-:Y:S01]  /*58a0*/  MOV R58, R162 ;  /* 0x000000a2003a7202 */ /* 0x000fe20000000f00 */
[----:B------:R-:W-:Y:S01]  /*58b0*/  IMAD.MOV.U32 R59, RZ, RZ, R163 ;  /* 0x000000ffff3b7224 */ /* 0x000fe200078e00a3 */
[----:B------:R-:W-:Y:S04]  /*58c0*/  LDSM.16.MT88.4 R128, [R143+0x5900] ;  /* 0x005900008f80783b */ /* 0x000fe80000004200 */
[C---:B------:R-:W-:Y:S01]  /*58d0*/  HMMA.16816.F32.BF16 R84, R4.reuse, R14, R84 ;  /* 0x0000000e0454723c */ /* 0x040fe20000041854 */
[----:B------:R-:W2:Y:S01]  /*58e0*/  LDSM.16.MT88.4 R12, [R143+0x8100] ;  /* 0x008100008f0c783b */ /* 0x000ea20000004200 */
[--C-:B-1----:R-:W-:Y:S01]  /*58f0*/  FFMA.FTZ R9, R235, c[0x0][0x2d0], -R8.reuse ;  /* 0x0000b400eb097a23 */ /* 0x102fe20000010808 */
[----:B----4-:R-:W-:Y:S01]  /*5900*/  F2FP.BF16.PACK_AB R97, R40, R21 ;  /* 0x000000152861723e */ /* 0x010fe200000010ff */
[----:B------:R-:W-:Y:S01]  /*5910*/  FFMA.FTZ R8, R241, c[0x0][0x2d0], -R8 ;  /* 0x0000b400f1087a23 */ /* 0x000fe20000010808 */
[----:B------:R-:W-:Y:S01]  /*5920*/  MOV R241, R52 ;  /* 0x0000003400f17202 */ /* 0x000fe20000000f00 */
[----:B------:R-:W-:Y:S01]  /*5930*/  IMAD.MOV.U32 R235, RZ, RZ, R53 ;  /* 0x000000ffffeb7224 */ /* 0x000fe200078e0035 */
[----:B------:R-:W-:Y:S01]  /*5940*/  MUFU.EX2 R41, R9 ;  /* 0x0000000900297308 */ /* 0x000fe20000000800 */
[C---:B------:R-:W-:Y:S01]  /*5950*/  HMMA.16816.F32.BF16 R52, R4.reuse, R22, R136 ;  /* 0x000000160434723c */ /* 0x040fe20000041888 */
[----:B------:R-:W-:Y:S06]  /*5960*/  LDSM.16.MT88.4 R136, [R2+0x5900] ;  /* 0x005900000288783b */ /* 0x000fec0000004200 */
[----:B------:R-:W-:Y:S01]  /*5970*/  IMAD.MOV.U32 R22, RZ, RZ, R11 ;  /* 0x000000ffff167224 */ /* 0x000fe200078e000b */
[----:B------:R1:W4:Y:S01]  /*5980*/  MUFU.EX2 R20, R8 ;  /* 0x0000000800147308 */ /* 0x0003220000000800 */
[C---:B---3--:R-:W-:Y:S01]  /*5990*/  HMMA.16816.F32.BF16 R160, R4.reuse, R16, R112 ;  /* 0x0000001004a0723c */ /* 0x048fe20000041870 */
[----:B------:R-:W-:Y:S01]  /*59a0*/  MOV R23, R99 ;  /* 0x0000006300177202 */ /* 0x000fe20000000f00 */
[----:B------:R-:W-:Y:S06]  /*59b0*/  LDSM.16.MT88.4 R112, [R236+0x2900] ;  /* 0x00290000ec70783b */ /* 0x000fec0000004200 */
[----:B------:R-:W-:Y:S01]  /*59c0*/  HMMA.16816.F32.BF16 R92, R4, R18, R164 ;  /* 0x00000012045c723c */ /* 0x000fe200000418a4 */
[----:B------:R-:W3:Y:S04]  /*59d0*/  LDSM.16.MT88.4 R16, [R0+0x8100] ;  /* 0x008100000010783b */ /* 0x000ee80000004200 */
[----:B-1----:R-:W1:Y:S01]  /*59e0*/  LDSM.16.MT88.4 R8, [R236+0x8100] ;  /* 0x00810000ec08783b */ /* 0x002e620000004200 */
[----:B----4-:R-:W-:-:S02]  /*59f0*/  F2FP.BF16.PACK_AB R99, R20, R41 ;  /* 0x000000291463723e */ /* 0x010fc400000010ff */
[----:B--2---:R-:W-:Y:S08]  /*5a00*/  HMMA.16816.F32.BF16 R164, R4, R12, R172 ;  /* 0x0000000c04a4723c */ /* 0x004ff000000418ac */
[C---:B------:R-:W-:Y:S08]  /*5a10*/  HMMA.16816.F32.BF16 R100, R96.reuse, R104, R100 ;  /* 0x000000686064723c */ /* 0x040ff00000041864 */
[----:B------:R-:W-:Y:S08]  /*5a20*/  HMMA.16816.F32.BF16 R104, R96, R106, R24 ;  /* 0x0000006a6068723c */ /* 0x000ff00000041818 */
[C---:B------:R-:W-:Y:S01]  /*5a30*/  HMMA.16816.F32.BF16 R12, R4.reuse, R14, R148 ;  /* 0x0000000e040c723c */ /* 0x040fe20000041894 */
[----:B------:R-:W2:Y:S07]  /*5a40*/  LDSM.16.MT88.4 R148, [R143+0x2900] ;  /* 0x002900008f94783b */ /* 0x000eae0000004200 */
[C---:B---3--:R-:W-:Y:S08]  /*5a50*/  HMMA.16816.F32.BF16 R24, R4.reuse, R16, R180 ;  /* 0x000000100418723c */ /* 0x048ff000000418b4 */
[C---:B-1----:R-:W-:Y:S07]  /*5a60*/  HMMA.16816.F32.BF16 R172, R4.reuse, R10, R88 ;  /* 0x0000000a04ac723c */ /* 0x042fee0000041858 */
[----:B------:R-:W-:Y:S01]  /*5a70*/  MOV R88, R56 ;  /* 0x0000003800587202 */ /* 0x000fe20000000f00 */
[----:B------:R-:W-:Y:S01]  /*5a80*/  IMAD.MOV.U32 R11, RZ, RZ, R67 ;  /* 0x000000ffff0b7224 */ /* 0x000fe200078e0043 */
[----:B------:R-:W-:Y:S01]  /*5a90*/  HMMA.16816.F32.BF16 R168, R4, R8, R168 ;  /* 0x0000000804a8723c */ /* 0x000fe200000418a8 */
[----:B------:R-:W-:-:S02]  /*5aa0*/  IMAD.MOV.U32 R89, RZ, RZ, R57 ;  /* 0x000000ffff597224 */ /* 0x000fc400078e0039 */
[----:B------:R-:W-:Y:S02]  /*5ab0*/  IMAD.MOV.U32 R90, RZ, RZ, R58 ;  /* 0x000000ffff5a7224 */ /* 0x000fe400078e003a */
[----:B------:R-:W-:Y:S02]  /*5ac0*/  IMAD.MOV.U32 R91, RZ, RZ, R59 ;  /* 0x000000ffff5b7224 */ /* 0x000fe400078e003b */
[----:B------:R-:W-:Y:S01]  /*5ad0*/  IMAD.MOV.U32 R8, RZ, RZ, R65 ;  /* 0x000000ffff087224 */ /* 0x000fe200078e0041 */
[----:B------:R-:W-:Y:S01]  /*5ae0*/  HMMA.16816.F32.BF16 R16, R4, R18, R120 ;  /* 0x000000120410723c */ /* 0x000fe20000041878 */
[----:B------:R-:W-:Y:S01]  /*5af0*/  FADD.FTZ R2, R90, R89 ;  /* 0x000000595a027221 */ /* 0x000fe20000010000 */
[----:B------:R-:W1:Y:S01]  /*5b00*/  LDSM.16.MT88.4 R120, [R0+0x2900] ;  /* 0x002900000078783b */ /* 0x000e620000004200 */
[----:B------:R-:W-:Y:S02]  /*5b10*/  IMAD.MOV.U32 R9, RZ, RZ, R66 ;  /* 0x000000ffff097224 */ /* 0x000fe400078e0042 */
[----:B------:R-:W-:Y:S01]  /*5b20*/  FADD.FTZ R2, R8, R2 ;  /* 0x0000000208027221 */ /* 0x000fe20000010000 */
[----:B------:R-:W-:Y:S01]  /*5b30*/  LDSM.16.MT88.4 R64, [R0+0x5900] ;  /* 0x005900000040783b */ /* 0x000fe20000004200 */
[----:B------:R-:W-:Y:S01]  /*5b40*/  FADD.FTZ R4, R88, R11 ;  /* 0x0000000b58047221 */ /* 0x000fe20000010000 */
[----:B------:R-:W-:Y:S01]  /*5b50*/  HMMA.16816.F32.BF16 R124, R96, R128, R124 ;  /* 0x00000080607c723c */ /* 0x000fe2000004187c */
[----:B------:R-:W-:Y:S01]  /*5b60*/  FADD.FTZ R2, R22, R2 ;  /* 0x0000000216027221 */ /* 0x000fe20000010000 */
[----:B------:R-:W3:Y:S01]  /*5b70*/  LDSM.16.MT88.4 R56, [R236+0x5900] ;  /* 0x00590000ec38783b */ /* 0x000ee20000004200 */
[----:B------:R-:W-:-:S02]  /*5b80*/  FADD.FTZ R4, R91, R4 ;  /* 0x000000045b047221 */ /* 0x000fc40000010000 */
[----:B------:R-:W-:Y:S01]  /*5b90*/  FADD.FTZ R2, R244, R2 ;  /* 0x00000002f4027221 */ /* 0x000fe20000010000 */
[----:B------:R-:W4:Y:S01]  /*5ba0*/  LDSM.16.MT88.4 R88, [R236+0x8900] ;  /* 0x00890000ec58783b */ /* 0x000f220000004200 */
[----:B------:R-:W-:Y:S01]  /*5bb0*/  FADD.FTZ R4, R9, R4 ;  /* 0x0000000409047221 */ /* 0x000fe20000010000 */
[----:B------:R-:W-:Y:S01]  /*5bc0*/  HMMA.16816.F32.BF16 R128, R96, R130, R52 ;  /* 0x000000826080723c */ /* 0x000fe20000041834 */
[----:B------:R-:W-:Y:S01]  /*5bd0*/  FADD.FTZ R2, R234, R2 ;  /* 0x00000002ea027221 */ /* 0x000fe20000010000 */
[----:B------:R5:W3:Y:S01]  /*5be0*/  LDSM.16.MT88.4 R8, [R0+0x8900] ;  /* 0x008900000008783b */ /* 0x000ae20000004200 */
[----:B------:R-:W-:-:S04]  /*5bf0*/  FADD.FTZ R4, R23, R4 ;  /* 0x0000000417047221 */ /* 0x000fc80000010000 */
[----:B------:R-:W-:Y:S01]  /*5c00*/  FADD.FTZ R4, R245, R4 ;  /* 0x00000004f5047221 */ /* 0x000fe20000010000 */
[C---:B------:R-:W-:Y:S03]  /*5c10*/  HMMA.16816.F32.BF16 R132, R96.reuse, R136, R132 ;  /* 0x000000886084723c */ /* 0x040fe60000041884 */
[----:B------:R-:W-:Y:S02]  /*5c20*/  FADD.FTZ R5, R238, R4 ;  /* 0x00000004ee057221 */ /* 0x000fe40000010000 */
[----:B------:R-:W-:Y:S02]  /*5c30*/  FADD.FTZ R4, R243, R2 ;  /* 0x00000002f3047221 */ /* 0x000fe40000010000 */
[----:B------:R-:W-:Y:S01]  /*5c40*/  FADD.FTZ R2, R242, R5 ;  /* 0x00000005f2027221 */ /* 0x000fe20000010000 */
[----:B------:R-:W-:Y:S03]  /*5c50*/  HMMA.16816.F32.BF16 R76, R96, R80, R76 ;  /* 0x00000050604c723c */ /* 0x000fe6000004184c */
[----:B------:R-:W-:-:S04]  /*5c60*/  FADD.FTZ R2, R250, R2 ;  /* 0x00000002fa027221 */ /* 0x000fc80000010000 */
[----:B------:R-:W-:Y:S01]  /*5c70*/  FADD.FTZ R2, R241, R2 ;  /* 0x00000002f1027221 */ /* 0x000fe20000010000 */
[C---:B--2---:R-:W-:Y:S01]  /*5c80*/  HMMA.16816.F32.BF16 R144, R96.reuse, R148, R144 ;  /* 0x000000946090723c */ /* 0x044fe20000041890 */
[----:B-----5:R-:W-:Y:S02]  /*5c90*/  FADD.FTZ R0, R235, R4 ;  /* 0x00000004eb007221 */ /* 0x020fe40000010000 */
[----:B------:R-:W-:Y:S02]  /*5ca0*/  FADD.FTZ R2, R252, R2 ;  /* 0x00000002fc027221 */ /* 0x000fe40000010000 */
[----:B------:R-:W-:Y:S02]  /*5cb0*/  FADD.FTZ R0, R249, R0 ;  /* 0x00000000f9007221 */ /* 0x000fe40000010000 */
[----:B------:R-:W-:Y:S01]  /*5cc0*/  FADD.FTZ R2, R251, R2 ;  /* 0x00000002fb027221 */ /* 0x000fe20000010000 */
[----:B-1----:R-:W-:Y:S01]  /*5cd0*/  HMMA.16816.F32.BF16 R116, R96, R120, R116 ;  /* 0x000000786074723c */ /* 0x002fe20000041874 */
        /* <DEDUP_REMOVED lines=19> */
[----:B------:R-:W-:-:S04]  /*5e10*/  FADD.FTZ R0, R50, R0 ;  /* 0x0000000032007221 */ /* 0x000fc80000010000 */
[----:B------:R-:W-:Y:S02]  /*5e20*/  FADD.FTZ R2, R51, R0 ;  /* 0x0000000033027221 */ /* 0x000fe40000010000 */
        /* <DEDUP_REMOVED lines=12> */
[----:B------:R-:W-:-:S05]  /*5ef0*/  FADD.FTZ R0, R20, R2 ;  /* 0x0000000214007221 */ /* 0x000fca0000010000 */
[----:B------:R1:W-:Y:S02]  /*5f00*/  STL [R1+0x8], R0 ;  /* 0x0000080001007387 */ /* 0x0003e40000100800 */
[C---:B----4-:R-:W-:Y:S02]  /*5f10*/  HMMA.16816.F32.BF16 R84, R96.reuse, R88, R168 ;  /* 0x000000586054723c */ /* 0x050fe400000418a8 */
[----:B------:R1:W-:Y:S06]  /*5f20*/  STL [R1+0x4], R4 ;  /* 0x0000040401007387 */ /* 0x0003ec0000100800 */
        /* <DEDUP_REMOVED lines=9> */
[----:B-1----:R-:W2:Y:S04]  /*5fc0*/  LDL.64 R242, [R1+0x18] ;  /* 0x0000180001f27983 */ /* 0x002ea80000100a00 */
[----:B------:R-:W3:Y:S01]  /*5fd0*/  LDL R241, [R1] ;  /* 0x0000000001f17983 */ /* 0x000ee20000100800 */
[----:B------:R-:W-:Y:S01]  /*5fe0*/  UIADD3 UR5, UR28, -0x3, URZ ;  /* 0xfffffffd1c057890 */ /* 0x000fe2000fffe03f */
[----:B------:R-:W-:-:S03]  /*5ff0*/  IMAD.MOV.U32 R235, RZ, RZ, c[0x0][0x1e0] ;  /* 0x00007800ffeb7624 */ /* 0x000fc600078e00ff */
[----:B------:R-:W-:Y:S01]  /*6000*/  USHF.R.S32.HI UR4, URZ, 0x1f, UR5 ;  /* 0x0000001f3f047899 */ /* 0x000fe20008011405 */
[----:B------:R-:W-:Y:S01]  /*6010*/  IMAD.SHL.U32 R8, R235, 0x40, RZ ;  /* 0x00000040eb087824 */ /* 0x000fe200078e00ff */
[----:B------:R-:W-:Y:S01]  /*6020*/  UIMAD UR6, UR6, UR5, URZ ;  /* 0x00000005060672a4 */ /* 0x000fe2000f8e023f */
[----:B------:R-:W-:-:S03]  /*6030*/  IMAD.U32 R6, RZ, RZ, UR5 ;  /* 0x00000005ff067e24 */ /* 0x000fc6000f8e00ff */
[----:B------:R-:W-:Y:S01]  /*6040*/  UIMAD UR4, UR4, UR18, UR6 ;  /* 0x00000012040472a4 */ /* 0x000fe2000f8e0206 */
[----:B--2---:R-:W-:-:S04]  /*6050*/  IMAD.WIDE.U32 R6, R6, UR18, R242 ;  /* 0x0000001206067c25 */ /* 0x004fc8000f8e00f2 */
[----:B------:R-:W-:Y:S01]  /*6060*/  IMAD.MOV.U32 R242, RZ, RZ, c[0x0][0x1e4] ;  /* 0x00007900fff27624 */ /* 0x000fe200078e00ff */
[----:B------:R-:W-:Y:S02]  /*6070*/  IADD3 R0, R7, UR4, RZ ;  /* 0x0000000407007c10 */ /* 0x000fe4000fffe0ff */
[C---:B------:R-:W-:Y:S02]  /*6080*/  LEA R4, P0, R6.reuse, c[0x0][0x1c8], 0x1 ;  /* 0x0000720006047a11 */ /* 0x040fe400078008ff */
[----:B------:R-:W-:Y:S02]  /*6090*/  SHF.L.U64.HI R2, R235, 0x6, R242 ;  /* 0x00000006eb027819 */ /* 0x000fe400000102f2 */
[----:B------:R-:W-:Y:S02]  /*60a0*/  LEA.HI.X R5, R6, c[0x0][0x1cc], R0, 0x1, P0 ;  /* 0x0000730006057a11 */ /* 0x000fe400000f0c00 */
[----:B------:R-:W-:Y:S02]  /*60b0*/  IADD3 R12, P6, P5, R8, 0x80, R4 ;  /* 0x00000080080c7810 */ /* 0x000fe40007dde004 */
[----:B------:R-:W-:Y:S01]  /*60c0*/  IADD3 R6, P0, R4, R8, RZ ;  /* 0x0000000804067210 */ /* 0x000fe20007f1e0ff */
[----:B------:R-:W-:Y:S01]  /*60d0*/  @!PT LDS RZ, [RZ] ;  /* 0x00000000fffff984 */ /* 0x000fe20000000800 */
[----:B------:R-:W-:Y:S01]  /*60e0*/  @!PT LDS RZ, [RZ] ;  /* 0x00000000fffff984 */ /* 0x000fe20000000800 */
[----:B------:R-:W-:Y:S01]  /*60f0*/  @!PT LDS RZ, [RZ] ;  /* 0x00000000fffff984 */ /* 0x000fe20000000800 */
[----:B---3--:R1:W-:Y:S01]  /*6100*/  LDGSTS.E.BYPASS.LTC128B.128 [R241+0x12100], [R4.64], !P4 ;  /* 0x1210000004f17fae */ /* 0x0083e2000e101d58 */
[----:B------:R-:W-:-:S02]  /*6110*/  IADD3.X R13, R2, RZ, R5, P6, P5 ;  /* 0x000000ff020d7210 */ /* 0x000fc400037ea405 */
        /* <DEDUP_REMOVED lines=13> */
.L_x_1149:
[----:B-1----:R-:W-:Y:S01]  /*61f0*/  ULDC.64 UR4, c[0x0][0x2c8] ;  /* 0x0000b20000047ab9 */ /* 0x002fe20000000a00 */
[----:B------:R-:W0:Y:S01]  /*6200*/  LDGDEPBAR ;  /* 0x00000000000079af */ /* 0x000e220000000000 */
[----:B------:R-:W-:-:S02]  /*6210*/  UIMAD.WIDE.U32 UR6, UR8, UR4, URZ ;  /* 0x00000004080672a5 */ /* 0x000fc4000f8e003f */
[----:B------:R-:W-:Y:S02]  /*6220*/  UIADD3 UR28, UR28, -0x2, URZ ;  /* 0xfffffffe1c1c7890 */ /* 0x000fe4000fffe03f */
[----:B------:R-:W-:Y:S02]  /*6230*/  @UP2 USHF.R.U32.HI UR8, URZ, UR5, UR7 ;  /* 0x000000053f082299 */ /* 0x000fe40008011607 */
[----:B------:R-:W-:Y:S02]  /*6240*/  UMOV UR12, URZ ;  /* 0x0000003f000c7c82 */ /* 0x000fe40008000000 */
[----:B------:R-:W-:-:S04]  /*6250*/  UIADD3 UR8, UR8, UR14, -UR16 ;  /* 0x0000000e08087290 */ /* 0x000fc8000fffe810 */
[----:B------:R-:W-:-:S04]  /*6260*/  UIMAD.WIDE UR4, UR8, 0x2aaaaaab, URZ ;  /* 0x2aaaaaab080478a5 */ /* 0x000fc8000f8e023f */
[----:B------:R-:W-:-:S04]  /*6270*/  USHF.R.U32.HI UR13, URZ, 0x1f, UR5 ;  /* 0x0000001f3f0d7899 */ /* 0x000fc80008011605 */
[----:B------:R-:W-:-:S03]  /*6280*/  ULEA.HI.SX32 UR13, UR5, UR13, 0x1c ;  /* 0x0000000d050d7291 */ /* 0x000fc6000f8fe23f */
[----:B------:R-:W-:Y:S02]  /*6290*/  UMOV UR5, 0x1 ;  /* 0x0000000100057882 */ /* 0x000fe40000000000 */
[----:B------:R-:W-:-:S04]  /*62a0*/  UISETP.LT.AND UP0, UPT, URZ, UR13, UPT ;  /* 0x0000000d3f00728c */ /* 0x000fc8000bf01270 */
[----:B------:R-:W-:-:S04]  /*62b0*/  USEL UR13, URZ, UR13, !UP0 ;  /* 0x0000000d3f0d7287 */ /* 0x000fc8000c000000 */
[----:B------:R-:W-:-:S06]  /*62c0*/  UISETP.GE.AND UP0, UPT, UR28, UR13, UPT ;  /* 0x0000000d1c00728c */ /* 0x000fcc000bf06270 */
[----:B------:R-:W-:-:S13]  /*62d0*/  PLOP3.LUT P0, PT, PT, PT, UP0, 0x80, 0x0 ;  /* 0x000000000000781c */ /* 0x000fda0003f0f008 */
[----:B------:R-:W-:Y:S05]  /*62e0*/  @!P0 BRA `(.L_x_1150) ;  /* 0x000042d000008947 */ /* 0x000fea0003800000 */
[----:B------:R-:W2:Y:S01]  /*62f0*/  LDL R0, [R1+0x10] ;  /* 0x0000100001007983 */ /* 0x000ea20000100800 */
[----:B------:R-:W-:Y:S01]  /*6300*/  PLOP3.LUT P5, PT, PT, PT, UP2, 0x80, 0x0 ;  /* 0x000000000000781c */ /* 0x000fe20003faf028 */
[----:B------:R-:W-:Y:S01]  /*6310*/  IMAD.MOV.U32 R239, RZ, RZ, 0x20 ;  /* 0x00000020ffef7424 */ /* 0x000fe200078e00ff */
[----:B------:R-:W-:Y:S01]  /*6320*/  PLOP3.LUT P0, PT, PT, PT, UP2, 0x80, 0x0 ;  /* 0x000000000000781c */ /* 0x000fe20003f0f028 */
[----:B------:R-:W-:Y:S01]  /*6330*/  IMAD.MOV.U32 R142, RZ, RZ, R3 ;  /* 0x000000ffff8e7224 */ /* 0x000fe200078e0003 */
[----:B------:R-:W-:Y:S01]  /*6340*/  UMOV UR12, URZ ;  /* 0x0000003f000c7c82 */ /* 0x000fe20008000000 */
[----:B------:R-:W-:Y:S01]  /*6350*/  IMAD.MOV.U32 R141, RZ, RZ, R140 ;  /* 0x000000ffff8d7224 */ /* 0x000fe200078e008c */
[----:B------:R-:W-:Y:S01]  /*6360*/  SEL R239, R239, 0xffffffe0, !P1 ;  /* 0xffffffe0efef7807 */ /* 0x000fe20004800000 */
[----:B------:R-:W-:Y:S02]  /*6370*/  UMOV UR5, 0x1 ;  /* 0x0000000100057882 */ /* 0x000fe40000000000 */
[----:B------:R-:W-:-:S02]  /*6380*/  UMOV UR15, UR28 ;  /* 0x0000001c000f7c82 */ /* 0x000fc40008000000 */
[----:B------:R-:W-:Y:S02]  /*6390*/  ULDC.64 UR8, c[0x0][0x208] ;  /* 0x0000820000087ab9 */ /* 0x000fe40000000a00 */
[----:B------:R-:W-:Y:S01]  /*63a0*/  ULDC.64 UR6, c[0x0][0x1e0] ;  /* 0x0000780000067ab9 */ /* 0x000fe20000000a00 */
[----:B--2---:R-:W-:-:S05]  /*63b0*/  @P5 IMAD.HI.U32 R0, R0, c[0x0][0x2c8], RZ ;  /* 0x0000b20000005a27 */ /* 0x004fca00078e00ff */
[----:B------:R-:W-:-:S05]  /*63c0*/  @P0 SHF.R.U32.HI R0, RZ, c[0x0][0x2cc], R0 ;  /* 0x0000b300ff000a19 */ /* 0x000fca0000011600 */
[----:B------:R1:W-:Y:S02]  /*63d0*/  @P0 STL [R1+0xc], R0 ;  /* 0x00000c0001000387 */ /* 0x0003e40000100800 */
.L_x_1151:
[----:B------:R-:W2:Y:S01]  /*63e0*/  LDL.64 R38, [R1+0x20] ;  /* 0x0000200001267983 */ /* 0x000ea20000100a00 */
[----:B------:R-:W-:Y:S04]  /*63f0*/  DEPBAR.LE SB0, 0x2 ;  /* 0x000080800000791a */ /* 0x000fe80000000000 */
[----:B-1----:R-:W-:Y:S01]  /*6400*/  IMAD.U32 R2, RZ, RZ, UR5 ;  /* 0x00000005ff027e24 */ /* 0x002fe2000f8e00ff */
[----:B------:R-:W3:Y:S01]  /*6410*/  LDL.64 R36, [R1+0x28] ;  /* 0x0000280001247983 */ /* 0x000ee20000100a00 */
[----:B------:R-:W-:Y:S02]  /*6420*/  UISETP.GE.AND UP0, UPT, UR15, 0x1, UPT ;  /* 0x000000010f00788c */ /* 0x000fe4000bf06270 */
[C---:B------:R-:W-:Y:S01]  /*6430*/  IMAD R48, R2.reuse, 0x9000, R237 ;  /* 0x0000900002307824 */ /* 0x040fe200078e02ed */
[----:B------:R-:W-:Y:S01]  /*6440*/  UIADD3 UR28, UR15, -0x1, URZ ;  /* 0xffffffff0f1c7890 */ /* 0x000fe2000fffe03f */
[----:B------:R-:W-:Y:S01]  /*6450*/  IMAD R2, R2, 0x9000, R233 ;  /* 0x0000900002027824 */ /* 0x000fe200078e02e9 */
[----:B------:R-:W4:Y:S01]  /*6460*/  LDL R46, [R1] ;  /* 0x00000000012e7983 */ /* 0x000f220000100800 */
[----:B------:R-:W-:Y:S01]  /*6470*/  PLOP3.LUT P0, PT, PT, PT, UP0, 0x80, 0x0 ;  /* 0x000000000000781c */ /* 0x000fe20003f0f008 */
[----:B------:R-:W-:Y:S01]  /*6480*/  UIMAD UR4, UR5, 0x9000, URZ ;  /* 0x00009000050478a4 */ /* 0x000fe2000f8e023f */
[----:B-1----:R-:W-:Y:S01]  /*6490*/  IMAD.IADD R0, R239, 0x1, R2 ;  /* 0x00000001ef007824 */ /* 0x002fe200078e0202 */
[----:B------:R-:W-:Y:S01]  /*64a0*/  BAR.SYNC.DEFER_BLOCKING 0x0 ;  /* 0x0000000000007b1d */ /* 0x000fe20000010000 */
[----:B------:R-:W-:Y:S02]  /*64b0*/  UISETP.GE.AND UP1, UPT, UR12, 0x1, UPT ;  /* 0x000000010c00788c */ /* 0x000fe4000bf26270 */
[----:B------:R-:W-:Y:S02]  /*64c0*/  @UP0 USHF.R.S32.HI UR17, URZ, 0x1f, UR28 ;  /* 0x0000001f3f110899 */ /* 0x000fe4000801141c */
[----:B------:R-:W-:Y:S02]  /*64d0*/  @UP0 UIMAD.WIDE.U32 UR18, UR28, UR8, URZ ;  /* 0x000000081c1202a5 */ /* 0x000fe4000f8e003f */
[----:B------:R-:W-:Y:S04]  /*64e0*/  @UP0 UIMAD UR17, UR17, UR8, URZ ;  /* 0x00000008111102a4 */ /* 0x000fe8000f8e023f */
[----:B------:R-:W-:Y:S01]  /*64f0*/  @UP0 UIMAD UR17, UR28, UR9, UR17 ;  /* 0x000000091c1102a4 */ /* 0x000fe2000f8e0211 */
[----:B------:R-:W-:Y:S03]  /*6500*/  MOV R3, UR18 ;  /* 0x0000001200037c02 */ /* 0x000fe60008000f00 */
[----:B------:R-:W-:Y:S04]  /*6510*/  @UP0 UIADD3 UR17, UR19, UR17, URZ ;  /* 0x0000001113110290 */ /* 0x000fe8000fffe03f */
[----:B------:R-:W-:Y:S02]  /*6520*/  @UP0 UIMAD UR17, UR17, 0x60, URZ ;  /* 0x00000060111108a4 */ /* 0x000fe4000f8e023f */
[----:B------:R-:W-:Y:S01]  /*6530*/  UISETP.GE.AND UP0, UPT, UR15, 0x2, UPT ;  /* 0x000000020f00788c */ /* 0x000fe2000bf06270 */
[----:B------:R-:W1:Y:S08]  /*6540*/  LDSM.16.M88.4 R8, [R48+0x12100] ;  /* 0x012100003008783b */ /* 0x000e700000000200 */
[----:B------:R-:W5:Y:S02]  /*6550*/  LDSM.16.M88.4 R16, [R48+0x12900] ;  /* 0x012900003010783b */ /* 0x000f640000000200 */
[----:B------:R-:W-:Y:S04]  /*6560*/  @UP0 UIADD3 UR18, UR15, -0x2, URZ ;  /* 0xfffffffe0f120890 */ /* 0x000fe8000fffe03f */
[----:B------:R-:W-:Y:S02]  /*6570*/  @UP0 UIMAD.WIDE.U32 UR20, UR18, UR6, URZ ;  /* 0x00000006121402a5 */ /* 0x000fe4000f8e003f */
[----:B------:R-:W5:Y:S08]  /*6580*/  LDSM.16.M88.4 R24, [R48+0x13100] ;  /* 0x013100003018783b */ /* 0x000f700000000200 */
[----:B------:R-:W5:Y:S08]  /*6590*/  LDSM.16.M88.4 R32, [R48+0x13900] ;  /* 0x013900003020783b */ /* 0x000f700000000200 */
[----:B------:R-:W2:Y:S01]  /*65a0*/  LDSM.16.M88.4 R40, [R48+0x14100] ;  /* 0x014100003028783b */ /* 0x000ea20000000200 */
[C---:B-1----:R-:W-:Y:S07]  /*65b0*/  HMMA.16816.F32.BF16 R4, R152.reuse, R8, RZ ;  /* 0x000000089804723c */ /* 0x042fee00000418ff */
[----:B------:R-:W1:Y:S01]  /*65c0*/  LDSM.16.M88.4 R48, [R48+0x14900] ;  /* 0x014900003030783b */ /* 0x000e620000000200 */
[C---:B------:R-:W-:Y:S07]  /*65d0*/  HMMA.16816.F32.BF16 R8, R152.reuse, R10, RZ ;  /* 0x0000000a9808723c */ /* 0x040fee00000418ff */
[----:B------:R-:W1:Y:S01]  /*65e0*/  LDSM.16.M88.4 R160, [R0] ;  /* 0x0000000000a0783b */ /* 0x000e620000000200 */
[C---:B-----5:R-:W-:Y:S07]  /*65f0*/  HMMA.16816.F32.BF16 R12, R152.reuse, R16, RZ ;  /* 0x00000010980c723c */ /* 0x060fee00000418ff */
[----:B------:R-:W5:Y:S01]  /*6600*/  LDSM.16.M88.4 R164, [R0+0x800] ;  /* 0x0008000000a4783b */ /* 0x000f620000000200 */
        /* <DEDUP_REMOVED lines=8> */
[C---:B------:R-:W-:Y:S07]  /*6690*/  HMMA.16816.F32.BF16 R32, R152.reuse, R34, RZ ;  /* 0x000000229820723c */ /* 0x040fee00000418ff */
[----:B------:R-:W5:Y:S04]  /*66a0*/  LDL R235, [R1+0xc] ;  /* 0x00000c0001eb7983 */ /* 0x000f680000100800 */
[----:B------:R-:W5:Y:S01]  /*66b0*/  LDL R234, [R1+0x38] ;  /* 0x0000380001ea7983 */ /* 0x000f620000100800 */
[----:B--2---:R-:W-:Y:S02]  /*66c0*/  @P0 IMAD.MOV.U32 R45, RZ, RZ, R39 ;  /* 0x000000ffff2d0224 */ /* 0x004fe400078e0027 */
[----:B---3--:R-:W-:Y:S02]  /*66d0*/  @P0 IMAD.MOV.U32 R44, RZ, RZ, R36 ;  /* 0x000000ffff2c0224 */ /* 0x008fe400078e0024 */
[C---:B------:R-:W-:Y:S02]  /*66e0*/  HMMA.16816.F32.BF16 R36, R152.reuse, R40, RZ ;  /* 0x000000289824723c */ /* 0x040fe400000418ff */
[----:B------:R-:W-:Y:S01]  /*66f0*/  @P0 IMAD.WIDE.U32 R44, R3, 0x60, R44 ;  /* 0x00000060032c0825 */ /* 0x000fe200078e002c */
[----:B------:R-:W-:Y:S03]  /*6700*/  MOV R3, UR12 ;  /* 0x0000000c00037c02 */ /* 0x000fe60008000f00 */
[----:B------:R-:W-:Y:S01]  /*6710*/  @P0 IMAD.SHL.U32 R140, R44, 0x2, RZ ;  /* 0x000000022c8c0824 */ /* 0x000fe200078e00ff */
[----:B------:R-:W-:Y:S01]  /*6720*/  @P0 IADD3 R214, R45, UR17, RZ ;  /* 0x000000112dd60c10 */ /* 0x000fe2000fffe0ff */
[C---:B------:R-:W-:Y:S01]  /*6730*/  HMMA.16816.F32.BF16 R40, R152.reuse, R42, RZ ;  /* 0x0000002a9828723c */ /* 0x040fe200000418ff */
[----:B----4-:R-:W-:Y:S01]  /*6740*/  @P0 IMAD R3, R3, 0x9000, R46 ;  /* 0x0000900003030824 */ /* 0x010fe200078e022e */
[----:B------:R-:W-:Y:S02]  /*6750*/  UIMAD UR17, UR15, -0x60, URZ ;  /* 0xffffffa00f1178a4 */ /* 0x000fe4000f8e023f */
[----:B------:R-:W-:Y:S02]  /*6760*/  @P0 IADD3 R212, P1, R140, c[0x0][0x1f8], RZ ;  /* 0x00007e008cd40a10 */ /* 0x000fe40007f3e0ff */
[----:B------:R-:W-:Y:S02]  /*6770*/  @P0 SHF.L.U64.HI R214, R44, 0x1, R214 ;  /* 0x000000012cd60819 */ /* 0x000fe400000102d6 */
[C---:B-1----:R-:W-:Y:S01]  /*6780*/  HMMA.16816.F32.BF16 R44, R152.reuse, R48, RZ ;  /* 0x00000030982c723c */ /* 0x042fe200000418ff */
[----:B------:R-:W-:Y:S03]  /*6790*/  @P0 IADD3 R224, P5, R140, 0x80, RZ ;  /* 0x000000808ce00810 */ /* 0x000fe60007fbe0ff */
[----:B------:R-:W-:Y:S02]  /*67a0*/  @P0 IADD3.X R213, R214, c[0x0][0x1fc], RZ, P1, !PT ;  /* 0x00007f00d6d50a10 */ /* 0x000fe40000ffe4ff */
[----:B------:R-:W-:Y:S02]  /*67b0*/  @P0 IADD3 R224, P1, R224, c[0x0][0x1f8], RZ ;  /* 0x00007e00e0e00a10 */ /* 0x000fe40007f3e0ff */
[----:B------:R-:W-:Y:S01]  /*67c0*/  HMMA.16816.F32.BF16 R48, R152, R50, RZ ;  /* 0x000000329830723c */ /* 0x000fe200000418ff */
[----:B------:R-:W-:Y:S01]  /*67d0*/  @!PT LDS RZ, [RZ] ;  /* 0x00000000fffff984 */ /* 0x000fe20000000800 */
[----:B------:R-:W-:Y:S01]  /*67e0*/  @!PT LDS RZ, [RZ] ;  /* 0x00000000fffff984 */ /* 0x000fe20000000800 */
[----:B------:R-:W-:Y:S01]  /*67f0*/  @!PT LDS RZ, [RZ] ;  /* 0x00000000fffff984 */ /* 0x000fe20000000800 */
[----:B------:R1:W-:Y:S03]  /*6800*/  @P0 LDGSTS.E.BYPASS.LTC128B.128 [R3+0x100], [R212.64], !P4 ;  /* 0x00100000d4030fae */ /* 0x0003e6000e101d58 */
[--C-:B------:R-:W-:Y:S02]  /*6810*/  @P0 IADD3.X R225, RZ, c[0x0][0x1fc], R214.reuse, P1, P5 ;  /* 0x00007f00ffe10a10 */ /* 0x100fe40000fea4d6 */
[----:B------:R-:W-:Y:S02]  /*6820*/  @P0 IADD3 R140, P6, R140, 0x100, RZ ;  /* 0x000001008c8c0810 */ /* 0x000fe40007fde0ff */
[C---:B------:R-:W-:Y:S01]  /*6830*/  HMMA.16816.F32.BF16 R4, R156.reuse, R160, R4 ;  /* 0x000000a09c04723c */ /* 0x040fe20000041804 */
[----:B------:R2:W-:Y:S06]  /*6840*/  @P0 LDGSTS.E.BYPASS.LTC128B.128 [R3+0x3100], [R224.64], !P3 ;  /* 0x03100000e0030fae */ /* 0x0005ec000d901d58 */
[----:B------:R-:W-:Y:S01]  /*6850*/  @P0 IADD3 R160, P1, R212, UR11, RZ ;  /* 0x0000000bd4a00c10 */ /* 0x000fe2000ff3e0ff */
[C---:B------:R-:W-:Y:S04]  /*6860*/  HMMA.16816.F32.BF16 R8, R156.reuse, R162, R8 ;  /* 0x000000a29c08723c */ /* 0x040fe80000041808 */
[----:B------:R-:W-:Y:S03]  /*6870*/  @P0 IADD3.X R161, R213, UR10, RZ, P1, !PT ;  /* 0x0000000ad5a10c10 */ /* 0x000fe60008ffe4ff */
[----:B------:R-:W-:Y:S01]  /*6880*/  @P0 IADD3 R162, P1, R160, UR11, RZ ;  /* 0x0000000ba0a20c10 */ /* 0x000fe2000ff3e0ff */
[C---:B-----5:R-:W-:Y:S04]  /*6890*/  HMMA.16816.F32.BF16 R12, R156.reuse, R164, R12 ;  /* 0x000000a49c0c723c */ /* 0x060fe8000004180c */
[----:B------:R-:W-:Y:S04]  /*68a0*/  @P0 IADD3.X R163, R161, UR10, RZ, P1, !PT ;  /* 0x0000000aa1a30c10 */ /* 0x000fe80008ffe4ff */
[C---:B------:R-:W-:Y:S04]  /*68b0*/  HMMA.16816.F32.BF16 R16, R156.reuse, R166, R16 ;  /* 0x000000a69c10723c */ /* 0x040fe80000041810 */
[----:B--2---:R-:W-:Y:S02]  /*68c0*/  @P0 IADD3 R224, P5, R140, c[0x0][0x1f8], RZ ;  /* 0x00007e008ce00a10 */ /* 0x004fe40007fbe0ff */
[C---:B------:R-:W-:Y:S02]  /*68d0*/  IADD3 R140, R232.reuse, R0, RZ ;  /* 0x00000000e88c7210 */ /* 0x040fe40007ffe0ff */
[C---:B------:R-:W-:Y:S04]  /*68e0*/  HMMA.16816.F32.BF16 R20, R156.reuse, R168, R20 ;  /* 0x000000a89c14723c */ /* 0x040fe80000041814 */
[----:B------:R-:W-:Y:S04]  /*68f0*/  @P0 IADD3.X R225, RZ, c[0x0][0x1fc], R214, P5, P6 ;  /* 0x00007f00ffe10a10 */ /* 0x000fe80002fec4d6 */
[C---:B------:R-:W-:Y:S01]  /*6900*/  HMMA.16816.F32.BF16 R24, R156.reuse, R170, R24 ;  /* 0x000000aa9c18723c */ /* 0x040fe20000041818 */
[----:B------:R2:W-:Y:S07]  /*6910*/  @P0 LDGSTS.E.BYPASS.LTC128B.128 [R3+0x6100], [R224.64], !P2 ;  /* 0x06100000e0030fae */ /* 0x0005ee000d101d58 */
[C---:B------:R-:W-:Y:S01]  /*6920*/  HMMA.16816.F32.BF16 R28, R156.reuse, R172, R28 ;  /* 0x000000ac9c1c723c */ /* 0x040fe2000004181c */
[----:B------:R1:W-:Y:S07]  /*6930*/  @P0 LDGSTS.E.BYPASS.LTC128B.128 [R3+0x1100], [R160.64], !P4 ;  /* 0x01100000a0030fae */ /* 0x0003ee000e101d58 */
[C---:B------:R-:W-:Y:S01]  /*6940*/  HMMA.16816.F32.BF16 R32, R156.reuse, R174, R32 ;  /* 0x000000ae9c20723c */ /* 0x040fe20000041820 */
[----:B------:R1:W-:Y:S07]  /*6950*/  @P0 LDGSTS.E.BYPASS.LTC128B.128 [R3+0x4100], [R160.64+0x80], !P3 ;  /* 0x04100080a0030fae */ /* 0x0003ee000d901d58 */
[C---:B------:R-:W-:Y:S01]  /*6960*/  HMMA.16816.F32.BF16 R36, R156.reuse, R176, R36 ;  /* 0x000000b09c24723c */ /* 0x040fe20000041824 */
[----:B------:R1:W-:Y:S03]  /*6970*/  @P0 LDGSTS.E.BYPASS.LTC128B.128 [R3+0x7100], [R160.64+0x100], !P2 ;  /* 0x07100100a0030fae */ /* 0x0003e6000d101d58 */
[----:B--2---:R-:W-:Y:S04]  /*6980*/  IMAD.IADD R224, R232, 0x1, R2 ;  /* 0x00000001e8e07824 */ /* 0x004fe800078e0202 */
        /* <DEDUP_REMOVED lines=9> */
[----:B------:R-:W-:Y:S01]  /*6a20*/  LDSM.16.M88.4 R172, [R224+0x1800] ;  /* 0x00180000e0ac783b */ /* 0x000fe20000000200 */
[----:B-1----:R-:W-:Y:S07]  /*6a30*/  IADD3 R3, R239, R2, R232 ;  /* 0x00000002ef037210 */ /* 0x002fee0007ffe0e8 */
[----:B------:R-:W1:Y:S08]  /*6a40*/  LDSM.16.M88.4 R160, [R224] ;  /* 0x00000000e0a0783b */ /* 0x000e700000000200 */
[----:B------:R-:W0:Y:S08]  /*6a50*/  LDGDEPBAR ;  /* 0x00000000000079af */ /* 0x000e300000000000 */
[----:B------:R-:W2:Y:S08]  /*6a60*/  LDSM.16.M88.4 R176, [R224+0x2000] ;  /* 0x00200000e0b0783b */ /* 0x000eb00000000200 */
[----:B------:R-:W-:Y:S08]  /*6a70*/  LDSM.16.M88.4 R180, [R224+0x4000] ;  /* 0x00400000e0b4783b */ /* 0x000ff00000000200 */
[----:B------:R-:W-:Y:S01]  /*6a80*/  LDSM.16.M88.4 R212, [R2+0x6000] ;  /* 0x0060000002d4783b */ /* 0x000fe20000000200 */
[C---:B-1----:R-:W-:Y:S08]  /*6a90*/  HMMA.16816.F32.BF16 R4, R184.reuse, R160, R4 ;  /* 0x000000a0b804723c */ /* 0x042ff00000041804 */
[C---:B------:R-:W-:Y:S01]  /*6aa0*/  HMMA.16816.F32.BF16 R8, R184.reuse, R162, R8 ;  /* 0x000000a2b808723c */ /* 0x040fe20000041808 */
[----:B------:R-:W1:Y:S07]  /*6ab0*/  LDSM.16.M88.4 R160, [R224+0x2800] ;  /* 0x00280000e0a0783b */ /* 0x000e6e0000000200 */
[C---:B------:R-:W-:Y:S08]  /*6ac0*/  HMMA.16816.F32.BF16 R12, R184.reuse, R164, R12 ;  /* 0x000000a4b80c723c */ /* 0x040ff0000004180c */
[C---:B------:R-:W-:Y:S01]  /*6ad0*/  HMMA.16816.F32.BF16 R16, R184.reuse, R166, R16 ;  /* 0x000000a6b810723c */ /* 0x040fe20000041810 */
[----:B------:R-:W3:Y:S07]  /*6ae0*/  LDSM.16.M88.4 R164, [R140] ;  /* 0x000000008ca4783b */ /* 0x000eee0000000200 */
[C---:B------:R-:W-:Y:S08]  /*6af0*/  HMMA.16816.F32.BF16 R20, R184.reuse, R168, R20 ;  /* 0x000000a8b814723c */ /* 0x040ff00000041814 */
[C---:B------:R-:W-:Y:S01]  /*6b00*/  HMMA.16816.F32.BF16 R24, R184.reuse, R170, R24 ;  /* 0x000000aab818723c */ /* 0x040fe20000041818 */
[----:B------:R-:W4:Y:S07]  /*6b10*/  LDSM.16.M88.4 R168, [R140+0x800] ;  /* 0x000800008ca8783b */ /* 0x000f2e0000000200 */
[C---:B------:R-:W-:Y:S08]  /*6b20*/  HMMA.16816.F32.BF16 R28, R184.reuse, R172, R28 ;  /* 0x000000acb81c723c */ /* 0x040ff0000004181c */
[C---:B------:R-:W-:Y:S01]  /*6b30*/  HMMA.16816.F32.BF16 R32, R184.reuse, R174, R32 ;  /* 0x000000aeb820723c */ /* 0x040fe20000041820 */
[----:B------:R-:W5:Y:S07]  /*6b40*/  LDSM.16.M88.4 R172, [R140+0x1000] ;  /* 0x001000008cac783b */ /* 0x000f6e0000000200 */
[C---:B--2---:R-:W-:Y:S08]  /*6b50*/  HMMA.16816.F32.BF16 R36, R184.reuse, R176, R36 ;  /* 0x000000b0b824723c */ /* 0x044ff00000041824 */
[C---:B------:R-:W-:Y:S01]  /*6b60*/  HMMA.16816.F32.BF16 R40, R184.reuse, R178, R40 ;  /* 0x000000b2b828723c */ /* 0x040fe20000041828 */
[----:B------:R-:W2:Y:S07]  /*6b70*/  LDSM.16.M88.4 R176, [R140+0x1800] ;  /* 0x001800008cb0783b */ /* 0x000eae0000000200 */
        /* <DEDUP_REMOVED lines=9> */
[C---:B-----5:R-:W-:Y:S08]  /*6c10*/  HMMA.16816.F32.BF16 R20, R188.reuse, R172, R20 ;  /* 0x000000acbc14723c */ /* 0x060ff00000041814 */
[C---:B------:R-:W-:Y:S01]  /*6c20*/  HMMA.16816.F32.BF16 R24, R188.reuse, R174, R24 ;  /* 0x000000aebc18723c */ /* 0x040fe20000041818 */
[----:B------:R-:W5:Y:S07]  /*6c30*/  LDSM.16.M88.4 R172, [R2+0x3800] ;  /* 0x0038000002ac783b */ /* 0x000f6e0000000200 */
        /* <DEDUP_REMOVED lines=43> */
[----:B------:R-:W-:Y:S01]  /*6ef0*/  HMMA.16816.F32.BF16 R48, R196, R174, R48 ;  /* 0x000000aec430723c */ /* 0x000fe20000041830 */
[----:B------:R-:W-:Y:S07]  /*6f00*/  LDSM.16.M88.4 R172, [R140+0x3000] ;  /* 0x003000008cac783b */ /* 0x000fee0000000200 */
[C---:B--2---:R-:W-:Y:S08]  /*6f10*/  HMMA.16816.F32.BF16 R4, R200.reuse, R176, R4 ;  /* 0x000000b0c804723c */ /* 0x044ff00000041804 */
        /* <DEDUP_REMOVED lines=19> */
[----:B------:R-:W4:Y:S07]  /*7050*/  LDSM.16.M88.4 R172, [R2+0x6800] ;  /* 0x0068000002ac783b */ /* 0x000f2e0000000200 */
[C---:B------:R-:W-:Y:S08]  /*7060*/  HMMA.16816.F32.BF16 R12, R204.reuse, R176, R12 ;  /* 0x000000b0cc0c723c */ /* 0x040ff0000004180c */
[C---:B------:R-:W-:Y:S01]  /*7070*/  HMMA.16816.F32.BF16 R16, R204.reuse, R178, R16 ;  /* 0x000000b2cc10723c */ /* 0x040fe20000041810 */
[----:B------:R-:W-:Y:S07]  /*7080*/  LDSM.16.M88.4 R176, [R2+0x8800] ;  /* 0x0088000002b0783b */ /* 0x000fee0000000200 */
        /* <DEDUP_REMOVED lines=8> */
[----:B------:R-:W-:Y:S07]  /*7110*/  LDSM.16.M88.4 R168, [R2+0x8000] ;  /* 0x0080000002a8783b */ /* 0x000fee0000000200 */
[C---:B-1----:R-:W-:Y:S08]  /*7120*/  HMMA.16816.F32.BF16 R44, R204.reuse, R160, R44 ;  /* 0x000000a0cc2c723c */ /* 0x042ff0000004182c */
[----:B------:R-:W-:Y:S01]  /*7130*/  HMMA.16816.F32.BF16 R48, R204, R162, R48 ;  /* 0x000000a2cc30723c */ /* 0x000fe20000041830 */
[----:B------:R1:W3:Y:S07]  /*7140*/  LDSM.16.M88.4 R160, [R2+0x7800] ;  /* 0x0078000002a0783b */ /* 0x0002ee0000000200 */
[C---:B------:R-:W-:Y:S08]  /*7150*/  HMMA.16816.F32.BF16 R4, R208.reuse, R212, R4 ;  /* 0x000000d4d004723c */ /* 0x040ff00000041804 */
[C---:B------:R-:W-:Y:S01]  /*7160*/  HMMA.16816.F32.BF16 R8, R208.reuse, R214, R8 ;  /* 0x000000d6d008723c */ /* 0x040fe20000041808 */
[----:B------:R-:W5:Y:S07]  /*7170*/  LDSM.16.M88.4 R212, [R0+0x6800] ;  /* 0x0068000000d4783b */ /* 0x000f6e0000000200 */
[C---:B----4-:R-:W-:Y:S01]  /*7180*/  HMMA.16816.F32.BF16 R12, R208.reuse, R172, R12 ;  /* 0x000000acd00c723c */ /* 0x050fe2000004180c */
[----:B-1----:R-:W-:Y:S07]  /*7190*/  MOV R2, UR16 ;  /* 0x0000001000027c02 */ /* 0x002fee0008000f00 */
        /* <DEDUP_REMOVED lines=10> */
[----:B------:R4:W1:Y:S07]  /*7240*/  LDSM.16.M88.4 R168, [R0+0x8800] ;  /* 0x0088000000a8783b */ /* 0x00086e0000000200 */
[C---:B------:R-:W-:Y:S08]  /*7250*/  HMMA.16816.F32.BF16 R44, R208.reuse, R176, R44 ;  /* 0x000000b0d02c723c */ /* 0x040ff0000004182c */
[----:B------:R-:W-:Y:S01]  /*7260*/  HMMA.16816.F32.BF16 R48, R208, R178, R48 ;  /* 0x000000b2d030723c */ /* 0x000fe20000041830 */
[----:B------:R-:W2:Y:S07]  /*7270*/  LDSM.16.M88.4 R176, [R224+0x6000] ;  /* 0x00600000e0b0783b */ /* 0x000eae0000000200 */
[C---:B------:R-:W-:Y:S01]  /*7280*/  HMMA.16816.F32.BF16 R4, R216.reuse, R180, R4 ;  /* 0x000000b4d804723c */ /* 0x040fe20000041804 */
[----:B----4-:R4:W4:Y:S07]  /*7290*/  LDL R0, [R1+0x10] ;  /* 0x0000100001007983 */ /* 0x01092e0000100800 */
[C---:B------:R-:W-:Y:S01]  /*72a0*/  HMMA.16816.F32.BF16 R8, R216.reuse, R182, R8 ;  /* 0x000000b6d808723c */ /* 0x040fe20000041808 */
[----:B------:R-:W3:Y:S07]  /*72b0*/  LDSM.16.M88.4 R180, [R224+0x6800] ;  /* 0x00680000e0b4783b */ /* 0x000eee0000000200 */
[C---:B-----5:R-:W-:Y:S08]  /*72c0*/  HMMA.16816.F32.BF16 R12, R216.reuse, R212, R12 ;  /* 0x000000d4d80c723c */ /* 0x060ff0000004180c */
        /* <DEDUP_REMOVED lines=8> */
[C---:B---3--:R-:W-:Y:S01]  /*7350*/  HMMA.16816.F32.BF16 R36, R216.reuse, R160, R36 ;  /* 0x000000a0d824723c */ /* 0x048fe20000041824 */
[----:B------:R-:W3:Y:S07]  /*7360*/  LDSM.16.M88.4 R224, [R224+0x8800] ;  /* 0x00880000e0e0783b */ /* 0x000eee0000000200 */
[C---:B------:R-:W-:Y:S01]  /*7370*/  HMMA.16816.F32.BF16 R40, R216.reuse, R162, R40 ;  /* 0x000000a2d828723c */ /* 0x040fe20000041828 */
[----:B------:R-:W5:Y:S07]  /*7380*/  LDSM.16.M88.4 R160, [R140+0x6000] ;  /* 0x006000008ca0783b */ /* 0x000f6e0000000200 */
[C---:B------:R-:W-:Y:S08]  /*7390*/  HMMA.16816.F32.BF16 R44, R216.reuse, R168, R44 ;  /* 0x000000a8d82c723c */ /* 0x040ff0000004182c */
[----:B------:R-:W-:Y:S01]  /*73a0*/  HMMA.16816.F32.BF16 R48, R216, R170, R48 ;  /* 0x000000aad830723c */ /* 0x000fe20000041830 */
[----:B------:R-:W2:Y:S07]  /*73b0*/  LDSM.16.M88.4 R168, [R3+0x6800] ;  /* 0x0068000003a8783b */ /* 0x000eae0000000200 */
        /* <DEDUP_REMOVED lines=8> */
[C---:B--2---:R-:W-:Y:S08]  /*7440*/  HMMA.16816.F32.BF16 R36, R220.reuse, R164, R36 ;  /* 0x000000a4dc24723c */ /* 0x044ff00000041824 */
[C---:B------:R-:W-:Y:S01]  /*7450*/  HMMA.16816.F32.BF16 R40, R220.reuse, R166, R40 ;  /* 0x000000a6dc28723c */ /* 0x040fe20000041828 */
[----:B------:R-:W1:Y:S07]  /*7460*/  LDSM.16.M88.4 R164, [R3+0x7000] ;  /* 0x0070000003a4783b */ /* 0x000e6e0000000200 */
[C---:B---3--:R-:W-:Y:S08]  /*7470*/  HMMA.16816.F32.BF16 R44, R220.reuse, R224, R44 ;  /* 0x000000e0dc2c723c */ /* 0x048ff0000004182c */
[----:B------:R-:W-:Y:S08]  /*7480*/  HMMA.16816.F32.BF16 R48, R220, R226, R48 ;  /* 0x000000e2dc30723c */ /* 0x000ff00000041830 */
[C---:B-----5:R-:W-:Y:S08]  /*7490*/  HMMA.16816.F32.BF16 R4, R228.reuse, R160, R4 ;  /* 0x000000a0e404723c */ /* 0x060ff00000041804 */
[C---:B------:R-:W-:Y:S01]  /*74a0*/  HMMA.16816.F32.BF16 R8, R228.reuse, R162, R8 ;  /* 0x000000a2e408723c */ /* 0x040fe20000041808 */
[----:B------:R-:W2:Y:S07]  /*74b0*/  LDSM.16.M88.4 R160, [R3+0x7800] ;  /* 0x0078000003a0783b */ /* 0x000eae0000000200 */
[C---:B------:R-:W-:Y:S08]  /*74c0*/  HMMA.16816.F32.BF16 R12, R228.reuse, R168, R12 ;  /* 0x000000a8e40c723c */ /* 0x040ff0000004180c */
[C---:B------:R-:W-:Y:S01]  /*74d0*/  HMMA.16816.F32.BF16 R16, R228.reuse, R170, R16 ;  /* 0x000000aae410723c */ /* 0x040fe20000041810 */
[----:B------:R-:W3:Y:S07]  /*74e0*/  LDSM.16.M88.4 R168, [R3+0x8000] ;  /* 0x0080000003a8783b */ /* 0x000eee0000000200 */
[C---:B-1----:R-:W-:Y:S08]  /*74f0*/  HMMA.16816.F32.BF16 R20, R228.reuse, R164, R20 ;  /* 0x000000a4e414723c */ /* 0x042ff00000041814 */
[C---:B------:R-:W-:Y:S08]  /*7500*/  HMMA.16816.F32.BF16 R24, R228.reuse, R166, R24 ;  /* 0x000000a6e418723c */ /* 0x040ff00000041818 */
[C---:B--2---:R-:W-:Y:S08]  /*7510*/  HMMA.16816.F32.BF16 R28, R228.reuse, R160, R28 ;  /* 0x000000a0e41c723c */ /* 0x044ff0000004181c */
[C---:B------:R-:W-:Y:S08]  /*7520*/  HMMA.16816.F32.BF16 R32, R228.reuse, R162, R32 ;  /* 0x000000a2e420723c */ /* 0x040ff00000041820 */
[C---:B---3--:R-:W-:Y:S08]  /*7530*/  HMMA.16816.F32.BF16 R36, R228.reuse, R168, R36 ;  /* 0x000000a8e424723c */ /* 0x048ff00000041824 */
[C---:B------:R-:W-:Y:S04]  /*7540*/  HMMA.16816.F32.BF16 R40, R228.reuse, R170, R40 ;  /* 0x000000aae428723c */ /* 0x040fe80000041828 */
[----:B----4-:R-:W-:Y:S05]  /*7550*/  @P0 IMAD.MOV.U32 R0, RZ, RZ, R235 ;  /* 0x000000ffff000224 */ /* 0x010fea00078e00eb */
[----:B------:R-:W1:Y:S08]  /*7560*/  SHFL.IDX PT, R172, R0, RZ, 0x1c1f ;  /* 0x001c1fff00ac7589 */ /* 0x000e7000000e0000 */
[----:B------:R2:W3:Y:S02]  /*7570*/  SHFL.IDX PT, R140, R0, 0x1, 0x1c1f ;  /* 0x003c1f00008c7f89 */ /* 0x0004e400000e0000 */
[----:B--2---:R-:W-:Y:S01]  /*7580*/  IMAD.U32 R0, RZ, RZ, UR17 ;  /* 0x00000011ff007e24 */ /* 0x004fe2000f8e00ff */
[----:B------:R-:W-:Y:S04]  /*7590*/  @UP0 USHF.R.S32.HI UR17, URZ, 0x1f, UR18 ;  /* 0x0000001f3f110899 */ /* 0x000fe80008011412 */
[----:B------:R-:W-:Y:S01]  /*75a0*/  IADD3 R0, -R234, 0x1, R0 ;  /* 0x00000001ea007810 */ /* 0x000fe20007ffe100 */
[----:B------:R-:W-:Y:S03]  /*75b0*/  @UP0 UIMAD UR17, UR17, UR6, URZ ;  /* 0x00000006111102a4 */ /* 0x000fe6000f8e023f */
[----:B------:R-:W-:Y:S01]  /*75c0*/  IADD3 R0, -R2, UR14, R0 ;  /* 0x0000000e02007c10 */ /* 0x000fe2000fffe100 */
[----:B------:R-:W-:Y:S02]  /*75d0*/  @UP0 UIMAD UR17, UR18, UR7, UR17 ;  /* 0x00000007121102a4 */ /* 0x000fe4000f8e0211 */
[----:B------:R-:W-:Y:S02]  /*75e0*/  UIADD3 UR18, UR12, 0x1, URZ ;  /* 0x000000010c127890 */ /* 0x000fe4000fffe03f */
[C---:B-1----:R-:W-:Y:S01]  /*75f0*/  IMAD.IADD R2, R0.reuse, 0x1, R172 ;  /* 0x0000000100027824 */ /* 0x042fe200078e02ac */
[----:B------:R-:W-:Y:S01]  /*7600*/  @UP0 UIADD3 UR17, UR21, UR17, URZ ;  /* 0x0000001115110290 */ /* 0x000fe2000fffe03f */
[----:B---3--:R-:W-:Y:S01]  /*7610*/  IMAD.IADD R0, R0, 0x1, R140 ;  /* 0x0000000100007824 */ /* 0x008fe200078e028c */
[----:B------:R-:W-:Y:S02]  /*7620*/  USEL UR12, UR18, URZ, !UP1 ;  /* 0x0000003f120c7287 */ /* 0x000fe4000c800000 */
[C---:B------:R-:W-:Y:S01]  /*7630*/  ISETP.GT.AND P6, PT, R2.reuse, RZ, PT ;  /* 0x000000ff0200720c */ /* 0x040fe20003fc4270 */
[----:B------:R-:W-:Y:S01]  /*7640*/  @UP0 USHF.L.U64.HI UR18, UR6, 0x6, UR7 ;  /* 0x0000000606120899 */ /* 0x000fe20008010207 */
[----:B------:R-:W-:Y:S01]  /*7650*/  ISETP.GT.AND P5, PT, R2, 0x1, PT ;  /* 0x000000010200780c */ /* 0x000fe20003fa4270 */
[----:B------:R-:W-:Y:S01]  /*7660*/  @UP0 UIMAD UR17, UR17, 0x60, URZ ;  /* 0x00000060111108a4 */ /* 0x000fe2000f8e023f */
[C---:B------:R-:W-:Y:S01]  /*7670*/  ISETP.GT.AND P1, PT, R0.reuse, RZ, PT ;  /* 0x000000ff0000720c */ /* 0x040fe20003f24270 */
[----:B------:R-:W-:Y:S01]  /*7680*/  UISETP.GE.AND UP1, UPT, UR5, 0x1, UPT ;  /* 0x000000010500788c */ /* 0x000fe2000bf26270 */
[----:B------:R-:W-:Y:S02]  /*7690*/  ISETP.GT.AND P0, PT, R0, 0x1, PT ;  /* 0x000000010000780c */ /* 0x000fe40003f04270 */
[----:B------:R-:W-:Y:S02]  /*76a0*/  FSEL R173, R4, -INF , P6 ;  /* 0xff80000004ad7808 */ /* 0x000fe40003000000 */
[----:B------:R-:W-:Y:S02]  /*76b0*/  FSEL R172, R5, -INF , P5 ;  /* 0xff80000005ac7808 */ /* 0x000fe40002800000 */
[----:B------:R-:W-:Y:S02]  /*76c0*/  FSEL R175, R6, -INF , P1 ;  /* 0xff80000006af7808 */ /* 0x000fe40000800000 */
[----:B------:R-:W-:Y:S02]  /*76d0*/  FSEL R174, R7, -INF , P0 ;  /* 0xff80000007ae7808 */ /* 0x000fe40000000000 */
[----:B------:R1:W2:Y:S01]  /*76e0*/  LDSM.16.M88.4 R4, [R3+0x8800] ;  /* 0x008800000304783b */ /* 0x0002a20000000200 */
[C---:B------:R-:W-:Y:S01]  /*76f0*/  ISETP.GT.AND P6, PT, R2.reuse, 0x8, PT ;  /* 0x000000080200780c */ /* 0x040fe20003fc4270 */
[----:B------:R-:W-:Y:S06]  /*7700*/  DEPBAR.LE SB0, 0x2 ;  /* 0x000080800000791a */ /* 0x000fec0000000000 */
[----:B------:R-:W-:Y:S01]  /*7710*/  BAR.SYNC.DEFER_BLOCKING 0x0 ;  /* 0x0000000000007b1d */ /* 0x000fe20000010000 */
[----:B------:R-:W-:Y:S02]  /*7720*/  ISETP.GT.AND P5, PT, R2, 0x9, PT ;  /* 0x000000090200780c */ /* 0x000fe40003fa4270 */
[----:B------:R-:W-:Y:S02]  /*7730*/  FSEL R165, R8, -INF , P6 ;  /* 0xff80000008a57808 */ /* 0x000fe40003000000 */
[----:B------:R-:W-:Y:S02]  /*7740*/  FSEL R9, R9, -INF , P5 ;  /* 0xff80000009097808 */ /* 0x000fe40002800000 */
[C---:B------:R-:W-:Y:S02]  /*7750*/  ISETP.GT.AND P6, PT, R2.reuse, 0x10, PT ;  /* 0x000000100200780c */ /* 0x040fe40003fc4270 */
[----:B------:R-:W-:Y:S02]  /*7760*/  ISETP.GT.AND P5, PT, R2, 0x11, PT ;  /* 0x000000110200780c */ /* 0x000fe40003fa4270 */
[----:B------:R-:W-:Y:S02]  /*7770*/  FSEL R166, R12, -INF , P6 ;  /* 0xff8000000ca67808 */ /* 0x000fe40003000000 */
[----:B------:R-:W-:Y:S02]  /*7780*/  FSEL R167, R13, -INF , P5 ;  /* 0xff8000000da77808 */ /* 0x000fe40002800000 */
[----:B-1----:R-:W-:Y:S02]  /*7790*/  FMNMX.FTZ R3, R173, R141, !PT ;  /* 0x0000008dad037209 */ /* 0x002fe40007810000 */
[----:B------:R-:W-:Y:S02]  /*77a0*/  ISETP.GT.AND P6, PT, R2, 0x18, PT ;  /* 0x000000180200780c */ /* 0x000fe40003fc4270 */
[----:B------:R-:W-:Y:S02]  /*77b0*/  FMNMX.FTZ R3, R172, R3, !PT ;  /* 0x00000003ac037209 */ /* 0x000fe40007810000 */
[----:B------:R-:W-:Y:S02]  /*77c0*/  FSEL R178, R16, -INF , P6 ;  /* 0xff80000010b27808 */ /* 0x000fe40003000000 */
[----:B------:R-:W-:Y:S02]  /*77d0*/  FMNMX.FTZ R3, R165, R3, !PT ;  /* 0x00000003a5037209 */ /* 0x000fe40007810000 */
[----:B------:R-:W-:Y:S02]  /*77e0*/  ISETP.GT.AND P5, PT, R2, 0x19, PT ;  /* 0x000000190200780c */ /* 0x000fe40003fa4270 */
[----:B------:R-:W-:Y:S02]  /*77f0*/  FMNMX.FTZ R3, R9, R3, !PT ;  /* 0x0000000309037209 */ /* 0x000fe40007810000 */
[----:B------:R-:W-:Y:S02]  /*7800*/  FSEL R179, R17, -INF , P5 ;  /* 0xff80000011b37808 */ /* 0x000fe40002800000 */
[----:B------:R-:W-:Y:S01]  /*7810*/  FMNMX.FTZ R3, R166, R3, !PT ;  /* 0x00000003a6037209 */ /* 0x000fe20007810000 */
[C---:B--2---:R-:W-:Y:S05]  /*7820*/  HMMA.16816.F32.BF16 R44, R228.reuse, R4, R44 ;  /* 0x00000004e42c723c */ /* 0x044fea000004182c */
[----:B------:R-:W-:Y:S02]  /*7830*/  FMNMX.FTZ R3, R167, R3, !PT ;  /* 0x00000003a7037209 */ /* 0x000fe40007810000 */
[----:B------:R-:W-:Y:S01]  /*7840*/  ISETP.GT.AND P6, PT, R2, 0x20, PT ;  /* 0x000000200200780c */ /* 0x000fe20003fc4270 */
[----:B------:R-:W-:Y:S03]  /*7850*/  HMMA.16816.F32.BF16 R48, R228, R6, R48 ;  /* 0x00000006e430723c */ /* 0x000fe60000041830 */
[----:B------:R-:W-:Y:S02]  /*7860*/  ISETP.GT.AND P1, PT, R0, 0x8, PT ;  /* 0x000000080000780c */ /* 0x000fe40003f24270 */
[----:B------:R-:W-:Y:S02]  /*7870*/  FMNMX.FTZ R3, R178, R3, !PT ;  /* 0x00000003b2037209 */ /* 0x000fe40007810000 */
[----:B------:R-:W-:Y:S02]  /*7880*/  FMNMX.FTZ R8, R175, R142, !PT ;  /* 0x0000008eaf087209 */ /* 0x000fe40007810000 */
[----:B------:R-:W-:Y:S02]  /*7890*/  FSEL R182, R20, -INF , P6 ;  /* 0xff80000014b67808 */ /* 0x000fe40003000000 */
[----:B------:R-:W-:Y:S02]  /*78a0*/  ISETP.GT.AND P5, PT, R2, 0x21, PT ;  /* 0x000000210200780c */ /* 0x000fe40003fa4270 */
[----:B------:R-:W-:Y:S02]  /*78b0*/  FMNMX.FTZ R3, R179, R3, !PT ;  /* 0x00000003b3037209 */ /* 0x000fe40007810000 */
[----:B------:R-:W-:Y:S02]  /*78c0*/  ISETP.GT.AND P0, PT, R0, 0x9, PT ;  /* 0x000000090000780c */ /* 0x000fe40003f04270 */
[----:B------:R-:W-:Y:S02]  /*78d0*/  FSEL R10, R10, -INF , P1 ;  /* 0xff8000000a0a7808 */ /* 0x000fe40000800000 */
[----:B------:R-:W-:Y:S02]  /*78e0*/  FMNMX.FTZ R8, R174, R8, !PT ;  /* 0x00000008ae087209 */ /* 0x000fe40007810000 */
[----:B------:R-:W-:Y:S02]  /*78f0*/  FSEL R183, R21, -INF , P5 ;  /* 0xff80000015b77808 */ /* 0x000fe40002800000 */
[----:B------:R-:W-:Y:S02]  /*7900*/  ISETP.GT.AND P1, PT, R0, 0x10, PT ;  /* 0x000000100000780c */ /* 0x000fe40003f24270 */
[----:B------:R-:W-:Y:S02]  /*7910*/  ISETP.GT.AND P6, PT, R2, 0x28, PT ;  /* 0x000000280200780c */ /* 0x000fe40003fc4270 */
[----:B------:R-:W-:Y:S02]  /*7920*/  FMNMX.FTZ R3, R182, R3, !PT ;  /* 0x00000003b6037209 */ /* 0x000fe40007810000 */
[----:B------:R-:W-:Y:S02]  /*7930*/  FSEL R11, R11, -INF , P0 ;  /* 0xff8000000b0b7808 */ /* 0x000fe40000000000 */
[----:B------:R-:W-:Y:S02]  /*7940*/  FMNMX.FTZ R4, R10, R8, !PT ;  /* 0x000000080a047209 */ /* 0x000fe40007810000 */
[----:B------:R-:W-:Y:S02]  /*7950*/  FSEL R176, R14, -INF , P1 ;  /* 0xff8000000eb07808 */ /* 0x000fe40000800000 */
[----:B------:R-:W-:Y:S02]  /*7960*/  ISETP.GT.AND P0, PT, R0, 0x11, PT ;  /* 0x000000110000780c */ /* 0x000fe40003f04270 */
[----:B------:R-:W-:Y:S02]  /*7970*/  FSEL R168, R24, -INF , P6 ;  /* 0xff80000018a87808 */ /* 0x000fe40003000000 */
[----:B------:R-:W-:Y:S02]  /*7980*/  ISETP.GT.AND P1, PT, R0, 0x18, PT ;  /* 0x000000180000780c */ /* 0x000fe40003f24270 */
[----:B------:R-:W-:Y:S02]  /*7990*/  ISETP.GT.AND P5, PT, R2, 0x29, PT ;  /* 0x000000290200780c */ /* 0x000fe40003fa4270 */
[----:B------:R-:W-:Y:S02]  /*79a0*/  FMNMX.FTZ R3, R183, R3, !PT ;  /* 0x00000003b7037209 */ /* 0x000fe40007810000 */
        /* <DEDUP_REMOVED lines=11> */
[----:B------:R-:W-:Y:S02]  /*7a60*/  FSEL R181, R19, -INF , P0 ;  /* 0xff80000013b57808 */ /* 0x000fe40000000000 */
[----:B------:R-:W-:Y:S02]  /*7a70*/  ISETP.GT.AND P0, PT, R0, 0x21, PT ;  /* 0x000000210000780c */ /* 0x000fe40003f04270 */
[----:B------:R-:W-:Y:S02]  /*7a80*/  ISETP.GT.AND P5, PT, R2, 0x31, PT ;  /* 0x000000310200780c */ /* 0x000fe40003fa4270 */
[----:B------:R-:W-:Y:S02]  /*7a90*/  FMNMX.FTZ R140, R169, R3, !PT ;  /* 0x00000003a98c7209 */ /* 0x000fe40007810000 */
[----:B------:R-:W-:Y:S02]  /*7aa0*/  ISETP.GT.AND P1, PT, R0, 0x28, PT ;  /* 0x000000280000780c */ /* 0x000fe40003f24270 */
[----:B------:R-:W-:Y:S02]  /*7ab0*/  FMNMX.FTZ R4, R177, R4, !PT ;  /* 0x00000004b1047209 */ /* 0x000fe40007810000 */
[----:B------:R-:W-:Y:S02]  /*7ac0*/  FSEL R213, R23, -INF , P0 ;  /* 0xff80000017d57808 */ /* 0x000fe40000000000 */
[----:B------:R-:W-:Y:S02]  /*7ad0*/  FSEL R171, R29, -INF , P5 ;  /* 0xff8000001dab7808 */ /* 0x000fe40002800000 */
[----:B------:R-:W-:Y:S02]  /*7ae0*/  FSEL R214, R26, -INF , P1 ;  /* 0xff8000001ad67808 */ /* 0x000fe40000800000 */
[C---:B------:R-:W-:Y:S02]  /*7af0*/  ISETP.GT.AND P1, PT, R0.reuse, 0x30, PT ;  /* 0x000000300000780c */ /* 0x040fe40003f24270 */
        /* <DEDUP_REMOVED lines=8> */
[----:B------:R-:W-:Y:S02]  /*7b80*/  FMNMX.FTZ R140, R171, R140, !PT ;  /* 0x0000008cab8c7209 */ /* 0x000fe40007810000 */
[----:B------:R-:W-:Y:S02]  /*7b90*/  ISETP.GT.AND P5, PT, R2, 0x39, PT ;  /* 0x000000390200780c */ /* 0x000fe40003fa4270 */
[----:B------:R-:W-:Y:S02]  /*7ba0*/  ISETP.GT.AND P1, PT, R0, 0x38, PT ;  /* 0x000000380000780c */ /* 0x000fe40003f24270 */
[----:B------:R-:W-:Y:S02]  /*7bb0*/  FMNMX.FTZ R3, R181, R3, !PT ;  /* 0x00000003b5037209 */ /* 0x000fe40007810000 */
[----:B------:R-:W-:Y:S02]  /*7bc0*/  FSEL R227, R31, -INF , P0 ;  /* 0xff8000001fe37808 */ /* 0x000fe40000000000 */
[----:B------:R-:W-:Y:S01]  /*7bd0*/  FSEL R226, R33, -INF , P5 ;  /* 0xff80000021e27808 */ /* 0x000fe20002800000 */
[----:B------:R-:W-:Y:S01]  /*7be0*/  LDSM.16.MT88.4 R28, [R236+UR4+0x100] ;  /* 0x00010004ec1c783b */ /* 0x000fe20008004200 */
[----:B------:R-:W-:Y:S02]  /*7bf0*/  FSEL R234, R34, -INF , P1 ;  /* 0xff80000022ea7808 */ /* 0x000fe40000800000 */
[----:B------:R-:W-:Y:S02]  /*7c00*/  ISETP.GT.AND P1, PT, R2, 0x40, PT ;  /* 0x000000400200780c */ /* 0x000fe40003f24270 */
        /* <DEDUP_REMOVED lines=12> */
[----:B------:R-:W-:Y:S02]  /*7cd0*/  FMNMX.FTZ R140, R249, R140, !PT ;  /* 0x0000008cf98c7209 */ /* 0x000fe40007810000 */
[----:B------:R-:W-:Y:S02]  /*7ce0*/  FSEL R235, R40, -INF , P5 ;  /* 0xff80000028eb7808 */ /* 0x000fe40002800000 */
[----:B------:R-:W-:Y:S02]  /*7cf0*/  ISETP.GT.AND P1, PT, R2, 0x49, PT ;  /* 0x000000490200780c */ /* 0x000fe40003f24270 */
[----:B------:R-:W-:Y:S02]  /*7d00*/  FMNMX.FTZ R3, R215, R3, !PT ;  /* 0x00000003d7037209 */ /* 0x000fe40007810000 */
[----:B------:R-:W-:Y:S02]  /*7d10*/  ISETP.GT.AND P6, PT, R0, 0x40, PT ;  /* 0x000000400000780c */ /* 0x000fe40003fc4270 */
[----:B------:R-:W-:Y:S02]  /*7d20*/  ISETP.GT.AND P0, PT, R2, 0x50, PT ;  /* 0x000000500200780c */ /* 0x000fe40003f04270 */
[----:B------:R-:W-:Y:S02]  /*7d30*/  FSEL R238, R41, -INF , P1 ;  /* 0xff80000029ee7808 */ /* 0x000fe40000800000 */
[----:B------:R-:W-:Y:S02]  /*7d40*/  FMNMX.FTZ R140, R235, R140, !PT ;  /* 0x0000008ceb8c7209 */ /* 0x000fe40007810000 */
[----:B------:R-:W-:Y:S02]  /*7d50*/  FMNMX.FTZ R3, R224, R3, !PT ;  /* 0x00000003e0037209 */ /* 0x000fe40007810000 */
[----:B------:R-:W-:Y:S02]  /*7d60*/  FSEL R251, R38, -INF , P6 ;  /* 0xff80000026fb7808 */ /* 0x000fe40003000000 */
[----:B------:R-:W-:Y:S02]  /*7d70*/  FSEL R12, R44, -INF , P0 ;  /* 0xff8000002c0c7808 */ /* 0x000fe40000000000 */
[----:B------:R-:W-:Y:S02]  /*7d80*/  ISETP.GT.AND P6, PT, R2, 0x51, PT ;  /* 0x000000510200780c */ /* 0x000fe40003fc4270 */
[----:B------:R-:W-:Y:S02]  /*7d90*/  FMNMX.FTZ R140, R238, R140, !PT ;  /* 0x0000008cee8c7209 */ /* 0x000fe40007810000 */
[C---:B------:R-:W-:Y:S02]  /*7da0*/  ISETP.GT.AND P5, PT, R2.reuse, 0x58, PT ;  /* 0x000000580200780c */ /* 0x040fe40003fa4270 */
[----:B------:R-:W-:Y:S02]  /*7db0*/  ISETP.GT.AND P1, PT, R2, 0x59, PT ;  /* 0x000000590200780c */ /* 0x000fe40003f24270 */
        /* <DEDUP_REMOVED lines=9> */
[----:B------:R-:W-:Y:S02]  /*7e50*/  FMNMX.FTZ R140, R245, R140, !PT ;  /* 0x0000008cf58c7209 */ /* 0x000fe40007810000 */
[----:B------:R-:W-:Y:S02]  /*7e60*/  FSEL R250, R39, -INF , P0 ;  /* 0xff80000027fa7808 */ /* 0x000fe40000000000 */
[----:B------:R-:W-:Y:S02]  /*7e70*/  FMNMX.FTZ R2, R251, R2, !PT ;  /* 0x00000002fb027209 */ /* 0x000fe40007810000 */
[----:B------:R-:W-:Y:S02]  /*7e80*/  ISETP.GT.AND P0, PT, R0, 0x48, PT ;  /* 0x000000480000780c */ /* 0x000fe40003f04270 */
[----:B------:R-:W-:Y:S02]  /*7e90*/  FMNMX.FTZ R140, R244, R140, !PT ;  /* 0x0000008cf48c7209 */ /* 0x000fe40007810000 */
[----:B------:R-:W-:Y:S02]  /*7ea0*/  FMNMX.FTZ R2, R250, R2, !PT ;  /* 0x00000002fa027209 */ /* 0x000fe40007810000 */
[----:B------:R-:W-:Y:S01]  /*7eb0*/  FSEL R252, R42, -INF , P0 ;  /* 0xff8000002afc7808 */ /* 0x000fe20000000000 */
[----:B------:R-:W1:Y:S01]  /*7ec0*/  SHFL.BFLY PT, R3, R140, 0x2, 0x1f ;  /* 0x0c401f008c037f89 */ /* 0x000e6200000e0000 */
[----:B------:R-:W-:Y:S02]  /*7ed0*/  ISETP.GT.AND P1, PT, R0, 0x49, PT ;  /* 0x000000490000780c */ /* 0x000fe40003f24270 */
[----:B------:R-:W-:Y:S02]  /*7ee0*/  FMNMX.FTZ R2, R252, R2, !PT ;  /* 0x00000002fc027209 */ /* 0x000fe40007810000 */
[----:B------:R-:W-:Y:S02]  /*7ef0*/  FSEL R242, R43, -INF , P1 ;  /* 0xff8000002bf27808 */ /* 0x000fe40000800000 */
[C---:B------:R-:W-:Y:S02]  /*7f00*/  ISETP.GT.AND P1, PT, R0.reuse, 0x50, PT ;  /* 0x000000500000780c */ /* 0x040fe40003f24270 */
[----:B------:R-:W-:Y:S02]  /*7f10*/  ISETP.GT.AND P0, PT, R0, 0x51, PT ;  /* 0x000000510000780c */ /* 0x000fe40003f04270 */
[----:B------:R-:W-:Y:S02]  /*7f20*/  FSEL R19, R46, -INF , P1 ;  /* 0xff8000002e137808 */ /* 0x000fe40000800000 */
[----:B------:R-:W-:Y:S02]  /*7f30*/  FMNMX.FTZ R2, R242, R2, !PT ;  /* 0x00000002f2027209 */ /* 0x000fe40007810000 */
[----:B------:R-:W-:Y:S02]  /*7f40*/  FSEL R246, R47, -INF , P0 ;  /* 0xff8000002ff67808 */ /* 0x000fe40000000000 */
[----:B------:R-:W-:Y:S01]  /*7f50*/  FMNMX.FTZ R2, R19, R2, !PT ;  /* 0x0000000213027209 */ /* 0x000fe20007810000 */
[----:B------:R-:W-:Y:S01]  /*7f60*/  LDSM.16.MT88.4 R44, [R143+UR4+0x3100] ;  /* 0x003100048f2c783b */ /* 0x000fe20008004200 */
[C---:B------:R-:W-:Y:S02]  /*7f70*/  ISETP.GT.AND P1, PT, R0.reuse, 0x58, PT ;  /* 0x000000580000780c */ /* 0x040fe40003f24270 */
[----:B------:R-:W-:Y:S02]  /*7f80*/  ISETP.GT.AND P0, PT, R0, 0x59, PT ;  /* 0x000000590000780c */ /* 0x000fe40003f04270 */
[----:B------:R-:W-:Y:S02]  /*7f90*/  FSEL R243, R50, -INF , P1 ;  /* 0xff80000032f37808 */ /* 0x000fe40000800000 */
[----:B------:R-:W-:Y:S02]  /*7fa0*/  FMNMX.FTZ R0, R246, R2, !PT ;  /* 0x00000002f6007209 */ /* 0x000fe40007810000 */
[----:B------:R-:W-:Y:S02]  /*7fb0*/  FSEL R16, R51, -INF , P0 ;  /* 0xff80000033107808 */ /* 0x000fe40000000000 */
[----:B------:R-:W-:Y:S02]  /*7fc0*/  FMNMX.FTZ R0, R243, R0, !PT ;  /* 0x00000000f3007209 */ /* 0x000fe40007810000 */
[----:B-1----:R-:W-:Y:S02]  /*7fd0*/  FMNMX.FTZ R140, R140, R3, !PT ;  /* 0x000000038c8c7209 */ /* 0x002fe40007810000 */
[----:B------:R-:W-:Y:S03]  /*7fe0*/  FMNMX.FTZ R0, R16, R0, !PT ;  /* 0x0000000010007209 */ /* 0x000fe60007810000 */
[----:B------:R-:W1:Y:S08]  /*7ff0*/  SHFL.BFLY PT, R3, R140, 0x1, 0x1f ;  /* 0x0c201f008c037f89 */ /* 0x000e7000000e0000 */
[----:B------:R-:W2:Y:S01]  /*8000*/  SHFL.BFLY PT, R2, R0, 0x2, 0x1f ;  /* 0x0c401f0000027f89 */ /* 0x000ea200000e0000 */
[----:B-1----:R-:W-:Y:S04]  /*8010*/  FMNMX.FTZ R140, R140, R3, !PT ;  /* 0x000000038c8c7209 */ /* 0x002fe80007810000 */
[C---:B------:R-:W-:Y:S01]  /*8020*/  FSETP.NEU.FTZ.AND P1, PT, R140.reuse, -INF , PT ;  /* 0xff8000008c00780b */ /* 0x040fe20003f3d000 */
[----:B------:R-:W-:Y:S01]  /*8030*/  FMUL.FTZ R164, R140, c[0x0][0x2d0] ;  /* 0x0000b4008ca47a20 */ /* 0x000fe20000410000 */
[----:B--2---:R-:W-:Y:S04]  /*8040*/  FMNMX.FTZ R0, R0, R2, !PT ;  /* 0x0000000200007209 */ /* 0x004fe80007810000 */
[----:B------:R-:W-:Y:S01]  /*8050*/  FSEL R164, R164, RZ, P1 ;  /* 0x000000ffa4a47208 */ /* 0x000fe20000800000 */
[----:B------:R-:W1:Y:S04]  /*8060*/  SHFL.BFLY PT, R3, R0, 0x1, 0x1f ;  /* 0x0c201f0000037f89 */ /* 0x000e6800000e0000 */
[--C-:B------:R-:W-:Y:S04]  /*8070*/  FFMA.FTZ R2, R173, c[0x0][0x2d0], -R164.reuse ;  /* 0x0000b400ad027a23 */ /* 0x100fe800000108a4 */
[----:B------:R2:W-:Y:S01]  /*8080*/  MUFU.EX2 R247, R2 ;  /* 0x0000000200f77308 */ /* 0x0005e20000000800 */
[----:B-1----:R-:W-:Y:S01]  /*8090*/  FMNMX.FTZ R3, R0, R3, !PT ;  /* 0x0000000300037209 */ /* 0x002fe20007810000 */
[--C-:B------:R-:W-:Y:S03]  /*80a0*/  FFMA.FTZ R0, R165, c[0x0][0x2d0], -R164.reuse ;  /* 0x0000b400a5007a23 */ /* 0x100fe600000108a4 */
[C---:B------:R-:W-:Y:S05]  /*80b0*/  FSETP.NEU.FTZ.AND P0, PT, R3.reuse, -INF , PT ;  /* 0xff8000000300780b */ /* 0x040fea0003f1d000 */
[----:B------:R1:W-:Y:S01]  /*80c0*/  MUFU.EX2 R8, R0 ;  /* 0x0000000000087308 */ /* 0x0003e20000000800 */
[----:B------:R-:W-:Y:S02]  /*80d0*/  FMUL.FTZ R165, R3, c[0x0][0x2d0] ;  /* 0x0000b40003a57a20 */ /* 0x000fe40000410000 */
[--C-:B--2---:R-:W-:Y:S01]  /*80e0*/  FFMA.FTZ R2, R172, c[0x0][0x2d0], -R164.reuse ;  /* 0x0000b400ac027a23 */ /* 0x104fe200000108a4 */
[----:B------:R-:W-:Y:S02]  /*80f0*/  MOV R172, R12 ;  /* 0x0000000c00ac7202 */ /* 0x000fe40000000f00 */
[----:B------:R-:W-:Y:S01]  /*8100*/  FSEL R165, R165, RZ, P0 ;  /* 0x000000ffa5a57208 */ /* 0x000fe20000000000 */
[----:B------:R-:W2:Y:S03]  /*8110*/  LDSM.16.MT88.4 R12, [R143+UR4+0x100] ;  /* 0x000100048f0c783b */ /* 0x000ea60008004200 */
[----:B------:R-:W-:Y:S01]  /*8120*/  MUFU.EX2 R2, R2 ;  /* 0x0000000200027308 */ /* 0x000fe20000000800 */
[--C-:B------:R-:W-:Y:S02]  /*8130*/  FFMA.FTZ R4, R11, c[0x0][0x2d0], -R165.reuse ;  /* 0x0000b4000b047a23 */ /* 0x100fe400000108a5 */
[----:B-1----:R-:W-:Y:S07]  /*8140*/  FFMA.FTZ R0, R9, c[0x0][0x2d0], -R164 ;  /* 0x0000b40009007a23 */ /* 0x002fee00000108a4 */
[----:B------:R1:W3:Y:S02]  /*8150*/  MUFU.EX2 R18, R0 ;  /* 0x0000000000127308 */ /* 0x0002e40000000800 */
[--C-:B-1----:R-:W-:Y:S01]  /*8160*/  FFMA.FTZ R0, R175, c[0x0][0x2d0], -R165.reuse ;  /* 0x0000b400af007a23 */ /* 0x102fe200000108a5 */
[----:B---3--:R-:W-:Y:S07]  /*8170*/  F2FP.BF16.PACK_AB R162, R18, R8 ;  /* 0x0000000812a2723e */ /* 0x008fee00000010ff */
[----:B------:R-:W-:Y:S10]  /*8180*/  MUFU.EX2 R175, R4 ;  /* 0x0000000400af7308 */ /* 0x000ff40000000800 */
[----:B------:R1:W-:Y:S02]  /*8190*/  MUFU.EX2 R173, R0 ;  /* 0x0000000000ad7308 */ /* 0x0003e40000000800 */
[----:B-1----:R-:W-:Y:S02]  /*81a0*/  FFMA.FTZ R0, R174, c[0x0][0x2d0], -R165 ;  /* 0x0000b400ae007a23 */ /* 0x002fe400000108a5 */
[----:B------:R-:W-:Y:S01]  /*81b0*/  IMAD.MOV.U32 R174, RZ, RZ, R2 ;  /* 0x000000ffffae7224 */ /* 0x000fe200078e0002 */
[----:B------:R-:W-:Y:S05]  /*81c0*/  FSEL R2, R140, RZ, P1 ;  /* 0x000000ff8c027208 */ /* 0x000fea0000800000 */
[----:B------:R1:W3:Y:S01]  /*81d0*/  MUFU.EX2 R9, R0 ;  /* 0x0000000000097308 */ /* 0x0002e20000000800 */
[----:B------:R-:W-:Y:S01]  /*81e0*/  F2FP.BF16.PACK_AB R160, R174, R247 ;  /* 0x000000f7aea0723e */ /* 0x000fe200000010ff */
[----:B------:R-:W-:Y:S01]  /*81f0*/  FADD.FTZ R2, -R2, R141 ;  /* 0x0000008d02027221 */ /* 0x000fe20000010100 */
[----:B------:R-:W-:Y:S03]  /*8200*/  IADD3 R141, R236, UR4, RZ ;  /* 0x00000004ec8d7c10 */ /* 0x000fe6000fffe0ff */
[----:B------:R-:W-:Y:S02]  /*8210*/  FMUL.FTZ R2, R2, c[0x0][0x2d0] ;  /* 0x0000b40002027a20 */ /* 0x000fe40000410000 */
[----:B------:R-:W-:Y:S04]  /*8220*/  IMAD.IADD R141, R240, 0x1, R141 ;  /* 0x00000001f08d7824 */ /* 0x000fe800078e028d */
[----:B------:R-:W4:Y:S01]  /*8230*/  MUFU.EX2 R2, R2 ;  /* 0x0000000200027308 */ /* 0x000f220000000800 */
[----:B------:R-:W-:Y:S01]  /*8240*/  LDSM.16.MT88.4 R36, [R141+0x100] ;  /* 0x000100008d24783b */ /* 0x000fe20000004200 */
[----:B-1----:R-:W-:Y:S01]  /*8250*/  FFMA.FTZ R0, R10, c[0x0][0x2d0], -R165 ;  /* 0x0000b4000a007a23 */ /* 0x002fe200000108a5 */
[----:B---3--:R-:W-:Y:S07]  /*8260*/  F2FP.BF16.PACK_AB R161, R9, R173 ;  /* 0x000000ad09a1723e */ /* 0x008fee00000010ff */
[----:B------:R-:W1:Y:S01]  /*8270*/  MUFU.EX2 R6, R0 ;  /* 0x0000000000067308 */ /* 0x000e620000000800 */
[C---:B----4-:R-:W-:Y:S01]  /*8280*/  FMUL.FTZ R4, R2.reuse, R144 ;  /* 0x0000009002047220 */ /* 0x050fe20000410000 */
[----:B------:R-:W-:Y:S01]  /*8290*/  MOV R144, R19 ;  /* 0x0000001300907202 */ /* 0x000fe20000000f00 */
[C---:B------:R-:W-:Y:S02]  /*82a0*/  FMUL.FTZ R5, R2.reuse, R145 ;  /* 0x0000009102057220 */ /* 0x040fe40000410000 */
[C---:B------:R-:W-:Y:S02]  /*82b0*/  FMUL.FTZ R24, R2.reuse, R112 ;  /* 0x0000007002187220 */ /* 0x040fe40000410000 */
[C---:B------:R-:W-:Y:S02]  /*82c0*/  FMUL.FTZ R25, R2.reuse, R113 ;  /* 0x0000007102197220 */ /* 0x040fe40000410000 */
[C---:B------:R-:W-:Y:S02]  /*82d0*/  FMUL.FTZ R32, R2.reuse, R120 ;  /* 0x0000007802207220 */ /* 0x040fe40000410000 */
[C---:B------:R-:W-:Y:S02]  /*82e0*/  FMUL.FTZ R33, R2.reuse, R121 ;  /* 0x0000007902217220 */ /* 0x040fe40000410000 */
[C---:B------:R-:W-:Y:S01]  /*82f0*/  FMUL.FTZ R40, R2.reuse, R128 ;  /* 0x0000008002287220 */ /* 0x040fe20000410000 */
[----:B------:R-:W-:Y:S01]  /*8300*/  MOV R128, R174 ;  /* 0x000000ae00807202 */ /* 0x000fe20000000f00 */
[----:B-1----:R-:W-:Y:S01]  /*8310*/  IMAD.MOV.U32 R145, RZ, RZ, R6 ;  /* 0x000000ffff917224 */ /* 0x002fe200078e0006 */
[----:B------:R-:W-:Y:S01]  /*8320*/  FSEL R0, R3, RZ, P0 ;  /* 0x000000ff03007208 */ /* 0x000fe20000000000 */
[C---:B------:R-:W-:Y:S01]  /*8330*/  FMUL.FTZ R41, R2.reuse, R129 ;  /* 0x0000008102297220 */ /* 0x040fe20000410000 */
[----:B------:R-:W-:Y:S01]  /*8340*/  F2FP.BF16.PACK_AB R163, R175, R6 ;  /* 0x00000006afa3723e */ /* 0x000fe200000010ff */
[----:B------:R-:W-:Y:S01]  /*8350*/  FMUL.FTZ R48, R2, R136 ;  /* 0x0000008802307220 */ /* 0x000fe20000410000 */
[----:B------:R-:W-:Y:S01]  /*8360*/  PLOP3.LUT P0, PT, PT, PT, UP0, 0x80, 0x0 ;  /* 0x000000000000781c */ /* 0x000fe20003f0f008 */
[----:B------:R-:W-:Y:S01]  /*8370*/  FADD.FTZ R0, -R0, R142 ;  /* 0x0000008e00007221 */ /* 0x000fe20000010100 */
[----:B------:R-:W-:Y:S01]  /*8380*/  IADD3 R142, R143, UR4, RZ ;  /* 0x000000048f8e7c10 */ /* 0x000fe2000fffe0ff */
[----:B------:R-:W-:Y:S02]  /*8390*/  FMUL.FTZ R49, R2, R137 ;  /* 0x0000008902317220 */ /* 0x000fe40000410000 */
[----:B------:R-:W-:Y:S02]  /*83a0*/  FMUL.FTZ R0, R0, c[0x0][0x2d0] ;  /* 0x0000b40000007a20 */ /* 0x000fe40000410000 */
[----:B------:R-:W-:Y:S02]  /*83b0*/  IMAD.IADD R142, R240, 0x1, R142 ;  /* 0x00000001f08e7824 */ /* 0x000fe400078e028e */
[C---:B------:R-:W-:Y:S02]  /*83c0*/  FMUL.FTZ R52, R2.reuse, R52 ;  /* 0x0000003402347220 */ /* 0x040fe40000410000 */
[----:B------:R-:W1:Y:S01]  /*83d0*/  MUFU.EX2 R0, R0 ;  /* 0x0000000000007308 */ /* 0x000e620000000800 */
[----:B------:R-:W3:Y:S01]  /*83e0*/  LDSM.16.MT88.4 R20, [R142+0x100] ;  /* 0x000100008e14783b */ /* 0x000ee20000004200 */
        /* <DEDUP_REMOVED lines=15> */
[----:B------:R-:W-:Y:S01]  /*84e0*/  FMUL.FTZ R27, R0, R115 ;  /* 0x00000073001b7220 */ /* 0x000fe20000410000 */
[C---:B--2---:R-:W-:Y:S01]  /*84f0*/  HMMA.16816.F32.BF16 R4, R160.reuse, R12, R4 ;  /* 0x0000000ca004723c */ /* 0x044fe20000041804 */
[----:B------:R-:W-:Y:S04]  /*8500*/  LDSM.16.MT88.4 R112, [R142+0x900] ;  /* 0x000900008e70783b */ /* 0x000fe80000004200 */
[----:B------:R-:W-:Y:S02]  /*8510*/  IMAD.MOV.U32 R147, RZ, RZ, R8 ;  /* 0x000000ffff937224 */ /* 0x000fe400078e0008 */
[C---:B------:R-:W-:Y:S01]  /*8520*/  FMUL.FTZ R8, R2.reuse, R148 ;  /* 0x0000009402087220 */ /* 0x040fe20000410000 */
[----:B------:R-:W-:Y:S01]  /*8530*/  MOV R148, R9 ;  /* 0x0000000900947202 */ /* 0x000fe20000000f00 */
[----:B------:R-:W-:Y:S03]  /*8540*/  FMUL.FTZ R9, R2, R149 ;  /* 0x0000009502097220 */ /* 0x000fe60000410000 */
[C---:B------:R-:W-:Y:S02]  /*8550*/  FMUL.FTZ R10, R0.reuse, R150 ;  /* 0x00000096000a7220 */ /* 0x040fe40000410000 */
[----:B------:R-:W-:Y:S01]  /*8560*/  FMUL.FTZ R11, R0, R151 ;  /* 0x00000097000b7220 */ /* 0x000fe20000410000 */
[----:B------:R-:W-:Y:S01]  /*8570*/  MOV R151, R16 ;  /* 0x0000001000977202 */ /* 0x000fe20000000f00 */
[C---:B------:R-:W-:Y:S02]  /*8580*/  FMUL.FTZ R12, R2.reuse, R100 ;  /* 0x00000064020c7220 */ /* 0x040fe40000410000 */
[C---:B------:R-:W-:Y:S02]  /*8590*/  FMUL.FTZ R13, R2.reuse, R101 ;  /* 0x00000065020d7220 */ /* 0x040fe40000410000 */
[----:B------:R-:W-:Y:S01]  /*85a0*/  FMUL.FTZ R16, R2, R104 ;  /* 0x0000006802107220 */ /* 0x000fe20000410000 */
[C---:B------:R-:W-:Y:S03]  /*85b0*/  HMMA.16816.F32.BF16 R8, R160.reuse, R14, R8 ;  /* 0x0000000ea008723c */ /* 0x040fe60000041808 */
[----:B------:R-:W-:Y:S02]  /*85c0*/  IMAD.MOV.U32 R149, RZ, RZ, R18 ;  /* 0x000000ffff957224 */ /* 0x000fe400078e0012 */
[C---:B------:R-:W-:Y:S02]  /*85d0*/  FMUL.FTZ R18, R0.reuse, R106 ;  /* 0x0000006a00127220 */ /* 0x040fe40000410000 */
[C---:B------:R-:W-:Y:S02]  /*85e0*/  FMUL.FTZ R14, R0.reuse, R102 ;  /* 0x00000066000e7220 */ /* 0x040fe40000410000 */
[C---:B------:R-:W-:Y:S02]  /*85f0*/  FMUL.FTZ R15, R0.reuse, R103 ;  /* 0x00000067000f7220 */ /* 0x040fe40000410000 */
[----:B------:R-:W1:Y:S01]  /*8600*/  LDSM.16.MT88.4 R100, [R142+0x3100] ;  /* 0x003100008e64783b */ /* 0x000e620000004200 */
[C---:B------:R-:W-:Y:S02]  /*8610*/  FMUL.FTZ R34, R0.reuse, R122 ;  /* 0x0000007a00227220 */ /* 0x040fe40000410000 */
[----:B------:R-:W-:Y:S02]  /*8620*/  FMUL.FTZ R35, R0, R123 ;  /* 0x0000007b00237220 */ /* 0x000fe40000410000 */
[C---:B---3--:R-:W-:Y:S03]  /*8630*/  HMMA.16816.F32.BF16 R12, R160.reuse, R20, R12 ;  /* 0x00000014a00c723c */ /* 0x048fe6000004180c */
[----:B------:R-:W-:Y:S01]  /*8640*/  IMAD.MOV.U32 R150, RZ, RZ, R17 ;  /* 0x000000ffff967224 */ /* 0x000fe200078e0011 */
[----:B------:R-:W-:Y:S01]  /*8650*/  LDSM.16.MT88.4 R120, [R143+UR4+0x3900] ;  /* 0x003900048f78783b */ /* 0x000fe20008004200 */
[C---:B------:R-:W-:Y:S02]  /*8660*/  FMUL.FTZ R17, R2.reuse, R105 ;  /* 0x0000006902117220 */ /* 0x040fe40000410000 */
[C---:B------:R-:W-:Y:S02]  /*8670*/  FMUL.FTZ R20, R2.reuse, R108 ;  /* 0x0000006c02147220 */ /* 0x040fe40000410000 */
[----:B------:R-:W-:Y:S03]  /*8680*/  FMUL.FTZ R21, R2, R109 ;  /* 0x0000006d02157220 */ /* 0x000fe60000410000 */
[C---:B------:R-:W-:Y:S01]  /*8690*/  HMMA.16816.F32.BF16 R16, R160.reuse, R22, R16 ;  /* 0x00000016a010723c */ /* 0x040fe20000041810 */
[----:B------:R-:W2:Y:S02]  /*86a0*/  LDSM.16.MT88.4 R104, [R236+UR4+0x3100] ;  /* 0x00310004ec68783b */ /* 0x000ea40008004200 */
[C---:B------:R-:W-:Y:S02]  /*86b0*/  FMUL.FTZ R42, R0.reuse, R130 ;  /* 0x00000082002a7220 */ /* 0x040fe40000410000 */
[C---:B------:R-:W-:Y:S01]  /*86c0*/  FMUL.FTZ R43, R0.reuse, R131 ;  /* 0x00000083002b7220 */ /* 0x040fe20000410000 */
[----:B------:R-:W-:Y:S01]  /*86d0*/  MOV R131, R145 ;  /* 0x0000009100837202 */ /* 0x000fe20000000f00 */
[C---:B------:R-:W-:Y:S02]  /*86e0*/  FMUL.FTZ R22, R0.reuse, R110 ;  /* 0x0000006e00167220 */ /* 0x040fe40000410000 */
[C---:B------:R-:W-:Y:S02]  /*86f0*/  FMUL.FTZ R23, R0.reuse, R111 ;  /* 0x0000006f00177220 */ /* 0x040fe40000410000 */
[----:B------:R-:W3:Y:S01]  /*8700*/  LDSM.16.MT88.4 R108, [R141+0x3100] ;  /* 0x003100008d6c783b */ /* 0x000ee20000004200 */
[----:B------:R-:W-:Y:S01]  /*8710*/  IMAD.MOV.U32 R130, RZ, RZ, R149 ;  /* 0x000000ffff827224 */ /* 0x000fe200078e0095 */
[----:B------:R-:W-:Y:S01]  /*8720*/  MOV R149, R244 ;  /* 0x000000f400957202 */ /* 0x000fe20000000f00 */
[C---:B------:R-:W-:Y:S02]  /*8730*/  FMUL.FTZ R50, R0.reuse, R138 ;  /* 0x0000008a00327220 */ /* 0x040fe40000410000 */
[C---:B------:R-:W-:Y:S03]  /*8740*/  HMMA.16816.F32.BF16 R20, R160.reuse, R28, R20 ;  /* 0x0000001ca014723c */ /* 0x040fe60000041814 */
[C---:B------:R-:W-:Y:S02]  /*8750*/  FMUL.FTZ R51, R0.reuse, R139 ;  /* 0x0000008b00337220 */ /* 0x040fe40000410000 */
[----:B------:R-:W-:Y:S02]  /*8760*/  FMUL.FTZ R54, R0, R54 ;  /* 0x0000003600367220 */ /* 0x000fe40000410000 */
[C---:B------:R-:W-:Y:S01]  /*8770*/  FMUL.FTZ R28, R2.reuse, R116 ;  /* 0x00000074021c7220 */ /* 0x040fe20000410000 */
[C---:B------:R-:W-:Y:S04]  /*8780*/  HMMA.16816.F32.BF16 R24, R160.reuse, R30, R24 ;  /* 0x0000001ea018723c */ /* 0x040fe80000041818 */
[----:B------:R-:W-:Y:S02]  /*8790*/  FMUL.FTZ R29, R2, R117 ;  /* 0x00000075021d7220 */ /* 0x000fe40000410000 */
[C---:B------:R-:W-:Y:S02]  /*87a0*/  FMUL.FTZ R55, R0.reuse, R55 ;  /* 0x0000003700377220 */ /* 0x040fe40000410000 */
[C---:B------:R-:W-:Y:S04]  /*87b0*/  FMUL.FTZ R30, R0.reuse, R118 ;  /* 0x00000076001e7220 */ /* 0x040fe80000410000 */
[C---:B------:R-:W-:Y:S02]  /*87c0*/  FMUL.FTZ R31, R0.reuse, R119 ;  /* 0x00000077001f7220 */ /* 0x040fe40000410000 */
[----:B------:R-:W-:Y:S01]  /*87d0*/  LDSM.16.MT88.4 R116, [R141+0x900] ;  /* 0x000900008d74783b */ /* 0x000fe20000004200 */
[C---:B------:R-:W-:Y:S02]  /*87e0*/  FMUL.FTZ R58, R0.reuse, R58 ;  /* 0x0000003a003a7220 */ /* 0x040fe40000410000 */
        /* <DEDUP_REMOVED lines=21> */
[----:B------:R-:W-:Y:S01]  /*8940*/  FMUL.FTZ R47, R0, R135 ;  /* 0x00000087002f7220 */ /* 0x000fe20000410000 */
[----:B------:R-:W-:Y:S01]  /*8950*/  MOV R135, R148 ;  /* 0x0000009400877202 */ /* 0x000fe20000000f00 */
[----:B------:R-:W-:Y:S02]  /*8960*/  IMAD.MOV.U32 R132, RZ, RZ, R147 ;  /* 0x000000ffff847224 */ /* 0x000fe400078e0093 */
[----:B------:R-:W-:Y:S02]  /*8970*/  IMAD.MOV.U32 R148, RZ, RZ, R243 ;  /* 0x000000ffff947224 */ /* 0x000fe400078e00f3 */
        /* <DEDUP_REMOVED lines=9> */
[C---:B--2---:R-:W-:Y:S04]  /*8a10*/  HMMA.16816.F32.BF16 R52, R160.reuse, R104, R52 ;  /* 0x00000068a034723c */ /* 0x044fe80000041834 */
[C---:B------:R-:W-:Y:S02]  /*8a20*/  FMUL.FTZ R82, R0.reuse, R82 ;  /* 0x0000005200527220 */ /* 0x040fe40000410000 */
[----:B------:R-:W-:Y:S02]  /*8a30*/  FMUL.FTZ R83, R0, R83 ;  /* 0x0000005300537220 */ /* 0x000fe40000410000 */
[C---:B------:R-:W-:Y:S04]  /*8a40*/  HMMA.16816.F32.BF16 R56, R160.reuse, R106, R56 ;  /* 0x0000006aa038723c */ /* 0x040fe80000041838 */
[--C-:B------:R-:W-:Y:S02]  /*8a50*/  FFMA.FTZ R104, R166, c[0x0][0x2d0], -R164.reuse ;  /* 0x0000b400a6687a23 */ /* 0x100fe400000108a4 */
[C---:B------:R-:W-:Y:S02]  /*8a60*/  FMUL.FTZ R84, R2.reuse, R84 ;  /* 0x0000005402547220 */ /* 0x040fe40000410000 */
[C---:B---3--:R-:W-:Y:S01]  /*8a70*/  HMMA.16816.F32.BF16 R60, R160.reuse, R108, R60 ;  /* 0x0000006ca03c723c */ /* 0x048fe2000004183c */
[----:B------:R2:W-:Y:S03]  /*8a80*/  MUFU.EX2 R146, R104 ;  /* 0x0000006800927308 */ /* 0x0005e60000000800 */
[----:B------:R-:W-:Y:S02]  /*8a90*/  FMUL.FTZ R85, R2, R85 ;  /* 0x0000005502557220 */ /* 0x000fe40000410000 */
[C---:B------:R-:W-:Y:S02]  /*8aa0*/  FMUL.FTZ R86, R0.reuse, R86 ;  /* 0x0000005600567220 */ /* 0x040fe40000410000 */
[C---:B------:R-:W-:Y:S04]  /*8ab0*/  HMMA.16816.F32.BF16 R64, R160.reuse, R110, R64 ;  /* 0x0000006ea040723c */ /* 0x040fe80000041840 */
[----:B------:R-:W-:Y:S01]  /*8ac0*/  FFMA.FTZ R108, R167, c[0x0][0x2d0], -R164 ;  /* 0x0000b400a76c7a23 */ /* 0x000fe200000108a4 */
[----:B------:R-:W-:Y:S01]  /*8ad0*/  MOV R167, R150 ;  /* 0x0000009600a77202 */ /* 0x000fe20000000f00 */
[----:B------:R-:W-:Y:S02]  /*8ae0*/  IMAD.MOV.U32 R150, RZ, RZ, R245 ;  /* 0x000000ffff967224 */ /* 0x000fe400078e00f5 */
[----:B------:R3:W-:Y:S01]  /*8af0*/  MUFU.EX2 R133, R108 ;  /* 0x0000006c00857308 */ /* 0x0007e20000000800 */
[C---:B-1----:R-:W-:Y:S03]  /*8b00*/  HMMA.16816.F32.BF16 R68, R160.reuse, R100, R68 ;  /* 0x00000064a044723c */ /* 0x042fe60000041844 */
[----:B------:R-:W-:Y:S02]  /*8b10*/  FMUL.FTZ R87, R0, R87 ;  /* 0x0000005700577220 */ /* 0x000fe40000410000 */
[C---:B------:R-:W-:Y:S02]  /*8b20*/  FMUL.FTZ R88, R2.reuse, R88 ;  /* 0x0000005802587220 */ /* 0x040fe40000410000 */
[----:B------:R-:W-:Y:S01]  /*8b30*/  FFMA.FTZ R100, R177, c[0x0][0x2d0], -R165 ;  /* 0x0000b400b1647a23 */ /* 0x000fe200000108a5 */
[C---:B------:R-:W-:Y:S01]  /*8b40*/  HMMA.16816.F32.BF16 R72, R160.reuse, R102, R72 ;  /* 0x00000066a048723c */ /* 0x040fe20000041848 */
[----:B--2---:R-:W1:Y:S02]  /*8b50*/  LDSM.16.MT88.4 R104, [R142+0x6100] ;  /* 0x006100008e68783b */ /* 0x004e640000004200 */
[----:B------:R2:W-:Y:S01]  /*8b60*/  MUFU.EX2 R136, R100 ;  /* 0x0000006400887308 */ /* 0x0005e20000000800 */
[----:B------:R-:W-:Y:S02]  /*8b70*/  FMUL.FTZ R89, R2, R89 ;  /* 0x0000005902597220 */ /* 0x000fe40000410000 */
[C---:B------:R-:W-:Y:S02]  /*8b80*/  FMUL.FTZ R90, R0.reuse, R90 ;  /* 0x0000005a005a7220 */ /* 0x040fe40000410000 */
[----:B------:R-:W-:Y:S04]  /*8b90*/  FMUL.FTZ R91, R0, R91 ;  /* 0x0000005b005b7220 */ /* 0x000fe80000410000 */
[----:B------:R-:W-:Y:S01]  /*8ba0*/  IMAD.MOV.U32 R166, RZ, RZ, R144 ;  /* 0x000000ffffa67224 */ /* 0x000fe200078e0090 */
[----:B------:R-:W-:Y:S01]  /*8bb0*/  MOV R144, R247 ;  /* 0x000000f700907202 */ /* 0x000fe20000000f00 */
[----:B------:R-:W-:Y:S01]  /*8bc0*/  IMAD.MOV.U32 R147, RZ, RZ, R175 ;  /* 0x000000ffff937224 */ /* 0x000fe200078e00af */
[----:B------:R-:W-:Y:S01]  /*8bd0*/  MOV R175, R235 ;  /* 0x000000eb00af7202 */ /* 0x000fe20000000f00 */
[----:B---3--:R-:W-:Y:S02]  /*8be0*/  FFMA.FTZ R108, R176, c[0x0][0x2d0], -R165 ;  /* 0x0000b400b06c7a23 */ /* 0x008fe400000108a5 */
[----:B------:R-:W-:Y:S02]  /*8bf0*/  IMAD.MOV.U32 R145, RZ, RZ, R173 ;  /* 0x000000ffff917224 */ /* 0x000fe400078e00ad */
[----:B------:R3:W4:Y:S01]  /*8c00*/  MUFU.EX2 R129, R108 ;  /* 0x0000006c00817308 */ /* 0x0007220000000800 */
[----:B------:R-:W-:Y:S02]  /*8c10*/  IMAD.MOV.U32 R173, RZ, RZ, R238 ;  /* 0x000000ffffad7224 */ /* 0x000fe400078e00ee */
[C---:B------:R-:W-:Y:S02]  /*8c20*/  FMUL.FTZ R92, R2.reuse, R92 ;  /* 0x0000005c025c7220 */ /* 0x040fe40000410000 */
[----:B------:R-:W-:Y:S02]  /*8c30*/  FMUL.FTZ R93, R2, R93 ;  /* 0x0000005d025d7220 */ /* 0x000fe40000410000 */
[--C-:B--2---:R-:W-:Y:S02]  /*8c40*/  FFMA.FTZ R100, R178, c[0x0][0x2d0], -R164.reuse ;  /* 0x0000b400b2647a23 */ /* 0x104fe400000108a4 */
[C---:B------:R-:W-:Y:S02]  /*8c50*/  FMUL.FTZ R94, R0.reuse, R94 ;  /* 0x0000005e005e7220 */ /* 0x040fe40000410000 */
[----:B------:R2:W-:Y:S01]  /*8c60*/  MUFU.EX2 R137, R100 ;  /* 0x0000006400897308 */ /* 0x0005e20000000800 */
[----:B------:R-:W-:Y:S02]  /*8c70*/  FMUL.FTZ R95, R0, R95 ;  /* 0x0000005f005f7220 */ /* 0x000fe40000410000 */
[C---:B------:R-:W-:Y:S02]  /*8c80*/  FMUL.FTZ R96, R2.reuse, R96 ;  /* 0x0000006002607220 */ /* 0x040fe40000410000 */
[----:B------:R-:W-:Y:S02]  /*8c90*/  FMUL.FTZ R97, R2, R97 ;  /* 0x0000006102617220 */ /* 0x000fe40000410000 */
[C---:B------:R-:W-:Y:S02]  /*8ca0*/  FMUL.FTZ R98, R0.reuse, R98 ;  /* 0x0000006200627220 */ /* 0x040fe40000410000 */
[----:B------:R-:W-:Y:S01]  /*8cb0*/  FMUL.FTZ R99, R0, R99 ;  /* 0x0000006300637220 */ /* 0x000fe20000410000 */
[C---:B-1----:R-:W-:Y:S01]  /*8cc0*/  HMMA.16816.F32.BF16 R76, R160.reuse, R104, R76 ;  /* 0x00000068a04c723c */ /* 0x042fe2000004184c */
[----:B---3--:R-:W1:Y:S06]  /*8cd0*/  LDSM.16.MT88.4 R108, [R236+UR4+0x6100] ;  /* 0x00610004ec6c783b */ /* 0x008e6c0008004200 */
[--C-:B------:R-:W-:Y:S01]  /*8ce0*/  FFMA.FTZ R104, R179, c[0x0][0x2d0], -R164.reuse ;  /* 0x0000b400b3687a23 */ /* 0x100fe200000108a4 */
[C---:B------:R-:W-:Y:S03]  /*8cf0*/  HMMA.16816.F32.BF16 R80, R160.reuse, R106, R80 ;  /* 0x0000006aa050723c */ /* 0x040fe60000041850 */
[----:B------:R3:W5:Y:S01]  /*8d00*/  MUFU.EX2 R139, R104 ;  /* 0x00000068008b7308 */ /* 0x0007620000000800 */
[----:B--2---:R-:W2:Y:S01]  /*8d10*/  LDSM.16.MT88.4 R100, [R141+0x6100] ;  /* 0x006100008d64783b */ /* 0x004ea20000004200 */
[--C-:B---3--:R-:W-:Y:S08]  /*8d20*/  FFMA.FTZ R104, R180, c[0x0][0x2d0], -R165.reuse ;  /* 0x0000b400b4687a23 */ /* 0x108ff000000108a5 */
[----:B------:R3:W-:Y:S01]  /*8d30*/  MUFU.EX2 R138, R104 ;  /* 0x00000068008a7308 */ /* 0x0007e20000000800 */
[C---:B-1----:R-:W-:Y:S07]  /*8d40*/  HMMA.16816.F32.BF16 R84, R160.reuse, R108, R84 ;  /* 0x0000006ca054723c */ /* 0x042fee0000041854 */
[----:B------:R-:W-:Y:S01]  /*8d50*/  FFMA.FTZ R108, R181, c[0x0][0x2d0], -R165 ;  /* 0x0000b400b56c7a23 */ /* 0x000fe200000108a5 */
[C---:B------:R-:W-:Y:S03]  /*8d60*/  HMMA.16816.F32.BF16 R88, R160.reuse, R110, R88 ;  /* 0x0000006ea058723c */ /* 0x040fe60000041858 */
[----:B------:R1:W1:Y:S05]  /*8d70*/  MUFU.EX2 R134, R108 ;  /* 0x0000006c00867308 */ /* 0x00026a0000000800 */
[C---:B--2---:R-:W-:Y:S01]  /*8d80*/  HMMA.16816.F32.BF16 R92, R160.reuse, R100, R92 ;  /* 0x00000064a05c723c */ /* 0x044fe2000004185c */
[----:B---3--:R-:W2:Y:S06]  /*8d90*/  LDSM.16.MT88.4 R104, [R143+UR4+0x900] ;  /* 0x000900048f68783b */ /* 0x008eac0008004200 */
[----:B----4-:R-:W-:Y:S01]  /*8da0*/  F2FP.BF16.PACK_AB R101, R136, R129 ;  /* 0x000000818865723e */ /* 0x010fe200000010ff */
[----:B------:R-:W-:Y:S04]  /*8db0*/  HMMA.16816.F32.BF16 R96, R160, R102, R96 ;  /* 0x00000066a060723c */ /* 0x000fe80000041860 */
[----:B------:R-:W-:Y:S03]  /*8dc0*/  F2FP.BF16.PACK_AB R100, R133, R146 ;  /* 0x000000928564723e */ /* 0x000fe600000010ff */
[----:B-----5:R-:W-:Y:S01]  /*8dd0*/  F2FP.BF16.PACK_AB R102, R139, R137 ;  /* 0x000000898b66723e */ /* 0x020fe200000010ff */
[----:B------:R-:W-:Y:S01]  /*8de0*/  IMAD.MOV.U32 R163, RZ, RZ, R151 ;  /* 0x000000ffffa37224 */ /* 0x000fe200078e0097 */
[----:B------:R-:W-:Y:S01]  /*8df0*/  MOV R151, R246 ;  /* 0x000000f600977202 */ /* 0x000fe20000000f00 */
[----:B-1----:R-:W1:Y:S02]  /*8e00*/  LDSM.16.MT88.4 R108, [R236+UR4+0x900] ;  /* 0x00090004ec6c783b */ /* 0x002e640008004200 */
[----:B------:R-:W-:Y:S02]  /*8e10*/  F2FP.BF16.PACK_AB R103, R134, R138 ;  /* 0x0000008a8667723e */ /* 0x000fe400000010ff */
[----:B------:R-:W-:Y:S05]  /*8e20*/  MOV R162, R242 ;  /* 0x000000f200a27202 */ /* 0x000fea0000000f00 */
[C---:B--2---:R-:W-:Y:S08]  /*8e30*/  HMMA.16816.F32.BF16 R4, R100.reuse, R104, R4 ;  /* 0x000000686404723c */ /* 0x044ff00000041804 */
[C---:B------:R-:W-:Y:S01]  /*8e40*/  HMMA.16816.F32.BF16 R8, R100.reuse, R106, R8 ;  /* 0x0000006a6408723c */ /* 0x040fe20000041808 */
[----:B------:R-:W2:Y:S07]  /*8e50*/  LDSM.16.MT88.4 R104, [R236+UR4+0x3900] ;  /* 0x00390004ec68783b */ /* 0x000eae0008004200 */
[C---:B------:R-:W-:Y:S08]  /*8e60*/  HMMA.16816.F32.BF16 R12, R100.reuse, R112, R12 ;  /* 0x00000070640c723c */ /* 0x040ff0000004180c */
[C---:B------:R-:W-:Y:S01]  /*8e70*/  HMMA.16816.F32.BF16 R16, R100.reuse, R114, R16 ;  /* 0x000000726410723c */ /* 0x040fe20000041810 */
[----:B------:R-:W3:Y:S07]  /*8e80*/  LDSM.16.MT88.4 R112, [R141+0x3900] ;  /* 0x003900008d70783b */ /* 0x000eee0000004200 */
[C---:B-1----:R-:W-:Y:S08]  /*8e90*/  HMMA.16816.F32.BF16 R20, R100.reuse, R108, R20 ;  /* 0x0000006c6414723c */ /* 0x042ff00000041814 */
[C---:B------:R-:W-:Y:S01]  /*8ea0*/  HMMA.16816.F32.BF16 R24, R100.reuse, R110, R24 ;  /* 0x0000006e6418723c */ /* 0x040fe20000041818 */
[----:B------:R-:W1:Y:S07]  /*8eb0*/  LDSM.16.MT88.4 R108, [R143+UR4+0x6900] ;  /* 0x006900048f6c783b */ /* 0x000e6e0008004200 */
[C---:B------:R-:W-:Y:S07]  /*8ec0*/  HMMA.16816.F32.BF16 R28, R100.reuse, R116, R28 ;  /* 0x00000074641c723c */ /* 0x040fee000004181c */
[--C-:B------:R-:W-:Y:S01]  /*8ed0*/  FFMA.FTZ R116, R182, c[0x0][0x2d0], -R164.reuse ;  /* 0x0000b400b6747a23 */ /* 0x100fe200000108a4 */
[C---:B------:R-:W-:Y:S03]  /*8ee0*/  HMMA.16816.F32.BF16 R32, R100.reuse, R118, R32 ;  /* 0x000000766420723c */ /* 0x040fe60000041820 */
[----:B------:R4:W-:Y:S05]  /*8ef0*/  MUFU.EX2 R247, R116 ;  /* 0x0000007400f77308 */ /* 0x0009ea0000000800 */
[C---:B------:R-:W-:Y:S08]  /*8f00*/  HMMA.16816.F32.BF16 R36, R100.reuse, R120, R36 ;  /* 0x000000786424723c */ /* 0x040ff00000041824 */
[C---:B------:R-:W-:Y:S01]  /*8f10*/  HMMA.16816.F32.BF16 R40, R100.reuse, R122, R40 ;  /* 0x0000007a6428723c */ /* 0x040fe20000041828 */
[----:B------:R-:W-:Y:S07]  /*8f20*/  LDSM.16.MT88.4 R120, [R141+0x6900] ;  /* 0x006900008d78783b */ /* 0x000fee0000004200 */
[C---:B------:R-:W-:Y:S01]  /*8f30*/  HMMA.16816.F32.BF16 R44, R100.reuse, R124, R44 ;  /* 0x0000007c642c723c */ /* 0x040fe2000004182c */
[----:B----4-:R-:W4:Y:S07]  /*8f40*/  LDSM.16.MT88.4 R116, [R142+0x6900] ;  /* 0x006900008e74783b */ /* 0x010f2e0000004200 */
[C---:B------:R-:W-:Y:S01]  /*8f50*/  HMMA.16816.F32.BF16 R48, R100.reuse, R126, R48 ;  /* 0x0000007e6430723c */ /* 0x040fe20000041830 */
[----:B------:R-:W-:Y:S07]  /*8f60*/  LDSM.16.MT88.4 R124, [R236+UR4+0x4100] ;  /* 0x00410004ec7c783b */ /* 0x000fee0008004200 */
[C---:B--2---:R-:W-:Y:S07]  /*8f70*/  HMMA.16816.F32.BF16 R52, R100.reuse, R104, R52 ;  /* 0x000000686434723c */ /* 0x044fee0000041834 */
[--C-:B------:R-:W-:Y:S01]  /*8f80*/  FFMA.FTZ R104, R183, c[0x0][0x2d0], -R164.reuse ;  /* 0x0000b400b7687a23 */ /* 0x100fe200000108a4 */
[C---:B------:R-:W-:Y:S03]  /*8f90*/  HMMA.16816.F32.BF16 R56, R100.reuse, R106, R56 ;  /* 0x0000006a6438723c */ /* 0x040fe60000041838 */
[----:B------:R2:W5:Y:S05]  /*8fa0*/  MUFU.EX2 R246, R104 ;  /* 0x0000006800f67308 */ /* 0x00056a0000000800 */
[C---:B---3--:R-:W-:Y:S07]  /*8fb0*/  HMMA.16816.F32.BF16 R60, R100.reuse, R112, R60 ;  /* 0x00000070643c723c */ /* 0x048fee000004183c */
[--C-:B------:R-:W-:Y:S01]  /*8fc0*/  FFMA.FTZ R112, R213, c[0x0][0x2d0], -R165.reuse ;  /* 0x0000b400d5707a23 */ /* 0x100fe200000108a5 */
[C---:B------:R-:W-:Y:S03]  /*8fd0*/  HMMA.16816.F32.BF16 R64, R100.reuse, R114, R64 ;  /* 0x000000726440723c */ /* 0x040fe60000041840 */
[----:B------:R3:W-:Y:S05]  /*8fe0*/  MUFU.EX2 R244, R112 ;  /* 0x0000007000f47308 */ /* 0x0007ea0000000800 */
[C---:B-1----:R-:W-:Y:S04]  /*8ff0*/  HMMA.16816.F32.BF16 R68, R100.reuse, R108, R68 ;  /* 0x0000006c6444723c */ /* 0x042fe80000041844 */
[--C-:B--2---:R-:W-:Y:S03]  /*9000*/  FFMA.FTZ R104, R212, c[0x0][0x2d0], -R165.reuse ;  /* 0x0000b400d4687a23 */ /* 0x104fe600000108a5 */
[--C-:B------:R-:W-:Y:S01]  /*9010*/  FFMA.FTZ R108, R169, c[0x0][0x2d0], -R164.reuse ;  /* 0x0000b400a96c7a23 */ /* 0x100fe200000108a4 */
[C---:B------:R-:W-:Y:S01]  /*9020*/  HMMA.16816.F32.BF16 R72, R100.reuse, R110, R72 ;  /* 0x0000006e6448723c */ /* 0x040fe20000041848 */
[----:B------:R1:W2:Y:S07]  /*9030*/  MUFU.EX2 R245, R104 ;  /* 0x0000006800f57308 */ /* 0x0002ae0000000800 */
[C---:B----4-:R-:W-:Y:S03]  /*9040*/  HMMA.16816.F32.BF16 R76, R100.reuse, R116, R76 ;  /* 0x00000074644c723c */ /* 0x050fe6000004184c */
[----:B------:R4:W-:Y:S01]  /*9050*/  MUFU.EX2 R242, R108 ;  /* 0x0000006c00f27308 */ /* 0x0009e20000000800 */
[--C-:B---3--:R-:W-:Y:S03]  /*9060*/  FFMA.FTZ R112, R168, c[0x0][0x2d0], -R164.reuse ;  /* 0x0000b400a8707a23 */ /* 0x108fe600000108a4 */
[--C-:B------:R-:W-:Y:S01]  /*9070*/  FFMA.FTZ R116, R215, c[0x0][0x2d0], -R165.reuse ;  /* 0x0000b400d7747a23 */ /* 0x100fe200000108a5 */
[C---:B------:R-:W-:Y:S05]  /*9080*/  HMMA.16816.F32.BF16 R80, R100.reuse, R118, R80 ;  /* 0x000000766450723c */ /* 0x040fea0000041850 */
[----:B------:R3:W2:Y:S01]  /*9090*/  MUFU.EX2 R243, R112 ;  /* 0x0000007000f37308 */ /* 0x0006a20000000800 */
[----:B-1----:R-:W1:Y:S09]  /*90a0*/  LDSM.16.MT88.4 R104, [R236+UR4+0x6900] ;  /* 0x00690004ec68783b */ /* 0x002e720008004200 */
[----:B------:R2:W-:Y:S01]  /*90b0*/  MUFU.EX2 R238, R116 ;  /* 0x0000007400ee7308 */ /* 0x0005e20000000800 */
[--C-:B----4-:R-:W-:Y:S09]  /*90c0*/  FFMA.FTZ R108, R214, c[0x0][0x2d0], -R165.reuse ;  /* 0x0000b400d66c7a23 */ /* 0x110ff200000108a5 */
[----:B------:R4:W1:Y:S01]  /*90d0*/  MUFU.EX2 R235, R108 ;  /* 0x0000006c00eb7308 */ /* 0x0008620000000800 */
[----:B---3--:R-:W-:Y:S08]  /*90e0*/  LDSM.16.MT88.4 R112, [R142+0x1100] ;  /* 0x001100008e70783b */ /* 0x008ff00000004200 */
[----:B--2---:R-:W-:Y:S01]  /*90f0*/  LDSM.16.MT88.4 R116, [R141+0x1100] ;  /* 0x001100008d74783b */ /* 0x004fe20000004200 */
[C---:B-1----:R-:W-:Y:S07]  /*9100*/  HMMA.16816.F32.BF16 R84, R100.reuse, R104, R84 ;  /* 0x000000686454723c */ /* 0x042fee0000041854 */
[----:B----4-:R-:W1:Y:S01]  /*9110*/  LDSM.16.MT88.4 R108, [R143+UR4+0x1100] ;  /* 0x001100048f6c783b */ /* 0x010e620008004200 */
[C---:B------:R-:W-:Y:S07]  /*9120*/  HMMA.16816.F32.BF16 R88, R100.reuse, R106, R88 ;  /* 0x0000006a6458723c */ /* 0x040fee0000041858 */
[----:B------:R-:W2:Y:S01]  /*9130*/  LDSM.16.MT88.4 R104, [R236+UR4+0x1100] ;  /* 0x00110004ec68783b */ /* 0x000ea20008004200 */
[C---:B------:R-:W-:Y:S08]  /*9140*/  HMMA.16816.F32.BF16 R92, R100.reuse, R120, R92 ;  /* 0x00000078645c723c */ /* 0x040ff0000004185c */
[----:B------:R-:W-:Y:S01]  /*9150*/  HMMA.16816.F32.BF16 R96, R100, R122, R96 ;  /* 0x0000007a6460723c */ /* 0x000fe20000041860 */
[----:B------:R-:W-:Y:S06]  /*9160*/  LDSM.16.MT88.4 R120, [R142+0x4100] ;  /* 0x004100008e78783b */ /* 0x000fec0000004200 */
[----:B-----5:R-:W-:Y:S02]  /*9170*/  F2FP.BF16.PACK_AB R100, R246, R247 ;  /* 0x000000f7f664723e */ /* 0x020fe400000010ff */
[----:B------:R-:W-:Y:S03]  /*9180*/  F2FP.BF16.PACK_AB R101, R244, R245 ;  /* 0x000000f5f465723e */ /* 0x000fe600000010ff */
[----:B------:R-:W-:Y:S02]  /*9190*/  F2FP.BF16.PACK_AB R102, R242, R243 ;  /* 0x000000f3f266723e */ /* 0x000fe400000010ff */
[----:B------:R-:W-:Y:S07]  /*91a0*/  F2FP.BF16.PACK_AB R103, R238, R235 ;  /* 0x000000ebee67723e */ /* 0x000fee00000010ff */
[C---:B-1----:R-:W-:Y:S08]  /*91b0*/  HMMA.16816.F32.BF16 R4, R100.reuse, R108, R4 ;  /* 0x0000006c6404723c */ /* 0x042ff00000041804 */
[C---:B------:R-:W-:Y:S01]  /*91c0*/  HMMA.16816.F32.BF16 R8, R100.reuse, R110, R8 ;  /* 0x0000006e6408723c */ /* 0x040fe20000041808 */
[----:B------:R-:W1:Y:S07]  /*91d0*/  LDSM.16.MT88.4 R108, [R143+UR4+0x4100] ;  /* 0x004100048f6c783b */ /* 0x000e6e0008004200 */
[C---:B------:R-:W-:Y:S08]  /*91e0*/  HMMA.16816.F32.BF16 R12, R100.reuse, R112, R12 ;  /* 0x00000070640c723c */ /* 0x040ff0000004180c */
[C---:B------:R-:W-:Y:S01]  /*91f0*/  HMMA.16816.F32.BF16 R16, R100.reuse, R114, R16 ;  /* 0x000000726410723c */ /* 0x040fe20000041810 */
[----:B------:R-:W3:Y:S07]  /*9200*/  LDSM.16.MT88.4 R112, [R141+0x4100] ;  /* 0x004100008d70783b */ /* 0x000eee0000004200 */
[C---:B--2---:R-:W-:Y:S08]  /*9210*/  HMMA.16816.F32.BF16 R20, R100.reuse, R104, R20 ;  /* 0x000000686414723c */ /* 0x044ff00000041814 */
[C---:B------:R-:W-:Y:S01]  /*9220*/  HMMA.16816.F32.BF16 R24, R100.reuse, R106, R24 ;  /* 0x0000006a6418723c */ /* 0x040fe20000041818 */
[----:B------:R-:W2:Y:S07]  /*9230*/  LDSM.16.MT88.4 R104, [R143+UR4+0x7100] ;  /* 0x007100048f68783b */ /* 0x000eae0008004200 */
[C---:B------:R-:W-:Y:S07]  /*9240*/  HMMA.16816.F32.BF16 R28, R100.reuse, R116, R28 ;  /* 0x00000074641c723c */ /* 0x040fee000004181c */
[--C-:B------:R-:W-:Y:S01]  /*9250*/  FFMA.FTZ R116, R170, c[0x0][0x2d0], -R164.reuse ;  /* 0x0000b400aa747a23 */ /* 0x100fe200000108a4 */
[C---:B------:R-:W-:Y:S03]  /*9260*/  HMMA.16816.F32.BF16 R32, R100.reuse, R118, R32 ;  /* 0x000000766420723c */ /* 0x040fe60000041820 */
[----:B------:R4:W-:Y:S05]  /*9270*/  MUFU.EX2 R212, R116 ;  /* 0x0000007400d47308 */ /* 0x0009ea0000000800 */
[C---:B-1----:R-:W-:Y:S08]  /*9280*/  HMMA.16816.F32.BF16 R36, R100.reuse, R108, R36 ;  /* 0x0000006c6424723c */ /* 0x042ff00000041824 */
[C---:B------:R-:W-:Y:S01]  /*9290*/  HMMA.16816.F32.BF16 R40, R100.reuse, R110, R40 ;  /* 0x0000006e6428723c */ /* 0x040fe20000041828 */
[----:B------:R-:W1:Y:S07]  /*92a0*/  LDSM.16.MT88.4 R108, [R142+0x7100] ;  /* 0x007100008e6c783b */ /* 0x000e6e0000004200 */
[C---:B------:R-:W-:Y:S01]  /*92b0*/  HMMA.16816.F32.BF16 R44, R100.reuse, R120, R44 ;  /* 0x00000078642c723c */ /* 0x040fe2000004182c */
[----:B----4-:R-:W4:Y:S07]  /*92c0*/  LDSM.16.MT88.4 R116, [R236+UR4+0x7100] ;  /* 0x00710004ec74783b */ /* 0x010f2e0008004200 */
[C---:B------:R-:W-:Y:S01]  /*92d0*/  HMMA.16816.F32.BF16 R48, R100.reuse, R122, R48 ;  /* 0x0000007a6430723c */ /* 0x040fe20000041830 */
[----:B------:R-:W-:Y:S07]  /*92e0*/  LDSM.16.MT88.4 R120, [R141+0x1900] ;  /* 0x001900008d78783b */ /* 0x000fee0000004200 */
[C---:B------:R-:W-:Y:S08]  /*92f0*/  HMMA.16816.F32.BF16 R52, R100.reuse, R124, R52 ;  /* 0x0000007c6434723c */ /* 0x040ff00000041834 */
[C---:B------:R-:W-:Y:S01]  /*9300*/  HMMA.16816.F32.BF16 R56, R100.reuse, R126, R56 ;  /* 0x0000007e6438723c */ /* 0x040fe20000041838 */
[----:B------:R-:W-:Y:S07]  /*9310*/  LDSM.16.MT88.4 R124, [R143+UR4+0x4900] ;  /* 0x004900048f7c783b */ /* 0x000fee0008004200 */
[C---:B---3--:R-:W-:Y:S07]  /*9320*/  HMMA.16816.F32.BF16 R60, R100.reuse, R112, R60 ;  /* 0x00000070643c723c */ /* 0x048fee000004183c */
[----:B------:R-:W-:Y:S01]  /*9330*/  FFMA.FTZ R112, R171, c[0x0][0x2d0], -R164 ;  /* 0x0000b400ab707a23 */ /* 0x000fe200000108a4 */
[C---:B------:R-:W-:Y:S03]  /*9340*/  HMMA.16816.F32.BF16 R64, R100.reuse, R114, R64 ;  /* 0x000000726440723c */ /* 0x040fe60000041840 */
[----:B------:R3:W5:Y:S05]  /*9350*/  MUFU.EX2 R215, R112 ;  /* 0x0000007000d77308 */ /* 0x00076a0000000800 */
[C---:B--2---:R-:W-:Y:S07]  /*9360*/  HMMA.16816.F32.BF16 R68, R100.reuse, R104, R68 ;  /* 0x000000686444723c */ /* 0x044fee0000041844 */
[--C-:B------:R-:W-:Y:S01]  /*9370*/  FFMA.FTZ R104, R227, c[0x0][0x2d0], -R165.reuse ;  /* 0x0000b400e3687a23 */ /* 0x100fe200000108a5 */
[C---:B------:R-:W-:Y:S03]  /*9380*/  HMMA.16816.F32.BF16 R72, R100.reuse, R106, R72 ;  /* 0x0000006a6448723c */ /* 0x040fe60000041848 */
[----:B------:R2:W-:Y:S01]  /*9390*/  MUFU.EX2 R213, R104 ;  /* 0x0000006800d57308 */ /* 0x0005e20000000800 */
[----:B------:R-:W-:Y:S04]  /*93a0*/  MOV R227, R139 ;  /* 0x0000008b00e37202 */ /* 0x000fe80000000f00 */
[C---:B-1----:R-:W-:Y:S04]  /*93b0*/  HMMA.16816.F32.BF16 R76, R100.reuse, R108, R76 ;  /* 0x0000006c644c723c */ /* 0x042fe8000004184c */
[--C-:B---3--:R-:W-:Y:S02]  /*93c0*/  FFMA.FTZ R112, R224, c[0x0][0x2d0], -R165.reuse ;  /* 0x0000b400e0707a23 */ /* 0x108fe400000108a5 */
[----:B------:R-:W-:Y:S02]  /*93d0*/  IMAD.MOV.U32 R224, RZ, RZ, R144 ;  /* 0x000000ffffe07224 */ /* 0x000fe400078e0090 */
[C---:B------:R-:W-:Y:S01]  /*93e0*/  HMMA.16816.F32.BF16 R80, R100.reuse, R110, R80 ;  /* 0x0000006e6450723c */ /* 0x040fe20000041850 */
[----:B------:R1:W3:Y:S01]  /*93f0*/  MUFU.EX2 R214, R112 ;  /* 0x0000007000d67308 */ /* 0x0002e20000000800 */
[----:B------:R-:W-:Y:S06]  /*9400*/  LDSM.16.MT88.4 R108, [R142+0x1900] ;  /* 0x001900008e6c783b */ /* 0x000fec0000004200 */
[C---:B----4-:R-:W-:Y:S04]  /*9410*/  HMMA.16816.F32.BF16 R84, R100.reuse, R116, R84 ;  /* 0x000000746454723c */ /* 0x050fe80000041854 */
[----:B--2---:R-:W-:Y:S02]  /*9420*/  FFMA.FTZ R104, R225, c[0x0][0x2d0], -R164 ;  /* 0x0000b400e1687a23 */ /* 0x004fe400000108a4 */
[----:B------:R-:W-:Y:S02]  /*9430*/  IMAD.MOV.U32 R225, RZ, RZ, R138 ;  /* 0x000000ffffe17224 */ /* 0x000fe400078e008a */
[C---:B------:R-:W-:Y:S01]  /*9440*/  HMMA.16816.F32.BF16 R88, R100.reuse, R118, R88 ;  /* 0x000000766458723c */ /* 0x040fe20000041858 */
[----:B------:R2:W-:Y:S03]  /*9450*/  MUFU.EX2 R183, R104 ;  /* 0x0000006800b77308 */ /* 0x0005e60000000800 */
[----:B------:R-:W-:Y:S02]  /*9460*/  FFMA.FTZ R116, R241, c[0x0][0x2d0], -R165 ;  /* 0x0000b400f1747a23 */ /* 0x000fe400000108a5 */
[----:B------:R-:W-:Y:S01]  /*9470*/  IMAD.MOV.U32 R241, RZ, RZ, R133 ;  /* 0x000000fffff17224 */ /* 0x000fe200078e0085 */
[----:B------:R-:W-:Y:S01]  /*9480*/  MOV R133, R145 ;  /* 0x0000009100857202 */ /* 0x000fe20000000f00 */
[----:B-1----:R-:W1:Y:S03]  /*9490*/  LDSM.16.MT88.4 R112, [R141+0x7100] ;  /* 0x007100008d70783b */ /* 0x002e660000004200 */
[----:B------:R4:W-:Y:S01]  /*94a0*/  MUFU.EX2 R181, R116 ;  /* 0x0000007400b57308 */ /* 0x0009e20000000800 */
[----:B--2---:R-:W-:Y:S01]  /*94b0*/  FFMA.FTZ R104, R226, c[0x0][0x2d0], -R164 ;  /* 0x0000b400e2687a23 */ /* 0x004fe200000108a4 */
[----:B------:R-:W-:Y:S08]  /*94c0*/  MOV R226, R137 ;  /* 0x0000008900e27202 */ /* 0x000ff00000000f00 */
[----:B------:R2:W2:Y:S01]  /*94d0*/  MUFU.EX2 R182, R104 ;  /* 0x0000006800b67308 */ /* 0x0004a20000000800 */
[----:B----4-:R-:W-:Y:S01]  /*94e0*/  LDSM.16.MT88.4 R116, [R236+UR4+0x1900] ;  /* 0x00190004ec74783b */ /* 0x010fe20008004200 */
[C---:B-1----:R-:W-:Y:S03]  /*94f0*/  HMMA.16816.F32.BF16 R92, R100.reuse, R112, R92 ;  /* 0x00000070645c723c */ /* 0x042fe6000004185c */
[--C-:B--2---:R-:W-:Y:S02]  /*9500*/  FFMA.FTZ R104, R234, c[0x0][0x2d0], -R165.reuse ;  /* 0x0000b400ea687a23 */ /* 0x104fe400000108a5 */
[----:B------:R-:W-:Y:S03]  /*9510*/  IMAD.MOV.U32 R234, RZ, RZ, R136 ;  /* 0x000000ffffea7224 */ /* 0x000fe600078e0088 */
[----:B------:R-:W-:Y:S01]  /*9520*/  HMMA.16816.F32.BF16 R96, R100, R114, R96 ;  /* 0x000000726460723c */ /* 0x000fe20000041860 */
[----:B------:R1:W2:Y:S01]  /*9530*/  MUFU.EX2 R180, R104 ;  /* 0x0000006800b47308 */ /* 0x0002a20000000800 */
[----:B------:R-:W-:Y:S05]  /*9540*/  LDSM.16.MT88.4 R112, [R142+0x4900] ;  /* 0x004900008e70783b */ /* 0x000fea0000004200 */
[----:B-----5:R-:W-:Y:S02]  /*9550*/  F2FP.BF16.PACK_AB R100, R215, R212 ;  /* 0x000000d4d764723e */ /* 0x020fe400000010ff */
[----:B---3--:R-:W-:Y:S01]  /*9560*/  F2FP.BF16.PACK_AB R101, R213, R214 ;  /* 0x000000d6d565723e */ /* 0x008fe200000010ff */
[----:B------:R-:W-:Y:S02]  /*9570*/  LDSM.16.MT88.4 R136, [R142+0x5900] ;  /* 0x005900008e88783b */ /* 0x000fe40000004200 */
[----:B------:R-:W-:Y:S06]  /*9580*/  F2FP.BF16.PACK_AB R102, R182, R183 ;  /* 0x000000b7b666723e */ /* 0x000fec00000010ff */
[----:B-1----:R-:W1:Y:S01]  /*9590*/  LDSM.16.MT88.4 R104, [R143+UR4+0x1900] ;  /* 0x001900048f68783b */ /* 0x002e620008004200 */
[----:B--2---:R-:W-:Y:S07]  /*95a0*/  F2FP.BF16.PACK_AB R103, R181, R180 ;  /* 0x000000b4b567723e */ /* 0x004fee00000010ff */
[C---:B-1----:R-:W-:Y:S08]  /*95b0*/  HMMA.16816.F32.BF16 R4, R100.reuse, R104, R4 ;  /* 0x000000686404723c */ /* 0x042ff00000041804 */
[C---:B------:R-:W-:Y:S01]  /*95c0*/  HMMA.16816.F32.BF16 R8, R100.reuse, R106, R8 ;  /* 0x0000006a6408723c */ /* 0x040fe20000041808 */
[----:B------:R-:W1:Y:S07]  /*95d0*/  LDSM.16.MT88.4 R104, [R236+UR4+0x4900] ;  /* 0x00490004ec68783b */ /* 0x000e6e0008004200 */
[C---:B------:R-:W-:Y:S08]  /*95e0*/  HMMA.16816.F32.BF16 R12, R100.reuse, R108, R12 ;  /* 0x0000006c640c723c */ /* 0x040ff0000004180c */
[C---:B------:R-:W-:Y:S01]  /*95f0*/  HMMA.16816.F32.BF16 R16, R100.reuse, R110, R16 ;  /* 0x0000006e6410723c */ /* 0x040fe20000041810 */
[----:B------:R-:W2:Y:S07]  /*9600*/  LDSM.16.MT88.4 R108, [R141+0x4900] ;  /* 0x004900008d6c783b */ /* 0x000eae0000004200 */
[C---:B------:R-:W-:Y:S07]  /*9610*/  HMMA.16816.F32.BF16 R20, R100.reuse, R116, R20 ;  /* 0x000000746414723c */ /* 0x040fee0000041814 */
[----:B------:R-:W-:Y:S01]  /*9620*/  FFMA.FTZ R116, R248, c[0x0][0x2d0], -R164 ;  /* 0x0000b400f8747a23 */ /* 0x000fe200000108a4 */
[C---:B------:R-:W-:Y:S03]  /*9630*/  HMMA.16816.F32.BF16 R24, R100.reuse, R118, R24 ;  /* 0x000000766418723c */ /* 0x040fe60000041818 */
[----:B------:R3:W-:Y:S05]  /*9640*/  MUFU.EX2 R178, R116 ;  /* 0x0000007400b27308 */ /* 0x0007ea0000000800 */
[C---:B------:R-:W-:Y:S08]  /*9650*/  HMMA.16816.F32.BF16 R28, R100.reuse, R120, R28 ;  /* 0x00000078641c723c */ /* 0x040ff0000004181c */
[C---:B------:R-:W-:Y:S01]  /*9660*/  HMMA.16816.F32.BF16 R32, R100.reuse, R122, R32 ;  /* 0x0000007a6420723c */ /* 0x040fe20000041820 */
[----:B------:R-:W-:Y:S07]  /*9670*/  LDSM.16.MT88.4 R120, [R141+0x7900] ;  /* 0x007900008d78783b */ /* 0x000fee0000004200 */
[C---:B------:R-:W-:Y:S01]  /*9680*/  HMMA.16816.F32.BF16 R36, R100.reuse, R124, R36 ;  /* 0x0000007c6424723c */ /* 0x040fe20000041824 */
[----:B---3--:R-:W3:Y:S06]  /*9690*/  LDSM.16.MT88.4 R116, [R143+UR4+0x7900] ;  /* 0x007900048f74783b */ /* 0x008eec0008004200 */
[--C-:B------:R-:W-:Y:S01]  /*96a0*/  FFMA.FTZ R124, R162, c[0x0][0x2d0], -R165.reuse ;  /* 0x0000b400a27c7a23 */ /* 0x100fe200000108a5 */
[C---:B------:R-:W-:Y:S04]  /*96b0*/  HMMA.16816.F32.BF16 R40, R100.reuse, R126, R40 ;  /* 0x0000007e6428723c */ /* 0x040fe80000041828 */
[----:B------:R-:W-:Y:S02]  /*96c0*/  IMAD.MOV.U32 R162, RZ, RZ, R172 ;  /* 0x000000ffffa27224 */ /* 0x000fe400078e00ac */
[----:B------:R4:W-:Y:S02]  /*96d0*/  MUFU.EX2 R172, R124 ;  /* 0x0000007c00ac7308 */ /* 0x0009e40000000800 */
[C---:B------:R-:W-:Y:S07]  /*96e0*/  HMMA.16816.F32.BF16 R44, R100.reuse, R112, R44 ;  /* 0x00000070642c723c */ /* 0x040fee000004182c */
[--C-:B------:R-:W-:Y:S01]  /*96f0*/  FFMA.FTZ R112, R249, c[0x0][0x2d0], -R164.reuse ;  /* 0x0000b400f9707a23 */ /* 0x100fe200000108a4 */
[C---:B------:R-:W-:Y:S03]  /*9700*/  HMMA.16816.F32.BF16 R48, R100.reuse, R114, R48 ;  /* 0x000000726430723c */ /* 0x040fe60000041830 */
[----:B------:R5:W3:Y:S05]  /*9710*/  MUFU.EX2 R179, R112 ;  /* 0x0000007000b37308 */ /* 0x000aea0000000800 */
[C---:B-1----:R-:W-:Y:S01]  /*9720*/  HMMA.16816.F32.BF16 R52, R100.reuse, R104, R52 ;  /* 0x000000686434723c */ /* 0x042fe20000041834 */
[----:B----4-:R-:W-:Y:S06]  /*9730*/  LDSM.16.MT88.4 R124, [R236+UR4+0x5100] ;  /* 0x00510004ec7c783b */ /* 0x010fec0008004200 */
[--C-:B------:R-:W-:Y:S01]  /*9740*/  FFMA.FTZ R104, R250, c[0x0][0x2d0], -R165.reuse ;  /* 0x0000b400fa687a23 */ /* 0x100fe200000108a5 */
[C---:B------:R-:W-:Y:S03]  /*9750*/  HMMA.16816.F32.BF16 R56, R100.reuse, R106, R56 ;  /* 0x0000006a6438723c */ /* 0x040fe60000041838 */
[----:B------:R1:W-:Y:S05]  /*9760*/  MUFU.EX2 R176, R104 ;  /* 0x0000006800b07308 */ /* 0x0003ea0000000800 */
[C---:B--2---:R-:W-:Y:S04]  /*9770*/  HMMA.16816.F32.BF16 R60, R100.reuse, R108, R60 ;  /* 0x0000006c643c723c */ /* 0x044fe8000004183c */
[--C-:B-----5:R-:W-:Y:S03]  /*9780*/  FFMA.FTZ R112, R251, c[0x0][0x2d0], -R165.reuse ;  /* 0x0000b400fb707a23 */ /* 0x120fe600000108a5 */
[--C-:B------:R-:W-:Y:S01]  /*9790*/  FFMA.FTZ R108, R175, c[0x0][0x2d0], -R164.reuse ;  /* 0x0000b400af6c7a23 */ /* 0x100fe200000108a4 */
[C---:B------:R-:W-:Y:S01]  /*97a0*/  HMMA.16816.F32.BF16 R64, R100.reuse, R110, R64 ;  /* 0x0000006e6440723c */ /* 0x040fe20000041840 */
[----:B------:R2:W4:Y:S07]  /*97b0*/  MUFU.EX2 R174, R112 ;  /* 0x0000007000ae7308 */ /* 0x00052e0000000800 */
[C---:B---3--:R-:W-:Y:S03]  /*97c0*/  HMMA.16816.F32.BF16 R68, R100.reuse, R116, R68 ;  /* 0x000000746444723c */ /* 0x048fe60000041844 */
[----:B------:R3:W-:Y:S01]  /*97d0*/  MUFU.EX2 R177, R108 ;  /* 0x0000006c00b17308 */ /* 0x0007e20000000800 */
[----:B-1----:R-:W-:Y:S04]  /*97e0*/  LDSM.16.MT88.4 R104, [R236+UR4+0x7900] ;  /* 0x00790004ec68783b */ /* 0x002fe80008004200 */
[C---:B------:R-:W-:Y:S04]  /*97f0*/  HMMA.16816.F32.BF16 R72, R100.reuse, R118, R72 ;  /* 0x000000766448723c */ /* 0x040fe80000041848 */
[----:B------:R-:W-:Y:S08]  /*9800*/  LDSM.16.MT88.4 R116, [R142+0x2100] ;  /* 0x002100008e74783b */ /* 0x000ff00000004200 */
[----:B--2---:R-:W1:Y:S01]  /*9810*/  LDSM.16.MT88.4 R112, [R142+0x7900] ;  /* 0x007900008e70783b */ /* 0x004e620000004200 */
[--C-:B---3--:R-:W-:Y:S04]  /*9820*/  FFMA.FTZ R108, R173, c[0x0][0x2d0], -R164.reuse ;  /* 0x0000b400ad6c7a23 */ /* 0x108fe800000108a4 */
[----:B------:R2:W3:Y:S02]  /*9830*/  MUFU.EX2 R175, R108 ;  /* 0x0000006c00af7308 */ /* 0x0004e40000000800 */
[--C-:B--2---:R-:W-:Y:S01]  /*9840*/  FFMA.FTZ R108, R252, c[0x0][0x2d0], -R165.reuse ;  /* 0x0000b400fc6c7a23 */ /* 0x104fe200000108a5 */
[----:B------:R-:W-:Y:S07]  /*9850*/  MOV R252, R129 ;  /* 0x0000008100fc7202 */ /* 0x000fee0000000f00 */
[----:B------:R2:W5:Y:S01]  /*9860*/  MUFU.EX2 R173, R108 ;  /* 0x0000006c00ad7308 */ /* 0x0005620000000800 */
[C---:B-1----:R-:W-:Y:S08]  /*9870*/  HMMA.16816.F32.BF16 R76, R100.reuse, R112, R76 ;  /* 0x00000070644c723c */ /* 0x042ff0000004184c */
[C---:B------:R-:W-:Y:S01]  /*9880*/  HMMA.16816.F32.BF16 R80, R100.reuse, R114, R80 ;  /* 0x000000726450723c */ /* 0x040fe20000041850 */
[----:B------:R-:W-:Y:S07]  /*9890*/  LDSM.16.MT88.4 R112, [R141+0x2100] ;  /* 0x002100008d70783b */ /* 0x000fee0000004200 */
[C---:B------:R-:W-:Y:S01]  /*98a0*/  HMMA.16816.F32.BF16 R84, R100.reuse, R104, R84 ;  /* 0x000000686454723c */ /* 0x040fe20000041854 */
[----:B--2---:R-:W1:Y:S07]  /*98b0*/  LDSM.16.MT88.4 R108, [R143+UR4+0x2100] ;  /* 0x002100048f6c783b */ /* 0x004e6e0008004200 */
[C---:B------:R-:W-:Y:S01]  /*98c0*/  HMMA.16816.F32.BF16 R88, R100.reuse, R106, R88 ;  /* 0x0000006a6458723c */ /* 0x040fe20000041858 */
[----:B------:R-:W2:Y:S07]  /*98d0*/  LDSM.16.MT88.4 R104, [R236+UR4+0x2100] ;  /* 0x00210004ec68783b */ /* 0x000eae0008004200 */
[C---:B------:R-:W-:Y:S08]  /*98e0*/  HMMA.16816.F32.BF16 R92, R100.reuse, R120, R92 ;  /* 0x00000078645c723c */ /* 0x040ff0000004185c */
[----:B------:R-:W-:Y:S01]  /*98f0*/  HMMA.16816.F32.BF16 R96, R100, R122, R96 ;  /* 0x0000007a6460723c */ /* 0x000fe20000041860 */
[----:B------:R-:W-:Y:S06]  /*9900*/  LDSM.16.MT88.4 R120, [R142+0x5100] ;  /* 0x005100008e78783b */ /* 0x000fec0000004200 */
[----:B------:R-:W-:Y:S02]  /*9910*/  F2FP.BF16.PACK_AB R100, R179, R178 ;  /* 0x000000b2b364723e */ /* 0x000fe400000010ff */
[----:B----4-:R-:W-:Y:S03]  /*9920*/  F2FP.BF16.PACK_AB R101, R176, R174 ;  /* 0x000000aeb065723e */ /* 0x010fe600000010ff */
[----:B---3--:R-:W-:Y:S02]  /*9930*/  F2FP.BF16.PACK_AB R102, R175, R177 ;  /* 0x000000b1af66723e */ /* 0x008fe400000010ff */
[----:B-----5:R-:W-:Y:S07]  /*9940*/  F2FP.BF16.PACK_AB R103, R172, R173 ;  /* 0x000000adac67723e */ /* 0x020fee00000010ff */
        /* <DEDUP_REMOVED lines=9> */
[C---:B------:R-:W-:Y:S08]  /*99e0*/  HMMA.16816.F32.BF16 R28, R100.reuse, R112, R28 ;  /* 0x00000070641c723c */ /* 0x040ff0000004181c */
[C---:B------:R-:W-:Y:S01]  /*99f0*/  HMMA.16816.F32.BF16 R32, R100.reuse, R114, R32 ;  /* 0x000000726420723c */ /* 0x040fe20000041820 */
[----:B------:R-:W-:Y:S07]  /*9a00*/  LDSM.16.MT88.4 R112, [R236+UR4+0x8100] ;  /* 0x00810004ec70783b */ /* 0x000fee0008004200 */
[C---:B-1----:R-:W-:Y:S08]  /*9a10*/  HMMA.16816.F32.BF16 R36, R100.reuse, R108, R36 ;  /* 0x0000006c6424723c */ /* 0x042ff00000041824 */
[C---:B------:R-:W-:Y:S01]  /*9a20*/  HMMA.16816.F32.BF16 R40, R100.reuse, R110, R40 ;  /* 0x0000006e6428723c */ /* 0x040fe20000041828 */
[----:B------:R-:W1:Y:S07]  /*9a30*/  LDSM.16.MT88.4 R108, [R142+0x8100] ;  /* 0x008100008e6c783b */ /* 0x000e6e0000004200 */
[C---:B------:R-:W-:Y:S07]  /*9a40*/  HMMA.16816.F32.BF16 R44, R100.reuse, R120, R44 ;  /* 0x00000078642c723c */ /* 0x040fee000004182c */
[----:B------:R-:W-:Y:S01]  /*9a50*/  FFMA.FTZ R120, R162, c[0x0][0x2d0], -R164 ;  /* 0x0000b400a2787a23 */ /* 0x000fe200000108a4 */
[C---:B------:R-:W-:Y:S03]  /*9a60*/  HMMA.16816.F32.BF16 R48, R100.reuse, R122, R48 ;  /* 0x0000007a6430723c */ /* 0x040fe60000041830 */
[----:B------:R4:W-:Y:S05]  /*9a70*/  MUFU.EX2 R171, R120 ;  /* 0x0000007800ab7308 */ /* 0x0009ea0000000800 */
[C---:B------:R-:W-:Y:S07]  /*9a80*/  HMMA.16816.F32.BF16 R52, R100.reuse, R124, R52 ;  /* 0x0000007c6434723c */ /* 0x040fee0000041834 */
[----:B------:R-:W-:Y:S01]  /*9a90*/  MOV R124, R147 ;  /* 0x00000093007c7202 */ /* 0x000fe20000000f00 */
[C---:B------:R-:W-:Y:S04]  /*9aa0*/  HMMA.16816.F32.BF16 R56, R100.reuse, R126, R56 ;  /* 0x0000007e6438723c */ /* 0x040fe80000041838 */
[----:B------:R-:W-:Y:S03]  /*9ab0*/  IMAD.MOV.U32 R125, RZ, RZ, R146 ;  /* 0x000000ffff7d7224 */ /* 0x000fe600078e0092 */
[----:B------:R-:W-:Y:S01]  /*9ac0*/  IMAD.MOV.U32 R126, RZ, RZ, R130 ;  /* 0x000000ffff7e7224 */ /* 0x000fe200078e0082 */
[C---:B---3--:R-:W-:Y:S01]  /*9ad0*/  HMMA.16816.F32.BF16 R60, R100.reuse, R116, R60 ;  /* 0x00000074643c723c */ /* 0x048fe2000004183c */
[----:B----4-:R-:W-:Y:S03]  /*9ae0*/  LDSM.16.MT88.4 R120, [R141+0x2900] ;  /* 0x002900008d78783b */ /* 0x010fe60000004200 */
[----:B------:R-:W-:Y:S03]  /*9af0*/  IMAD.MOV.U32 R127, RZ, RZ, R128 ;  /* 0x000000ffff7f7224 */ /* 0x000fe600078e0080 */
[--C-:B------:R-:W-:Y:S01]  /*9b00*/  FFMA.FTZ R116, R167, c[0x0][0x2d0], -R164.reuse ;  /* 0x0000b400a7747a23 */ /* 0x100fe200000108a4 */
[C---:B------:R-:W-:Y:S03]  /*9b10*/  HMMA.16816.F32.BF16 R64, R100.reuse, R118, R64 ;  /* 0x000000766440723c */ /* 0x040fe60000041840 */
[----:B------:R3:W4:Y:S05]  /*9b20*/  MUFU.EX2 R170, R116 ;  /* 0x0000007400aa7308 */ /* 0x00072a0000000800 */
[C---:B--2---:R-:W-:Y:S07]  /*9b30*/  HMMA.16816.F32.BF16 R68, R100.reuse, R104, R68 ;  /* 0x000000686444723c */ /* 0x044fee0000041844 */
[--C-:B------:R-:W-:Y:S01]  /*9b40*/  FFMA.FTZ R104, R151, c[0x0][0x2d0], -R165.reuse ;  /* 0x0000b40097687a23 */ /* 0x100fe200000108a5 */
[C---:B------:R-:W-:Y:S03]  /*9b50*/  HMMA.16816.F32.BF16 R72, R100.reuse, R106, R72 ;  /* 0x0000006a6448723c */ /* 0x040fe60000041848 */
[----:B------:R2:W-:Y:S05]  /*9b60*/  MUFU.EX2 R168, R104 ;  /* 0x0000006800a87308 */ /* 0x0005ea0000000800 */
[C---:B-1----:R-:W-:Y:S04]  /*9b70*/  HMMA.16816.F32.BF16 R76, R100.reuse, R108, R76 ;  /* 0x0000006c644c723c */ /* 0x042fe8000004184c */
[--C-:B---3--:R-:W-:Y:S01]  /*9b80*/  FFMA.FTZ R116, R166, c[0x0][0x2d0], -R165.reuse ;  /* 0x0000b400a6747a23 */ /* 0x108fe200000108a5 */
[----:B----4-:R-:W-:Y:S02]  /*9b90*/  F2FP.BF16.PACK_AB R160, R170, R171 ;  /* 0x000000abaaa0723e */ /* 0x010fe400000010ff */
[----:B------:R-:W-:Y:S01]  /*9ba0*/  MOV R108, R135 ;  /* 0x00000087006c7202 */ /* 0x000fe20000000f00 */
[C---:B------:R-:W-:Y:S01]  /*9bb0*/  HMMA.16816.F32.BF16 R80, R100.reuse, R110, R80 ;  /* 0x0000006e6450723c */ /* 0x040fe20000041850 */
[----:B------:R-:W1:Y:S01]  /*9bc0*/  MUFU.EX2 R169, R116 ;  /* 0x0000007400a97308 */ /* 0x000e620000000800 */
[----:B------:R-:W3:Y:S02]  /*9bd0*/  LDL.LU R135, [R1+0x4] ;  /* 0x0000040001877983 */ /* 0x000ee40000300800 */
[----:B------:R-:W-:Y:S02]  /*9be0*/  MOV R109, R131 ;  /* 0x00000083006d7202 */ /* 0x000fe40000000f00 */
[----:B------:R-:W4:Y:S02]  /*9bf0*/  LDL.64 R250, [R1+0x18] ;  /* 0x0000180001fa7983 */ /* 0x000f240000100a00 */
[C---:B------:R-:W-:Y:S04]  /*9c00*/  HMMA.16816.F32.BF16 R84, R100.reuse, R112, R84 ;  /* 0x000000706454723c */ /* 0x040fe80000041854 */
[--C-:B--2---:R-:W-:Y:S01]  /*9c10*/  FFMA.FTZ R104, R150, c[0x0][0x2d0], -R164.reuse ;  /* 0x0000b40096687a23 */ /* 0x104fe200000108a4 */
[----:B------:R-:W2:Y:S01]  /*9c20*/  LDL.64 R248, [R1+0x30] ;  /* 0x0000300001f87983 */ /* 0x000ea20000100a00 */
[----:B------:R-:W-:Y:S02]  /*9c30*/  FFMA.FTZ R164, R149, c[0x0][0x2d0], -R164 ;  /* 0x0000b40095a47a23 */ /* 0x000fe400000108a4 */
[C---:B------:R-:W-:Y:S01]  /*9c40*/  HMMA.16816.F32.BF16 R88, R100.reuse, R114, R88 ;  /* 0x000000726458723c */ /* 0x040fe20000041858 */
[----:B------:R5:W-:Y:S02]  /*9c50*/  MUFU.EX2 R167, R104 ;  /* 0x0000006800a77308 */ /* 0x000be40000000800 */
[----:B------:R-:W-:Y:S01]  /*9c60*/  LDSM.16.MT88.4 R112, [R236+UR4+0x2900] ;  /* 0x00290004ec70783b */ /* 0x000fe20008004200 */
[----:B-1----:R-:W-:Y:S07]  /*9c70*/  F2FP.BF16.PACK_AB R161, R168, R169 ;  /* 0x000000a9a8a1723e */ /* 0x002fee00000010ff */
[----:B------:R-:W1:Y:S01]  /*9c80*/  LDSM.16.MT88.4 R116, [R141+0x8100] ;  /* 0x008100008d74783b */ /* 0x000e620000004200 */
[----:B------:R-:W5:Y:S07]  /*9c90*/  MUFU.EX2 R166, R164 ;  /* 0x000000a400a67308 */ /* 0x000f6e0000000800 */
[----:B------:R-:W-:Y:S01]  /*9ca0*/  LDSM.16.MT88.4 R128, [R143+UR4+0x5900] ;  /* 0x005900048f80783b */ /* 0x000fe20008004200 */
[--C-:B-----5:R-:W-:Y:S07]  /*9cb0*/  FFMA.FTZ R104, R148, c[0x0][0x2d0], -R165.reuse ;  /* 0x0000b40094687a23 */ /* 0x120fee00000108a5 */
[----:B------:R-:W5:Y:S01]  /*9cc0*/  LDSM.16.MT88.4 R148, [R143+UR4+0x2900] ;  /* 0x002900048f94783b */ /* 0x000f620008004200 */
[----:B------:R-:W-:Y:S01]  /*9cd0*/  FFMA.FTZ R165, R163, c[0x0][0x2d0], -R165 ;  /* 0x0000b400a3a57a23 */ /* 0x000fe200000108a5 */
[----:B------:R1:W-:Y:S01]  /*9ce0*/  MUFU.EX2 R164, R104 ;  /* 0x0000006800a47308 */ /* 0x0003e20000000800 */
[----:B------:R-:W-:Y:S09]  /*9cf0*/  F2FP.BF16.PACK_AB R162, R166, R167 ;  /* 0x000000a7a6a2723e */ /* 0x000ff200000010ff */
[----:B------:R-:W5:Y:S01]  /*9d00*/  MUFU.EX2 R165, R165 ;  /* 0x000000a500a57308 */ /* 0x000f620000000800 */
[C---:B-1----:R-:W-:Y:S01]  /*9d10*/  HMMA.16816.F32.BF16 R92, R100.reuse, R116, R92 ;  /* 0x00000074645c723c */ /* 0x042fe2000004185c */
[----:B------:R-:W1:Y:S07]  /*9d20*/  LDSM.16.MT88.4 R104, [R142+0x2900] ;  /* 0x002900008e68783b */ /* 0x000e6e0000004200 */
[----:B------:R-:W-:Y:S04]  /*9d30*/  HMMA.16816.F32.BF16 R96, R100, R118, R96 ;  /* 0x000000766460723c */ /* 0x000fe80000041860 */
[----:B-----5:R-:W-:Y:S07]  /*9d40*/  F2FP.BF16.PACK_AB R163, R165, R164 ;  /* 0x000000a4a5a3723e */ /* 0x020fee00000010ff */
[C---:B------:R-:W-:Y:S01]  /*9d50*/  HMMA.16816.F32.BF16 R144, R160.reuse, R148, R4 ;  /* 0x00000094a090723c */ /* 0x040fe20000041804 */
[----:B------:R-:W5:Y:S07]  /*9d60*/  LDSM.16.MT88.4 R4, [R236+UR4+0x5900] ;  /* 0x00590004ec04783b */ /* 0x000f6e0008004200 */
[C---:B------:R-:W-:Y:S01]  /*9d70*/  HMMA.16816.F32.BF16 R148, R160.reuse, R150, R8 ;  /* 0x00000096a094723c */ /* 0x040fe20000041808 */
[----:B------:R-:W2:Y:S07]  /*9d80*/  LDSM.16.MT88.4 R8, [R141+0x5900] ;  /* 0x005900008d08783b */ /* 0x000eae0000004200 */
[C---:B-1----:R-:W-:Y:S07]  /*9d90*/  HMMA.16816.F32.BF16 R100, R160.reuse, R104, R12 ;  /* 0x00000068a064723c */ /* 0x042fee000004180c */
[----:B------:R-:W-:Y:S01]  /*9da0*/  IMAD.MOV.U32 R13, RZ, RZ, R132 ;  /* 0x000000ffff0d7224 */ /* 0x000fe200078e0084 */
[C---:B------:R-:W-:Y:S01]  /*9db0*/  HMMA.16816.F32.BF16 R104, R160.reuse, R106, R16 ;  /* 0x0000006aa068723c */ /* 0x040fe20000041810 */
[----:B------:R-:W2:Y:S03]  /*9dc0*/  LDL.LU R132, [R1+0x8] ;  /* 0x0000080001847983 */ /* 0x000ea60000300800 */
[----:B------:R-:W-:Y:S01]  /*9dd0*/  MOV R12, R108 ;  /* 0x0000006c000c7202 */ /* 0x000fe20000000f00 */
[----:B------:R-:W-:Y:S01]  /*9de0*/  IMAD.MOV.U32 R15, RZ, RZ, R126 ;  /* 0x000000ffff0f7224 */ /* 0x000fe200078e007e */
[----:B------:R-:W-:Y:S01]  /*9df0*/  MOV R14, R109 ;  /* 0x0000006d000e7202 */ /* 0x000fe20000000f00 */
[----:B------:R-:W-:Y:S01]  /*9e00*/  IMAD.MOV.U32 R18, RZ, RZ, R124 ;  /* 0x000000ffff127224 */ /* 0x000fe200078e007c */
[C---:B------:R-:W-:Y:S01]  /*9e10*/  HMMA.16816.F32.BF16 R108, R160.reuse, R112, R20 ;  /* 0x00000070a06c723c */ /* 0x040fe20000041814 */
[----:B------:R-:W4:Y:S03]  /*9e20*/  LDL R21, [R1+0x3c] ;  /* 0x00003c0001157983 */ /* 0x000f260000100800 */
[----:B------:R-:W-:Y:S02]  /*9e30*/  MOV R17, R127 ;  /* 0x0000007f00117202 */ /* 0x000fe40000000f00 */
[----:B------:R-:W-:Y:S02]  /*9e40*/  MOV R19, R125 ;  /* 0x0000007d00137202 */ /* 0x000fe40000000f00 */
[C---:B------:R-:W-:Y:S08]  /*9e50*/  HMMA.16816.F32.BF16 R112, R160.reuse, R114, R24 ;  /* 0x00000072a070723c */ /* 0x040ff00000041818 */
[C---:B------:R-:W-:Y:S08]  /*9e60*/  HMMA.16816.F32.BF16 R116, R160.reuse, R120, R28 ;  /* 0x00000078a074723c */ /* 0x040ff0000004181c */
[C---:B------:R-:W-:Y:S08]  /*9e70*/  HMMA.16816.F32.BF16 R120, R160.reuse, R122, R32 ;  /* 0x0000007aa078723c */ /* 0x040ff00000041820 */
[C---:B------:R-:W-:Y:S08]  /*9e80*/  HMMA.16816.F32.BF16 R124, R160.reuse, R128, R36 ;  /* 0x00000080a07c723c */ /* 0x040ff00000041824 */
[C---:B------:R-:W-:Y:S04]  /*9e90*/  HMMA.16816.F32.BF16 R128, R160.reuse, R130, R40 ;  /* 0x00000082a080723c */ /* 0x040fe80000041828 */
[----:B---3--:R-:W-:Y:S02]  /*9ea0*/  FFMA.FTZ R2, R2, R135, R224 ;  /* 0x0000008702027223 */ /* 0x008fe400000100e0 */
[----:B------:R-:W-:Y:S02]  /*9eb0*/  IMAD.MOV.U32 R224, RZ, RZ, R134 ;  /* 0x000000ffffe07224 */ /* 0x000fe400078e0086 */
[----:B------:R-:W-:Y:S04]  /*9ec0*/  FADD.FTZ R2, R17, R2 ;  /* 0x0000000211027221 */ /* 0x000fe80000010000 */
[----:B------:R-:W-:Y:S02]  /*9ed0*/  FADD.FTZ R2, R13, R2 ;  /* 0x000000020d027221 */ /* 0x000fe40000010000 */
[----:B--2---:R-:W-:Y:S02]  /*9ee0*/  FFMA.FTZ R0, R0, R132, R133 ;  /* 0x0000008400007223 */ /* 0x004fe40000010085 */
[C---:B------:R-:W-:Y:S03]  /*9ef0*/  HMMA.16816.F32.BF16 R132, R160.reuse, R136, R44 ;  /* 0x00000088a084723c */ /* 0x040fe6000004182c */
[----:B------:R-:W-:Y:S04]  /*9f00*/  FADD.FTZ R0, R12, R0 ;  /* 0x000000000c007221 */ /* 0x000fe80000010000 */
[----:B------:R-:W-:Y:S01]  /*9f10*/  FADD.FTZ R16, R14, R0 ;  /* 0x000000000e107221 */ /* 0x000fe20000010000 */
[C---:B------:R-:W-:Y:S04]  /*9f20*/  HMMA.16816.F32.BF16 R136, R160.reuse, R138, R48 ;  /* 0x0000008aa088723c */ /* 0x040fe80000041830 */
[----:B------:R-:W-:Y:S02]  /*9f30*/  FADD.FTZ R0, R15, R2 ;  /* 0x000000020f007221 */ /* 0x000fe40000010000 */
[----:B------:R-:W1:Y:S01]  /*9f40*/  LDSM.16.MT88.4 R12, [R143+UR4+0x8900] ;  /* 0x008900048f0c783b */ /* 0x000e620008004200 */
[----:B------:R-:W-:Y:S01]  /*9f50*/  FADD.FTZ R2, R18, R16 ;  /* 0x0000001012027221 */ /* 0x000fe20000010000 */
[C---:B-----5:R-:W-:Y:S04]  /*9f60*/  HMMA.16816.F32.BF16 R52, R160.reuse, R4, R52 ;  /* 0x00000004a034723c */ /* 0x060fe80000041834 */
[----:B------:R-:W-:Y:S01]  /*9f70*/  @P0 MOV R18, R248 ;  /* 0x000000f800120202 */ /* 0x000fe20000000f00 */
[----:B------:R-:W-:Y:S02]  /*9f80*/  FADD.FTZ R0, R19, R0 ;  /* 0x0000000013007221 */ /* 0x000fe40000010000 */
[----:B------:R-:W-:Y:S01]  /*9f90*/  MOV R4, UR20 ;  /* 0x0000001400047c02 */ /* 0x000fe20008000f00 */
[----:B------:R-:W-:Y:S01]  /*9fa0*/  IMAD.U32 R5, RZ, RZ, UR21 ;  /* 0x00000015ff057e24 */ /* 0x000fe2000f8e00ff */
[C---:B------:R-:W-:Y:S03]  /*9fb0*/  HMMA.16816.F32.BF16 R56, R160.reuse, R6, R56 ;  /* 0x00000006a038723c */ /* 0x040fe60000041838 */
[----:B----4-:R-:W-:Y:S02]  /*9fc0*/  @P0 IMAD.MOV.U32 R19, RZ, RZ, R251 ;  /* 0x000000ffff130224 */ /* 0x010fe400078e00fb */
[----:B------:R-:W-:Y:S02]  /*9fd0*/  FADD.FTZ R2, R252, R2 ;  /* 0x00000002fc027221 */ /* 0x000fe40000010000 */
[----:B------:R-:W-:Y:S01]  /*9fe0*/  @P0 IMAD.WIDE.U32 R18, R4, 0x60, R18 ;  /* 0x0000006004120825 */ /* 0x000fe200078e0012 */
[C---:B------:R-:W-:Y:S01]  /*9ff0*/  HMMA.16816.F32.BF16 R60, R160.reuse, R8, R60 ;  /* 0x00000008a03c723c */ /* 0x040fe2000004183c */
[----:B------:R2:W3:Y:S03]  /*a000*/  LDSM.16.MT88.4 R4, [R142+0x8900] ;  /* 0x008900008e04783b */ /* 0x0004e60000004200 */
[----:B------:R-:W-:Y:S02]  /*a010*/  FADD.FTZ R0, R241, R0 ;  /* 0x00000000f1007221 */ /* 0x000fe40000010000 */
[----:B------:R-:W-:Y:S02]  /*a020*/  FADD.FTZ R2, R234, R2 ;  /* 0x00000002ea027221 */ /* 0x000fe40000010000 */
[----:B------:R-:W-:Y:S01]  /*a030*/  FADD.FTZ R0, R226, R0 ;  /* 0x00000000e2007221 */ /* 0x000fe20000010000 */
[C---:B------:R-:W-:Y:S01]  /*a040*/  HMMA.16816.F32.BF16 R64, R160.reuse, R10, R64 ;  /* 0x0000000aa040723c */ /* 0x040fe20000041840 */
[----:B------:R-:W4:Y:S02]  /*a050*/  LDSM.16.MT88.4 R8, [R236+UR4+0x8900] ;  /* 0x00890004ec08783b */ /* 0x000f240008004200 */
[----:B------:R-:W-:Y:S02]  /*a060*/  FADD.FTZ R2, R225, R2 ;  /* 0x00000002e1027221 */ /* 0x000fe40000010000 */
[----:B------:R-:W-:Y:S02]  /*a070*/  FADD.FTZ R0, R227, R0 ;  /* 0x00000000e3007221 */ /* 0x000fe40000010000 */
[----:B------:R-:W-:Y:S02]  /*a080*/  FADD.FTZ R16, R224, R2 ;  /* 0x00000002e0107221 */ /* 0x000fe40000010000 */
[----:B------:R-:W-:Y:S01]  /*a090*/  FADD.FTZ R2, R247, R0 ;  /* 0x00000000f7027221 */ /* 0x000fe20000010000 */
[C---:B-1----:R-:W-:Y:S03]  /*a0a0*/  HMMA.16816.F32.BF16 R68, R160.reuse, R12, R68 ;  /* 0x0000000ca044723c */ /* 0x042fe60000041844 */
[----:B------:R-:W-:Y:S02]  /*a0b0*/  FADD.FTZ R2, R246, R2 ;  /* 0x00000002f6027221 */ /* 0x000fe40000010000 */
[----:B------:R-:W-:Y:S02]  /*a0c0*/  FADD.FTZ R0, R245, R16 ;  /* 0x00000010f5007221 */ /* 0x000fe40000010000 */
[----:B--2---:R-:W-:Y:S01]  /*a0d0*/  IMAD.MOV.U32 R142, RZ, RZ, R3 ;  /* 0x000000ffff8e7224 */ /* 0x004fe200078e0003 */
[C---:B------:R-:W-:Y:S01]  /*a0e0*/  HMMA.16816.F32.BF16 R72, R160.reuse, R14, R72 ;  /* 0x0000000ea048723c */ /* 0x040fe20000041848 */
[----:B------:R1:W2:Y:S03]  /*a0f0*/  LDSM.16.MT88.4 R12, [R141+0x8900] ;  /* 0x008900008d0c783b */ /* 0x0002a60000004200 */
[----:B------:R-:W-:Y:S02]  /*a100*/  FADD.FTZ R16, R244, R0 ;  /* 0x00000000f4107221 */ /* 0x000fe40000010000 */
[----:B------:R-:W-:Y:S02]  /*a110*/  FADD.FTZ R0, R243, R2 ;  /* 0x00000002f3007221 */ /* 0x000fe40000010000 */
[----:B------:R-:W-:Y:S04]  /*a120*/  @P0 IMAD.SHL.U32 R2, R18, 0x2, RZ ;  /* 0x0000000212020824 */ /* 0x000fe800078e00ff */
[----:B------:R-:W-:Y:S01]  /*a130*/  FADD.FTZ R17, R242, R0 ;  /* 0x00000000f2117221 */ /* 0x000fe20000010000 */
[----:B------:R-:W-:Y:S01]  /*a140*/  MOV R0, UR12 ;  /* 0x0000000c00007c02 */ /* 0x000fe20008000f00 */
[----:B------:R-:W-:Y:S01]  /*a150*/  FADD.FTZ R20, R235, R16 ;  /* 0x00000010eb147221 */ /* 0x000fe20000010000 */
[----:B------:R-:W-:Y:S01]  /*a160*/  @P0 IADD3 R16, R19, UR17, RZ ;  /* 0x0000001113100c10 */ /* 0x000fe2000fffe0ff */
[C---:B---3--:R-:W-:Y:S01]  /*a170*/  HMMA.16816.F32.BF16 R76, R160.reuse, R4, R76 ;  /* 0x00000004a04c723c */ /* 0x048fe2000004184c */
[----:B------:R-:W-:Y:S02]  /*a180*/  @UP0 USHF.L.U32 UR17, UR6, 0x6, URZ ;  /* 0x0000000606110899 */ /* 0x000fe4000800063f */
[----:B------:R-:W-:Y:S01]  /*a190*/  @P0 IMAD R0, R0, 0x4800, R21 ;  /* 0x0000480000000824 */ /* 0x000fe200078e0215 */
[----:B------:R-:W-:Y:S01]  /*a1a0*/  @P0 SHF.L.U64.HI R18, R18, 0x1, R16 ;  /* 0x0000000112120819 */ /* 0x000fe20000010210 */
[----:B------:R-:W-:Y:S01]  /*a1b0*/  FADD.FTZ R22, R212, R17 ;  /* 0x00000011d4167221 */ /* 0x000fe20000010000 */
[----:B------:R-:W-:Y:S01]  /*a1c0*/  @P0 IADD3 R16, P6, R2, c[0x0][0x1c8], RZ ;  /* 0x0000720002100a10 */ /* 0x000fe20007fde0ff */
[----:B------:R-:W-:Y:S01]  /*a1d0*/  FADD.FTZ R19, R238, R20 ;  /* 0x00000014ee137221 */ /* 0x000fe20000010000 */
[----:B------:R-:W-:Y:S01]  /*a1e0*/  @P0 SHF.L.U32 R0, R0, 0x1, RZ ;  /* 0x0000000100000819 */ /* 0x000fe200000006ff */
[C---:B------:R-:W-:Y:S01]  /*a1f0*/  HMMA.16816.F32.BF16 R80, R160.reuse, R6, R80 ;  /* 0x00000006a050723c */ /* 0x040fe20000041850 */
[----:B------:R-:W-:Y:S02]  /*a200*/  UISETP.GT.AND UP0, UPT, UR15, UR13, UPT ;  /* 0x0000000d0f00728c */ /* 0x000fe4000bf04270 */
[----:B------:R-:W-:Y:S01]  /*a210*/  @P0 IADD3.X R17, R18, c[0x0][0x1cc], RZ, P6, !PT ;  /* 0x0000730012110a10 */ /* 0x000fe200037fe4ff */
[----:B------:R-:W-:Y:S01]  /*a220*/  FADD.FTZ R22, R215, R22 ;  /* 0x00000016d7167221 */ /* 0x000fe20000010000 */
[----:B------:R-:W-:Y:S01]  /*a230*/  @P0 IADD3 R20, P5, R2, 0x80, RZ ;  /* 0x0000008002140810 */ /* 0x000fe20007fbe0ff */
[----:B------:R-:W-:Y:S01]  /*a240*/  FADD.FTZ R19, R214, R19 ;  /* 0x00000013d6137221 */ /* 0x000fe20000010000 */
[----:B------:R-:W-:Y:S01]  /*a250*/  UIADD3 UR15, UR5, 0x1, URZ ;  /* 0x00000001050f7890 */ /* 0x000fe2000fffe03f */
[----:B------:R-:W-:Y:S01]  /*a260*/  @!PT LDS RZ, [RZ] ;  /* 0x00000000fffff984 */ /* 0x000fe20000000800 */
[----:B------:R-:W-:Y:S01]  /*a270*/  @!PT LDS RZ, [RZ] ;  /* 0x00000000fffff984 */ /* 0x000fe20000000800 */
[----:B------:R-:W-:Y:S01]  /*a280*/  @!PT LDS RZ, [RZ] ;  /* 0x00000000fffff984 */ /* 0x000fe20000000800 */
[----:B------:R3:W-:Y:S01]  /*a290*/  @P0 LDGSTS.E.BYPASS.LTC128B.128 [R0+0x12100], [R16.64], !P4 ;  /* 0x1210000010000fae */ /* 0x0007e2000e101d58 */
[----:B------:R-:W-:Y:S01]  /*a2a0*/  @P0 IADD3 R20, P1, R20, c[0x0][0x1c8], RZ ;  /* 0x0000720014140a10 */ /* 0x000fe20007f3e0ff */
[C---:B----4-:R-:W-:Y:S01]  /*a2b0*/  HMMA.16816.F32.BF16 R84, R160.reuse, R8, R84 ;  /* 0x00000008a054723c */ /* 0x050fe20000041854 */
[----:B------:R-:W-:Y:S02]  /*a2c0*/  USEL UR5, UR15, URZ, !UP1 ;  /* 0x0000003f0f057287 */ /* 0x000fe4000c800000 */
[----:B------:R-:W-:Y:S01]  /*a2d0*/  @P0 IADD3.X R21, RZ, c[0x0][0x1cc], R18, P1, P5 ;  /* 0x00007300ff150a10 */ /* 0x000fe20000fea412 */
[----:B------:R-:W-:Y:S01]  /*a2e0*/  FADD.FTZ R4, R183, R22 ;  /* 0x00000016b7047221 */ /* 0x000fe20000010000 */
[----:B------:R-:W-:Y:S01]  /*a2f0*/  @P0 IADD3 R2, P5, R2, 0x100, RZ ;  /* 0x0000010002020810 */ /* 0x000fe20007fbe0ff */
[----:B------:R-:W-:Y:S01]  /*a300*/  FADD.FTZ R5, R213, R19 ;  /* 0x00000013d5057221 */ /* 0x000fe20000010000 */
[----:B------:R-:W-:Y:S01]  /*a310*/  UMOV UR15, UR28 ;  /* 0x0000001c000f7c82 */ /* 0x000fe20008000000 */
[----:B------:R3:W-:Y:S01]  /*a320*/  @P0 LDGSTS.E.BYPASS.LTC128B.128 [R0+0x15100], [R20.64], !P3 ;  /* 0x1510000014000fae */ /* 0x0007e2000d901d58 */
[----:B------:R-:W-:Y:S01]  /*a330*/  @P0 IADD3 R6, P1, R2, c[0x0][0x1c8], RZ ;  /* 0x0000720002060a10 */ /* 0x000fe20007f3e0ff */
[C---:B------:R-:W-:Y:S03]  /*a340*/  HMMA.16816.F32.BF16 R88, R160.reuse, R10, R88 ;  /* 0x0000000aa058723c */ /* 0x040fe60000041858 */
[----:B------:R-:W-:Y:S01]  /*a350*/  @P0 IADD3.X R7, RZ, c[0x0][0x1cc], R18, P1, P5 ;  /* 0x00007300ff070a10 */ /* 0x000fe20000fea412 */
[----:B------:R-:W-:Y:S01]  /*a360*/  FADD.FTZ R4, R182, R4 ;  /* 0x00000004b6047221 */ /* 0x000fe20000010000 */
[----:B-1----:R-:W-:Y:S01]  /*a370*/  MOV R141, R140 ;  /* 0x0000008c008d7202 */ /* 0x002fe20000000f00 */
[----:B------:R-:W-:Y:S02]  /*a380*/  FADD.FTZ R5, R180, R5 ;  /* 0x00000005b4057221 */ /* 0x000fe40000010000 */
[----:B------:R1:W-:Y:S01]  /*a390*/  @P0 LDGSTS.E.BYPASS.LTC128B.128 [R0+0x18100], [R6.64], !P2 ;  /* 0x1810000006000fae */ /* 0x0003e2000d101d58 */
[C---:B--2---:R-:W-:Y:S03]  /*a3a0*/  HMMA.16816.F32.BF16 R92, R160.reuse, R12, R92 ;  /* 0x0000000ca05c723c */ /* 0x044fe6000004185c */
[----:B------:R-:W-:Y:S02]  /*a3b0*/  FADD.FTZ R2, R181, R5 ;  /* 0x00000005b5027221 */ /* 0x000fe40000010000 */
[----:B------:R-:W-:Y:S01]  /*a3c0*/  FADD.FTZ R5, R178, R4 ;  /* 0x00000004b2057221 */ /* 0x000fe20000010000 */
[----:B------:R-:W-:Y:S01]  /*a3d0*/  @P0 IADD3 R4, P1, R16, UR17, RZ ;  /* 0x0000001110040c10 */ /* 0x000fe2000ff3e0ff */
[----:B------:R-:W-:Y:S01]  /*a3e0*/  FADD.FTZ R18, R174, R2 ;  /* 0x00000002ae127221 */ /* 0x000fe20000010000 */
[----:B------:R-:W-:Y:S04]  /*a3f0*/  HMMA.16816.F32.BF16 R96, R160, R14, R96 ;  /* 0x0000000ea060723c */ /* 0x000fe80000041860 */
[----:B------:R-:W-:Y:S01]  /*a400*/  FADD.FTZ R2, R179, R5 ;  /* 0x00000005b3027221 */ /* 0x000fe20000010000 */
[----:B------:R-:W-:Y:S01]  /*a410*/  @P0 IADD3.X R5, R17, UR18, RZ, P1, !PT ;  /* 0x0000001211050c10 */ /* 0x000fe20008ffe4ff */
[----:B------:R-:W-:Y:S02]  /*a420*/  FADD.FTZ R8, R176, R18 ;  /* 0x00000012b0087221 */ /* 0x000fe40000010000 */
[----:B------:R-:W-:Y:S02]  /*a430*/  FADD.FTZ R2, R177, R2 ;  /* 0x00000002b1027221 */ /* 0x000fe40000010000 */
[----:B------:R2:W-:Y:S02]  /*a440*/  @P0 LDGSTS.E.BYPASS.LTC128B.128 [R0+0x13100], [R4.64], !P4 ;  /* 0x1310000004000fae */ /* 0x0005e4000e101d58 */
[----:B------:R-:W-:Y:S04]  /*a450*/  FADD.FTZ R2, R175, R2 ;  /* 0x00000002af027221 */ /* 0x000fe80000010000 */
[----:B------:R-:W-:Y:S02]  /*a460*/  FADD.FTZ R2, R171, R2 ;  /* 0x00000002ab027221 */ /* 0x000fe40000010000 */
[----:B------:R2:W-:Y:S01]  /*a470*/  @P0 LDGSTS.E.BYPASS.LTC128B.128 [R0+0x16100], [R4.64+0x80], !P3 ;  /* 0x1610008004000fae */ /* 0x0005e2000d901d58 */
[----:B-1----:R-:W-:Y:S01]  /*a480*/  @P0 IADD3 R6, P1, R4, UR17, RZ ;  /* 0x0000001104060c10 */ /* 0x002fe2000ff3e0ff */
[----:B------:R-:W-:Y:S03]  /*a490*/  FADD.FTZ R2, R170, R2 ;  /* 0x00000002aa027221 */ /* 0x000fe60000010000 */
[----:B------:R-:W-:Y:S01]  /*a4a0*/  @P0 IADD3.X R7, R5, UR18, RZ, P1, !PT ;  /* 0x0000001205070c10 */ /* 0x000fe20008ffe4ff */
[----:B------:R-:W-:Y:S02]  /*a4b0*/  FADD.FTZ R2, R167, R2 ;  /* 0x00000002a7027221 */ /* 0x000fe40000010000 */
[----:B------:R2:W-:Y:S02]  /*a4c0*/  @P0 LDGSTS.E.BYPASS.LTC128B.128 [R0+0x19100], [R4.64+0x100], !P2 ;  /* 0x1910010004000fae */ /* 0x0005e4000d101d58 */
[----:B------:R-:W-:Y:S06]  /*a4d0*/  FADD.FTZ R2, R166, R2 ;  /* 0x00000002a6027221 */ /* 0x000fec0000010000 */
[----:B------:R3:W-:Y:S08]  /*a4e0*/  @P0 LDGSTS.E.BYPASS.LTC128B.128 [R0+0x14100], [R6.64], !P4 ;  /* 0x1410000006000fae */ /* 0x0007f0000e101d58 */
[----:B------:R3:W-:Y:S08]  /*a4f0*/  @P0 LDGSTS.E.BYPASS.LTC128B.128 [R0+0x17100], [R6.64+0x80], !P3 ;  /* 0x1710008006000fae */ /* 0x0007f0000d901d58 */
[----:B------:R3:W-:Y:S01]  /*a500*/  @P0 LDGSTS.E.BYPASS.LTC128B.128 [R0+0x1a100], [R6.64+0x100], !P2 ;  /* 0x1a10010006000fae */ /* 0x0007e2000d101d58 */
[----:B------:R-:W-:Y:S01]  /*a510*/  PLOP3.LUT P0, PT, PT, PT, UP0, 0x80, 0x0 ;  /* 0x000000000000781c */ /* 0x000fe20003f0f008 */
[----:B--2---:R-:W-:Y:S06]  /*a520*/  FADD.FTZ R4, R173, R8 ;  /* 0x00000008ad047221 */ /* 0x004fec0000010000 */
[----:B------:R1:W-:Y:S04]  /*a530*/  STL [R1+0x4], R2 ;  /* 0x0000040201007387 */ /* 0x0003e80000100800 */
[----:B------:R-:W0:Y:S01]  /*a540*/  LDGDEPBAR ;  /* 0x00000000000079af */ /* 0x000e220000000000 */
[----:B---3--:R-:W-:Y:S04]  /*a550*/  FADD.FTZ R0, R172, R4 ;  /* 0x00000004ac007221 */ /* 0x008fe80000010000 */
[----:B------:R-:W-:Y:S04]  /*a560*/  FADD.FTZ R0, R169, R0 ;  /* 0x00000000a9007221 */ /* 0x000fe80000010000 */
[----:B------:R-:W-:Y:S04]  /*a570*/  FADD.FTZ R0, R168, R0 ;  /* 0x00000000a8007221 */ /* 0x000fe80000010000 */
[----:B------:R-:W-:Y:S04]  /*a580*/  FADD.FTZ R0, R164, R0 ;  /* 0x00000000a4007221 */ /* 0x000fe80000010000 */
[----:B------:R-:W-:Y:S05]  /*a590*/  FADD.FTZ R0, R165, R0 ;  /* 0x00000000a5007221 */ /* 0x000fea0000010000 */
[----:B------:R1:W-:Y:S01]  /*a5a0*/  STL [R1+0x8], R0 ;  /* 0x0000080001007387 */ /* 0x0003e20000100800 */
[----:B------:R-:W-:-:S05]  /*a5b0*/  @P0 BRA `(.L_x_1151) ;  /* 0xffffbe2000000947 */ /* 0x000fca000383ffff */
.L_x_1150:
[----:B------:R-:W-:-:S13]  /*a5c0*/  ISETP.LE.AND P0, PT, RZ, UR28, PT ;  /* 0x0000001cff007c0c */ /* 0x000fda000bf03270 */
[----:B------:R-:W-:Y:S05]  /*a5d0*/  @!P0 BRA `(.L_x_1152) ;  /* 0x0000392000008947 */ /* 0x000fea0003800000 */
[----:B-1----:R-:W2:Y:S01]  /*a5e0*/  LDL.LU R0, [R1+0x44] ;  /* 0x0000440001007983 */ /* 0x002ea20000300800 */
[----:B------:R-:W-:Y:S01]  /*a5f0*/  ULDC.64 UR6, c[0x0][0x1e0] ;  /* 0x0000780000067ab9 */ /* 0x000fe20000000a00 */
[----:B------:R-:W-:Y:S01]  /*a600*/  IMAD.MOV.U32 R238, RZ, RZ, 0x40 ;  /* 0x00000040ffee7424 */ /* 0x000fe200078e00ff */
[----:B------:R-:W-:Y:S01]  /*a610*/  UIADD3 UR21, UP1, UR11, 0x80, URZ ;  /* 0x000000800b157890 */ /* 0x000fe2000ff3e03f */
[----:B------:R-:W-:Y:S01]  /*a620*/  MOV R141, R3 ;  /* 0x00000003008d7202 */ /* 0x000fe20000000f00 */
[----:B------:R-:W-:Y:S02]  /*a630*/  UIADD3 UR23, UP0, UR11, 0x100, URZ ;  /* 0x000001000b177890 */ /* 0x000fe4000ff1e03f */
[----:B------:R-:W-:Y:S02]  /*a640*/  UIMAD.WIDE.U32 UR8, UR6, 0x40, URZ ;  /* 0x00000040060878a5 */ /* 0x000fe4000f8e003f */
[----:B------:R-:W-:Y:S02]  /*a650*/  USHF.L.U32 UR18, UR7, 0x6, URZ ;  /* 0x0000000607127899 */ /* 0x000fe4000800063f */
[----:B------:R-:W-:-:S02]  /*a660*/  UIADD3.X UR20, URZ, UR10, URZ, UP1, !UPT ;  /* 0x0000000a3f147290 */ /* 0x000fc40008ffe43f */
[----:B------:R-:W-:Y:S02]  /*a670*/  UIADD3.X UR22, URZ, UR10, URZ, UP0, !UPT ;  /* 0x0000000a3f167290 */ /* 0x000fe400087fe43f */
[----:B------:R-:W-:Y:S02]  /*a680*/  UIADD3 UR18, UR9, UR18, URZ ;  /* 0x0000001209127290 */ /* 0x000fe4000fffe03f */
[----:B------:R-:W-:Y:S02]  /*a690*/  UIADD3 UR17, UP1, UR8, 0x80, URZ ;  /* 0x0000008008117890 */ /* 0x000fe4000ff3e03f */
[----:B------:R-:W-:Y:S02]  /*a6a0*/  UIADD3 UR19, UP0, UR8, 0x100, URZ ;  /* 0x0000010008137890 */ /* 0x000fe4000ff1e03f */
[----:B------:R-:W-:Y:S02]  /*a6b0*/  USHF.L.U64.HI UR14, UR6, 0x6, UR7 ;  /* 0x00000006060e7899 */ /* 0x000fe40008010207 */
[----:B------:R-:W-:-:S02]  /*a6c0*/  USHF.L.U32 UR13, UR6, 0x6, URZ ;  /* 0x00000006060d7899 */ /* 0x000fc4000800063f */
[----:B------:R-:W-:Y:S02]  /*a6d0*/  UIADD3.X UR16, URZ, UR18, URZ, UP1, !UPT ;  /* 0x000000123f107290 */ /* 0x000fe40008ffe43f */
[----:B------:R-:W-:Y:S02]  /*a6e0*/  UIADD3.X UR18, URZ, UR18, URZ, UP0, !UPT ;  /* 0x000000123f127290 */ /* 0x000fe400087fe43f */
[----:B------:R-:W-:Y:S02]  /*a6f0*/  ULDC.64 UR8, c[0x0][0x208] ;  /* 0x0000820000087ab9 */ /* 0x000fe40000000a00 */
[----:B------:R-:W-:Y:S01]  /*a700*/  ULDC.64 UR6, c[0x0][0x1e0] ;  /* 0x0000780000067ab9 */ /* 0x000fe20000000a00 */
[----:B--2---:R-:W-:Y:S01]  /*a710*/  LOP3.LUT P0, RZ, R0, 0x4, RZ, 0xc0, !PT ;  /* 0x0000000400ff7812 */ /* 0x004fe2000780c0ff */
[----:B------:R-:W-:-:S03]  /*a720*/  IMAD.MOV.U32 R0, RZ, RZ, R140 ;  /* 0x000000ffff007224 */ /* 0x000fc600078e008c */
[----:B------:R-:W-:Y:S02]  /*a730*/  SEL R238, R238, 0xffffffc0, !P0 ;  /* 0xffffffc0eeee7807 */ /* 0x000fe40004000000 */
.L_x_1153:
[----:B------:R-:W2:Y:S01]  /*a740*/  LDL.64 R46, [R1+0x20] ;  /* 0x00002000012e7983 */ /* 0x000ea20000100a00 */
[----:B------:R-:W-:Y:S04]  /*a750*/  DEPBAR.LE SB0, 0x2 ;  /* 0x000080800000791a */ /* 0x000fe80000000000 */
[----:B------:R-:W-:Y:S01]  /*a760*/  UIMAD UR4, UR5, 0x9000, URZ ;  /* 0x00009000050478a4 */ /* 0x000fe2000f8e023f */
[----:B------:R-:W3:Y:S01]  /*a770*/  LDL.64 R44, [R1+0x28] ;  /* 0x00002800012c7983 */ /* 0x000ee20000100a00 */
[----:B------:R-:W-:Y:S02]  /*a780*/  UISETP.NE.AND UP0, UPT, UR28, URZ, UPT ;  /* 0x0000003f1c00728c */ /* 0x000fe4000bf05270 */
[----:B------:R-:W-:Y:S02]  /*a790*/  UIADD3 UR27, UR28, -0x1, URZ ;  /* 0xffffffff1c1b7890 */ /* 0x000fe4000fffe03f */
[----:B------:R-:W-:Y:S01]  /*a7a0*/  IADD3 R3, R237, UR4, RZ ;  /* 0x00000004ed037c10 */ /* 0x000fe2000fffe0ff */
[----:B------:R-:W4:Y:S04]  /*a7b0*/  LDL R170, [R1] ;  /* 0x0000000001aa7983 */ /* 0x000f280000100800 */
[----:B------:R-:W-:Y:S01]  /*a7c0*/  BAR.SYNC.DEFER_BLOCKING 0x0 ;  /* 0x0000000000007b1d */ /* 0x000fe20000010000 */
[-C--:B-1----:R-:W-:Y:S01]  /*a7d0*/  IADD3 R2, R239, R3.reuse, RZ ;  /* 0x00000003ef027210 */ /* 0x082fe20007ffe0ff */
[----:B------:R-:W-:Y:S01]  /*a7e0*/  @UP0 USHF.R.S32.HI UR15, URZ, 0x1f, UR27 ;  /* 0x0000001f3f0f0899 */ /* 0x000fe2000801141b */
[----:B------:R-:W-:Y:S01]  /*a7f0*/  PLOP3.LUT P0, PT, PT, PT, UP0, 0x80, 0x0 ;  /* 0x000000000000781c */ /* 0x000fe20003f0f008 */
[----:B------:R-:W-:Y:S01]  /*a800*/  @UP0 UIMAD.WIDE.U32 UR30, UR27, UR8, URZ ;  /* 0x000000081b1e02a5 */ /* 0x000fe2000f8e003f */
[C---:B------:R-:W-:Y:S01]  /*a810*/  IADD3 R3, R238.reuse, R3, RZ ;  /* 0x00000003ee037210 */ /* 0x040fe20007ffe0ff */
[----:B------:R-:W-:Y:S01]  /*a820*/  @UP0 UIMAD UR15, UR15, UR8, URZ ;  /* 0x000000080f0f02a4 */ /* 0x000fe2000f8e023f */
[----:B------:R-:W-:Y:S03]  /*a830*/  IADD3 R232, R238, R2, RZ ;  /* 0x00000002eee87210 */ /* 0x000fe60007ffe0ff */
[----:B------:R-:W-:Y:S01]  /*a840*/  @UP0 UIMAD UR15, UR27, UR9, UR15 ;  /* 0x000000091b0f02a4 */ /* 0x000fe2000f8e020f */
[----:B------:R-:W-:Y:S03]  /*a850*/  MOV R140, UR30 ;  /* 0x0000001e008c7c02 */ /* 0x000fe60008000f00 */
[----:B------:R-:W-:Y:S04]  /*a860*/  @UP0 UIADD3 UR15, UR31, UR15, URZ ;  /* 0x0000000f1f0f0290 */ /* 0x000fe8000fffe03f */
[----:B------:R-:W-:Y:S02]  /*a870*/  @UP0 UIMAD UR15, UR15, 0x60, URZ ;  /* 0x000000600f0f08a4 */ /* 0x000fe4000f8e023f */
[----:B------:R-:W-:Y:S01]  /*a880*/  UISETP.GE.AND UP0, UPT, UR28, 0x2, UPT ;  /* 0x000000021c00788c */ /* 0x000fe2000bf06270 */
[----:B------:R-:W1:Y:S10]  /*a890*/  LDSM.16.M88.4 R8, [R237+UR4+0x12100] ;  /* 0x01210004ed08783b */ /* 0x000e740008000200 */
[----:B------:R-:W-:Y:S01]  /*a8a0*/  @UP0 UIADD3 UR26, UR28, -0x2, URZ ;  /* 0xfffffffe1c1a0890 */ /* 0x000fe2000fffe03f */
[----:B------:R-:W5:Y:S03]  /*a8b0*/  LDSM.16.M88.4 R16, [R237+UR4+0x12900] ;  /* 0x01290004ed10783b */ /* 0x000f660008000200 */
[----:B------:R-:W-:Y:S05]  /*a8c0*/  @UP0 UIMAD.WIDE.U32 UR30, UR26, UR6, URZ ;  /* 0x000000061a1e02a5 */ /* 0x000fea000f8e003f */
[----:B------:R-:W5:Y:S08]  /*a8d0*/  LDSM.16.M88.4 R24, [R237+UR4+0x13100] ;  /* 0x01310004ed18783b */ /* 0x000f700008000200 */
[----:B------:R-:W4:Y:S04]  /*a8e0*/  LDL.LU R252, [R1+0x4] ;  /* 0x0000040001fc7983 */ /* 0x000f280000300800 */
[----:B------:R-:W5:Y:S08]  /*a8f0*/  LDSM.16.M88.4 R32, [R237+UR4+0x13900] ;  /* 0x01390004ed20783b */ /* 0x000f700008000200 */
[----:B------:R-:W4:Y:S01]  /*a900*/  LDL.LU R247, [R1+0x8] ;  /* 0x0000080001f77983 */ /* 0x000f220000300800 */
[C---:B-1----:R-:W-:Y:S03]  /*a910*/  HMMA.16816.F32.BF16 R4, R152.reuse, R8, RZ ;  /* 0x000000089804723c */ /* 0x042fe600000418ff */
[----:B------:R-:W1:Y:S05]  /*a920*/  LDSM.16.M88.4 R40, [R237+UR4+0x14100] ;  /* 0x01410004ed28783b */ /* 0x000e6a0008000200 */
[C---:B------:R-:W-:Y:S03]  /*a930*/  HMMA.16816.F32.BF16 R8, R152.reuse, R10, RZ ;  /* 0x0000000a9808723c */ /* 0x040fe600000418ff */
[----:B------:R-:W1:Y:S05]  /*a940*/  LDSM.16.M88.4 R48, [R237+UR4+0x14900] ;  /* 0x01490004ed30783b */ /* 0x000e6a0008000200 */
[C---:B-----5:R-:W-:Y:S03]  /*a950*/  HMMA.16816.F32.BF16 R12, R152.reuse, R16, RZ ;  /* 0x00000010980c723c */ /* 0x060fe600000418ff */
[----:B------:R-:W5:Y:S05]  /*a960*/  LDSM.16.M88.4 R160, [R2+0x12100] ;  /* 0x0121000002a0783b */ /* 0x000f6a0000000200 */
[C---:B------:R-:W-:Y:S03]  /*a970*/  HMMA.16816.F32.BF16 R16, R152.reuse, R18, RZ ;  /* 0x000000129810723c */ /* 0x040fe600000418ff */
[----:B------:R-:W2:Y:S05]  /*a980*/  LDSM.16.M88.4 R164, [R2+0x12900] ;  /* 0x0129000002a4783b */ /* 0x000eaa0000000200 */
[C---:B------:R-:W-:Y:S03]  /*a990*/  HMMA.16816.F32.BF16 R20, R152.reuse, R24, RZ ;  /* 0x000000189814723c */ /* 0x040fe600000418ff */
[----:B------:R-:W-:Y:S05]  /*a9a0*/  LDSM.16.M88.4 R172, [R2+0x13900] ;  /* 0x0139000002ac783b */ /* 0x000fea0000000200 */
[C---:B------:R-:W-:Y:S03]  /*a9b0*/  HMMA.16816.F32.BF16 R24, R152.reuse, R26, RZ ;  /* 0x0000001a9818723c */ /* 0x040fe600000418ff */
[----:B------:R-:W-:Y:S05]  /*a9c0*/  LDSM.16.M88.4 R176, [R2+0x14100] ;  /* 0x0141000002b0783b */ /* 0x000fea0000000200 */
[C---:B------:R-:W-:Y:S03]  /*a9d0*/  HMMA.16816.F32.BF16 R28, R152.reuse, R32, RZ ;  /* 0x00000020981c723c */ /* 0x040fe600000418ff */
[----:B------:R-:W-:Y:S05]  /*a9e0*/  LDSM.16.M88.4 R180, [R2+0x14900] ;  /* 0x0149000002b4783b */ /* 0x000fea0000000200 */
[C---:B------:R-:W-:Y:S03]  /*a9f0*/  HMMA.16816.F32.BF16 R32, R152.reuse, R34, RZ ;  /* 0x000000229820723c */ /* 0x040fe600000418ff */
[----:B------:R-:W4:Y:S06]  /*aa00*/  LDL.64 R250, [R1+0x18] ;  /* 0x0000180001fa7983 */ /* 0x000f2c0000100a00 */
[----:B------:R-:W4:Y:S01]  /*aa10*/  LDL.64 R248, [R1+0x30] ;  /* 0x0000300001f87983 */ /* 0x000f220000100a00 */
[C---:B-1----:R-:W-:Y:S08]  /*aa20*/  HMMA.16816.F32.BF16 R36, R152.reuse, R40, RZ ;  /* 0x000000289824723c */ /* 0x042ff000000418ff */
[C---:B------:R-:W-:Y:S01]  /*aa30*/  HMMA.16816.F32.BF16 R40, R152.reuse, R42, RZ ;  /* 0x0000002a9828723c */ /* 0x040fe200000418ff */
[----:B--2---:R-:W-:Y:S03]  /*aa40*/  @P0 MOV R169, R47 ;  /* 0x0000002f00a90202 */ /* 0x004fe60000000f00 */
[----:B---3--:R-:W-:Y:S04]  /*aa50*/  @P0 MOV R168, R44 ;  /* 0x0000002c00a80202 */ /* 0x008fe80000000f00 */
[C---:B------:R-:W-:Y:S01]  /*aa60*/  HMMA.16816.F32.BF16 R44, R152.reuse, R48, RZ ;  /* 0x00000030982c723c */ /* 0x040fe200000418ff */
[----:B------:R-:W-:Y:S07]  /*aa70*/  @P0 IMAD.WIDE.U32 R168, R140, 0x60, R168 ;  /* 0x000000608ca80825 */ /* 0x000fee00078e00a8 */
[----:B------:R-:W-:Y:S01]  /*aa80*/  HMMA.16816.F32.BF16 R48, R152, R50, RZ ;  /* 0x000000329830723c */ /* 0x000fe200000418ff */
[----:B------:R-:W-:Y:S03]  /*aa90*/  @P0 SHF.L.U32 R140, R168, 0x1, RZ ;  /* 0x00000001a88c0819 */ /* 0x000fe600000006ff */
[----:B------:R-:W-:Y:S01]  /*aaa0*/  @P0 IADD3 R142, R169, UR15, RZ ;  /* 0x0000000fa98e0c10 */ /* 0x000fe2000fffe0ff */
[----:B------:R-:W-:Y:S01]  /*aab0*/  @UP0 USHF.R.S32.HI UR15, URZ, 0x1f, UR26 ;  /* 0x0000001f3f0f0899 */ /* 0x000fe2000801141a */
[----:B------:R-:W-:Y:S02]  /*aac0*/  @P0 IADD3 R214, P6, R140, 0x80, RZ ;  /* 0x000000808cd60810 */ /* 0x000fe40007fde0ff */
[C---:B-----5:R-:W-:Y:S01]  /*aad0*/  HMMA.16816.F32.BF16 R4, R156.reuse, R160, R4 ;  /* 0x000000a09c04723c */ /* 0x060fe20000041804 */
[----:B------:R-:W-:Y:S04]  /*aae0*/  @UP0 UIMAD UR15, UR15, UR6, URZ ;  /* 0x000000060f0f02a4 */ /* 0x000fe8000f8e023f */
[----:B------:R-:W-:Y:S01]  /*aaf0*/  @P0 SHF.L.U64.HI R142, R168, 0x1, R142 ;  /* 0x00000001a88e0819 */ /* 0x000fe2000001028e */
[----:B------:R-:W-:Y:S01]  /*ab00*/  @UP0 UIMAD UR15, UR26, UR7, UR15 ;  /* 0x000000071a0f02a4 */ /* 0x000fe2000f8e020f */
[----:B------:R-:W-:Y:S01]  /*ab10*/  MOV R168, UR12 ;  /* 0x0000000c00a87c02 */ /* 0x000fe20008000f00 */
[C---:B------:R-:W-:Y:S01]  /*ab20*/  HMMA.16816.F32.BF16 R8, R156.reuse, R162, R8 ;  /* 0x000000a29c08723c */ /* 0x040fe20000041808 */
[----:B------:R-:W-:Y:S02]  /*ab30*/  UIADD3 UR26, UR12, 0x1, URZ ;  /* 0x000000010c1a7890 */ /* 0x000fe4000fffe03f */
[----:B------:R-:W-:Y:S01]  /*ab40*/  @UP0 UIADD3 UR15, UR31, UR15, URZ ;  /* 0x0000000f1f0f0290 */ /* 0x000fe2000fffe03f */
[----:B------:R-:W-:Y:S02]  /*ab50*/  @P0 IADD3 R214, P5, R214, c[0x0][0x1f8], RZ ;  /* 0x00007e00d6d60a10 */ /* 0x000fe40007fbe0ff */
[C---:B------:R-:W-:Y:S01]  /*ab60*/  @P0 IADD3 R212, P1, R140.reuse, 0x100, RZ ;  /* 0x000001008cd40810 */ /* 0x040fe20007f3e0ff */
[----:B------:R-:W-:Y:S01]  /*ab70*/  @UP0 UIMAD UR15, UR15, 0x60, URZ ;  /* 0x000000600f0f08a4 */ /* 0x000fe2000f8e023f */
[C---:B------:R-:W-:Y:S04]  /*ab80*/  HMMA.16816.F32.BF16 R12, R156.reuse, R164, R12 ;  /* 0x000000a49c0c723c */ /* 0x040fe8000004180c */
[----:B------:R-:W-:Y:S02]  /*ab90*/  @P0 IADD3.X R215, RZ, c[0x0][0x1fc], R142, P5, P6 ;  /* 0x00007f00ffd70a10 */ /* 0x000fe40002fec48e */
[----:B------:R-:W-:Y:S01]  /*aba0*/  @P0 IADD3 R160, P6, R140, c[0x0][0x1f8], RZ ;  /* 0x00007e008ca00a10 */ /* 0x000fe20007fde0ff */
[----:B----4-:R-:W-:Y:S01]  /*abb0*/  @P0 IMAD R140, R168, 0x9000, R170 ;  /* 0x00009000a88c0824 */ /* 0x010fe200078e02aa */
[C---:B------:R-:W-:Y:S01]  /*abc0*/  HMMA.16816.F32.BF16 R16, R156.reuse, R166, R16 ;  /* 0x000000a69c10723c */ /* 0x040fe20000041810 */
[----:B------:R-:W1:Y:S03]  /*abd0*/  LDSM.16.M88.4 R168, [R2+0x13100] ;  /* 0x0131000002a8783b */ /* 0x000e660000000200 */
[----:B------:R-:W-:Y:S02]  /*abe0*/  @P0 IADD3.X R161, R142, c[0x0][0x1fc], RZ, P6, !PT ;  /* 0x00007f008ea10a10 */ /* 0x000fe400037fe4ff */
[----:B------:R-:W-:Y:S03]  /*abf0*/  @P0 IADD3 R212, P5, R212, c[0x0][0x1f8], RZ ;  /* 0x00007e00d4d40a10 */ /* 0x000fe60007fbe0ff */
[----:B------:R-:W-:Y:S01]  /*ac00*/  @!PT LDS RZ, [RZ] ;  /* 0x00000000fffff984 */ /* 0x000fe20000000800 */
[----:B------:R-:W-:Y:S01]  /*ac10*/  @!PT LDS RZ, [RZ] ;  /* 0x00000000fffff984 */ /* 0x000fe20000000800 */
[----:B------:R-:W-:Y:S01]  /*ac20*/  @!PT LDS RZ, [RZ] ;  /* 0x00000000fffff984 */ /* 0x000fe20000000800 */
[----:B------:R2:W-:Y:S03]  /*ac30*/  @P0 LDGSTS.E.BYPASS.LTC128B.128 [R140+0x100], [R160.64], !P4 ;  /* 0x00100000a08c0fae */ /* 0x0005e6000e101d58 */
[----:B------:R-:W-:Y:S05]  /*ac40*/  @P0 IADD3.X R213, RZ, c[0x0][0x1fc], R142, P5, P1 ;  /* 0x00007f00ffd50a10 */ /* 0x000fea0002fe248e */
[----:B------:R3:W-:Y:S08]  /*ac50*/  @P0 LDGSTS.E.BYPASS.LTC128B.128 [R140+0x3100], [R214.64], !P3 ;  /* 0x03100000d68c0fae */ /* 0x0007f0000d901d58 */
[----:B------:R4:W-:Y:S01]  /*ac60*/  @P0 LDGSTS.E.BYPASS.LTC128B.128 [R140+0x6100], [R212.64], !P2 ;  /* 0x06100000d48c0fae */ /* 0x0009e2000d101d58 */
[----:B--2---:R-:W-:Y:S04]  /*ac70*/  @P0 IADD3 R160, P1, R160, UR11, RZ ;  /* 0x0000000ba0a00c10 */ /* 0x004fe8000ff3e0ff */
[----:B------:R-:W-:Y:S01]  /*ac80*/  @P0 IADD3.X R161, R161, UR10, RZ, P1, !PT ;  /* 0x0000000aa1a10c10 */ /* 0x000fe20008ffe4ff */
[C---:B-1----:R-:W-:Y:S03]  /*ac90*/  HMMA.16816.F32.BF16 R20, R156.reuse, R168, R20 ;  /* 0x000000a89c14723c */ /* 0x042fe60000041814 */
[C---:B------:R-:W-:Y:S01]  /*aca0*/  @P0 IADD3 R162, P6, R160.reuse, UR11, RZ ;  /* 0x0000000ba0a20c10 */ /* 0x040fe2000ffde0ff */
[----:B------:R1:W-:Y:S01]  /*acb0*/  @P0 LDGSTS.E.BYPASS.LTC128B.128 [R140+0x1100], [R160.64], !P4 ;  /* 0x01100000a08c0fae */ /* 0x0003e2000e101d58 */
[C---:B---3--:R-:W-:Y:S02]  /*acc0*/  @P0 IADD3 R214, P5, R160.reuse, UR21, RZ ;  /* 0x00000015a0d60c10 */ /* 0x048fe4000ffbe0ff */
[C---:B------:R-:W-:Y:S01]  /*acd0*/  @P0 IADD3.X R163, R161.reuse, UR10, RZ, P6, !PT ;  /* 0x0000000aa1a30c10 */ /* 0x040fe2000b7fe4ff */
[C---:B------:R-:W-:Y:S04]  /*ace0*/  HMMA.16816.F32.BF16 R24, R156.reuse, R170, R24 ;  /* 0x000000aa9c18723c */ /* 0x040fe80000041818 */
[----:B------:R1:W-:Y:S01]  /*acf0*/  @P0 LDGSTS.E.BYPASS.LTC128B.128 [R140+0x4100], [R160.64+0x80], !P3 ;  /* 0x04100080a08c0fae */ /* 0x0003e2000d901d58 */
[C---:B------:R-:W-:Y:S02]  /*ad00*/  @P0 IADD3.X R215, R161.reuse, UR20, RZ, P5, !PT ;  /* 0x00000014a1d70c10 */ /* 0x040fe4000affe4ff */
[----:B----4-:R-:W-:Y:S01]  /*ad10*/  @P0 IADD3 R212, P1, R160, UR23, RZ ;  /* 0x00000017a0d40c10 */ /* 0x010fe2000ff3e0ff */
[C---:B------:R-:W-:Y:S04]  /*ad20*/  HMMA.16816.F32.BF16 R28, R156.reuse, R172, R28 ;  /* 0x000000ac9c1c723c */ /* 0x040fe8000004181c */
[----:B------:R1:W-:Y:S01]  /*ad30*/  @P0 LDGSTS.E.BYPASS.LTC128B.128 [R140+0x7100], [R160.64+0x100], !P2 ;  /* 0x07100100a08c0fae */ /* 0x0003e2000d101d58 */
[----:B------:R-:W-:Y:S03]  /*ad40*/  @P0 IADD3.X R213, R161, UR22, RZ, P1, !PT ;  /* 0x00000016a1d50c10 */ /* 0x000fe60008ffe4ff */
[C---:B------:R-:W-:Y:S04]  /*ad50*/  HMMA.16816.F32.BF16 R32, R156.reuse, R174, R32 ;  /* 0x000000ae9c20723c */ /* 0x040fe80000041820 */
[----:B------:R1:W-:Y:S04]  /*ad60*/  @P0 LDGSTS.E.BYPASS.LTC128B.128 [R140+0x2100], [R162.64], !P4 ;  /* 0x02100000a28c0fae */ /* 0x0003e8000e101d58 */
[C---:B------:R-:W-:Y:S04]  /*ad70*/  HMMA.16816.F32.BF16 R36, R156.reuse, R176, R36 ;  /* 0x000000b09c24723c */ /* 0x040fe80000041824 */
[----:B------:R2:W-:Y:S04]  /*ad80*/  @P0 LDGSTS.E.BYPASS.LTC128B.128 [R140+0x5100], [R214.64], !P3 ;  /* 0x05100000d68c0fae */ /* 0x0005e8000d901d58 */
[C---:B------:R-:W-:Y:S04]  /*ad90*/  HMMA.16816.F32.BF16 R40, R156.reuse, R178, R40 ;  /* 0x000000b29c28723c */ /* 0x040fe80000041828 */
[----:B------:R2:W-:Y:S01]  /*ada0*/  @P0 LDGSTS.E.BYPASS.LTC128B.128 [R140+0x8100], [R212.64], !P2 ;  /* 0x08100000d48c0fae */ /* 0x0005e2000d101d58 */
[----:B------:R-:W-:Y:S01]  /*adb0*/  PLOP3.LUT P0, PT, PT, PT, UP0, 0x80, 0x0 ;  /* 0x000000000000781c */ /* 0x000fe20003f0f008 */
[----:B------:R-:W-:Y:S02]  /*adc0*/  UISETP.GE.AND UP0, UPT, UR12, 0x1, UPT ;  /* 0x000000010c00788c */ /* 0x000fe4000bf06270 */
[C---:B------:R-:W-:Y:S02]  /*add0*/  HMMA.16816.F32.BF16 R44, R156.reuse, R180, R44 ;  /* 0x000000b49c2c723c */ /* 0x040fe4000004182c */
[----:B------:R-:W-:Y:S02]  /*ade0*/  USEL UR12, UR26, URZ, !UP0 ;  /* 0x0000003f1a0c7287 */ /* 0x000fe4000c000000 */
[----:B------:R-:W-:Y:S01]  /*adf0*/  LDSM.16.M88.4 R164, [R3+0x12900] ;  /* 0x0129000003a4783b */ /* 0x000fe20000000200 */
[----:B------:R-:W-:Y:S03]  /*ae00*/  UISETP.GE.AND UP0, UPT, UR5, 0x1, UPT ;  /* 0x000000010500788c */ /* 0x000fe6000bf06270 */
[----:B------:R-:W-:Y:S04]  /*ae10*/  HMMA.16816.F32.BF16 R48, R156, R182, R48 ;  /* 0x000000b69c30723c */ /* 0x000fe80000041830 */
[----:B-1----:R-:W1:Y:S08]  /*ae20*/  LDSM.16.M88.4 R160, [R3+0x12100] ;  /* 0x0121000003a0783b */ /* 0x002e700000000200 */
[----:B------:R-:W3:Y:S01]  /*ae30*/  LDSM.16.M88.4 R168, [R3+0x13100] ;  /* 0x0131000003a8783b */ /* 0x000ee20000000200 */
[----:B--2---:R-:W-:Y:S04]  /*ae40*/  IADD3 R140, R238, UR4, R237 ;  /* 0x00000004ee8c7c10 */ /* 0x004fe8000fffe0ed */
[----:B------:R-:W-:Y:S03]  /*ae50*/  IADD3 R140, R239, R140, RZ ;  /* 0x0000008cef8c7210 */ /* 0x000fe60007ffe0ff */
[----:B------:R-:W0:Y:S08]  /*ae60*/  LDGDEPBAR ;  /* 0x00000000000079af */ /* 0x000e300000000000 */
[----:B------:R-:W2:Y:S08]  /*ae70*/  LDSM.16.M88.4 R172, [R3+0x13900] ;  /* 0x0139000003ac783b */ /* 0x000eb00000000200 */
[----:B------:R-:W4:Y:S01]  /*ae80*/  LDSM.16.M88.4 R176, [R3+0x14100] ;  /* 0x0141000003b0783b */ /* 0x000f220000000200 */
[C---:B-1----:R-:W-:Y:S07]  /*ae90*/  HMMA.16816.F32.BF16 R4, R184.reuse, R160, R4 ;  /* 0x000000a0b804723c */ /* 0x042fee0000041804 */
[----:B------:R-:W1:Y:S01]  /*aea0*/  LDSM.16.M88.4 R180, [R3+0x14900] ;  /* 0x0149000003b4783b */ /* 0x000e620000000200 */
[C---:B------:R-:W-:Y:S07]  /*aeb0*/  HMMA.16816.F32.BF16 R8, R184.reuse, R162, R8 ;  /* 0x000000a2b808723c */ /* 0x040fee0000041808 */
[----:B------:R-:W5:Y:S01]  /*aec0*/  LDSM.16.M88.4 R212, [R232+0x12100] ;  /* 0x01210000e8d4783b */ /* 0x000f620000000200 */
[C---:B------:R-:W-:Y:S07]  /*aed0*/  HMMA.16816.F32.BF16 R12, R184.reuse, R164, R12 ;  /* 0x000000a4b80c723c */ /* 0x040fee000004180c */
[----:B------:R-:W1:Y:S01]  /*aee0*/  LDSM.16.M88.4 R160, [R232+0x12900] ;  /* 0x01290000e8a0783b */ /* 0x000e620000000200 */
[C---:B------:R-:W-:Y:S07]  /*aef0*/  HMMA.16816.F32.BF16 R16, R184.reuse, R166, R16 ;  /* 0x000000a6b810723c */ /* 0x040fee0000041810 */
[----:B------:R-:W1:Y:S01]  /*af00*/  LDSM.16.M88.4 R164, [R232+0x13100] ;  /* 0x01310000e8a4783b */ /* 0x000e620000000200 */
[C---:B---3--:R-:W-:Y:S07]  /*af10*/  HMMA.16816.F32.BF16 R20, R184.reuse, R168, R20 ;  /* 0x000000a8b814723c */ /* 0x048fee0000041814 */
[----:B------:R-:W-:Y:S01]  /*af20*/  LDSM.16.M88.4 R224, [R237+UR4+0x17900] ;  /* 0x01790004ede0783b */ /* 0x000fe20008000200 */
[C---:B------:R-:W-:Y:S07]  /*af30*/  HMMA.16816.F32.BF16 R24, R184.reuse, R170, R24 ;  /* 0x000000aab818723c */ /* 0x040fee0000041818 */
[----:B------:R-:W3:Y:S01]  /*af40*/  LDSM.16.M88.4 R168, [R232+0x13900] ;  /* 0x01390000e8a8783b */ /* 0x000ee20000000200 */
[C---:B--2---:R-:W-:Y:S08]  /*af50*/  HMMA.16816.F32.BF16 R28, R184.reuse, R172, R28 ;  /* 0x000000acb81c723c */ /* 0x044ff0000004181c */
[C---:B------:R-:W-:Y:S01]  /*af60*/  HMMA.16816.F32.BF16 R32, R184.reuse, R174, R32 ;  /* 0x000000aeb820723c */ /* 0x040fe20000041820 */
[----:B------:R-:W2:Y:S07]  /*af70*/  LDSM.16.M88.4 R172, [R232+0x14100] ;  /* 0x01410000e8ac783b */ /* 0x000eae0000000200 */
[C---:B----4-:R-:W-:Y:S08]  /*af80*/  HMMA.16816.F32.BF16 R36, R184.reuse, R176, R36 ;  /* 0x000000b0b824723c */ /* 0x050ff00000041824 */
[C---:B------:R-:W-:Y:S01]  /*af90*/  HMMA.16816.F32.BF16 R40, R184.reuse, R178, R40 ;  /* 0x000000b2b828723c */ /* 0x040fe20000041828 */
[----:B------:R-:W4:Y:S07]  /*afa0*/  LDSM.16.M88.4 R176, [R232+0x14900] ;  /* 0x01490000e8b0783b */ /* 0x000f2e0000000200 */
[C---:B-1----:R-:W-:Y:S08]  /*afb0*/  HMMA.16816.F32.BF16 R44, R184.reuse, R180, R44 ;  /* 0x000000b4b82c723c */ /* 0x042ff0000004182c */
[----:B------:R-:W-:Y:S01]  /*afc0*/  HMMA.16816.F32.BF16 R48, R184, R182, R48 ;  /* 0x000000b6b830723c */ /* 0x000fe20000041830 */
[----:B------:R-:W1:Y:S07]  /*afd0*/  LDSM.16.M88.4 R180, [R237+UR4+0x15100] ;  /* 0x01510004edb4783b */ /* 0x000e6e0008000200 */
[C---:B-----5:R-:W-:Y:S08]  /*afe0*/  HMMA.16816.F32.BF16 R4, R188.reuse, R212, R4 ;  /* 0x000000d4bc04723c */ /* 0x060ff00000041804 */
[C---:B------:R-:W-:Y:S01]  /*aff0*/  HMMA.16816.F32.BF16 R8, R188.reuse, R214, R8 ;  /* 0x000000d6bc08723c */ /* 0x040fe20000041808 */
[----:B------:R-:W5:Y:S07]  /*b000*/  LDSM.16.M88.4 R212, [R237+UR4+0x15900] ;  /* 0x01590004edd4783b */ /* 0x000f6e0008000200 */
[C---:B------:R-:W-:Y:S08]  /*b010*/  HMMA.16816.F32.BF16 R12, R188.reuse, R160, R12 ;  /* 0x000000a0bc0c723c */ /* 0x040ff0000004180c */
[C---:B------:R-:W-:Y:S01]  /*b020*/  HMMA.16816.F32.BF16 R16, R188.reuse, R162, R16 ;  /* 0x000000a2bc10723c */ /* 0x040fe20000041810 */
[----:B------:R-:W1:Y:S07]  /*b030*/  LDSM.16.M88.4 R160, [R237+UR4+0x16100] ;  /* 0x01610004eda0783b */ /* 0x000e6e0008000200 */
[C---:B------:R-:W-:Y:S08]  /*b040*/  HMMA.16816.F32.BF16 R20, R188.reuse, R164, R20 ;  /* 0x000000a4bc14723c */ /* 0x040ff00000041814 */
[C---:B------:R-:W-:Y:S01]  /*b050*/  HMMA.16816.F32.BF16 R24, R188.reuse, R166, R24 ;  /* 0x000000a6bc18723c */ /* 0x040fe20000041818 */
[----:B------:R-:W1:Y:S07]  /*b060*/  LDSM.16.M88.4 R164, [R237+UR4+0x16900] ;  /* 0x01690004eda4783b */ /* 0x000e6e0008000200 */
[C---:B---3--:R-:W-:Y:S08]  /*b070*/  HMMA.16816.F32.BF16 R28, R188.reuse, R168, R28 ;  /* 0x000000a8bc1c723c */ /* 0x048ff0000004181c */
[C---:B------:R-:W-:Y:S01]  /*b080*/  HMMA.16816.F32.BF16 R32, R188.reuse, R170, R32 ;  /* 0x000000aabc20723c */ /* 0x040fe20000041820 */
[----:B------:R-:W3:Y:S07]  /*b090*/  LDSM.16.M88.4 R168, [R237+UR4+0x17100] ;  /* 0x01710004eda8783b */ /* 0x000eee0008000200 */
[C---:B--2---:R-:W-:Y:S08]  /*b0a0*/  HMMA.16816.F32.BF16 R36, R188.reuse, R172, R36 ;  /* 0x000000acbc24723c */ /* 0x044ff00000041824 */
[C---:B------:R-:W-:Y:S01]  /*b0b0*/  HMMA.16816.F32.BF16 R40, R188.reuse, R174, R40 ;  /* 0x000000aebc28723c */ /* 0x040fe20000041828 */
[----:B------:R-:W-:Y:S07]  /*b0c0*/  LDSM.16.M88.4 R172, [R2+0x16900] ;  /* 0x0169000002ac783b */ /* 0x000fee0000000200 */
[C---:B----4-:R-:W-:Y:S08]  /*b0d0*/  HMMA.16816.F32.BF16 R44, R188.reuse, R176, R44 ;  /* 0x000000b0bc2c723c */ /* 0x050ff0000004182c */
[----:B------:R-:W-:Y:S01]  /*b0e0*/  HMMA.16816.F32.BF16 R48, R188, R178, R48 ;  /* 0x000000b2bc30723c */ /* 0x000fe20000041830 */
[----:B------:R-:W-:Y:S07]  /*b0f0*/  LDSM.16.M88.4 R176, [R2+0x17100] ;  /* 0x0171000002b0783b */ /* 0x000fee0000000200 */
[C---:B-1----:R-:W-:Y:S08]  /*b100*/  HMMA.16816.F32.BF16 R4, R192.reuse, R180, R4 ;  /* 0x000000b4c004723c */ /* 0x042ff00000041804 */
[C---:B------:R-:W-:Y:S01]  /*b110*/  HMMA.16816.F32.BF16 R8, R192.reuse, R182, R8 ;  /* 0x000000b6c008723c */ /* 0x040fe20000041808 */
[----:B------:R-:W-:Y:S07]  /*b120*/  LDSM.16.M88.4 R180, [R2+0x17900] ;  /* 0x0179000002b4783b */ /* 0x000fee0000000200 */
[C---:B-----5:R-:W-:Y:S08]  /*b130*/  HMMA.16816.F32.BF16 R12, R192.reuse, R212, R12 ;  /* 0x000000d4c00c723c */ /* 0x060ff0000004180c */
[C---:B------:R-:W-:Y:S01]  /*b140*/  HMMA.16816.F32.BF16 R16, R192.reuse, R214, R16 ;  /* 0x000000d6c010723c */ /* 0x040fe20000041810 */
[----:B------:R-:W-:Y:S07]  /*b150*/  LDSM.16.M88.4 R212, [R3+0x15100] ;  /* 0x0151000003d4783b */ /* 0x000fee0000000200 */
[C---:B------:R-:W-:Y:S08]  /*b160*/  HMMA.16816.F32.BF16 R20, R192.reuse, R160, R20 ;  /* 0x000000a0c014723c */ /* 0x040ff00000041814 */
[C---:B------:R-:W-:Y:S01]  /*b170*/  HMMA.16816.F32.BF16 R24, R192.reuse, R162, R24 ;  /* 0x000000a2c018723c */ /* 0x040fe20000041818 */
[----:B------:R-:W1:Y:S07]  /*b180*/  LDSM.16.M88.4 R160, [R2+0x15100] ;  /* 0x0151000002a0783b */ /* 0x000e6e0000000200 */
[C---:B------:R-:W-:Y:S08]  /*b190*/  HMMA.16816.F32.BF16 R28, R192.reuse, R164, R28 ;  /* 0x000000a4c01c723c */ /* 0x040ff0000004181c */
        /* <DEDUP_REMOVED lines=22> */
[----:B------:R-:W5:Y:S07]  /*b300*/  LDSM.16.M88.4 R176, [R3+0x17900] ;  /* 0x0179000003b0783b */ /* 0x000f6e0000000200 */
        /* <DEDUP_REMOVED lines=19> */
[C---:B-----5:R-:W-:Y:S08]  /*b440*/  HMMA.16816.F32.BF16 R44, R200.reuse, R176, R44 ;  /* 0x000000b0c82c723c */ /* 0x060ff0000004182c */
[----:B------:R-:W-:Y:S01]  /*b450*/  HMMA.16816.F32.BF16 R48, R200, R178, R48 ;  /* 0x000000b2c830723c */ /* 0x000fe20000041830 */
[----:B------:R-:W-:Y:S07]  /*b460*/  LDSM.16.M88.4 R176, [R237+UR4+0x19100] ;  /* 0x01910004edb0783b */ /* 0x000fee0008000200 */
[C---:B-1----:R-:W-:Y:S08]  /*b470*/  HMMA.16816.F32.BF16 R4, R204.reuse, R160, R4 ;  /* 0x000000a0cc04723c */ /* 0x042ff00000041804 */
[C---:B------:R-:W-:Y:S01]  /*b480*/  HMMA.16816.F32.BF16 R8, R204.reuse, R162, R8 ;  /* 0x000000a2cc08723c */ /* 0x040fe20000041808 */
[----:B------:R-:W1:Y:S07]  /*b490*/  LDSM.16.M88.4 R160, [R237+UR4+0x18900] ;  /* 0x01890004eda0783b */ /* 0x000e6e0008000200 */
[C---:B------:R-:W-:Y:S08]  /*b4a0*/  HMMA.16816.F32.BF16 R12, R204.reuse, R180, R12 ;  /* 0x000000b4cc0c723c */ /* 0x040ff0000004180c */
[C---:B------:R-:W-:Y:S01]  /*b4b0*/  HMMA.16816.F32.BF16 R16, R204.reuse, R182, R16 ;  /* 0x000000b6cc10723c */ /* 0x040fe20000041810 */
[----:B------:R-:W5:Y:S07]  /*b4c0*/  LDSM.16.M88.4 R180, [R237+UR4+0x19900] ;  /* 0x01990004edb4783b */ /* 0x000f6e0008000200 */
        /* <DEDUP_REMOVED lines=21> */
[C---:B-----5:R-:W-:Y:S08]  /*b620*/  HMMA.16816.F32.BF16 R28, R208.reuse, R180, R28 ;  /* 0x000000b4d01c723c */ /* 0x060ff0000004181c */
        /* <DEDUP_REMOVED lines=37> */
[C---:B-----5:R-:W-:Y:S08]  /*b880*/  HMMA.16816.F32.BF16 R44, R220.reuse, R176, R44 ;  /* 0x000000b0dc2c723c */ /* 0x060ff0000004182c */
        /* <DEDUP_REMOVED lines=27> */
[C---:B------:R-:W-:Y:S01]  /*ba40*/  HMMA.16816.F32.BF16 R40, R228.reuse, R166, R40 ;  /* 0x000000a6e428723c */ /* 0x040fe20000041828 */
[----:B------:R-:W-:Y:S03]  /*ba50*/  LDSM.16.MT88.4 R172, [R143+UR4+0x3900] ;  /* 0x003900048fac783b */ /* 0x000fe60008004200 */
        /* <DEDUP_REMOVED lines=46> */
[----:B------:R-:W-:Y:S01]  /*bd40*/  FADD.FTZ R0, -R140, R0 ;  /* 0x000000008c007221 */ /* 0x000fe20000010100 */
        /* <DEDUP_REMOVED lines=30> */
[C---:B------:R-:W-:Y:S01]  /*bf30*/  FMUL.FTZ R104, R2.reuse, R104 ;  /* 0x0000006802687220 */ /* 0x040fe20000410000 */
[----:B------:R-:W-:Y:S01]  /*bf40*/  LDSM.16.MT88.4 R168, [R141+0x900] ;  /* 0x000900008da8783b */ /* 0x000fe20000004200 */
[C---:B------:R-:W-:Y:S02]  /*bf50*/  FMUL.FTZ R105, R2.reuse, R105 ;  /* 0x0000006902697220 */ /* 0x040fe40000410000 */
[----:B------:R-:W2:Y:S01]  /*bf60*/  MUFU.EX2 R0, R0 ;  /* 0x0000000000007308 */ /* 0x000ea20000000800 */
[C---:B------:R-:W-:Y:S02]  /*bf70*/  FMUL.FTZ R108, R2.reuse, R108 ;  /* 0x0000006c026c7220 */ /* 0x040fe40000410000 */
[C---:B------:R-:W-:Y:S02]  /*bf80*/  FMUL.FTZ R109, R2.reuse, R109 ;  /* 0x0000006d026d7220 */ /* 0x040fe40000410000 */
[C---:B-----5:R-:W-:Y:S02]  /*bf90*/  FMUL.FTZ R9, R2.reuse, R149 ;  /* 0x0000009502097220 */ /* 0x060fe40000410000 */
        /* <DEDUP_REMOVED lines=17> */
[C---:B---3--:R-:W-:Y:S02]  /*c0b0*/  FMUL.FTZ R11, R0.reuse, R151 ;  /* 0x00000097000b7220 */ /* 0x048fe40000410000 */
[----:B------:R-:W3:Y:S01]  /*c0c0*/  LDSM.16.MT88.4 R148, [R236+UR4+0x100] ;  /* 0x00010004ec94783b */ /* 0x000ee20008004200 */
[C---:B------:R-:W-:Y:S02]  /*c0d0*/  FMUL.FTZ R110, R0.reuse, R110 ;  /* 0x0000006e006e7220 */ /* 0x040fe40000410000 */
[----:B------:R5:W-:Y:S01]  /*c0e0*/  MUFU.EX2 R235, R6 ;  /* 0x0000000600eb7308 */ /* 0x000be20000000800 */
[C---:B------:R-:W-:Y:S02]  /*c0f0*/  FMUL.FTZ R111, R0.reuse, R111 ;  /* 0x0000006f006f7220 */ /* 0x040fe40000410000 */
[----:B------:R-:W-:Y:S02]  /*c100*/  FMUL.FTZ R114, R0, R114 ;  /* 0x0000007200727220 */ /* 0x000fe40000410000 */
[----:B----4-:R-:W-:Y:S02]  /*c110*/  FMUL.FTZ R4, R2, R144 ;  /* 0x0000009002047220 */ /* 0x010fe40000410000 */
[C---:B------:R-:W-:Y:S02]  /*c120*/  FMUL.FTZ R115, R0.reuse, R115 ;  /* 0x0000007300737220 */ /* 0x040fe40000410000 */
[C---:B------:R-:W-:Y:S01]  /*c130*/  FMUL.FTZ R118, R0.reuse, R118 ;  /* 0x0000007600767220 */ /* 0x040fe20000410000 */
[----:B------:R-:W4:Y:S01]  /*c140*/  MUFU.EX2 R234, R7 ;  /* 0x0000000700ea7308 */ /* 0x000f220000000800 */
[C---:B------:R-:W-:Y:S02]  /*c150*/  FMUL.FTZ R119, R0.reuse, R119 ;  /* 0x0000007700777220 */ /* 0x040fe40000410000 */
[----:B------:R-:W-:Y:S01]  /*c160*/  FMUL.FTZ R122, R0, R122 ;  /* 0x0000007a007a7220 */ /* 0x000fe20000410000 */
[----:B--2---:R-:W-:Y:S01]  /*c170*/  F2FP.BF16.PACK_AB R144, R242, R243 ;  /* 0x000000f3f290723e */ /* 0x004fe200000010ff */
[----:B------:R-:W-:Y:S02]  /*c180*/  FMUL.FTZ R5, R2, R145 ;  /* 0x0000009102057220 */ /* 0x000fe40000410000 */
[C---:B------:R-:W-:Y:S02]  /*c190*/  FMUL.FTZ R123, R0.reuse, R123 ;  /* 0x0000007b007b7220 */ /* 0x040fe40000410000 */
[C---:B------:R-:W-:Y:S01]  /*c1a0*/  FMUL.FTZ R126, R0.reuse, R126 ;  /* 0x0000007e007e7220 */ /* 0x040fe20000410000 */
[----:B------:R-:W-:Y:S01]  /*c1b0*/  MUFU.EX2 R227, R16 ;  /* 0x0000001000e37308 */ /* 0x000fe20000000800 */
[----:B------:R-:W-:Y:S02]  /*c1c0*/  FMUL.FTZ R127, R0, R127 ;  /* 0x0000007f007f7220 */ /* 0x000fe40000410000 */
[----:B------:R-:W-:Y:S02]  /*c1d0*/  FMUL.FTZ R129, R2, R129 ;  /* 0x0000008102817220 */ /* 0x000fe40000410000 */
[----:B-----5:R-:W-:Y:S01]  /*c1e0*/  FMUL.FTZ R6, R0, R146 ;  /* 0x0000009200067220 */ /* 0x020fe20000410000 */
[----:B------:R-:W-:Y:S01]  /*c1f0*/  F2FP.BF16.PACK_AB R146, R246, R244 ;  /* 0x000000f4f692723e */ /* 0x000fe200000010ff */
[C---:B------:R-:W-:Y:S02]  /*c200*/  FMUL.FTZ R130, R0.reuse, R130 ;  /* 0x0000008200827220 */ /* 0x040fe40000410000 */
[----:B------:R-:W-:Y:S01]  /*c210*/  FMUL.FTZ R131, R0, R131 ;  /* 0x0000008300837220 */ /* 0x000fe20000410000 */
[----:B------:R-:W-:Y:S01]  /*c220*/  MUFU.EX2 R226, R17 ;  /* 0x0000001100e27308 */ /* 0x000fe20000000800 */
[C---:B------:R-:W-:Y:S02]  /*c230*/  FMUL.FTZ R132, R2.reuse, R132 ;  /* 0x0000008402847220 */ /* 0x040fe40000410000 */
[----:B------:R-:W-:Y:S01]  /*c240*/  FMUL.FTZ R133, R2, R133 ;  /* 0x0000008502857220 */ /* 0x000fe20000410000 */
[----:B----4-:R-:W-:Y:S01]  /*c250*/  F2FP.BF16.PACK_AB R145, R234, R235 ;  /* 0x000000ebea91723e */ /* 0x010fe200000010ff */
[----:B------:R-:W-:Y:S01]  /*c260*/  FMUL.FTZ R7, R0, R147 ;  /* 0x0000009300077220 */ /* 0x000fe20000410000 */
[----:B------:R-:W-:Y:S01]  /*c270*/  F2FP.BF16.PACK_AB R147, R245, R241 ;  /* 0x000000f1f593723e */ /* 0x000fe200000010ff */
[--C-:B------:R-:W-:Y:S02]  /*c280*/  FFMA.FTZ R20, R20, c[0x0][0x2d0], -R180.reuse ;  /* 0x0000b40014147a23 */ /* 0x100fe400000108b4 */
[--C-:B------:R-:W-:Y:S01]  /*c290*/  FFMA.FTZ R21, R21, c[0x0][0x2d0], -R180.reuse ;  /* 0x0000b40015157a23 */ /* 0x100fe200000108b4 */
[----:B------:R-:W-:Y:S01]  /*c2a0*/  MUFU.EX2 R215, R18 ;  /* 0x0000001200d77308 */ /* 0x000fe20000000800 */
[--C-:B------:R-:W-:Y:S02]  /*c2b0*/  FFMA.FTZ R22, R22, c[0x0][0x2d0], -R181.reuse ;  /* 0x0000b40016167a23 */ /* 0x100fe400000108b5 */
[C---:B------:R-:W-:Y:S05]  /*c2c0*/  HMMA.16816.F32.BF16 R4, R144.reuse, R160, R4 ;  /* 0x000000a09004723c */ /* 0x040fea0000041804 */
[--C-:B------:R-:W-:Y:S02]  /*c2d0*/  FFMA.FTZ R23, R23, c[0x0][0x2d0], -R181.reuse ;  /* 0x0000b40017177a23 */ /* 0x100fe400000108b5 */
[----:B------:R2:W-:Y:S01]  /*c2e0*/  MUFU.EX2 R214, R19 ;  /* 0x0000001300d67308 */ /* 0x0005e20000000800 */
[C---:B------:R-:W-:Y:S01]  /*c2f0*/  HMMA.16816.F32.BF16 R8, R144.reuse, R162, R8 ;  /* 0x000000a29008723c */ /* 0x040fe20000041808 */
[----:B------:R-:W4:Y:S03]  /*c300*/  LDSM.16.MT88.4 R160, [R141+0x100] ;  /* 0x000100008da0783b */ /* 0x000f260000004200 */
[--C-:B------:R-:W-:Y:S02]  /*c310*/  FFMA.FTZ R24, R24, c[0x0][0x2d0], -R180.reuse ;  /* 0x0000b40018187a23 */ /* 0x100fe400000108b4 */
[--C-:B------:R-:W-:Y:S02]  /*c320*/  FFMA.FTZ R25, R25, c[0x0][0x2d0], -R180.reuse ;  /* 0x0000b40019197a23 */ /* 0x100fe400000108b4 */
[C---:B-1----:R-:W-:Y:S01]  /*c330*/  HMMA.16816.F32.BF16 R100, R144.reuse, R164, R100 ;  /* 0x000000a49064723c */ /* 0x042fe20000041864 */
[----:B------:R-:W-:Y:S03]  /*c340*/  MUFU.EX2 R182, R20 ;  /* 0x0000001400b67308 */ /* 0x000fe60000000800 */
[--C-:B------:R-:W-:Y:S02]  /*c350*/  FFMA.FTZ R26, R26, c[0x0][0x2d0], -R181.reuse ;  /* 0x0000b4001a1a7a23 */ /* 0x100fe400000108b5 */
[--C-:B------:R-:W-:Y:S02]  /*c360*/  FFMA.FTZ R27, R27, c[0x0][0x2d0], -R181.reuse ;  /* 0x0000b4001b1b7a23 */ /* 0x100fe400000108b5 */
[C---:B------:R-:W-:Y:S01]  /*c370*/  HMMA.16816.F32.BF16 R104, R144.reuse, R166, R104 ;  /* 0x000000a69068723c */ /* 0x040fe20000041868 */
[----:B------:R-:W1:Y:S02]  /*c380*/  LDSM.16.MT88.4 R164, [R143+UR4+0x3100] ;  /* 0x003100048fa4783b */ /* 0x000e640008004200 */
[----:B------:R-:W-:Y:S01]  /*c390*/  MUFU.EX2 R213, R21 ;  /* 0x0000001500d57308 */ /* 0x000fe20000000800 */
[--C-:B------:R-:W-:Y:S02]  /*c3a0*/  FFMA.FTZ R28, R28, c[0x0][0x2d0], -R180.reuse ;  /* 0x0000b4001c1c7a23 */ /* 0x100fe400000108b4 */
[--C-:B------:R-:W-:Y:S02]  /*c3b0*/  FFMA.FTZ R29, R29, c[0x0][0x2d0], -R180.reuse ;  /* 0x0000b4001d1d7a23 */ /* 0x100fe400000108b4 */
[C---:B---3--:R-:W-:Y:S01]  /*c3c0*/  HMMA.16816.F32.BF16 R108, R144.reuse, R148, R108 ;  /* 0x00000094906c723c */ /* 0x048fe2000004186c */
[----:B--2---:R-:W-:Y:S03]  /*c3d0*/  LDSM.16.MT88.4 R16, [R142+0x900] ;  /* 0x000900008e10783b */ /* 0x004fe60000004200 */
[--C-:B------:R-:W-:Y:S01]  /*c3e0*/  FFMA.FTZ R30, R30, c[0x0][0x2d0], -R181.reuse ;  /* 0x0000b4001e1e7a23 */ /* 0x100fe200000108b5 */
[----:B------:R-:W-:Y:S01]  /*c3f0*/  MUFU.EX2 R212, R24 ;  /* 0x0000001800d47308 */ /* 0x000fe20000000800 */
[--C-:B------:R-:W-:Y:S02]  /*c400*/  FFMA.FTZ R31, R31, c[0x0][0x2d0], -R181.reuse ;  /* 0x0000b4001f1f7a23 */ /* 0x100fe400000108b5 */
[C---:B------:R-:W-:Y:S01]  /*c410*/  HMMA.16816.F32.BF16 R112, R144.reuse, R150, R112 ;  /* 0x000000969070723c */ /* 0x040fe20000041870 */
[----:B------:R-:W2:Y:S03]  /*c420*/  LDSM.16.MT88.4 R148, [R142+0x3100] ;  /* 0x003100008e94783b */ /* 0x000ea60000004200 */
[--C-:B------:R-:W-:Y:S02]  /*c430*/  FFMA.FTZ R32, R32, c[0x0][0x2d0], -R180.reuse ;  /* 0x0000b40020207a23 */ /* 0x100fe400000108b4 */
[--C-:B------:R-:W-:Y:S01]  /*c440*/  FFMA.FTZ R33, R33, c[0x0][0x2d0], -R180.reuse ;  /* 0x0000b40021217a23 */ /* 0x100fe200000108b4 */
[----:B------:R-:W-:Y:S01]  /*c450*/  MUFU.EX2 R183, R25 ;  /* 0x0000001900b77308 */ /* 0x000fe20000000800 */
[--C-:B------:R-:W-:Y:S01]  /*c460*/  FFMA.FTZ R34, R34, c[0x0][0x2d0], -R181.reuse ;  /* 0x0000b40022227a23 */ /* 0x100fe200000108b5 */
[C---:B----4-:R-:W-:Y:S03]  /*c470*/  HMMA.16816.F32.BF16 R116, R144.reuse, R160, R116 ;  /* 0x000000a09074723c */ /* 0x050fe60000041874 */
[--C-:B------:R-:W-:Y:S02]  /*c480*/  FFMA.FTZ R35, R35, c[0x0][0x2d0], -R181.reuse ;  /* 0x0000b40023237a23 */ /* 0x100fe400000108b5 */
[--C-:B------:R-:W-:Y:S02]  /*c490*/  FFMA.FTZ R36, R36, c[0x0][0x2d0], -R180.reuse ;  /* 0x0000b40024247a23 */ /* 0x100fe400000108b4 */
[--C-:B------:R-:W-:Y:S01]  /*c4a0*/  FFMA.FTZ R37, R37, c[0x0][0x2d0], -R180.reuse ;  /* 0x0000b40025257a23 */ /* 0x100fe200000108b4 */
        /* <DEDUP_REMOVED lines=9> */
[C---:B------:R-:W-:Y:S02]  /*c540*/  FMUL.FTZ R134, R0.reuse, R134 ;  /* 0x0000008600867220 */ /* 0x040fe40000410000 */
[----:B------:R-:W-:Y:S02]  /*c550*/  FMUL.FTZ R135, R0, R135 ;  /* 0x0000008700877220 */ /* 0x000fe40000410000 */
[--C-:B------:R-:W-:Y:S04]  /*c560*/  FFMA.FTZ R42, R42, c[0x0][0x2d0], -R181.reuse ;  /* 0x0000b4002a2a7a23 */ /* 0x100fe800000108b5 */
[--C-:B------:R-:W-:Y:S01]  /*c570*/  FFMA.FTZ R43, R43, c[0x0][0x2d0], -R181.reuse ;  /* 0x0000b4002b2b7a23 */ /* 0x100fe200000108b5 */
[C---:B--2---:R-:W-:Y:S03]  /*c580*/  HMMA.16816.F32.BF16 R132, R144.reuse, R148, R132 ;  /* 0x000000949084723c */ /* 0x044fe60000041884 */
[C---:B------:R-:W-:Y:S02]  /*c590*/  FMUL.FTZ R136, R2.reuse, R136 ;  /* 0x0000008802887220 */ /* 0x040fe40000410000 */
[----:B------:R-:W-:Y:S02]  /*c5a0*/  FMUL.FTZ R137, R2, R137 ;  /* 0x0000008902897220 */ /* 0x000fe40000410000 */
[C---:B------:R-:W-:Y:S02]  /*c5b0*/  FMUL.FTZ R138, R0.reuse, R138 ;  /* 0x0000008a008a7220 */ /* 0x040fe40000410000 */
[----:B------:R-:W-:Y:S03]  /*c5c0*/  FMUL.FTZ R139, R0, R139 ;  /* 0x0000008b008b7220 */ /* 0x000fe60000410000 */
[C---:B------:R-:W-:Y:S02]  /*c5d0*/  FMUL.FTZ R52, R2.reuse, R52 ;  /* 0x0000003402347220 */ /* 0x040fe40000410000 */
[----:B------:R-:W-:Y:S02]  /*c5e0*/  FMUL.FTZ R53, R2, R53 ;  /* 0x0000003502357220 */ /* 0x000fe40000410000 */
[C---:B------:R-:W-:Y:S01]  /*c5f0*/  HMMA.16816.F32.BF16 R136, R144.reuse, R150, R136 ;  /* 0x000000969088723c */ /* 0x040fe20000041888 */
[----:B------:R-:W2:Y:S02]  /*c600*/  LDSM.16.MT88.4 R148, [R143+UR4+0x6100] ;  /* 0x006100048f94783b */ /* 0x000ea40008004200 */
[C---:B------:R-:W-:Y:S02]  /*c610*/  FMUL.FTZ R54, R0.reuse, R54 ;  /* 0x0000003600367220 */ /* 0x040fe40000410000 */
[----:B------:R-:W-:Y:S02]  /*c620*/  FMUL.FTZ R55, R0, R55 ;  /* 0x0000003700377220 */ /* 0x000fe40000410000 */
[C---:B------:R-:W-:Y:S02]  /*c630*/  FMUL.FTZ R56, R2.reuse, R56 ;  /* 0x0000003802387220 */ /* 0x040fe40000410000 */
[----:B------:R-:W-:Y:S03]  /*c640*/  FMUL.FTZ R57, R2, R57 ;  /* 0x0000003902397220 */ /* 0x000fe60000410000 */
[C---:B---3--:R-:W-:Y:S03]  /*c650*/  HMMA.16816.F32.BF16 R52, R144.reuse, R160, R52 ;  /* 0x000000a09034723c */ /* 0x048fe60000041834 */
[C---:B------:R-:W-:Y:S02]  /*c660*/  FMUL.FTZ R58, R0.reuse, R58 ;  /* 0x0000003a003a7220 */ /* 0x040fe40000410000 */
[----:B------:R-:W-:Y:S02]  /*c670*/  FMUL.FTZ R59, R0, R59 ;  /* 0x0000003b003b7220 */ /* 0x000fe40000410000 */
[C---:B------:R-:W-:Y:S02]  /*c680*/  FMUL.FTZ R60, R2.reuse, R60 ;  /* 0x0000003c023c7220 */ /* 0x040fe40000410000 */
[----:B------:R-:W-:Y:S03]  /*c690*/  FMUL.FTZ R61, R2, R61 ;  /* 0x0000003d023d7220 */ /* 0x000fe60000410000 */
[C---:B------:R-:W-:Y:S01]  /*c6a0*/  HMMA.16816.F32.BF16 R56, R144.reuse, R162, R56 ;  /* 0x000000a29038723c */ /* 0x040fe20000041838 */
[----:B------:R-:W3:Y:S02]  /*c6b0*/  LDSM.16.MT88.4 R160, [R142+0x6100] ;  /* 0x006100008ea0783b */ /* 0x000ee40000004200 */
        /* <DEDUP_REMOVED lines=10> */
[----:B------:R-:W1:Y:S02]  /*c760*/  LDSM.16.MT88.4 R164, [R236+UR4+0x6100] ;  /* 0x00610004eca4783b */ /* 0x000e640008004200 */
[C---:B------:R-:W-:Y:S02]  /*c770*/  FMUL.FTZ R70, R0.reuse, R70 ;  /* 0x0000004600467220 */ /* 0x040fe40000410000 */
[----:B------:R-:W-:Y:S02]  /*c780*/  FMUL.FTZ R71, R0, R71 ;  /* 0x0000004700477220 */ /* 0x000fe40000410000 */
[C---:B------:R-:W-:Y:S02]  /*c790*/  FMUL.FTZ R72, R2.reuse, R72 ;  /* 0x0000004802487220 */ /* 0x040fe40000410000 */
[----:B------:R-:W-:Y:S03]  /*c7a0*/  FMUL.FTZ R73, R2, R73 ;  /* 0x0000004902497220 */ /* 0x000fe60000410000 */
[C---:B--2---:R-:W-:Y:S03]  /*c7b0*/  HMMA.16816.F32.BF16 R68, R144.reuse, R148, R68 ;  /* 0x000000949044723c */ /* 0x044fe60000041844 */
[C---:B------:R-:W-:Y:S02]  /*c7c0*/  FMUL.FTZ R74, R0.reuse, R74 ;  /* 0x0000004a004a7220 */ /* 0x040fe40000410000 */
[----:B------:R-:W-:Y:S02]  /*c7d0*/  FMUL.FTZ R75, R0, R75 ;  /* 0x0000004b004b7220 */ /* 0x000fe40000410000 */
[C---:B------:R-:W-:Y:S02]  /*c7e0*/  FMUL.FTZ R76, R2.reuse, R76 ;  /* 0x0000004c024c7220 */ /* 0x040fe40000410000 */
[----:B------:R-:W-:Y:S03]  /*c7f0*/  FMUL.FTZ R77, R2, R77 ;  /* 0x0000004d024d7220 */ /* 0x000fe60000410000 */
[C---:B------:R-:W-:Y:S01]  /*c800*/  HMMA.16816.F32.BF16 R72, R144.reuse, R150, R72 ;  /* 0x000000969048723c */ /* 0x040fe20000041848 */
[----:B------:R-:W2:Y:S02]  /*c810*/  LDSM.16.MT88.4 R148, [R141+0x6100] ;  /* 0x006100008d94783b */ /* 0x000ea40000004200 */
        /* <DEDUP_REMOVED lines=15> */
[----:B------:R-:W-:Y:S01]  /*c910*/  MUFU.EX2 R233, R12 ;  /* 0x0000000c00e97308 */ /* 0x000fe20000000800 */
[C---:B-1----:R-:W-:Y:S03]  /*c920*/  HMMA.16816.F32.BF16 R84, R144.reuse, R164, R84 ;  /* 0x000000a49054723c */ /* 0x042fe60000041854 */
[--C-:B------:R-:W-:Y:S02]  /*c930*/  FFMA.FTZ R14, R14, c[0x0][0x2d0], -R181.reuse ;  /* 0x0000b4000e0e7a23 */ /* 0x100fe400000108b5 */
[--C-:B------:R-:W-:Y:S02]  /*c940*/  FFMA.FTZ R15, R15, c[0x0][0x2d0], -R181.reuse ;  /* 0x0000b4000f0f7a23 */ /* 0x100fe400000108b5 */
[C---:B------:R-:W-:Y:S02]  /*c950*/  FMUL.FTZ R88, R2.reuse, R88 ;  /* 0x0000005802587220 */ /* 0x040fe40000410000 */
[----:B------:R-:W1:Y:S03]  /*c960*/  MUFU.EX2 R232, R13 ;  /* 0x0000000d00e87308 */ /* 0x000e660000000800 */
        /* <DEDUP_REMOVED lines=8> */
[----:B------:R-:W5:Y:S02]  /*c9f0*/  LDSM.16.MT88.4 R164, [R236+UR4+0x900] ;  /* 0x00090004eca4783b */ /* 0x000f640008004200 */
[----:B------:R-:W-:Y:S02]  /*ca00*/  FMUL.FTZ R95, R0, R95 ;  /* 0x0000005f005f7220 */ /* 0x000fe40000410000 */
[C---:B------:R-:W-:Y:S01]  /*ca10*/  FMUL.FTZ R96, R2.reuse, R96 ;  /* 0x0000006002607220 */ /* 0x040fe20000410000 */
[----:B------:R-:W3:Y:S01]  /*ca20*/  MUFU.EX2 R224, R15 ;  /* 0x0000000f00e07308 */ /* 0x000ee20000000800 */
[----:B------:R-:W-:Y:S02]  /*ca30*/  FMUL.FTZ R97, R2, R97 ;  /* 0x0000006102617220 */ /* 0x000fe40000410000 */
[C---:B------:R-:W-:Y:S01]  /*ca40*/  FMUL.FTZ R98, R0.reuse, R98 ;  /* 0x0000006200627220 */ /* 0x040fe20000410000 */
[C---:B--2---:R-:W-:Y:S03]  /*ca50*/  HMMA.16816.F32.BF16 R92, R144.reuse, R148, R92 ;  /* 0x00000094905c723c */ /* 0x044fe6000004185c */
[----:B------:R-:W-:Y:S01]  /*ca60*/  FMUL.FTZ R99, R0, R99 ;  /* 0x0000006300637220 */ /* 0x000fe20000410000 */
[----:B-1----:R-:W-:Y:S01]  /*ca70*/  F2FP.BF16.PACK_AB R12, R232, R233 ;  /* 0x000000e9e80c723e */ /* 0x002fe200000010ff */
[--C-:B------:R-:W-:Y:S02]  /*ca80*/  FFMA.FTZ R49, R49, c[0x0][0x2d0], -R180.reuse ;  /* 0x0000b40031317a23 */ /* 0x100fe400000108b4 */
[--C-:B------:R-:W-:Y:S02]  /*ca90*/  FFMA.FTZ R51, R51, c[0x0][0x2d0], -R181.reuse ;  /* 0x0000b40033337a23 */ /* 0x100fe400000108b5 */
[--C-:B------:R-:W-:Y:S01]  /*caa0*/  FFMA.FTZ R44, R44, c[0x0][0x2d0], -R180.reuse ;  /* 0x0000b4002c2c7a23 */ /* 0x100fe200000108b4 */
[----:B------:R-:W-:Y:S01]  /*cab0*/  HMMA.16816.F32.BF16 R96, R144, R150, R96 ;  /* 0x000000969060723c */ /* 0x000fe20000041860 */
[----:B------:R-:W1:Y:S01]  /*cac0*/  LDSM.16.MT88.4 R144, [R236+UR4+0x3900] ;  /* 0x00390004ec90783b */ /* 0x000e620008004200 */
[----:B------:R-:W-:Y:S01]  /*cad0*/  MUFU.EX2 R49, R49 ;  /* 0x0000003100317308 */ /* 0x000fe20000000800 */
[----:B----4-:R-:W-:Y:S01]  /*cae0*/  F2FP.BF16.PACK_AB R14, R226, R227 ;  /* 0x000000e3e20e723e */ /* 0x010fe200000010ff */
[--C-:B------:R-:W-:Y:S02]  /*caf0*/  FFMA.FTZ R45, R45, c[0x0][0x2d0], -R180.reuse ;  /* 0x0000b4002d2d7a23 */ /* 0x100fe400000108b4 */
[--C-:B------:R-:W-:Y:S02]  /*cb00*/  FFMA.FTZ R46, R46, c[0x0][0x2d0], -R181.reuse ;  /* 0x0000b4002e2e7a23 */ /* 0x100fe400000108b5 */
[--C-:B------:R-:W-:Y:S01]  /*cb10*/  FFMA.FTZ R47, R47, c[0x0][0x2d0], -R181.reuse ;  /* 0x0000b4002f2f7a23 */ /* 0x100fe200000108b5 */
[----:B------:R-:W2:Y:S03]  /*cb20*/  LDSM.16.MT88.4 R148, [R141+0x3900] ;  /* 0x003900008d94783b */ /* 0x000ea60000004200 */
[----:B---3--:R-:W-:Y:S01]  /*cb30*/  F2FP.BF16.PACK_AB R13, R224, R225 ;  /* 0x000000e1e00d723e */ /* 0x008fe200000010ff */
[----:B------:R-:W-:Y:S01]  /*cb40*/  MUFU.EX2 R51, R51 ;  /* 0x0000003300337308 */ /* 0x000fe20000000800 */
[----:B------:R-:W-:Y:S01]  /*cb50*/  F2FP.BF16.PACK_AB R15, R214, R215 ;  /* 0x000000d7d60f723e */ /* 0x000fe200000010ff */
[----:B------:R-:W-:Y:S02]  /*cb60*/  FFMA.FTZ R48, R48, c[0x0][0x2d0], -R180 ;  /* 0x0000b40030307a23 */ /* 0x000fe400000108b4 */
[----:B------:R-:W-:Y:S02]  /*cb70*/  FFMA.FTZ R50, R50, c[0x0][0x2d0], -R181 ;  /* 0x0000b40032327a23 */ /* 0x000fe400000108b5 */
[----:B------:R-:W-:Y:S02]  /*cb80*/  FFMA.FTZ R2, R2, R252, R243 ;  /* 0x000000fc02027223 */ /* 0x000fe400000100f3 */
[C---:B------:R-:W-:Y:S02]  /*cb90*/  HMMA.16816.F32.BF16 R4, R12.reuse, R160, R4 ;  /* 0x000000a00c04723c */ /* 0x040fe40000041804 */
[----:B------:R-:W-:Y:S03]  /*cba0*/  MUFU.EX2 R44, R44 ;  /* 0x0000002c002c7308 */ /* 0x000fe60000000800 */
[----:B------:R-:W-:Y:S02]  /*cbb0*/  FADD.FTZ R2, R242, R2 ;  /* 0x00000002f2027221 */ /* 0x000fe40000010000 */
[----:B------:R-:W-:Y:S01]  /*cbc0*/  FFMA.FTZ R0, R0, R247, R235 ;  /* 0x000000f700007223 */ /* 0x000fe200000100eb */
[C---:B------:R-:W-:Y:S01]  /*cbd0*/  HMMA.16816.F32.BF16 R8, R12.reuse, R162, R8 ;  /* 0x000000a20c08723c */ /* 0x040fe20000041808 */
[----:B------:R-:W-:Y:S03]  /*cbe0*/  LDSM.16.MT88.4 R160, [R142+0x6900] ;  /* 0x006900008ea0783b */ /* 0x000fe60000004200 */
[----:B------:R-:W-:Y:S04]  /*cbf0*/  MUFU.EX2 R45, R45 ;  /* 0x0000002d002d7308 */ /* 0x000fe80000000800 */
[C---:B------:R-:W-:Y:S06]  /*cc00*/  HMMA.16816.F32.BF16 R100, R12.reuse, R16, R100 ;  /* 0x000000100c64723c */ /* 0x040fec0000041864 */
[----:B------:R-:W-:Y:S02]  /*cc10*/  MUFU.EX2 R46, R46 ;  /* 0x0000002e002e7308 */ /* 0x000fe40000000800 */
[C---:B------:R-:W-:Y:S01]  /*cc20*/  HMMA.16816.F32.BF16 R104, R12.reuse, R18, R104 ;  /* 0x000000120c68723c */ /* 0x040fe20000041868 */
[----:B------:R-:W3:Y:S07]  /*cc30*/  LDSM.16.MT88.4 R16, [R143+UR4+0x6900] ;  /* 0x006900048f10783b */ /* 0x000eee0008004200 */
[C---:B-----5:R-:W-:Y:S01]  /*cc40*/  HMMA.16816.F32.BF16 R108, R12.reuse, R164, R108 ;  /* 0x000000a40c6c723c */ /* 0x060fe2000004186c */
[----:B------:R-:W-:Y:S07]  /*cc50*/  MUFU.EX2 R47, R47 ;  /* 0x0000002f002f7308 */ /* 0x000fee0000000800 */
[C---:B------:R-:W-:Y:S01]  /*cc60*/  HMMA.16816.F32.BF16 R112, R12.reuse, R166, R112 ;  /* 0x000000a60c70723c */ /* 0x040fe20000041870 */
[----:B------:R-:W-:Y:S02]  /*cc70*/  LDSM.16.MT88.4 R164, [R143+UR4+0x4100] ;  /* 0x004100048fa4783b */ /* 0x000fe40008004200 */
[----:B------:R-:W-:Y:S05]  /*cc80*/  MUFU.EX2 R48, R48 ;  /* 0x0000003000307308 */ /* 0x000fea0000000800 */
[C---:B------:R-:W-:Y:S05]  /*cc90*/  HMMA.16816.F32.BF16 R116, R12.reuse, R168, R116 ;  /* 0x000000a80c74723c */ /* 0x040fea0000041874 */
[----:B------:R-:W-:Y:S03]  /*cca0*/  MUFU.EX2 R169, R34 ;  /* 0x0000002200a97308 */ /* 0x000fe60000000800 */
[C---:B------:R-:W-:Y:S07]  /*ccb0*/  HMMA.16816.F32.BF16 R120, R12.reuse, R170, R120 ;  /* 0x000000aa0c78723c */ /* 0x040fee0000041878 */
[----:B------:R-:W-:Y:S01]  /*ccc0*/  MUFU.EX2 R171, R32 ;  /* 0x0000002000ab7308 */ /* 0x000fe20000000800 */
[C---:B------:R-:W-:Y:S08]  /*ccd0*/  HMMA.16816.F32.BF16 R124, R12.reuse, R172, R124 ;  /* 0x000000ac0c7c723c */ /* 0x040ff0000004187c */
[C---:B------:R-:W-:Y:S01]  /*cce0*/  HMMA.16816.F32.BF16 R128, R12.reuse, R174, R128 ;  /* 0x000000ae0c80723c */ /* 0x040fe20000041880 */
[----:B------:R-:W-:Y:S07]  /*ccf0*/  MUFU.EX2 R175, R28 ;  /* 0x0000001c00af7308 */ /* 0x000fee0000000800 */
[C---:B------:R-:W-:Y:S03]  /*cd00*/  HMMA.16816.F32.BF16 R132, R12.reuse, R176, R132 ;  /* 0x000000b00c84723c */ /* 0x040fe60000041884 */
[----:B------:R-:W-:Y:S05]  /*cd10*/  MUFU.EX2 R177, R22 ;  /* 0x0000001600b17308 */ /* 0x000fea0000000800 */
[C---:B------:R-:W-:Y:S05]  /*cd20*/  HMMA.16816.F32.BF16 R136, R12.reuse, R178, R136 ;  /* 0x000000b20c88723c */ /* 0x040fea0000041888 */
[----:B------:R4:W5:Y:S03]  /*cd30*/  MUFU.EX2 R179, R23 ;  /* 0x0000001700b37308 */ /* 0x0009660000000800 */
[C---:B-1----:R-:W-:Y:S07]  /*cd40*/  HMMA.16816.F32.BF16 R52, R12.reuse, R144, R52 ;  /* 0x000000900c34723c */ /* 0x042fee0000041834 */
[----:B------:R-:W-:Y:S01]  /*cd50*/  MUFU.EX2 R178, R26 ;  /* 0x0000001a00b27308 */ /* 0x000fe20000000800 */
[C---:B------:R-:W-:Y:S01]  /*cd60*/  HMMA.16816.F32.BF16 R56, R12.reuse, R146, R56 ;  /* 0x000000920c38723c */ /* 0x040fe20000041838 */
[----:B------:R-:W1:Y:S07]  /*cd70*/  LDSM.16.MT88.4 R144, [R236+UR4+0x6900] ;  /* 0x00690004ec90783b */ /* 0x000e6e0008004200 */
[C---:B--2---:R-:W-:Y:S01]  /*cd80*/  HMMA.16816.F32.BF16 R60, R12.reuse, R148, R60 ;  /* 0x000000940c3c723c */ /* 0x044fe2000004183c */
[----:B------:R2:W1:Y:S01]  /*cd90*/  MUFU.EX2 R176, R27 ;  /* 0x0000001b00b07308 */ /* 0x0004620000000800 */
[----:B----4-:R-:W-:Y:S06]  /*cda0*/  LDSM.16.MT88.4 R20, [R143+UR4+0x1100] ;  /* 0x001100048f14783b */ /* 0x010fec0008004200 */
[C---:B------:R-:W-:Y:S03]  /*cdb0*/  HMMA.16816.F32.BF16 R64, R12.reuse, R150, R64 ;  /* 0x000000960c40723c */ /* 0x040fe60000041840 */
[----:B------:R-:W4:Y:S01]  /*cdc0*/  MUFU.EX2 R174, R29 ;  /* 0x0000001d00ae7308 */ /* 0x000f220000000800 */
[----:B------:R-:W-:Y:S04]  /*cdd0*/  LDSM.16.MT88.4 R148, [R142+0x1100] ;  /* 0x001100008e94783b */ /* 0x000fe80000004200 */
[C---:B---3--:R-:W-:Y:S05]  /*cde0*/  HMMA.16816.F32.BF16 R68, R12.reuse, R16, R68 ;  /* 0x000000100c44723c */ /* 0x048fea0000041844 */
[----:B------:R-:W-:Y:S03]  /*cdf0*/  MUFU.EX2 R173, R30 ;  /* 0x0000001e00ad7308 */ /* 0x000fe60000000800 */
[C---:B------:R-:W-:Y:S01]  /*ce00*/  HMMA.16816.F32.BF16 R72, R12.reuse, R18, R72 ;  /* 0x000000120c48723c */ /* 0x040fe20000041848 */
[----:B------:R-:W3:Y:S06]  /*ce10*/  LDSM.16.MT88.4 R16, [R141+0x6900] ;  /* 0x006900008d10783b */ /* 0x000eec0000004200 */
[----:B------:R4:W3:Y:S01]  /*ce20*/  MUFU.EX2 R172, R31 ;  /* 0x0000001f00ac7308 */ /* 0x0008e20000000800 */
[C---:B------:R-:W-:Y:S01]  /*ce30*/  HMMA.16816.F32.BF16 R76, R12.reuse, R160, R76 ;  /* 0x000000a00c4c723c */ /* 0x040fe2000004184c */
[----:B--2---:R-:W2:Y:S07]  /*ce40*/  LDSM.16.MT88.4 R24, [R236+UR4+0x1100] ;  /* 0x00110004ec18783b */ /* 0x004eae0008004200 */
[C---:B------:R-:W-:Y:S01]  /*ce50*/  HMMA.16816.F32.BF16 R80, R12.reuse, R162, R80 ;  /* 0x000000a20c50723c */ /* 0x040fe20000041850 */
[----:B------:R-:W2:Y:S01]  /*ce60*/  LDSM.16.MT88.4 R160, [R141+0x1100] ;  /* 0x001100008da0783b */ /* 0x000ea20000004200 */
[----:B------:R-:W2:Y:S06]  /*ce70*/  MUFU.EX2 R170, R33 ;  /* 0x0000002100aa7308 */ /* 0x000eac0000000800 */
[C---:B-1----:R-:W-:Y:S04]  /*ce80*/  HMMA.16816.F32.BF16 R84, R12.reuse, R144, R84 ;  /* 0x000000900c54723c */ /* 0x042fe80000041854 */
[----:B------:R1:W1:Y:S01]  /*ce90*/  MUFU.EX2 R168, R35 ;  /* 0x0000002300a87308 */ /* 0x0002620000000800 */
[----:B----4-:R-:W-:Y:S03]  /*cea0*/  LDSM.16.MT88.4 R28, [R142+0x1900] ;  /* 0x001900008e1c783b */ /* 0x010fe60000004200 */
[C---:B------:R-:W-:Y:S06]  /*ceb0*/  HMMA.16816.F32.BF16 R88, R12.reuse, R146, R88 ;  /* 0x000000920c58723c */ /* 0x040fec0000041858 */
[----:B------:R-:W-:Y:S01]  /*cec0*/  MUFU.EX2 R50, R50 ;  /* 0x0000003200327308 */ /* 0x000fe20000000800 */
[----:B------:R-:W4:Y:S01]  /*ced0*/  LDSM.16.MT88.4 R144, [R142+0x4100] ;  /* 0x004100008e90783b */ /* 0x000f220000004200 */
[C---:B---3--:R-:W-:Y:S08]  /*cee0*/  HMMA.16816.F32.BF16 R92, R12.reuse, R16, R92 ;  /* 0x000000100c5c723c */ /* 0x048ff0000004185c */
[----:B------:R-:W-:Y:S01]  /*cef0*/  HMMA.16816.F32.BF16 R96, R12, R18, R96 ;  /* 0x000000120c60723c */ /* 0x000fe20000041860 */
[----:B------:R-:W3:Y:S06]  /*cf00*/  LDSM.16.MT88.4 R16, [R236+UR4+0x4100] ;  /* 0x00410004ec10783b */ /* 0x000eec0008004200 */
[----:B------:R-:W-:Y:S02]  /*cf10*/  F2FP.BF16.PACK_AB R12, R213, R182 ;  /* 0x000000b6d50c723e */ /* 0x000fe400000010ff */
[----:B------:R-:W-:Y:S01]  /*cf20*/  F2FP.BF16.PACK_AB R14, R183, R212 ;  /* 0x000000d4b70e723e */ /* 0x000fe200000010ff */
[----:B-1----:R-:W-:Y:S02]  /*cf30*/  LDSM.16.MT88.4 R32, [R141+0x1900] ;  /* 0x001900008d20783b */ /* 0x002fe40000004200 */
[----:B-----5:R-:W-:Y:S02]  /*cf40*/  F2FP.BF16.PACK_AB R13, R179, R177 ;  /* 0x000000b1b30d723e */ /* 0x020fe400000010ff */
[----:B------:R-:W-:Y:S07]  /*cf50*/  F2FP.BF16.PACK_AB R15, R176, R178 ;  /* 0x000000b2b00f723e */ /* 0x000fee00000010ff */
[C---:B------:R-:W-:Y:S08]  /*cf60*/  HMMA.16816.F32.BF16 R4, R12.reuse, R20, R4 ;  /* 0x000000140c04723c */ /* 0x040ff00000041804 */
[C---:B------:R-:W-:Y:S01]  /*cf70*/  HMMA.16816.F32.BF16 R8, R12.reuse, R22, R8 ;  /* 0x000000160c08723c */ /* 0x040fe20000041808 */
[----:B------:R-:W1:Y:S07]  /*cf80*/  LDSM.16.MT88.4 R20, [R141+0x4100] ;  /* 0x004100008d14783b */ /* 0x000e6e0000004200 */
[C---:B------:R-:W-:Y:S08]  /*cf90*/  HMMA.16816.F32.BF16 R100, R12.reuse, R148, R100 ;  /* 0x000000940c64723c */ /* 0x040ff00000041864 */
[C---:B------:R-:W-:Y:S01]  /*cfa0*/  HMMA.16816.F32.BF16 R104, R12.reuse, R150, R104 ;  /* 0x000000960c68723c */ /* 0x040fe20000041868 */
[----:B------:R-:W-:Y:S07]  /*cfb0*/  LDSM.16.MT88.4 R148, [R236+UR4+0x1900] ;  /* 0x00190004ec94783b */ /* 0x000fee0008004200 */
[C---:B--2---:R-:W-:Y:S08]  /*cfc0*/  HMMA.16816.F32.BF16 R108, R12.reuse, R24, R108 ;  /* 0x000000180c6c723c */ /* 0x044ff0000004186c */
[C---:B------:R-:W-:Y:S01]  /*cfd0*/  HMMA.16816.F32.BF16 R112, R12.reuse, R26, R112 ;  /* 0x0000001a0c70723c */ /* 0x040fe20000041870 */
[----:B------:R-:W2:Y:S07]  /*cfe0*/  LDSM.16.MT88.4 R24, [R143+UR4+0x7100] ;  /* 0x007100048f18783b */ /* 0x000eae0008004200 */
[C---:B------:R-:W-:Y:S01]  /*cff0*/  HMMA.16816.F32.BF16 R116, R12.reuse, R160, R116 ;  /* 0x000000a00c74723c */ /* 0x040fe20000041874 */
[----:B------:R-:W-:Y:S07]  /*d000*/  MUFU.EX2 R161, R42 ;  /* 0x0000002a00a17308 */ /* 0x000fee0000000800 */
[C---:B------:R-:W-:Y:S03]  /*d010*/  HMMA.16816.F32.BF16 R120, R12.reuse, R162, R120 ;  /* 0x000000a20c78723c */ /* 0x040fe60000041878 */
[----:B------:R-:W-:Y:S05]  /*d020*/  MUFU.EX2 R163, R40 ;  /* 0x0000002800a37308 */ /* 0x000fea0000000800 */
[C---:B------:R-:W-:Y:S05]  /*d030*/  HMMA.16816.F32.BF16 R124, R12.reuse, R164, R124 ;  /* 0x000000a40c7c723c */ /* 0x040fea000004187c */
[----:B------:R-:W-:Y:S03]  /*d040*/  MUFU.EX2 R165, R38 ;  /* 0x0000002600a57308 */ /* 0x000fe60000000800 */
[C---:B------:R-:W-:Y:S07]  /*d050*/  HMMA.16816.F32.BF16 R128, R12.reuse, R166, R128 ;  /* 0x000000a60c80723c */ /* 0x040fee0000041880 */
[----:B------:R-:W-:Y:S01]  /*d060*/  MUFU.EX2 R167, R36 ;  /* 0x0000002400a77308 */ /* 0x000fe20000000800 */
[C---:B----4-:R-:W-:Y:S08]  /*d070*/  HMMA.16816.F32.BF16 R132, R12.reuse, R144, R132 ;  /* 0x000000900c84723c */ /* 0x050ff00000041884 */
[C---:B------:R-:W-:Y:S01]  /*d080*/  HMMA.16816.F32.BF16 R136, R12.reuse, R146, R136 ;  /* 0x000000920c88723c */ /* 0x040fe20000041888 */
[----:B------:R-:W4:Y:S01]  /*d090*/  LDSM.16.MT88.4 R144, [R142+0x7100] ;  /* 0x007100008e90783b */ /* 0x000f220000004200 */
[----:B------:R-:W5:Y:S06]  /*d0a0*/  MUFU.EX2 R166, R37 ;  /* 0x0000002500a67308 */ /* 0x000f6c0000000800 */
[C---:B---3--:R-:W-:Y:S04]  /*d0b0*/  HMMA.16816.F32.BF16 R52, R12.reuse, R16, R52 ;  /* 0x000000100c34723c */ /* 0x048fe80000041834 */
[----:B------:R3:W2:Y:S04]  /*d0c0*/  MUFU.EX2 R164, R39 ;  /* 0x0000002700a47308 */ /* 0x0006a80000000800 */
[C---:B------:R-:W-:Y:S01]  /*d0d0*/  HMMA.16816.F32.BF16 R56, R12.reuse, R18, R56 ;  /* 0x000000120c38723c */ /* 0x040fe20000041838 */
[----:B------:R-:W5:Y:S05]  /*d0e0*/  LDSM.16.MT88.4 R16, [R236+UR4+0x7100] ;  /* 0x00710004ec10783b */ /* 0x000f6a0008004200 */
[----:B------:R-:W4:Y:S02]  /*d0f0*/  MUFU.EX2 R162, R41 ;  /* 0x0000002900a27308 */ /* 0x000f240000000800 */
[C---:B-1----:R-:W-:Y:S08]  /*d100*/  HMMA.16816.F32.BF16 R60, R12.reuse, R20, R60 ;  /* 0x000000140c3c723c */ /* 0x042ff0000004183c */
[C---:B------:R-:W-:Y:S01]  /*d110*/  HMMA.16816.F32.BF16 R64, R12.reuse, R22, R64 ;  /* 0x000000160c40723c */ /* 0x040fe20000041840 */
[----:B------:R-:W1:Y:S01]  /*d120*/  LDSM.16.MT88.4 R20, [R141+0x7100] ;  /* 0x007100008d14783b */ /* 0x000e620000004200 */
[----:B------:R5:W1:Y:S06]  /*d130*/  MUFU.EX2 R160, R43 ;  /* 0x0000002b00a07308 */ /* 0x000a6c0000000800 */
[C---:B--2---:R-:W-:Y:S01]  /*d140*/  HMMA.16816.F32.BF16 R68, R12.reuse, R24, R68 ;  /* 0x000000180c44723c */ /* 0x044fe20000041844 */
[----:B---3--:R-:W-:Y:S07]  /*d150*/  LDSM.16.MT88.4 R36, [R141+0x2100] ;  /* 0x002100008d24783b */ /* 0x008fee0000004200 */
[C---:B------:R-:W-:Y:S01]  /*d160*/  HMMA.16816.F32.BF16 R72, R12.reuse, R26, R72 ;  /* 0x0000001a0c48723c */ /* 0x040fe20000041848 */
[----:B------:R-:W2:Y:S07]  /*d170*/  LDSM.16.MT88.4 R24, [R143+UR4+0x1900] ;  /* 0x001900048f18783b */ /* 0x000eae0008004200 */
[C---:B----4-:R-:W-:Y:S01]  /*d180*/  HMMA.16816.F32.BF16 R76, R12.reuse, R144, R76 ;  /* 0x000000900c4c723c */ /* 0x050fe2000004184c */
[----:B-----5:R-:W-:Y:S07]  /*d190*/  LDSM.16.MT88.4 R40, [R142+0x5100] ;  /* 0x005100008e28783b */ /* 0x020fee0000004200 */
[C---:B------:R-:W-:Y:S08]  /*d1a0*/  HMMA.16816.F32.BF16 R80, R12.reuse, R146, R80 ;  /* 0x000000920c50723c */ /* 0x040ff00000041850 */
[C---:B------:R-:W-:Y:S08]  /*d1b0*/  HMMA.16816.F32.BF16 R84, R12.reuse, R16, R84 ;  /* 0x000000100c54723c */ /* 0x040ff00000041854 */
[C---:B------:R-:W-:Y:S01]  /*d1c0*/  HMMA.16816.F32.BF16 R88, R12.reuse, R18, R88 ;  /* 0x000000120c58723c */ /* 0x040fe20000041858 */
[----:B------:R-:W3:Y:S07]  /*d1d0*/  LDSM.16.MT88.4 R16, [R143+UR4+0x4900] ;  /* 0x004900048f10783b */ /* 0x000eee0008004200 */
[C---:B-1----:R-:W-:Y:S08]  /*d1e0*/  HMMA.16816.F32.BF16 R92, R12.reuse, R20, R92 ;  /* 0x000000140c5c723c */ /* 0x042ff0000004185c */
[----:B------:R-:W-:Y:S01]  /*d1f0*/  HMMA.16816.F32.BF16 R96, R12, R22, R96 ;  /* 0x000000160c60723c */ /* 0x000fe20000041860 */
[----:B------:R-:W1:Y:S06]  /*d200*/  LDSM.16.MT88.4 R20, [R142+0x4900] ;  /* 0x004900008e14783b */ /* 0x000e6c0000004200 */
[----:B------:R-:W-:Y:S02]  /*d210*/  F2FP.BF16.PACK_AB R12, R174, R175 ;  /* 0x000000afae0c723e */ /* 0x000fe400000010ff */
[----:B------:R-:W-:Y:S03]  /*d220*/  F2FP.BF16.PACK_AB R13, R172, R173 ;  /* 0x000000adac0d723e */ /* 0x000fe600000010ff */
[----:B------:R-:W-:Y:S02]  /*d230*/  F2FP.BF16.PACK_AB R14, R170, R171 ;  /* 0x000000abaa0e723e */ /* 0x000fe400000010ff */
[----:B------:R-:W-:Y:S07]  /*d240*/  F2FP.BF16.PACK_AB R15, R168, R169 ;  /* 0x000000a9a80f723e */ /* 0x000fee00000010ff */
[C---:B--2---:R-:W-:Y:S08]  /*d250*/  HMMA.16816.F32.BF16 R4, R12.reuse, R24, R4 ;  /* 0x000000180c04723c */ /* 0x044ff00000041804 */
[C---:B------:R-:W-:Y:S01]  /*d260*/  HMMA.16816.F32.BF16 R8, R12.reuse, R26, R8 ;  /* 0x0000001a0c08723c */ /* 0x040fe20000041808 */
[----:B------:R-:W2:Y:S07]  /*d270*/  LDSM.16.MT88.4 R24, [R236+UR4+0x4900] ;  /* 0x00490004ec18783b */ /* 0x000eae0008004200 */
        /* <DEDUP_REMOVED lines=8> */
[----:B------:R-:W-:Y:S07]  /*d300*/  LDSM.16.MT88.4 R32, [R236+UR4+0x2100] ;  /* 0x00210004ec20783b */ /* 0x000fee0008004200 */
[C---:B---3--:R-:W-:Y:S08]  /*d310*/  HMMA.16816.F32.BF16 R124, R12.reuse, R16, R124 ;  /* 0x000000100c7c723c */ /* 0x048ff0000004187c */
[C---:B------:R-:W-:Y:S01]  /*d320*/  HMMA.16816.F32.BF16 R128, R12.reuse, R18, R128 ;  /* 0x000000120c80723c */ /* 0x040fe20000041880 */
[----:B------:R-:W3:Y:S07]  /*d330*/  LDSM.16.MT88.4 R16, [R143+UR4+0x7900] ;  /* 0x007900048f10783b */ /* 0x000eee0008004200 */
[C---:B-1----:R-:W-:Y:S08]  /*d340*/  HMMA.16816.F32.BF16 R132, R12.reuse, R20, R132 ;  /* 0x000000140c84723c */ /* 0x042ff00000041884 */
[C---:B------:R-:W-:Y:S01]  /*d350*/  HMMA.16816.F32.BF16 R136, R12.reuse, R22, R136 ;  /* 0x000000160c88723c */ /* 0x040fe20000041888 */
[----:B------:R-:W1:Y:S07]  /*d360*/  LDSM.16.MT88.4 R20, [R142+0x7900] ;  /* 0x007900008e14783b */ /* 0x000e6e0000004200 */
[C---:B--2---:R-:W-:Y:S08]  /*d370*/  HMMA.16816.F32.BF16 R52, R12.reuse, R24, R52 ;  /* 0x000000180c34723c */ /* 0x044ff00000041834 */
[C---:B------:R-:W-:Y:S01]  /*d380*/  HMMA.16816.F32.BF16 R56, R12.reuse, R26, R56 ;  /* 0x0000001a0c38723c */ /* 0x040fe20000041838 */
[----:B------:R-:W2:Y:S07]  /*d390*/  LDSM.16.MT88.4 R24, [R236+UR4+0x7900] ;  /* 0x00790004ec18783b */ /* 0x000eae0008004200 */
[C---:B----4-:R-:W-:Y:S08]  /*d3a0*/  HMMA.16816.F32.BF16 R60, R12.reuse, R28, R60 ;  /* 0x0000001c0c3c723c */ /* 0x050ff0000004183c */
[C---:B------:R-:W-:Y:S01]  /*d3b0*/  HMMA.16816.F32.BF16 R64, R12.reuse, R30, R64 ;  /* 0x0000001e0c40723c */ /* 0x040fe20000041840 */
[----:B------:R-:W4:Y:S07]  /*d3c0*/  LDSM.16.MT88.4 R28, [R141+0x7900] ;  /* 0x007900008d1c783b */ /* 0x000f2e0000004200 */
        /* <DEDUP_REMOVED lines=10> */
[----:B------:R-:W-:Y:S01]  /*d470*/  HMMA.16816.F32.BF16 R96, R12, R30, R96 ;  /* 0x0000001e0c60723c */ /* 0x000fe20000041860 */
[----:B------:R-:W4:Y:S06]  /*d480*/  LDSM.16.MT88.4 R28, [R236+UR4+0x5100] ;  /* 0x00510004ec1c783b */ /* 0x000f2c0008004200 */
[----:B------:R-:W-:Y:S02]  /*d490*/  F2FP.BF16.PACK_AB R12, R166, R167 ;  /* 0x000000a7a60c723e */ /* 0x000fe400000010ff */
[----:B------:R-:W-:Y:S03]  /*d4a0*/  F2FP.BF16.PACK_AB R13, R164, R165 ;  /* 0x000000a5a40d723e */ /* 0x000fe600000010ff */
[----:B------:R-:W-:Y:S02]  /*d4b0*/  F2FP.BF16.PACK_AB R14, R162, R163 ;  /* 0x000000a3a20e723e */ /* 0x000fe400000010ff */
[----:B------:R-:W-:Y:S07]  /*d4c0*/  F2FP.BF16.PACK_AB R15, R160, R161 ;  /* 0x000000a1a00f723e */ /* 0x000fee00000010ff */
[C---:B---3--:R-:W-:Y:S08]  /*d4d0*/  HMMA.16816.F32.BF16 R4, R12.reuse, R16, R4 ;  /* 0x000000100c04723c */ /* 0x048ff00000041804 */
[C---:B------:R-:W-:Y:S01]  /*d4e0*/  HMMA.16816.F32.BF16 R8, R12.reuse, R18, R8 ;  /* 0x000000120c08723c */ /* 0x040fe20000041808 */
[----:B------:R-:W3:Y:S07]  /*d4f0*/  LDSM.16.MT88.4 R16, [R141+0x5100] ;  /* 0x005100008d10783b */ /* 0x000eee0000004200 */
[C---:B-1----:R-:W-:Y:S08]  /*d500*/  HMMA.16816.F32.BF16 R100, R12.reuse, R20, R100 ;  /* 0x000000140c64723c */ /* 0x042ff00000041864 */
[C---:B------:R-:W-:Y:S01]  /*d510*/  HMMA.16816.F32.BF16 R104, R12.reuse, R22, R104 ;  /* 0x000000160c68723c */ /* 0x040fe20000041868 */
[----:B------:R-:W1:Y:S07]  /*d520*/  LDSM.16.MT88.4 R20, [R143+UR4+0x8100] ;  /* 0x008100048f14783b */ /* 0x000e6e0008004200 */
[C---:B------:R-:W-:Y:S08]  /*d530*/  HMMA.16816.F32.BF16 R108, R12.reuse, R32, R108 ;  /* 0x000000200c6c723c */ /* 0x040ff0000004186c */
        /* <DEDUP_REMOVED lines=8> */
[C---:B------:R-:W-:Y:S08]  /*d5c0*/  HMMA.16816.F32.BF16 R132, R12.reuse, R40, R132 ;  /* 0x000000280c84723c */ /* 0x040ff00000041884 */
[C---:B------:R-:W-:Y:S08]  /*d5d0*/  HMMA.16816.F32.BF16 R136, R12.reuse, R42, R136 ;  /* 0x0000002a0c88723c */ /* 0x040ff00000041888 */
[C---:B----4-:R-:W-:Y:S08]  /*d5e0*/  HMMA.16816.F32.BF16 R52, R12.reuse, R28, R52 ;  /* 0x0000001c0c34723c */ /* 0x050ff00000041834 */
[C---:B------:R-:W-:Y:S01]  /*d5f0*/  HMMA.16816.F32.BF16 R56, R12.reuse, R30, R56 ;  /* 0x0000001e0c38723c */ /* 0x040fe20000041838 */
[----:B------:R-:W4:Y:S07]  /*d600*/  LDSM.16.MT88.4 R28, [R236+UR4+0x8100] ;  /* 0x00810004ec1c783b */ /* 0x000f2e0008004200 */
        /* <DEDUP_REMOVED lines=13> */
[----:B------:R-:W-:Y:S01]  /*d6e0*/  HMMA.16816.F32.BF16 R96, R12, R18, R96 ;  /* 0x000000120c60723c */ /* 0x000fe20000041860 */
[----:B------:R-:W3:Y:S06]  /*d6f0*/  LDSM.16.MT88.4 R16, [R236+UR4+0x5900] ;  /* 0x00590004ec10783b */ /* 0x000eec0008004200 */
[----:B------:R-:W-:Y:S02]  /*d700*/  F2FP.BF16.PACK_AB R12, R45, R44 ;  /* 0x0000002c2d0c723e */ /* 0x000fe400000010ff */
[----:B------:R-:W-:Y:S03]  /*d710*/  F2FP.BF16.PACK_AB R13, R47, R46 ;  /* 0x0000002e2f0d723e */ /* 0x000fe600000010ff */
[----:B------:R-:W-:Y:S02]  /*d720*/  F2FP.BF16.PACK_AB R14, R49, R48 ;  /* 0x00000030310e723e */ /* 0x000fe400000010ff */
[----:B------:R-:W-:Y:S07]  /*d730*/  F2FP.BF16.PACK_AB R15, R51, R50 ;  /* 0x00000032330f723e */ /* 0x000fee00000010ff */
[C---:B------:R-:W-:Y:S01]  /*d740*/  HMMA.16816.F32.BF16 R144, R12.reuse, R148, R4 ;  /* 0x000000940c90723c */ /* 0x040fe20000041804 */
[----:B------:R-:W5:Y:S07]  /*d750*/  LDSM.16.MT88.4 R4, [R141+0x5900] ;  /* 0x005900008d04783b */ /* 0x000f6e0000004200 */
[C---:B------:R-:W-:Y:S01]  /*d760*/  HMMA.16816.F32.BF16 R148, R12.reuse, R150, R8 ;  /* 0x000000960c94723c */ /* 0x040fe20000041808 */
[----:B------:R-:W3:Y:S07]  /*d770*/  LDSM.16.MT88.4 R8, [R143+UR4+0x8900] ;  /* 0x008900048f08783b */ /* 0x000eee0008004200 */
[C---:B-1----:R-:W-:Y:S07]  /*d780*/  HMMA.16816.F32.BF16 R100, R12.reuse, R20, R100 ;  /* 0x000000140c64723c */ /* 0x042fee0000041864 */
[----:B------:R-:W-:Y:S01]  /*d790*/  @P0 MOV R20, R248 ;  /* 0x000000f800140202 */ /* 0x000fe20000000f00 */
[C---:B------:R-:W-:Y:S04]  /*d7a0*/  HMMA.16816.F32.BF16 R104, R12.reuse, R22, R104 ;  /* 0x000000160c68723c */ /* 0x040fe80000041868 */
[----:B------:R-:W-:Y:S03]  /*d7b0*/  @P0 MOV R21, R251 ;  /* 0x000000fb00150202 */ /* 0x000fe60000000f00 */
[----:B------:R-:W-:Y:S01]  /*d7c0*/  FADD.FTZ R22, R234, R0 ;  /* 0x00000000ea167221 */ /* 0x000fe20000010000 */
[C---:B--2---:R-:W-:Y:S01]  /*d7d0*/  HMMA.16816.F32.BF16 R108, R12.reuse, R24, R108 ;  /* 0x000000180c6c723c */ /* 0x044fe2000004186c */
[----:B------:R-:W2:Y:S03]  /*d7e0*/  LDL R25, [R1+0x3c] ;  /* 0x00003c0001197983 */ /* 0x000ea60000100800 */
        /* <DEDUP_REMOVED lines=11> */
[----:B------:R-:W-:Y:S04]  /*d8a0*/  FADD.FTZ R0, R215, R0 ;  /* 0x00000000d7007221 */ /* 0x000fe80000010000 */
[C---:B------:R-:W-:Y:S04]  /*d8b0*/  HMMA.16816.F32.BF16 R128, R12.reuse, R38, R128 ;  /* 0x000000260c80723c */ /* 0x040fe80000041880 */
[----:B------:R-:W-:Y:S04]  /*d8c0*/  FADD.FTZ R23, R214, R0 ;  /* 0x00000000d6177221 */ /* 0x000fe80000010000 */
[C---:B----4-:R-:W-:Y:S08]  /*d8d0*/  HMMA.16816.F32.BF16 R132, R12.reuse, R28, R132 ;  /* 0x0000001c0c84723c */ /* 0x050ff00000041884 */
[C---:B------:R-:W-:Y:S08]  /*d8e0*/  HMMA.16816.F32.BF16 R136, R12.reuse, R30, R136 ;  /* 0x0000001e0c88723c */ /* 0x040ff00000041888 */
[C---:B---3--:R-:W-:Y:S07]  /*d8f0*/  HMMA.16816.F32.BF16 R52, R12.reuse, R16, R52 ;  /* 0x000000100c34723c */ /* 0x048fee0000041834 */
[----:B------:R-:W-:Y:S01]  /*d900*/  MOV R16, UR30 ;  /* 0x0000001e00107c02 */ /* 0x000fe20008000f00 */
[C---:B------:R-:W-:Y:S01]  /*d910*/  HMMA.16816.F32.BF16 R56, R12.reuse, R18, R56 ;  /* 0x000000120c38723c */ /* 0x040fe20000041838 */
[----:B------:R-:W-:Y:S03]  /*d920*/  MOV R17, UR31 ;  /* 0x0000001f00117c02 */ /* 0x000fe60008000f00 */
[----:B------:R-:W-:Y:S03]  /*d930*/  @P0 IMAD.WIDE.U32 R20, R16, 0x60, R20 ;  /* 0x0000006010140825 */ /* 0x000fe600078e0014 */
[----:B------:R-:W1:Y:S01]  /*d940*/  LDSM.16.MT88.4 R16, [R142+0x8900] ;  /* 0x008900008e10783b */ /* 0x000e620000004200 */
[C---:B-----5:R-:W-:Y:S04]  /*d950*/  HMMA.16816.F32.BF16 R60, R12.reuse, R4, R60 ;  /* 0x000000040c3c723c */ /* 0x060fe8000004183c */
[----:B------:R-:W-:Y:S01]  /*d960*/  @P0 IADD3 R22, R21, UR15, RZ ;  /* 0x0000000f15160c10 */ /* 0x000fe2000fffe0ff */
[----:B------:R-:W-:Y:S01]  /*d970*/  UIADD3 UR15, UR5, 0x1, URZ ;  /* 0x00000001050f7890 */ /* 0x000fe2000fffe03f */
[----:B------:R-:W-:Y:S01]  /*d980*/  MOV R21, UR12 ;  /* 0x0000000c00157c02 */ /* 0x000fe20008000f00 */
[----:B------:R-:W-:Y:S01]  /*d990*/  FADD.FTZ R4, R232, R2 ;  /* 0x00000002e8047221 */ /* 0x000fe20000010000 */
[C---:B------:R-:W-:Y:S01]  /*d9a0*/  HMMA.16816.F32.BF16 R64, R12.reuse, R6, R64 ;  /* 0x000000060c40723c */ /* 0x040fe20000041840 */
[----:B------:R-:W-:Y:S03]  /*d9b0*/  USEL UR5, UR15, URZ, !UP0 ;  /* 0x0000003f0f057287 */ /* 0x000fe6000c000000 */
[C---:B------:R-:W-:Y:S02]  /*d9c0*/  @P0 SHF.L.U32 R2, R20.reuse, 0x1, RZ ;  /* 0x0000000114020819 */ /* 0x040fe400000006ff */
[----:B------:R-:W-:Y:S01]  /*d9d0*/  @P0 SHF.L.U64.HI R22, R20, 0x1, R22 ;  /* 0x0000000114160819 */ /* 0x000fe20000010216 */
[----:B------:R-:W-:Y:S01]  /*d9e0*/  FADD.FTZ R20, R227, R4 ;  /* 0x00000004e3147221 */ /* 0x000fe20000010000 */
[C---:B------:R-:W-:Y:S01]  /*d9f0*/  HMMA.16816.F32.BF16 R68, R12.reuse, R8, R68 ;  /* 0x000000080c44723c */ /* 0x040fe20000041844 */
[----:B------:R-:W3:Y:S03]  /*da00*/  LDSM.16.MT88.4 R4, [R236+UR4+0x8900] ;  /* 0x00890004ec04783b */ /* 0x000ee60008004200 */
[----:B------:R-:W-:Y:S01]  /*da10*/  FADD.FTZ R24, R226, R20 ;  /* 0x00000014e2187221 */ /* 0x000fe20000010000 */
[C---:B------:R-:W-:Y:S02]  /*da20*/  @P0 IADD3 R20, P1, R2.reuse, c[0x0][0x1c8], RZ ;  /* 0x0000720002140a10 */ /* 0x040fe40007f3e0ff */
[----:B------:R-:W-:Y:S01]  /*da30*/  @P0 IADD3 R26, P6, R2, 0x80, RZ ;  /* 0x00000080021a0810 */ /* 0x000fe20007fde0ff */
[C---:B------:R-:W-:Y:S01]  /*da40*/  HMMA.16816.F32.BF16 R72, R12.reuse, R10, R72 ;  /* 0x0000000a0c48723c */ /* 0x040fe20000041848 */
[----:B------:R4:W5:Y:S03]  /*da50*/  LDSM.16.MT88.4 R8, [R141+0x8900] ;  /* 0x008900008d08783b */ /* 0x0009660000004200 */
[----:B------:R-:W-:Y:S01]  /*da60*/  @P0 IADD3 R26, P5, R26, c[0x0][0x1c8], RZ ;  /* 0x000072001a1a0a10 */ /* 0x000fe20007fbe0ff */
[----:B------:R-:W-:Y:S03]  /*da70*/  FADD.FTZ R24, R182, R24 ;  /* 0x00000018b6187221 */ /* 0x000fe60000010000 */
[----:B------:R-:W-:Y:S01]  /*da80*/  @P0 IADD3.X R27, RZ, c[0x0][0x1cc], R22, P5, P6 ;  /* 0x00007300ff1b0a10 */ /* 0x000fe20002fec416 */
[C---:B-1----:R-:W-:Y:S08]  /*da90*/  HMMA.16816.F32.BF16 R76, R12.reuse, R16, R76 ;  /* 0x000000100c4c723c */ /* 0x042ff0000004184c */
[C---:B------:R-:W-:Y:S04]  /*daa0*/  HMMA.16816.F32.BF16 R80, R12.reuse, R18, R80 ;  /* 0x000000120c50723c */ /* 0x040fe80000041850 */
[----:B----4-:R-:W-:Y:S04]  /*dab0*/  MOV R141, R3 ;  /* 0x00000003008d7202 */ /* 0x010fe80000000f00 */
[C---:B---3--:R-:W-:Y:S08]  /*dac0*/  HMMA.16816.F32.BF16 R84, R12.reuse, R4, R84 ;  /* 0x000000040c54723c */ /* 0x048ff00000041854 */
[C---:B------:R-:W-:Y:S08]  /*dad0*/  HMMA.16816.F32.BF16 R88, R12.reuse, R6, R88 ;  /* 0x000000060c58723c */ /* 0x040ff00000041858 */
[C---:B-----5:R-:W-:Y:S08]  /*dae0*/  HMMA.16816.F32.BF16 R92, R12.reuse, R8, R92 ;  /* 0x000000080c5c723c */ /* 0x060ff0000004185c */
[----:B------:R-:W-:Y:S04]  /*daf0*/  HMMA.16816.F32.BF16 R96, R12, R10, R96 ;  /* 0x0000000a0c60723c */ /* 0x000fe80000041860 */
[----:B--2---:R-:W-:Y:S01]  /*db00*/  @P0 IMAD R0, R21, 0x4800, R25 ;  /* 0x0000480015000824 */ /* 0x004fe200078e0219 */
[----:B------:R-:W-:Y:S01]  /*db10*/  @P0 IADD3.X R21, R22, c[0x0][0x1cc], RZ, P1, !PT ;  /* 0x0000730016150a10 */ /* 0x000fe20000ffe4ff */
[----:B------:R-:W-:Y:S01]  /*db20*/  FADD.FTZ R25, R177, R23 ;  /* 0x00000017b1197221 */ /* 0x000fe20000010000 */
[----:B------:R-:W-:Y:S01]  /*db30*/  @P0 IADD3 R2, P1, R2, 0x100, RZ ;  /* 0x0000010002020810 */ /* 0x000fe20007f3e0ff */
[----:B------:R-:W-:Y:S01]  /*db40*/  FADD.FTZ R23, R213, R24 ;  /* 0x00000018d5177221 */ /* 0x000fe20000010000 */
[----:B------:R-:W-:Y:S03]  /*db50*/  @P0 SHF.L.U32 R0, R0, 0x1, RZ ;  /* 0x0000000100000819 */ /* 0x000fe600000006ff */
[----:B------:R-:W-:Y:S01]  /*db60*/  FADD.FTZ R25, R179, R25 ;  /* 0x00000019b3197221 */ /* 0x000fe20000010000 */
[----:B------:R-:W-:Y:S01]  /*db70*/  @P0 IADD3 R24, P5, R2, c[0x0][0x1c8], RZ ;  /* 0x0000720002180a10 */ /* 0x000fe20007fbe0ff */
[----:B------:R-:W-:Y:S01]  /*db80*/  FADD.FTZ R23, R212, R23 ;  /* 0x00000017d4177221 */ /* 0x000fe20000010000 */
[----:B------:R-:W-:Y:S01]  /*db90*/  @!PT LDS RZ, [RZ] ;  /* 0x00000000fffff984 */ /* 0x000fe20000000800 */
[----:B------:R-:W-:Y:S01]  /*dba0*/  @!PT LDS RZ, [RZ] ;  /* 0x00000000fffff984 */ /* 0x000fe20000000800 */
[----:B------:R-:W-:Y:S01]  /*dbb0*/  @!PT LDS RZ, [RZ] ;  /* 0x00000000fffff984 */ /* 0x000fe20000000800 */
[----:B------:R1:W-:Y:S01]  /*dbc0*/  @P0 LDGSTS.E.BYPASS.LTC128B.128 [R0+0x12100], [R20.64], !P4 ;  /* 0x1210000014000fae */ /* 0x0003e2000e101d58 */
[----:B------:R-:W-:Y:S01]  /*dbd0*/  FADD.FTZ R2, R178, R25 ;  /* 0x00000019b2027221 */ /* 0x000fe20000010000 */
[----:B------:R-:W-:Y:S01]  /*dbe0*/  @P0 IADD3.X R25, RZ, c[0x0][0x1cc], R22, P5, P1 ;  /* 0x00007300ff190a10 */ /* 0x000fe20002fe2416 */
[----:B------:R-:W-:Y:S01]  /*dbf0*/  FADD.FTZ R17, R183, R23 ;  /* 0x00000017b7117221 */ /* 0x000fe20000010000 */
[----:B------:R-:W-:Y:S01]  /*dc00*/  @P0 IADD3 R16, P5, R20, UR13, RZ ;  /* 0x0000000d14100c10 */ /* 0x000fe2000ffbe0ff */
[----:B------:R-:W-:Y:S02]  /*dc10*/  FADD.FTZ R2, R176, R2 ;  /* 0x00000002b0027221 */ /* 0x000fe40000010000 */
[----:B------:R-:W-:Y:S01]  /*dc20*/  FADD.FTZ R19, R175, R17 ;  /* 0x00000011af137221 */ /* 0x000fe20000010000 */
[----:B------:R2:W-:Y:S01]  /*dc30*/  @P0 LDGSTS.E.BYPASS.LTC128B.128 [R0+0x15100], [R26.64], !P3 ;  /* 0x151000001a000fae */ /* 0x0005e2000d901d58 */
[----:B------:R-:W-:Y:S01]  /*dc40*/  @P0 IADD3.X R17, R21, UR14, RZ, P5, !PT ;  /* 0x0000000e15110c10 */ /* 0x000fe2000affe4ff */
[----:B------:R-:W-:Y:S01]  /*dc50*/  FADD.FTZ R2, R173, R2 ;  /* 0x00000002ad027221 */ /* 0x000fe20000010000 */
[C---:B------:R-:W-:Y:S02]  /*dc60*/  @P0 IADD3 R18, P1, R16.reuse, UR13, RZ ;  /* 0x0000000d10120c10 */ /* 0x040fe4000ff3e0ff */
[----:B------:R-:W-:Y:S01]  /*dc70*/  @P0 IADD3 R6, P5, R16, UR17, RZ ;  /* 0x0000001110060c10 */ /* 0x000fe2000ffbe0ff */
[----:B------:R-:W-:Y:S02]  /*dc80*/  FADD.FTZ R2, R172, R2 ;  /* 0x00000002ac027221 */ /* 0x000fe40000010000 */
[----:B------:R2:W-:Y:S01]  /*dc90*/  @P0 LDGSTS.E.BYPASS.LTC128B.128 [R0+0x18100], [R24.64], !P2 ;  /* 0x1810000018000fae */ /* 0x0005e2000d101d58 */
[----:B------:R-:W-:Y:S01]  /*dca0*/  @P0 IADD3.X R7, R17, UR16, RZ, P5, !PT ;  /* 0x0000001011070c10 */ /* 0x000fe2000affe4ff */
[----:B------:R-:W-:Y:S04]  /*dcb0*/  FADD.FTZ R2, R169, R2 ;  /* 0x00000002a9027221 */ /* 0x000fe80000010000 */
[----:B------:R-:W-:Y:S02]  /*dcc0*/  FADD.FTZ R2, R168, R2 ;  /* 0x00000002a8027221 */ /* 0x000fe40000010000 */
[----:B------:R3:W-:Y:S02]  /*dcd0*/  @P0 LDGSTS.E.BYPASS.LTC128B.128 [R0+0x13100], [R16.64], !P4 ;  /* 0x1310000010000fae */ /* 0x0007e4000e101d58 */
[----:B------:R-:W-:Y:S02]  /*dce0*/  FADD.FTZ R2, R165, R2 ;  /* 0x00000002a5027221 */ /* 0x000fe40000010000 */
[----:B-1----:R-:W-:Y:S01]  /*dcf0*/  FADD.FTZ R20, R174, R19 ;  /* 0x00000013ae147221 */ /* 0x002fe20000010000 */
[----:B------:R-:W-:Y:S01]  /*dd00*/  @P0 IADD3.X R19, R17, UR14, RZ, P1, !PT ;  /* 0x0000000e11130c10 */ /* 0x000fe20008ffe4ff */
[----:B------:R-:W-:Y:S02]  /*dd10*/  FADD.FTZ R2, R164, R2 ;  /* 0x00000002a4027221 */ /* 0x000fe40000010000 */
[----:B------:R3:W-:Y:S01]  /*dd20*/  @P0 LDGSTS.E.BYPASS.LTC128B.128 [R0+0x16100], [R16.64+0x80], !P3 ;  /* 0x1610008010000fae */ /* 0x0007e2000d901d58 */
[----:B------:R-:W-:Y:S02]  /*dd30*/  FADD.FTZ R4, R171, R20 ;  /* 0x00000014ab047221 */ /* 0x000fe40000010000 */
[----:B------:R-:W-:Y:S02]  /*dd40*/  FADD.FTZ R2, R161, R2 ;  /* 0x00000002a1027221 */ /* 0x000fe40000010000 */
[----:B------:R-:W-:Y:S02]  /*dd50*/  FADD.FTZ R4, R170, R4 ;  /* 0x00000004aa047221 */ /* 0x000fe40000010000 */
[----:B------:R-:W-:Y:S01]  /*dd60*/  FADD.FTZ R2, R160, R2 ;  /* 0x00000002a0027221 */ /* 0x000fe20000010000 */
[----:B------:R3:W-:Y:S01]  /*dd70*/  @P0 LDGSTS.E.BYPASS.LTC128B.128 [R0+0x19100], [R16.64+0x100], !P2 ;  /* 0x1910010010000fae */ /* 0x0007e2000d101d58 */
[----:B------:R-:W-:Y:S01]  /*dd80*/  FADD.FTZ R5, R167, R4 ;  /* 0x00000004a7057221 */ /* 0x000fe20000010000 */
[----:B------:R-:W-:Y:S06]  /*dd90*/  @P0 IADD3 R4, P1, R16, UR19, RZ ;  /* 0x0000001310040c10 */ /* 0x000fec000ff3e0ff */
[----:B------:R2:W-:Y:S08]  /*dda0*/  @P0 LDGSTS.E.BYPASS.LTC128B.128 [R0+0x14100], [R18.64], !P4 ;  /* 0x1410000012000fae */ /* 0x0005f0000e101d58 */
[----:B------:R1:W-:Y:S01]  /*ddb0*/  @P0 LDGSTS.E.BYPASS.LTC128B.128 [R0+0x17100], [R6.64], !P3 ;  /* 0x1710000006000fae */ /* 0x0003e2000d901d58 */
[----:B---3--:R-:W-:Y:S01]  /*ddc0*/  FADD.FTZ R16, R166, R5 ;  /* 0x00000005a6107221 */ /* 0x008fe20000010000 */
[----:B------:R-:W-:Y:S06]  /*ddd0*/  @P0 IADD3.X R5, R17, UR18, RZ, P1, !PT ;  /* 0x0000001211050c10 */ /* 0x000fec0008ffe4ff */
[----:B------:R2:W-:Y:S01]  /*dde0*/  @P0 LDGSTS.E.BYPASS.LTC128B.128 [R0+0x1a100], [R4.64], !P2 ;  /* 0x1a10000004000fae */ /* 0x0005e2000d101d58 */
[----:B------:R-:W-:Y:S01]  /*ddf0*/  ISETP.LT.AND P0, PT, RZ, UR28, PT ;  /* 0x0000001cff007c0c */ /* 0x000fe2000bf01270 */
[----:B------:R-:W-:Y:S06]  /*de00*/  UMOV UR28, UR27 ;  /* 0x0000001b001c7c82 */ /* 0x000fec0008000000 */
[----:B------:R-:W0:Y:S01]  /*de10*/  LDGDEPBAR ;  /* 0x00000000000079af */ /* 0x000e220000000000 */
[----:B-1----:R-:W-:Y:S04]  /*de20*/  FADD.FTZ R6, R163, R16 ;  /* 0x00000010a3067221 */ /* 0x002fe80000010000 */
[----:B--2---:R-:W-:Y:S02]  /*de30*/  FADD.FTZ R0, R162, R6 ;  /* 0x00000006a2007221 */ /* 0x004fe40000010000 */
[----:B------:R-:W-:Y:S02]  /*de40*/  FADD.FTZ R4, R46, R2 ;  /* 0x000000022e047221 */ /* 0x000fe40000010000 */
[----:B------:R-:W-:Y:S02]  /*de50*/  FADD.FTZ R0, R44, R0 ;  /* 0x000000002c007221 */ /* 0x000fe40000010000 */
[----:B------:R-:W-:Y:S02]  /*de60*/  FADD.FTZ R4, R47, R4 ;  /* 0x000000042f047221 */ /* 0x000fe40000010000 */
[----:B------:R-:W-:Y:S04]  /*de70*/  FADD.FTZ R0, R45, R0 ;  /* 0x000000002d007221 */ /* 0x000fe80000010000 */
[----:B------:R-:W-:Y:S02]  /*de80*/  FADD.FTZ R2, R48, R0 ;  /* 0x0000000030027221 */ /* 0x000fe40000010000 */
[----:B------:R-:W-:Y:S02]  /*de90*/  FADD.FTZ R0, R50, R4 ;  /* 0x0000000432007221 */ /* 0x000fe40000010000 */
[----:B------:R-:W-:Y:S02]  /*dea0*/  FADD.FTZ R4, R49, R2 ;  /* 0x0000000231047221 */ /* 0x000fe40000010000 */
[----:B------:R-:W-:Y:S01]  /*deb0*/  FADD.FTZ R2, R51, R0 ;  /* 0x0000000033027221 */ /* 0x000fe20000010000 */
[----:B------:R-:W-:Y:S02]  /*dec0*/  MOV R0, R140 ;  /* 0x0000008c00007202 */ /* 0x000fe40000000f00 */
[----:B------:R1:W-:Y:S04]  /*ded0*/  STL [R1+0x4], R4 ;  /* 0x0000040401007387 */ /* 0x0003e80000100800 */
[----:B------:R1:W-:Y:S01]  /*dee0*/  STL [R1+0x8], R2 ;  /* 0x0000080201007387 */ /* 0x0003e20000100800 */
[----:B------:R-:W-:-:S05]  /*def0*/  @P0 BRA `(.L_x_1153) ;  /* 0xffffc84000000947 */ /* 0x000fca000383ffff */
.L_x_1152:
        /* <DEDUP_REMOVED lines=125> */
.L_x_1146:
        /* <DEDUP_REMOVED lines=152> */
.L_x_1155:
        /* <DEDUP_REMOVED lines=139> */
.L_x_1157:
[----:B---3--:R-:W-:Y:S05]  /*f900*/  BSYNC B0 ;  /* 0x0000000000007941 */ /* 0x008fea0003800000 */
.L_x_1156:
        /* <DEDUP_REMOVED lines=23> */
.L_x_1159:
[----:B------:R-:W-:Y:S05]  /*fa80*/  BSYNC B0 ;  /* 0x0000000000007941 */ /* 0x000fea0003800000 */
.L_x_1158:
        /* <DEDUP_REMOVED lines=23> */
.L_x_1161:
[----:B------:R-:W-:Y:S05]  /*fc00*/  BSYNC B0 ;  /* 0x0000000000007941 */ /* 0x000fea0003800000 */
.L_x_1160:
        /* <DEDUP_REMOVED lines=24> */
.L_x_1154:
        /* <DEDUP_REMOVED lines=19> */
.L_x_1162:
        /* <DEDUP_REMOVED lines=42> */
.L_x_1164:
[----:B------:R-:W-:Y:S05]  /*10160*/  BSYNC B0 ;  /* 0x0000000000007941 */ /* 0x000fea0003800000 */
.L_x_1163:
        /* <DEDUP_REMOVED lines=66> */
.L_x_1166:
[----:B------:R-:W-:Y:S05]  /*10590*/  BSYNC B0 ;  /* 0x0000000000007941 */ /* 0x000fea0003800000 */
.L_x_1165:
        /* <DEDUP_REMOVED lines=21> */
.L_x_1168:
[----:B------:R-:W-:Y:S05]  /*106f0*/  BSYNC B0 ;  /* 0x0000000000007941 */ /* 0x000fea0003800000 */
.L_x_1167:
        /* <DEDUP_REMOVED lines=21> */
.L_x_1170:
[----:B------:R-:W-:Y:S05]  /*10850*/  BSYNC B0 ;  /* 0x0000000000007941 */ /* 0x000fea0003800000 */
.L_x_1169:
        /* <DEDUP_REMOVED lines=22> */
.L_x_1171:
        /* <DEDUP_REMOVED lines=12> */
.L_x_1303:


//--------------------- .text._ZN7cutlass13device_kernelIN5flash19enable_sm80_to_sm89INS1_16FlashAttnFwdSm80INS1_25CollectiveMainloopFwdSm80ILi8ELi2ELb0EN4cute5tupleIJNS5_1CILi128EEENS7_ILi64EEENS7_ILi192EEEEEELi192ENS_10bfloat16_tEfNS_4arch4Sm80ELb1ELb0ELb0ELb1ELb0ELb1ELb1ELb0EEENS1_21CollectiveEpilogueFwdINS6_IJS8_SA_S9_EEENS6_IJNS7_ILi1EEESI_SI_EEESC_SE_Li256ELb1ELb1ELb0ELb0EEENS1_19SingleTileSchedulerILb1ELb0ELb1ELi128EEEEEEEEEvNT_6ParamsE --------------------------
	.section	.text._ZN7cutlass13device_kernelIN5flash19enable_sm80_to_sm89INS1_16FlashAttnFwdSm80INS1_25CollectiveMainloopFwdSm80ILi8ELi2ELb0EN4cute5tupleIJNS5_1CILi128EEENS7_ILi64EEENS7_ILi192EEEEEELi192ENS_10bfloat16_tEfNS_4arch4Sm80ELb1ELb0ELb0ELb1ELb0ELb1ELb1ELb0EEENS1_21CollectiveEpilogueFwdINS6_IJS8_SA_S9_EEENS6_IJNS7_ILi1EEESI_SI_EEESC_SE_Li256ELb1ELb1ELb0ELb0EEENS1_19SingleTileSchedulerILb1ELb0ELb1ELi128EEEEEEEEEvNT_6ParamsE,"ax",@progbits
	.sectioninfo	@"SHI_REGISTERS=255"
	.align	128
.text._ZN7cutlass13device_kernelIN5flash19enable_sm80_to_sm89INS1_16FlashAttnFwdSm80INS1_25CollectiveMainloopFwdSm80ILi8ELi2ELb0EN4cute5tupleIJNS5_1CILi128EEENS7_ILi64EEENS7_ILi192EEEEEELi192ENS_10bfloat16_tEfNS_4arch4Sm80ELb1ELb0ELb0ELb1ELb0ELb1ELb1ELb0EEENS1_21CollectiveEpilogueFwdINS6_IJS8_SA_S9_EEENS6_IJNS7_ILi1EEESI_SI_EEESC_SE_Li256ELb1ELb1ELb0ELb0EEENS1_19SingleTileSchedulerILb1ELb0ELb1ELi128EEEEEEEEEvNT_6ParamsE:
        .type           _ZN7cutlass13device_kernelIN5flash19enable_sm80_to_sm89INS1_16FlashAttnFwdSm80INS1_25CollectiveMainloopFwdSm80ILi8ELi2ELb0EN4cute5tupleIJNS5_1CILi128EEENS7_ILi64EEENS7_ILi192EEEEEELi192ENS_10bfloat16_tEfNS_4arch4Sm80ELb1ELb0ELb0ELb1ELb0ELb1ELb1ELb0EEENS1_21CollectiveEpilogueFwdINS6_IJS8_SA_S9_EEENS6_IJNS7_ILi1EEESI_SI_EEESC_SE_Li256ELb1ELb1ELb0ELb0EEENS1_19SingleTileSchedulerILb1ELb0ELb1ELi128EEEEEEEEEvNT_6ParamsE,@function
        .size           _ZN7cutlass13device_kernelIN5flash19enable_sm80_to_sm89INS1_16FlashAttnFwdSm80INS1_25CollectiveMainloopFwdSm80ILi8ELi2ELb0EN4cute5tupleIJNS5_1CILi128EEENS7_ILi64EEENS7_ILi192EEEEEELi192ENS_10bfloat16_tEfNS_4arch4Sm80ELb1ELb0ELb0ELb1ELb0ELb1ELb1ELb0EEENS1_21CollectiveEpilogueFwdINS6_IJS8_SA_S9_EEENS6_IJNS7_ILi1EEESI_SI_EEESC_SE_Li256ELb1ELb1ELb0ELb0EEENS1_19SingleTileSchedulerILb1ELb0ELb1ELi128EEEEEEEEEvNT_6ParamsE,(.L_x_1304 - _ZN7cutlass13device_kernelIN5flash19enable_sm80_to_sm89INS1_16FlashAttnFwdSm80INS1_25CollectiveMainloopFwdSm80ILi8ELi2ELb0EN4cute5tupleIJNS5_1CILi128EEENS7_ILi64EEENS7_ILi192EEEEEELi192ENS_10bfloat16_tEfNS_4arch4Sm80ELb1ELb0ELb0ELb1ELb0ELb1ELb1ELb0EEENS1_21CollectiveEpilogueFwdINS6_IJS8_SA_S9_EEENS6_IJNS7_ILi1EEESI_SI_EEESC_SE_Li256ELb1ELb1ELb0ELb0EEENS1_19SingleTileSchedulerILb1ELb0ELb1ELi128EEEEEEEEEvNT_6ParamsE)
        .other          _ZN7cutlass13device_kernelIN5flash19enable_sm80_to_sm89INS1_16FlashAttnFwdSm80INS1_25CollectiveMainloopFwdSm80ILi8ELi2ELb0EN4cute5tupleIJNS5_1CILi128EEENS7_ILi64EEENS7_ILi192EEEEEELi192ENS_10bfloat16_tEfNS_4arch4Sm80ELb1ELb0ELb0ELb1ELb0ELb1ELb1ELb0EEENS1_21CollectiveEpilogueFwdINS6_IJS8_SA_S9_EEENS6_IJNS7_ILi1EEESI_SI_EEESC_SE_Li256ELb1ELb1ELb0ELb0EEENS1_19SingleTileSchedulerILb1ELb0ELb1ELi128EEEEEEEEEvNT_6ParamsE,@"STO_CUDA_ENTRY STV_DEFAULT"
_ZN7cutlass13device_kernelIN5flash19enable_sm80_to_sm89INS1_16FlashAttnFwdSm80INS1_25CollectiveMainloopFwdSm80ILi8ELi2ELb0EN4cute5tupleIJNS5_1CILi128EEENS7_ILi64EEENS7_ILi192EEEEEELi192ENS_10bfloat16_tEfNS_4arch4Sm80ELb1ELb0ELb0ELb1ELb0ELb1ELb1ELb0EEENS1_21CollectiveEpilogueFwdINS6_IJS8_SA_S9_EEENS6_IJNS7_ILi1EEESI_SI_EEESC_SE_Li256ELb1ELb1ELb0ELb0EEENS1_19SingleTileSchedulerILb1ELb0ELb1ELi128EEEEEEEEEvNT_6ParamsE:
        /* <DEDUP_REMOVED lines=16> */
.L_x_1173:
        /* <DEDUP_REMOVED lines=8> */
.L_x_1175:
[----:B------:R-:W-:-:S04]  /*0180*/  MOV R5, c[0x0][0x54c] ;  /* 0x0001530000057a02 */ /* 0x000fc80000000f00 */
.L_x_1174:
[----:B------:R-:W-:Y:S01]  /*0190*/  USHF.L.U32 UR4, UR4, 0x7, URZ ;  /* 0x0000000704047899 */ /* 0x000fe2000800063f */
[----:B-----5:R-:W-:-:S05]  /*01a0*/  IMAD R5, R5, c[0x0][0x548], RZ ;  /* 0x0001520005057a24 */ /* 0x020fca00078e02ff */
[----:B------:R-:W-:-:S04]  /*01b0*/  MOV R92, UR4 ;  /* 0x00000004005c7c02 */ /* 0x000fc80008000f00 */
[----:B------:R-:W-:-:S04]  /*01c0*/  ISETP.GE.AND P0, PT, R92, R5, PT ;  /* 0x000000055c00720c */ /* 0x000fc80003f06270 */
[----:B------:R-:W-:Y:S01]  /*01d0*/  SEL R190, R190, 0xffffffff, !P0 ;  /* 0xffffffffbebe7807 */ /* 0x000fe20004000000 */
[----:B------:R-:W-:Y:S05]  /*01e0*/  BRA `(.L_x_1176) ;  /* 0x0000013000007947 */ /* 0x000fea0003800000 */
.L_x_1172:
[----:B------:R-:W-:-:S04]  /*01f0*/  ISETP.NE.U32.AND P0, PT, RZ, c[0x0][0x568], PT ;  /* 0x00015a00ff007a0c */ /* 0x000fc80003f05070 */
[----:B------:R-:W-:-:S13]  /*0200*/  ISETP.NE.AND.EX P0, PT, RZ, c[0x0][0x56c], PT, P0 ;  /* 0x00015b00ff007a0c */ /* 0x000fda0003f05300 */
[----:B------:R-:W-:Y:S05]  /*0210*/  @!P0 BRA `(.L_x_1177) ;  /* 0x0000002000008947 */ /* 0x000fea0003800000 */
[----:B------:R1:W5:Y:S01]  /*0220*/  LDG.E R5, [R4.64] ;  /* 0x0000000604057981 */ /* 0x000362000c1e1900 */
[----:B------:R-:W-:Y:S05]  /*0230*/  BRA `(.L_x_1178) ;  /* 0x0000009000007947 */ /* 0x000fea0003800000 */
.L_x_1177:
        /* <DEDUP_REMOVED lines=8> */
.L_x_1179:
[----:B------:R-:W-:-:S04]  /*02c0*/  MOV R5, c[0x0][0x54c] ;  /* 0x0001530000057a02 */ /* 0x000fc80000000f00 */
.L_x_1178:
[----:B------:R-:W-:Y:S01]  /*02d0*/  USHF.L.U32 UR4, UR4, 0x7, URZ ;  /* 0x0000000704047899 */ /* 0x000fe2000800063f */
[----:B-----5:R-:W-:-:S05]  /*02e0*/  IMAD R5, R5, c[0x0][0x548], RZ ;  /* 0x0001520005057a24 */ /* 0x020fca00078e02ff */
[----:B------:R-:W-:-:S04]  /*02f0*/  MOV R92, UR4 ;  /* 0x00000004005c7c02 */ /* 0x000fc80008000f00 */
[----:B------:R-:W-:-:S04]  /*0300*/  ISETP.GE.AND P0, PT, R92, R5, PT ;  /* 0x000000055c00720c */ /* 0x000fc80003f06270 */
[----:B------:R-:W-:-:S04]  /*0310*/  SEL R190, R190, 0xffffffff, !P0 ;  /* 0xffffffffbebe7807 */ /* 0x000fc80004000000 */
.L_x_1176:
        /* <DEDUP_REMOVED lines=27> */
[----:B------:R-:W-:-:S02]  /*04d0*/  IMAD.MOV.U32 R5, RZ, RZ, c[0x0][0x1d0] ;  /* 0x00007400ff057624 */ /* 0x000fc400078e00ff */
[----:B------:R-:W-:Y:S01]  /*04e0*/  IMAD.MOV.U32 R99, RZ, RZ, c[0x0][0x228] ;  /* 0x00008a00ff637624 */ /* 0x000fe200078e00ff */
[----:B---3--:R-:W-:Y:S01]  /*04f0*/  SHF.R.S32.HI R91, RZ, 0x1f, R189 ;  /* 0x0000001fff5b7819 */ /* 0x008fe200000114bd */
[----:B------:R-:W-:Y:S05]  /*0500*/  @P0 BRA `(.L_x_1180) ;  /* 0x0000004000000947 */ /* 0x000fea0003800000 */
[----:B--2---:R-:W-:Y:S05]  /*0510*/  @!P1 BRA `(.L_x_1180) ;  /* 0x0000003000009947 */ /* 0x004fea0003800000 */
[----:B-----5:R-:W2:Y:S04]  /*0520*/  LDG.E R209, [R8.64] ;  /* 0x0000000608d17981 */ /* 0x020ea8000c1e1900 */
[----:B------:R-:W2:Y:S02]  /*0530*/  LDG.E R0, [R8.64+0x4] ;  /* 0x0000040608007981 */ /* 0x000ea4000c1e1900 */
[----:B--2---:R-:W-:Y:S02]  /*0540*/  IADD3 R209, -R209, R0, RZ ;  /* 0x00000000d1d17210 */ /* 0x004fe40007ffe1ff */
.L_x_1180:
[----:B--2---:R-:W-:-:S04]  /*0550*/  ISETP.NE.U32.AND P0, PT, RZ, c[0x0][0x368], PT ;  /* 0x0000da00ff007a0c */ /* 0x004fc80003f05070 */
[----:B------:R-:W-:-:S13]  /*0560*/  ISETP.NE.AND.EX P0, PT, RZ, c[0x0][0x36c], PT, P0 ;  /* 0x0000db00ff007a0c */ /* 0x000fda0003f05300 */
[----:B------:R-:W-:Y:S05]  /*0570*/  @!P0 BRA `(.L_x_1181) ;  /* 0x0000003000008947 */ /* 0x000fea0003800000 */
[----:B-1----:R-:W-:-:S06]  /*0580*/  IMAD.WIDE R4, R190, R3, c[0x0][0x368] ;  /* 0x0000da00be047625 */ /* 0x002fcc00078e0203 */
[----:B------:R1:W5:Y:S01]  /*0590*/  LDG.E R5, [R4.64] ;  /* 0x0000000604057981 */ /* 0x000362000c1e1900 */
[----:B------:R-:W-:Y:S05]  /*05a0*/  BRA `(.L_x_1182) ;  /* 0x0000004000007947 */ /* 0x000fea0003800000 */
.L_x_1181:
[----:B------:R-:W-:Y:S05]  /*05b0*/  @!P5 BRA `(.L_x_1182) ;  /* 0x000000300000d947 */ /* 0x000fea0003800000 */
[----:B------:R-:W2:Y:S04]  /*05c0*/  LDG.E R5, [R6.64] ;  /* 0x0000000606057981 */ /* 0x000ea8000c1e1900 */
[----:B------:R-:W2:Y:S02]  /*05d0*/  LDG.E R0, [R6.64+0x4] ;  /* 0x0000040606007981 */ /* 0x000ea4000c1e1900 */
[----:B--2---:R-:W-:Y:S02]  /*05e0*/  IADD3 R5, -R5, R0, RZ ;  /* 0x0000000005057210 */ /* 0x004fe40007ffe1ff */
.L_x_1182:
[----:B------:R-:W2:Y:S04]  /*05f0*/  @P4 LDG.E R0, [R10.64] ;  /* 0x000000060a004981 */ /* 0x000ea8000c1e1900 */
[----:B------:R-:W2:Y:S01]  /*0600*/  @P4 LDG.E R7, [R10.64+0x4] ;  /* 0x000004060a074981 */ /* 0x000ea2000c1e1900 */
[----:B------:R-:W-:Y:S01]  /*0610*/  IMAD.MOV.U32 R187, RZ, RZ, c[0x0][0x2c4] ;  /* 0x0000b100ffbb7624 */ /* 0x000fe200078e00ff */
[----:B------:R-:W-:Y:S01]  /*0620*/  ISETP.NE.U32.AND P0, PT, RZ, c[0x0][0x378], PT ;  /* 0x0000de00ff007a0c */ /* 0x000fe20003f05070 */
[----:B-----5:R-:W-:-:S03]  /*0630*/  IMAD.MOV.U32 R90, RZ, RZ, R5 ;  /* 0x000000ffff5a7224 */ /* 0x020fc600078e0005 */
[----:B------:R-:W-:Y:S02]  /*0640*/  ISETP.NE.AND P1, PT, R187, 0x1, PT ;  /* 0x00000001bb00780c */ /* 0x000fe40003f25270 */
[----:B------:R-:W-:Y:S02]  /*0650*/  ISETP.NE.AND.EX P0, PT, RZ, c[0x0][0x37c], PT, P0 ;  /* 0x0000df00ff007a0c */ /* 0x000fe40003f05300 */
[----:B------:R-:W-:-:S09]  /*0660*/  IADD3 R2, R92, 0x7f, RZ ;  /* 0x0000007f5c027810 */ /* 0x000fd20007ffe0ff */
[----:B-1----:R-:W-:Y:S02]  /*0670*/  @P1 IADD3 R4, R92, 0x7f, RZ ;  /* 0x0000007f5c041810 */ /* 0x002fe40007ffe0ff */
[----:B------:R-:W-:-:S04]  /*0680*/  @P0 IMAD.WIDE R8, R190, R3, c[0x0][0x378] ;  /* 0x0000de00be080625 */ /* 0x000fc800078e0203 */
[----:B------:R-:W-:Y:S01]  /*0690*/  @P1 IMAD.HI.U32 R4, R4, c[0x0][0x2c8], RZ ;  /* 0x0000b20004041a27 */ /* 0x000fe200078e00ff */
[----:B------:R1:W5:Y:S01]  /*06a0*/  @P0 LDG.E R90, [R8.64] ;  /* 0x00000006085a0981 */ /* 0x000362000c1e1900 */
[----:B------:R-:W-:-:S03]  /*06b0*/  LOP3.LUT R191, R191, 0xfffffff7, RZ, 0xc0, !PT ;  /* 0xfffffff7bfbf7812 */ /* 0x000fc600078ec0ff */
[----:B------:R-:W-:Y:S02]  /*06c0*/  @P1 SHF.R.U32.HI R2, RZ, c[0x0][0x2cc], R4 ;  /* 0x0000b300ff021a19 */ /* 0x000fe40000011604 */
[----:B------:R-:W-:Y:S01]  /*06d0*/  @P1 LOP3.LUT R191, R191, 0x8, RZ, 0xfc, !PT ;  /* 0x00000008bfbf1812 */ /* 0x000fe200078efcff */
[----:B--2---:R-:W-:Y:S02]  /*06e0*/  @P4 IMAD.IADD R99, R7, 0x1, -R0 ;  /* 0x0000000107634824 */ /* 0x004fe400078e0a00 */
[----:B------:R-:W-:-:S04]  /*06f0*/  IMAD.IADD R0, R5, 0x1, -R96 ;  /* 0x0000000105007824 */ /* 0x000fc800078e0a60 */
[----:B------:R-:W-:Y:S02]  /*0700*/  IMAD.IADD R186, R0, 0x1, R99 ;  /* 0x0000000100ba7824 */ /* 0x000fe400078e0263 */
[----:B------:R-:W-:-:S03]  /*0710*/  IMAD.MOV R11, RZ, RZ, -R0 ;  /* 0x000000ffff0b7224 */ /* 0x000fc600078e0a00 */
[C---:B------:R-:W-:Y:S02]  /*0720*/  IADD3 R93, R186.reuse, 0x40, -R209 ;  /* 0x00000040ba5d7810 */ /* 0x040fe40007ffe8d1 */
[----:B-1----:R-:W-:Y:S02]  /*0730*/  IADD3 R9, R186, 0x3f, RZ ;  /* 0x0000003fba097810 */ /* 0x002fe40007ffe0ff */
[----:B------:R-:W-:Y:S01]  /*0740*/  IMNMX R11, RZ, R11, !PT ;  /* 0x0000000bff0b7217 */ /* 0x000fe20007800200 */
[----:B------:R-:W-:Y:S01]  /*0750*/  IMAD.IADD R7, R93, 0x1, R2 ;  /* 0x000000015d077824 */ /* 0x000fe200078e0202 */
[----:B------:R-:W-:-:S04]  /*0760*/  SHF.R.S32.HI R4, RZ, 0x1f, R9 ;  /* 0x0000001fff047819 */ /* 0x000fc80000011409 */
[----:B------:R-:W-:Y:S02]  /*0770*/  SHF.R.S32.HI R2, RZ, 0x1f, R7 ;  /* 0x0000001fff027819 */ /* 0x000fe40000011407 */
[----:B------:R-:W-:Y:S02]  /*0780*/  LEA.HI R4, R4, R9, RZ, 0x6 ;  /* 0x0000000904047211 */ /* 0x000fe400078f30ff */
[----:B------:R-:W-:Y:S02]  /*0790*/  LEA.HI R2, R2, R7, RZ, 0x6 ;  /* 0x0000000702027211 */ /* 0x000fe400078f30ff */
[----:B------:R-:W-:Y:S02]  /*07a0*/  SHF.R.S32.HI R94, RZ, 0x6, R4 ;  /* 0x00000006ff5e7819 */ /* 0x000fe40000011404 */
[----:B------:R-:W-:-:S04]  /*07b0*/  SHF.R.S32.HI R7, RZ, 0x6, R2 ;  /* 0x00000006ff077819 */ /* 0x000fc80000011402 */
[----:B------:R-:W-:-:S05]  /*07c0*/  IMNMX R7, R94, R7, PT ;  /* 0x000000075e077217 */ /* 0x000fca0003800200 */
[----:B------:R-:W-:-:S05]  /*07d0*/  IMAD R0, R7, 0x40, -R0 ;  /* 0x0000004007007824 */ /* 0x000fca00078e0a00 */
[----:B------:R-:W-:-:S04]  /*07e0*/  IMNMX R0, R0, R99, PT ;  /* 0x0000006300007217 */ /* 0x000fc80003800200 */
[----:B------:R-:W-:Y:S02]  /*07f0*/  ISETP.GT.AND P0, PT, R0, R11, PT ;  /* 0x0000000b0000720c */ /* 0x000fe40003f04270 */
[----:B------:R-:W-:-:S05]  /*0800*/  SHF.R.U32.HI R11, RZ, 0x6, R11 ;  /* 0x00000006ff0b7819 */ /* 0x000fca000001160b */
[----:B------:R-:W-:-:S06]  /*0810*/  IMAD.MOV.U32 R6, RZ, RZ, R11 ;  /* 0x000000ffff067224 */ /* 0x000fcc00078e000b */
[----:B------:R-:W-:-:S04]  /*0820*/  @P0 IADD3 R0, R0, 0x3f, RZ ;  /* 0x0000003f00000810 */ /* 0x000fc80007ffe0ff */
        /* <DEDUP_REMOVED lines=26> */
[----:B------:R-:W-:Y:S01]  /*09d0*/  IMAD.SHL.U32 R105, R102, 0x20, RZ ;  /* 0x0000002066697824 */ /* 0x000fe200078e00ff */
[----:B------:R-:W-:Y:S01]  /*09e0*/  SHF.L.U64.HI R98, R110, R135, c[0x0][0x25c] ;  /* 0x000097006e627619 */ /* 0x000fe20000010287 */
[----:B------:R-:W-:Y:S01]  /*09f0*/  IMAD.SHL.U32 R8, R8, 0x8, RZ ;  /* 0x0000000808087824 */ /* 0x000fe200078e00ff */
[----:B------:R-:W-:Y:S01]  /*0a00*/  SHF.R.S32.HI R7, RZ, 0x1f, R18 ;  /* 0x0000001fff077819 */ /* 0x000fe20000011412 */
[----:B------:R-:W-:Y:S01]  /*0a10*/  IMAD R12, R20, c[0x0][0x238], RZ ;  /* 0x00008e00140c7a24 */ /* 0x000fe200078e02ff */
[----:B------:R-:W-:Y:S01]  /*0a20*/  SEL R148, R190, RZ, !P4 ;  /* 0x000000ffbe947207 */ /* 0x000fe20006000000 */
[----:B------:R-:W-:Y:S01]  /*0a30*/  IMAD R20, R20, c[0x0][0x258], RZ ;  /* 0x0000960014147a24 */ /* 0x000fe200078e02ff */
[----:B------:R-:W-:Y:S01]  /*0a40*/  SHF.R.S32.HI R9, RZ, 0x1f, R8 ;  /* 0x0000001fff097819 */ /* 0x000fe20000011408 */
[----:B------:R-:W-:Y:S01]  /*0a50*/  IMAD R12, R15, c[0x0][0x23c], R12 ;  /* 0x00008f000f0c7a24 */ /* 0x000fe200078e020c */
[----:B------:R-:W-:Y:S01]  /*0a60*/  LOP3.LUT R191, R191, 0xfffffffd, RZ, 0xc0, !PT ;  /* 0xfffffffdbfbf7812 */ /* 0x000fe200078ec0ff */
[C---:B------:R-:W-:Y:S01]  /*0a70*/  IMAD R20, R15.reuse, c[0x0][0x25c], R20 ;  /* 0x000097000f147a24 */ /* 0x040fe200078e0214 */
[----:B------:R-:W-:Y:S01]  /*0a80*/  ULDC.U8 UR4, c[0x0][0x298] ;  /* 0x0000a60000047ab9 */ /* 0x000fe20000000000 */
[----:B-1----:R-:W-:Y:S01]  /*0a90*/  IMAD.WIDE.U32 R16, R15, c[0x0][0x238], R8 ;  /* 0x00008e000f107a25 */ /* 0x002fe200078e0008 */
[----:B-----5:R-:W-:-:S03]  /*0aa0*/  SHF.R.S32.HI R121, RZ, 0x1f, R90 ;  /* 0x0000001fff797819 */ /* 0x020fc6000001145a */
[----:B------:R-:W-:Y:S02]  /*0ab0*/  IMAD.IADD R13, R17, 0x1, R12 ;  /* 0x00000001110d7824 */ /* 0x000fe400078e020c */
[----:B------:R-:W-:-:S04]  /*0ac0*/  IMAD.WIDE.U32 R14, R15, c[0x0][0x258], R8 ;  /* 0x000096000f0e7a25 */ /* 0x000fc800078e0008 */
        /* <DEDUP_REMOVED lines=8> */
[----:B------:R-:W-:Y:S02]  /*0b50*/  IMAD.IADD R13, R99, 0x1, -R4 ;  /* 0x00000001630d7824 */ /* 0x000fe400078e0a04 */
[C---:B------:R-:W-:Y:S01]  /*0b60*/  IMAD R9, R7.reuse, R103, R10 ;  /* 0x0000006707097224 */ /* 0x040fe200078e020a */
[----:B------:R-:W-:Y:S01]  /*0b70*/  IADD3 R10, R8, 0x80, RZ ;  /* 0x00000080080a7810 */ /* 0x000fe20007ffe0ff */
[----:B------:R-:W-:-:S02]  /*0b80*/  IMAD R7, R7, R100, R3 ;  /* 0x0000006407077224 */ /* 0x000fc400078e0203 */
[----:B------:R-:W-:Y:S02]  /*0b90*/  IMAD.SHL.U32 R3, R4, 0x40, RZ ;  /* 0x0000004004037824 */ /* 0x000fe400078e00ff */
[----:B------:R-:W-:Y:S02]  /*0ba0*/  IMAD R4, R18, -0x40, R13 ;  /* 0xffffffc012047824 */ /* 0x000fe400078e020d */
[----:B------:R-:W-:Y:S01]  /*0bb0*/  IMAD.MOV.U32 R150, RZ, RZ, R12 ;  /* 0x000000ffff967224 */ /* 0x000fe200078e000c */
[----:B------:R-:W-:Y:S01]  /*0bc0*/  LOP3.LUT R3, R3, 0x1c0, RZ, 0xc0, !PT ;  /* 0x000001c003037812 */ /* 0x000fe200078ec0ff */
[----:B------:R-:W-:Y:S01]  /*0bd0*/  IMAD R155, R153, c[0x0][0x248], RZ ;  /* 0x00009200999b7a24 */ /* 0x000fe200078e02ff */
[----:B------:R-:W-:Y:S01]  /*0be0*/  ISETP.GE.AND P2, PT, R4, 0x1, PT ;  /* 0x000000010400780c */ /* 0x000fe20003f46270 */
[----:B------:R-:W-:Y:S01]  /*0bf0*/  IMAD.WIDE.U32 R150, R148, c[0x0][0x248], R150 ;  /* 0x0000920094967a25 */ /* 0x000fe200078e0096 */
[----:B------:R-:W-:Y:S02]  /*0c00*/  ISETP.GE.AND P1, PT, R4, 0x21, PT ;  /* 0x000000210400780c */ /* 0x000fe40003f26270 */
[----:B------:R-:W-:Y:S01]  /*0c10*/  LOP3.LUT R4, R3, 0x38, R8, 0xf8, !PT ;  /* 0x0000003803047812 */ /* 0x000fe200078ef808 */
[----:B------:R-:W-:Y:S01]  /*0c20*/  IMAD R155, R148, c[0x0][0x24c], R155 ;  /* 0x00009300949b7a24 */ /* 0x000fe200078e029b */
[----:B------:R-:W-:Y:S01]  /*0c30*/  SHF.R.U32.HI R3, RZ, 0x3, R3 ;  /* 0x00000003ff037819 */ /* 0x000fe20000011603 */
[----:B------:R-:W-:Y:S01]  /*0c40*/  IMAD.MOV.U32 R20, RZ, RZ, R14 ;  /* 0x000000ffff147224 */ /* 0x000fe200078e000e */
[----:B------:R-:W-:Y:S01]  /*0c50*/  LEA.HI R14, R2, R89, RZ, 0x6 ;  /* 0x00000059020e7211 */ /* 0x000fe200078f30ff */
[----:B------:R-:W-:Y:S01]  /*0c60*/  IMAD R16, R91, c[0x0][0x260], RZ ;  /* 0x000098005b107a24 */ /* 0x000fe200078e02ff */
[----:B------:R-:W-:Y:S01]  /*0c70*/  LOP3.LUT R3, R4, R3, RZ, 0x3c, !PT ;  /* 0x0000000304037212 */ /* 0x000fe200078e3cff */
[----:B------:R-:W-:-:S02]  /*0c80*/  IMAD.IADD R155, R151, 0x1, R155 ;  /* 0x00000001979b7824 */ /* 0x000fc400078e029b */
[----:B------:R-:W-:Y:S02]  /*0c90*/  IMAD.MOV.U32 R154, RZ, RZ, R150 ;  /* 0x000000ffff9a7224 */ /* 0x000fe400078e0096 */
[C---:B------:R-:W-:Y:S02]  /*0ca0*/  IMAD R16, R189.reuse, c[0x0][0x264], R16 ;  /* 0x00009900bd107a24 */ /* 0x040fe400078e0210 */
[----:B------:R-:W-:-:S04]  /*0cb0*/  IMAD.WIDE.U32 R20, R189, c[0x0][0x260], R20 ;  /* 0x00009800bd147a25 */ /* 0x000fc800078e0014 */
[----:B------:R-:W-:-:S04]  /*0cc0*/  IMAD.WIDE.U32 R12, R18, R103, R154 ;  /* 0x00000067120c7225 */ /* 0x000fc800078e009a */
[----:B------:R-:W-:Y:S02]  /*0cd0*/  IMAD.IADD R17, R21, 0x1, R16 ;  /* 0x0000000115117824 */ /* 0x000fe400078e0210 */
[----:B------:R-:W-:Y:S02]  /*0ce0*/  IMAD R153, R153, c[0x0][0x268], RZ ;  /* 0x00009a0099997a24 */ /* 0x000fe400078e02ff */
[----:B------:R-:W-:Y:S02]  /*0cf0*/  IMAD.MOV.U32 R109, RZ, RZ, 0x5 ;  /* 0x00000005ff6d7424 */ /* 0x000fe400078e00ff */
[----:B------:R-:W-:Y:S01]  /*0d00*/  IMAD.MOV.U32 R16, RZ, RZ, R20 ;  /* 0x000000ffff107224 */ /* 0x000fe200078e0014 */
[----:B------:R-:W-:Y:S01]  /*0d10*/  @P2 LEA R20, P0, R12, c[0x0][0x220], 0x1 ;  /* 0x000088000c142a11 */ /* 0x000fe200078008ff */
[----:B------:R-:W-:Y:S01]  /*0d20*/  IMAD.IADD R9, R13, 0x1, R9 ;  /* 0x000000010d097824 */ /* 0x000fe200078e0209 */
[----:B------:R-:W-:Y:S01]  /*0d30*/  @P1 IADD3 R13, P4, R105, R12, RZ ;  /* 0x0000000c690d1210 */ /* 0x000fe20007f9e0ff */
[----:B------:R-:W-:Y:S01]  /*0d40*/  IMAD R153, R148, c[0x0][0x26c], R153 ;  /* 0x00009b0094997a24 */ /* 0x000fe200078e0299 */
[----:B------:R-:W-:Y:S01]  /*0d50*/  SHF.L.U64.HI R102, R102, R109, c[0x0][0x23c] ;  /* 0x00008f0066667619 */ /* 0x000fe2000001026d */
[----:B------:R-:W-:Y:S01]  /*0d60*/  IMAD.WIDE.U32 R148, R148, c[0x0][0x268], R16 ;  /* 0x00009a0094947a25 */ /* 0x000fe200078e0010 */
[----:B------:R-:W-:-:S02]  /*0d70*/  @P2 LEA.HI.X R21, R12, c[0x0][0x224], R9, 0x1, P0 ;  /* 0x000089000c152a11 */ /* 0x000fc400000f0c09 */
[----:B------:R-:W-:Y:S01]  /*0d80*/  IADD3 R12, R8, 0x40, RZ ;  /* 0x00000040080c7810 */ /* 0x000fe20007ffe0ff */
[----:B------:R-:W-:Y:S01]  /*0d90*/  IMAD.IADD R153, R149, 0x1, R153 ;  /* 0x0000000195997824 */ /* 0x000fe200078e0299 */
[----:B------:R-:W-:Y:S01]  /*0da0*/  @P1 LEA R16, P0, R13, c[0x0][0x220], 0x1 ;  /* 0x000088000d101a11 */ /* 0x000fe200078008ff */
[----:B------:R-:W-:Y:S01]  /*0db0*/  IMAD.MOV.U32 R152, RZ, RZ, R148 ;  /* 0x000000ffff987224 */ /* 0x000fe200078e0094 */
[C---:B------:R-:W-:Y:S01]  /*0dc0*/  SHF.L.U64.HI R109, R110.reuse, R109, c[0x0][0x25c] ;  /* 0x000097006e6d7619 */ /* 0x040fe2000001026d */
[----:B------:R-:W-:Y:S02]  /*0dd0*/  IMAD.IADD R158, R95, 0x1, R5 ;  /* 0x000000015f9e7824 */ /* 0x000fe400078e0205 */
[----:B------:R-:W-:Y:S02]  /*0de0*/  IMAD.SHL.U32 R110, R110, 0x20, RZ ;  /* 0x000000206e6e7824 */ /* 0x000fe400078e00ff */
[----:B------:R-:W-:Y:S01]  /*0df0*/  IMAD.MOV.U32 R108, RZ, RZ, 0x1 ;  /* 0x00000001ff6c7424 */ /* 0x000fe200078e00ff */
[----:B------:R-:W-:Y:S01]  /*0e00*/  SHF.R.S32.HI R5, RZ, 0x1f, R158 ;  /* 0x0000001fff057819 */ /* 0x000fe2000001149e */
        /* <DEDUP_REMOVED lines=10> */
[----:B------:R-:W-:Y:S01]  /*0eb0*/  SEL R170, R22, RZ, !P5 ;  /* 0x000000ff16aa7207 */ /* 0x000fe20006800000 */
[----:B------:R-:W-:Y:S01]  /*0ec0*/  @P1 IMAD.X R0, R102, 0x1, R9, P4 ;  /* 0x0000000166001824 */ /* 0x000fe200020e0609 */
[----:B------:R-:W-:-:S02]  /*0ed0*/  SEL R4, R23, RZ, !P5 ;  /* 0x000000ff17047207 */ /* 0x000fc40006800000 */
[----:B------:R-:W-:Y:S01]  /*0ee0*/  ISETP.GE.AND P5, PT, R8, c[0x0][0x1d4], PT ;  /* 0x0000750008007a0c */ /* 0x000fe20003fa6270 */
[----:B------:R-:W-:Y:S01]  /*0ef0*/  IMAD.WIDE.U32 R8, R18, R100, R152 ;  /* 0x0000006412087225 */ /* 0x000fe200078e0098 */
[----:B------:R-:W-:Y:S02]  /*0f00*/  ISETP.GE.AND P4, PT, R12, c[0x0][0x1d4], PT ;  /* 0x000075000c007a0c */ /* 0x000fe40003f86270 */
[----:B------:R-:W-:Y:S01]  /*0f10*/  LOP3.LUT R10, R3, 0xfffffe00, R10, 0xf8, !PT ;  /* 0xfffffe00030a7812 */ /* 0x000fe200078ef80a */
[----:B------:R-:W-:Y:S01]  /*0f20*/  IMAD R107, R4, c[0x0][0x1f0], RZ ;  /* 0x00007c00046b7a24 */ /* 0x000fe200078e02ff */
[----:B------:R-:W-:Y:S01]  /*0f30*/  @P1 LEA.HI.X R17, R13, c[0x0][0x224], R0, 0x1, P0 ;  /* 0x000089000d111a11 */ /* 0x000fe200000f0c00 */
[----:B------:R-:W-:Y:S01]  /*0f40*/  IMAD.IADD R0, R9, 0x1, R7 ;  /* 0x0000000109007824 */ /* 0x000fe200078e0207 */
[----:B------:R-:W-:Y:S01]  /*0f50*/  @P2 LEA R12, P0, R8, c[0x0][0x250], 0x1 ;  /* 0x00009400080c2a11 */ /* 0x000fe200078008ff */
[C---:B------:R-:W-:Y:S02]  /*0f60*/  @P2 IMAD.SHL.U32 R7, R10.reuse, 0x2, RZ ;  /* 0x000000020a072824 */ /* 0x040fe400078e00ff */
        /* <DEDUP_REMOVED lines=8> */
[----:B------:R-:W-:-:S02]  /*0ff0*/  IMAD R107, R170, c[0x0][0x1f4], R107 ;  /* 0x00007d00aa6b7a24 */ /* 0x000fc400078e026b */
[----:B------:R1:W-:Y:S01]  /*1000*/  @P2 LDGSTS.E.BYPASS.LTC128B.128 [R7+0xe100], [R20.64+0x80], !P4 ;  /* 0x0e10008014072fae */ /* 0x0003e2000e101d46 */
[----:B------:R-:W-:Y:S02]  /*1010*/  IMAD R125, R4, c[0x0][0x218], RZ ;  /* 0x00008600047d7a24 */ /* 0x000fe400078e02ff */
[----:B------:R-:W-:Y:S01]  /*1020*/  IMAD.MOV.U32 R4, RZ, RZ, c[0x0][0x280] ;  /* 0x0000a000ff047624 */ /* 0x000fe200078e00ff */
[----:B------:R1:W-:Y:S01]  /*1030*/  @P2 LDGSTS.E.BYPASS.LTC128B.128 [R7+0x10100], [R20.64+0x100], !P3 ;  /* 0x1010010014072fae */ /* 0x0003e2000d901d46 */
[----:B------:R-:W-:Y:S02]  /*1040*/  IMAD R125, R170, c[0x0][0x21c], R125 ;  /* 0x00008700aa7d7a24 */ /* 0x000fe400078e027d */
[C---:B------:R-:W-:Y:S01]  /*1050*/  IMAD.SHL.U32 R133, R4.reuse, 0x40, RZ ;  /* 0x0000004004857824 */ /* 0x040fe200078e00ff */
[----:B------:R2:W-:Y:S01]  /*1060*/  @P1 LDGSTS.E.BYPASS.LTC128B.128 [R3+0xd100], [R16.64], !P5 ;  /* 0x0d10000010031fae */ /* 0x0005e2000e901d46 */
[----:B------:R-:W-:Y:S02]  /*1070*/  SHF.L.U64.HI R131, R4, R135, c[0x0][0x284] ;  /* 0x0000a10004837619 */ /* 0x000fe40000010287 */
[----:B------:R-:W-:Y:S01]  /*1080*/  @P0 IADD3 R6, R6, -0x2, RZ ;  /* 0xfffffffe06060810 */ /* 0x000fe20007ffe0ff */
[----:B------:R2:W-:Y:S03]  /*1090*/  @P1 LDGSTS.E.BYPASS.LTC128B.128 [R3+0xf100], [R16.64+0x80], !P4 ;  /* 0x0f10008010031fae */ /* 0x0005e6000e101d46 */
[----:B------:R-:W-:Y:S01]  /*10a0*/  @P0 SHF.R.S32.HI R15, RZ, 0x1f, R6 ;  /* 0x0000001fff0f0819 */ /* 0x000fe20000011406 */
[----:B------:R2:W-:Y:S01]  /*10b0*/  @P1 LDGSTS.E.BYPASS.LTC128B.128 [R3+0x11100], [R16.64+0x100], !P3 ;  /* 0x1110010010031fae */ /* 0x0005e2000d901d46 */
[----:B------:R-:W-:-:S02]  /*10c0*/  @P0 IMAD R14, R101, R6, RZ ;  /* 0x00000006650e0224 */ /* 0x000fc400078e02ff */
[-C--:B------:R-:W-:Y:S01]  /*10d0*/  @P0 IMAD.WIDE.U32 R22, R6, R103.reuse, R154 ;  /* 0x0000006706160225 */ /* 0x080fe200078e009a */
[----:B------:R-:W0:Y:S03]  /*10e0*/  LDGDEPBAR ;  /* 0x00000000000079af */ /* 0x000e260000000000 */
[----:B------:R-:W-:Y:S01]  /*10f0*/  @P0 IMAD R14, R15, R103, R14 ;  /* 0x000000670f0e0224 */ /* 0x000fe200078e020e */
[----:B------:R-:W-:Y:S01]  /*1100*/  BAR.SYNC.DEFER_BLOCKING 0x0 ;  /* 0x0000000000007b1d */ /* 0x000fe20000010000 */
[----:B------:R-:W-:Y:S02]  /*1110*/  IMAD.MOV.U32 R6, RZ, RZ, c[0x0][0x27c] ;  /* 0x00009f00ff067624 */ /* 0x000fe400078e00ff */
[----:B------:R-:W-:Y:S02]  /*1120*/  @P0 IMAD.IADD R14, R23, 0x1, R14 ;  /* 0x00000001170e0824 */ /* 0x000fe400078e020e */
[----:B------:R-:W-:-:S02]  /*1130*/  IMAD.SHL.U32 R6, R6, 0x2, RZ ;  /* 0x0000000206067824 */ /* 0x000fc400078e00ff */
        /* <DEDUP_REMOVED lines=9> */
[----:B-1----:R-:W-:Y:S01]  /*11d0*/  @P1 IMAD.X R7, R109, 0x1, R0, P2 ;  /* 0x000000016d071824 */ /* 0x002fe200010e0600 */
[----:B------:R-:W-:Y:S01]  /*11e0*/  @P1 LEA R20, P2, R8, c[0x0][0x250], 0x1 ;  /* 0x0000940008141a11 */ /* 0x000fe200078408ff */
[----:B------:R-:W-:Y:S02]  /*11f0*/  IMAD R0, R158, c[0x0][0x1e4], R3 ;  /* 0x000079009e007a24 */ /* 0x000fe400078e0203 */
[----:B------:R-:W-:Y:S01]  /*1200*/  @P1 IMAD.SHL.U32 R3, R10, 0x2, RZ ;  /* 0x000000020a031824 */ /* 0x000fe200078e00ff */
[----:B------:R-:W-:Y:S01]  /*1210*/  @P1 LEA.HI.X R21, R8, c[0x0][0x254], R7, 0x1, P2 ;  /* 0x0000950008151a11 */ /* 0x000fe200010f0c07 */
[----:B------:R-:W-:Y:S01]  /*1220*/  @P0 IMAD.SHL.U32 R7, R10, 0x2, RZ ;  /* 0x000000020a070824 */ /* 0x000fe200078e00ff */
[----:B------:R-:W-:-:S03]  /*1230*/  @P0 LEA R24, P2, R22, c[0x0][0x220], 0x1 ;  /* 0x0000880016180a11 */ /* 0x000fc600078408ff */
[----:B------:R1:W-:Y:S01]  /*1240*/  @P1 LDGSTS.E.BYPASS.LTC128B.128 [R3+0x1100], [R20.64], !P5 ;  /* 0x0110000014031fae */ /* 0x0003e2000e901d46 */
[----:B------:R-:W-:-:S03]  /*1250*/  @P0 LEA.HI.X R25, R22, c[0x0][0x224], R14, 0x1, P2 ;  /* 0x0000890016190a11 */ /* 0x000fc600010f0c0e */
[----:B------:R1:W-:Y:S04]  /*1260*/  @P1 LDGSTS.E.BYPASS.LTC128B.128 [R3+0x3100], [R20.64+0x80], !P4 ;  /* 0x0310008014031fae */ /* 0x0003e8000e101d46 */
[----:B------:R1:W-:Y:S01]  /*1270*/  @P1 LDGSTS.E.BYPASS.LTC128B.128 [R3+0x5100], [R20.64+0x100], !P3 ;  /* 0x0510010014031fae */ /* 0x0003e2000d901d46 */
[----:B------:R-:W-:Y:S01]  /*1280*/  ISETP.LE.AND P1, PT, R108, c[0x0][0x27c], PT ;  /* 0x00009f006c007a0c */ /* 0x000fe20003f23270 */
[----:B--2---:R-:W-:Y:S01]  /*1290*/  IMAD.IADD R13, R17, 0x1, R0 ;  /* 0x00000001110d7824 */ /* 0x004fe200078e0200 */
[CC--:B------:R-:W-:Y:S01]  /*12a0*/  LEA.HI R0, R2.reuse, R89.reuse, RZ, 0x2 ;  /* 0x0000005902007211 */ /* 0x0c0fe200078f10ff */
[----:B------:R-:W0:Y:S01]  /*12b0*/  LDGDEPBAR ;  /* 0x00000000000079af */ /* 0x000e220000000000 */
[----:B------:R-:W-:Y:S01]  /*12c0*/  IMAD.MOV.U32 R12, RZ, RZ, R16 ;  /* 0x000000ffff0c7224 */ /* 0x000fe200078e0010 */
[----:B------:R-:W-:-:S02]  /*12d0*/  LEA.HI R2, R2, R89, RZ, 0x5 ;  /* 0x0000005902027211 */ /* 0x000fc400078f28ff */
[----:B------:R-:W-:Y:S01]  /*12e0*/  LOP3.LUT R8, R0, 0xfffffffc, RZ, 0xc0, !PT ;  /* 0xfffffffc00087812 */ /* 0x000fe200078ec0ff */
[----:B------:R2:W-:Y:S01]  /*12f0*/  @P0 LDGSTS.E.BYPASS.LTC128B.128 [R7+0x12100], [R24.64], !P5 ;  /* 0x1210000018070fae */ /* 0x0005e2000e901d46 */
[--C-:B------:R-:W-:Y:S01]  /*1300*/  SHF.R.S32.HI R117, RZ, 0x2, R0.reuse ;  /* 0x00000002ff757819 */ /* 0x100fe20000011400 */
[----:B------:R-:W-:Y:S01]  /*1310*/  IMAD.SHL.U32 R2, R2, 0x10, RZ ;  /* 0x0000001002027824 */ /* 0x000fe200078e00ff */
[----:B------:R-:W-:Y:S01]  /*1320*/  SHF.R.S32.HI R0, RZ, 0x1f, R0 ;  /* 0x0000001fff007819 */ /* 0x000fe20000011400 */
[----:B------:R2:W-:Y:S01]  /*1330*/  @P0 LDGSTS.E.BYPASS.LTC128B.128 [R7+0x14100], [R24.64+0x80], !P4 ;  /* 0x1410008018070fae */ /* 0x0005e2000e101d46 */
[----:B------:R-:W-:Y:S01]  /*1340*/  @P1 LOP3.LUT R191, R191, 0x2, RZ, 0xfc, !PT ;  /* 0x00000002bfbf1812 */ /* 0x000fe200078efcff */
[----:B------:R-:W-:Y:S01]  /*1350*/  IMAD.WIDE.U32 R12, R189, c[0x0][0x1e8], R12 ;  /* 0x00007a00bd0c7a25 */ /* 0x000fe200078e000c */
[----:B------:R-:W-:Y:S01]  /*1360*/  @P0 LEA R14, P1, R105, R24, 0x1 ;  /* 0x00000018690e0211 */ /* 0x000fe200078208ff */
[----:B------:R2:W-:Y:S01]  /*1370*/  @P0 LDGSTS.E.BYPASS.LTC128B.128 [R7+0x16100], [R24.64+0x100], !P3 ;  /* 0x1610010018070fae */ /* 0x0005e2000d901d46 */
[----:B------:R-:W-:Y:S01]  /*1380*/  LEA.HI R0, R0, R117, RZ, 0x3 ;  /* 0x0000007500007211 */ /* 0x000fe200078f18ff */
[----:B------:R-:W-:Y:S01]  /*1390*/  IMAD.IADD R157, R13, 0x1, R156 ;  /* 0x000000010d9d7824 */ /* 0x000fe200078e029c */
[----:B------:R-:W-:Y:S01]  /*13a0*/  @P0 LEA.HI.X R15, R105, R25, R102, 0x1, P1 ;  /* 0x00000019690f0211 */ /* 0x000fe200008f0c66 */
[----:B------:R-:W-:Y:S01]  /*13b0*/  IMAD.MOV.U32 R156, RZ, RZ, R12 ;  /* 0x000000ffff9c7224 */ /* 0x000fe200078e000c */
[----:B------:R-:W-:Y:S01]  /*13c0*/  LOP3.LUT R0, R0, 0xfffffff8, RZ, 0xc0, !PT ;  /* 0xfffffff800007812 */ /* 0x000fe200078ec0ff */
[----:B------:R-:W-:Y:S01]  /*13d0*/  IMAD.WIDE.U32 R160, R117, c[0x0][0x1e0], RZ ;  /* 0x0000780075a07a25 */ /* 0x000fe200078e00ff */
[----:B------:R-:W-:Y:S01]  /*13e0*/  LOP3.LUT R2, R2, 0xfffffe00, RZ, 0xc0, !PT ;  /* 0xfffffe0002027812 */ /* 0x000fe200078ec0ff */
[----:B------:R3:W-:Y:S01]  /*13f0*/  @P0 LDGSTS.E.BYPASS.LTC128B.128 [R7+0x13100], [R14.64], !P5 ;  /* 0x131000000e070fae */ /* 0x0007e2000e901d46 */
[----:B-1----:R-:W-:Y:S01]  /*1400*/  IADD3 R3, -R6, c[0x0][0x1d4], RZ ;  /* 0x0000750006037a10 */ /* 0x002fe20007ffe1ff */
[----:B------:R-:W-:Y:S01]  /*1410*/  IMAD.IADD R20, R89, 0x1, -R8 ;  /* 0x0000000159147824 */ /* 0x000fe200078e0a08 */
[----:B------:R-:W-:Y:S01]  /*1420*/  LOP3.LUT R191, R191, 0xfffffffe, RZ, 0xc0, !PT ;  /* 0xfffffffebfbf7812 */ /* 0x000fe200078ec0ff */
[----:B------:R3:W-:Y:S01]  /*1430*/  @P0 LDGSTS.E.BYPASS.LTC128B.128 [R7+0x15100], [R14.64+0x80], !P4 ;  /* 0x151000800e070fae */ /* 0x0007e2000e101d46 */
[----:B------:R-:W-:-:S03]  /*1440*/  IMAD.WIDE.U32 R156, R170, c[0x0][0x1f0], R156 ;  /* 0x00007c00aa9c7a25 */ /* 0x000fc600078e009c */
[----:B------:R3:W-:Y:S01]  /*1450*/  @P0 LDGSTS.E.BYPASS.LTC128B.128 [R7+0x17100], [R14.64+0x100], !P3 ;  /* 0x171001000e070fae */ /* 0x0007e2000d901d46 */
[C---:B------:R-:W-:Y:S02]  /*1460*/  IMAD.SHL.U32 R22, R20.reuse, 0x8, RZ ;  /* 0x0000000814167824 */ /* 0x040fe400078e00ff */
[----:B------:R-:W-:Y:S01]  /*1470*/  IMAD.SHL.U32 R20, R20, 0x4, RZ ;  /* 0x0000000414147824 */ /* 0x000fe200078e00ff */
[----:B------:R-:W0:Y:S01]  /*1480*/  LDGDEPBAR ;  /* 0x00000000000079af */ /* 0x000e220000000000 */
[----:B------:R-:W-:Y:S01]  /*1490*/  IMAD.IADD R107, R157, 0x1, R107 ;  /* 0x000000019d6b7824 */ /* 0x000fe200078e026b */
[----:B------:R-:W-:Y:S01]  /*14a0*/  ISETP.GE.AND P0, PT, R22, c[0x0][0x27c], PT ;  /* 0x00009f0016007a0c */ /* 0x000fe20003f06270 */
[----:B------:R-:W-:Y:S01]  /*14b0*/  IMAD R12, R91, c[0x0][0x210], RZ ;  /* 0x000084005b0c7a24 */ /* 0x000fe200078e02ff */
[C---:B------:R-:W-:Y:S02]  /*14c0*/  IADD3 R19, R20.reuse, 0x20, RZ ;  /* 0x0000002014137810 */ /* 0x040fe40007ffe0ff */
[----:B------:R-:W-:Y:S01]  /*14d0*/  IADD3 R17, R20, 0x40, RZ ;  /* 0x0000004014117810 */ /* 0x000fe20007ffe0ff */
[----:B------:R-:W-:Y:S01]  /*14e0*/  IMAD R12, R189, c[0x0][0x214], R12 ;  /* 0x00008500bd0c7a24 */ /* 0x000fe200078e020c */
[----:B------:R-:W-:-:S02]  /*14f0*/  SEL R9, R6, R3, !P0 ;  /* 0x0000000306097207 */ /* 0x000fc40004000000 */
[----:B------:R-:W-:Y:S01]  /*1500*/  SHF.R.S32.HI R21, RZ, 0x1f, R20 ;  /* 0x0000001fff157819 */ /* 0x000fe20000011414 */
[----:B------:R-:W-:Y:S01]  /*1510*/  IMAD.IADD R16, R20, 0x1, R17 ;  /* 0x0000000114107824 */ /* 0x000fe200078e0211 */
[----:B------:R-:W-:Y:S02]  /*1520*/  SHF.R.S32.HI R112, RZ, 0x1f, R9 ;  /* 0x0000001fff707819 */ /* 0x000fe40000011409 */
[----:B------:R-:W-:Y:S01]  /*1530*/  SHF.R.S32.HI R23, RZ, 0x1f, R22 ;  /* 0x0000001fff177819 */ /* 0x000fe20000011416 */
[C---:B------:R-:W-:Y:S01]  /*1540*/  IMAD.WIDE.U32 R28, R117.reuse, c[0x0][0x290], R20 ;  /* 0x0000a400751c7a25 */ /* 0x040fe200078e0014 */
[----:B------:R-:W-:Y:S02]  /*1550*/  LEA.HI R112, R112, R9, RZ, 0x4 ;  /* 0x0000000970707211 */ /* 0x000fe400078f20ff */
[----:B------:R-:W-:Y:S01]  /*1560*/  IADD3 R144, R22, 0x60, RZ ;  /* 0x0000006016907810 */ /* 0x000fe20007ffe0ff */
[----:B------:R-:W-:Y:S01]  /*1570*/  IMAD.WIDE.U32 R166, R117, c[0x0][0x280], R22 ;  /* 0x0000a00075a67a25 */ /* 0x000fe200078e0016 */
[----:B------:R-:W-:-:S02]  /*1580*/  SHF.R.S32.HI R112, RZ, 0x4, R112 ;  /* 0x00000004ff707819 */ /* 0x000fc40000011470 */
[----:B------:R-:W-:Y:S01]  /*1590*/  IADD3 R143, R22, 0x80, RZ ;  /* 0x00000080168f7810 */ /* 0x000fe20007ffe0ff */
[----:B---3--:R-:W-:Y:S01]  /*15a0*/  IMAD.IADD R15, R20, 0x1, R19 ;  /* 0x00000001140f7824 */ /* 0x008fe200078e0213 */
[----:B------:R-:W-:Y:S01]  /*15b0*/  SHF.R.S32.HI R14, RZ, 0x1f, R117 ;  /* 0x0000001fff0e7819 */ /* 0x000fe20000011475 */
[----:B------:R-:W-:Y:S01]  /*15c0*/  IMAD.WIDE.U32 R8, R117, c[0x0][0x280], R20 ;  /* 0x0000a00075087a25 */ /* 0x000fe200078e0014 */
[----:B--2---:R-:W-:Y:S02]  /*15d0*/  SEL R7, RZ, c[0x0][0x27c], !P0 ;  /* 0x00009f00ff077a07 */ /* 0x004fe40004000000 */
[----:B------:R-:W-:Y:S01]  /*15e0*/  ISETP.GE.AND P1, PT, R15, c[0x0][0x27c], PT ;  /* 0x00009f000f007a0c */ /* 0x000fe20003f26270 */
[----:B------:R-:W-:Y:S01]  /*15f0*/  IMAD R162, R14, c[0x0][0x280], RZ ;  /* 0x0000a0000ea27a24 */ /* 0x000fe200078e02ff */
[----:B------:R-:W-:Y:S01]  /*1600*/  ISETP.GE.AND P0, PT, R16, c[0x0][0x27c], PT ;  /* 0x00009f0010007a0c */ /* 0x000fe20003f06270 */
[----:B------:R-:W-:Y:S01]  /*1610*/  IMAD.IADD R7, R22, 0x1, R7 ;  /* 0x0000000116077824 */ /* 0x000fe200078e0207 */
[CC--:B------:R-:W-:Y:S01]  /*1620*/  SEL R24, R6.reuse, R3.reuse, !P1 ;  /* 0x0000000306187207 */ /* 0x0c0fe20004800000 */
[----:B------:R-:W-:Y:S01]  /*1630*/  IMAD R162, R117, c[0x0][0x284], R162 ;  /* 0x0000a10075a27a24 */ /* 0x000fe200078e02a2 */
[----:B------:R-:W-:Y:S01]  /*1640*/  SEL R3, R6, R3, !P0 ;  /* 0x0000000306037207 */ /* 0x000fe20004000000 */
[----:B------:R-:W-:Y:S01]  /*1650*/  IMAD R164, R14, c[0x0][0x290], RZ ;  /* 0x0000a4000ea47a24 */ /* 0x000fe200078e02ff */
[----:B------:R-:W-:Y:S01]  /*1660*/  SHF.R.S32.HI R6, RZ, 0x1f, R7 ;  /* 0x0000001fff067819 */ /* 0x000fe20000011407 */
[----:B------:R-:W-:Y:S01]  /*1670*/  IMAD.IADD R167, R167, 0x1, R162 ;  /* 0x00000001a7a77824 */ /* 0x000fe200078e02a2 */
[----:B------:R-:W-:Y:S01]  /*1680*/  SHF.R.S32.HI R116, RZ, 0x1f, R3 ;  /* 0x0000001fff747819 */ /* 0x000fe20000011403 */
[----:B------:R-:W-:Y:S01]  /*1690*/  IMAD.IADD R163, R162, 0x1, R9 ;  /* 0x00000001a2a37824 */ /* 0x000fe200078e0209 */
[----:B------:R-:W-:Y:S01]  /*16a0*/  LEA.HI R141, R6, R7, RZ, 0x3 ;  /* 0x00000007068d7211 */ /* 0x000fe200078f18ff */
[----:B------:R-:W-:Y:S01]  /*16b0*/  IMAD.MOV.U32 R162, RZ, RZ, R8 ;  /* 0x000000ffffa27224 */ /* 0x000fe200078e0008 */
[----:B------:R-:W-:Y:S01]  /*16c0*/  SEL R8, RZ, c[0x0][0x27c], !P1 ;  /* 0x00009f00ff087a07 */ /* 0x000fe20004800000 */
[C---:B------:R-:W-:Y:S01]  /*16d0*/  IMAD.IADD R9, R117.reuse, 0x1, -R0 ;  /* 0x0000000175097824 */ /* 0x040fe200078e0a00 */
[----:B------:R-:W-:Y:S01]  /*16e0*/  IADD3 R158, P1, R158, R117, RZ ;  /* 0x000000759e9e7210 */ /* 0x000fe20007f3e0ff */
[C---:B------:R-:W-:Y:S01]  /*16f0*/  IMAD R164, R117.reuse, c[0x0][0x294], R164 ;  /* 0x0000a50075a47a24 */ /* 0x040fe200078e02a4 */
[----:B------:R-:W-:Y:S01]  /*1700*/  LEA.HI R116, R116, R3, RZ, 0x4 ;  /* 0x0000000374747211 */ /* 0x000fe200078f20ff */
[----:B------:R-:W-:Y:S01]  /*1710*/  IMAD.WIDE.U32 R168, R117, c[0x0][0x290], R22 ;  /* 0x0000a40075a87a25 */ /* 0x000fe200078e0016 */
[----:B------:R-:W-:-:S02]  /*1720*/  SEL R3, RZ, c[0x0][0x27c], !P0 ;  /* 0x00009f00ff037a07 */ /* 0x000fc40004000000 */
[----:B------:R-:W-:Y:S01]  /*1730*/  LOP3.LUT P6, RZ, R9, 0x4, RZ, 0xc0, !PT ;  /* 0x0000000409ff7812 */ /* 0x000fe200078cc0ff */
[----:B------:R-:W-:Y:S01]  /*1740*/  IMAD.X R159, R5, 0x1, R14, P1 ;  /* 0x00000001059f7824 */ /* 0x000fe200008e060e */
[----:B------:R-:W-:Y:S01]  /*1750*/  LEA.HI R6, R6, R7, RZ, 0x6 ;  /* 0x0000000706067211 */ /* 0x000fe200078f30ff */
[----:B------:R-:W-:Y:S01]  /*1760*/  IMAD.IADD R5, R8, 0x1, R15 ;  /* 0x0000000108057824 */ /* 0x000fe200078e020f */
[----:B------:R-:W-:Y:S01]  /*1770*/  SHF.R.S32.HI R7, RZ, 0x1f, R24 ;  /* 0x0000001fff077819 */ /* 0x000fe20000011418 */
[----:B------:R-:W-:Y:S01]  /*1780*/  IMAD.IADD R3, R3, 0x1, R16 ;  /* 0x0000000103037824 */ /* 0x000fe200078e0210 */
[----:B------:R-:W-:Y:S01]  /*1790*/  LEA.HI.SX32 R112, R141, R112, 0x1d ;  /* 0x000000708d707211 */ /* 0x000fe200078feaff */
[----:B------:R-:W-:Y:S01]  /*17a0*/  IMAD.SHL.U32 R9, R9, 0x40, RZ ;  /* 0x0000004009097824 */ /* 0x000fe200078e00ff */
[----:B------:R-:W-:Y:S01]  /*17b0*/  SHF.R.S32.HI R114, RZ, 0x1f, R5 ;  /* 0x0000001fff727819 */ /* 0x000fe20000011405 */
[----:B------:R-:W-:Y:S01]  /*17c0*/  IMAD R14, R14, c[0x0][0x1e0], RZ ;  /* 0x000078000e0e7a24 */ /* 0x000fe200078e02ff */
[----:B------:R-:W-:Y:S01]  /*17d0*/  SHF.R.S32.HI R0, RZ, 0x1f, R3 ;  /* 0x0000001fff007819 */ /* 0x000fe20000011403 */
[----:B------:R-:W-:Y:S01]  /*17e0*/  IMAD.SHL.U32 R6, R6, 0x40, RZ ;  /* 0x0000004006067824 */ /* 0x000fe200078e00ff */
[CC--:B------:R-:W-:Y:S01]  /*17f0*/  LEA.HI R140, R114.reuse, R5.reuse, RZ, 0x3 ;  /* 0x00000005728c7211 */ /* 0x0c0fe200078f18ff */
[----:B------:R-:W-:Y:S01]  /*1800*/  IMAD R111, R117, c[0x0][0x1e4], R14 ;  /* 0x00007900756f7a24 */ /* 0x000fe200078e020e */
[----:B------:R-:W-:Y:S01]  /*1810*/  LEA.HI R114, R114, R5, RZ, 0x6 ;  /* 0x0000000572727211 */ /* 0x000fe200078f30ff */
[----:B------:R-:W-:Y:S01]  /*1820*/  IMAD.WIDE.U32 R26, R189, c[0x0][0x210], R22 ;  /* 0x00008400bd1a7a25 */ /* 0x000fe200078e0016 */
[----:B------:R-:W-:-:S02]  /*1830*/  LOP3.LUT R9, R9, 0x1c0, RZ, 0xc0, !PT ;  /* 0x000001c009097812 */ /* 0x000fc400078ec0ff */
[-C--:B------:R-:W-:Y:S01]  /*1840*/  LEA.HI R139, R0, R3.reuse, RZ, 0x3 ;  /* 0x00000003008b7211 */ /* 0x080fe200078f18ff */
[----:B------:R-:W-:Y:S01]  /*1850*/  IMAD.SHL.U32 R114, R114, 0x40, RZ ;  /* 0x0000004072727824 */ /* 0x000fe200078e00ff */
[----:B------:R-:W-:Y:S01]  /*1860*/  LEA.HI R0, R0, R3, RZ, 0x6 ;  /* 0x0000000300007211 */ /* 0x000fe200078f30ff */
[----:B------:R-:W-:Y:S01]  /*1870*/  IMAD.IADD R111, R161, 0x1, R111 ;  /* 0x00000001a16f7824 */ /* 0x000fe200078e026f */
[----:B------:R-:W-:Y:S01]  /*1880*/  SHF.R.U32.HI R3, RZ, 0x3, R9 ;  /* 0x00000003ff037819 */ /* 0x000fe20000011609 */
[----:B------:R-:W-:Y:S01]  /*1890*/  IMAD.IADD R169, R169, 0x1, R164 ;  /* 0x00000001a9a97824 */ /* 0x000fe200078e02a4 */
[----:B------:R-:W-:Y:S01]  /*18a0*/  LOP3.LUT R14, R9, 0x38, R140, 0xf8, !PT ;  /* 0x00000038090e7812 */ /* 0x000fe200078ef88c */
[----:B------:R-:W-:Y:S01]  /*18b0*/  IMAD.SHL.U32 R0, R0, 0x40, RZ ;  /* 0x0000004000007824 */ /* 0x000fe200078e00ff */
[----:B------:R-:W-:Y:S01]  /*18c0*/  LEA.HI R7, R7, R24, RZ, 0x4 ;  /* 0x0000001807077211 */ /* 0x000fe200078f20ff */
[----:B------:R-:W-:Y:S01]  /*18d0*/  IMAD.IADD R165, R164, 0x1, R29 ;  /* 0x00000001a4a57824 */ /* 0x000fe200078e021d */
[----:B------:R-:W-:Y:S01]  /*18e0*/  LOP3.LUT R114, R114, 0xfffff000, RZ, 0xc0, !PT ;  /* 0xfffff00072727812 */ /* 0x000fe200078ec0ff */
[----:B------:R-:W-:Y:S01]  /*18f0*/  IMAD.IADD R13, R27, 0x1, R12 ;  /* 0x000000011b0d7824 */ /* 0x000fe200078e020c */
[----:B------:R-:W-:Y:S01]  /*1900*/  LOP3.LUT R5, R14, R3, RZ, 0x3c, !PT ;  /* 0x000000030e057212 */ /* 0x000fe200078e3cff */
[----:B------:R-:W-:Y:S01]  /*1910*/  IMAD.MOV.U32 R164, RZ, RZ, R28 ;  /* 0x000000ffffa47224 */ /* 0x000fe200078e001c */
[----:B------:R-:W-:Y:S01]  /*1920*/  SHF.R.S32.HI R7, RZ, 0x4, R7 ;  /* 0x00000004ff077819 */ /* 0x000fe20000011407 */
[----:B------:R-:W-:Y:S01]  /*1930*/  IMAD.MOV.U32 R12, RZ, RZ, R26 ;  /* 0x000000ffff0c7224 */ /* 0x000fe200078e001a */
[----:B------:R-:W-:Y:S01]  /*1940*/  SHF.R.S32.HI R116, RZ, 0x4, R116 ;  /* 0x00000004ff747819 */ /* 0x000fe20000011474 */
[----:B------:R-:W-:Y:S01]  /*1950*/  IMAD.WIDE.U32 R166, R90, c[0x0][0x280], R166 ;  /* 0x0000a0005aa67a25 */ /* 0x000fe200078e00a6 */
[----:B------:R-:W-:-:S02]  /*1960*/  IADD3 R114, R5, R114, R2 ;  /* 0x0000007205727210 */ /* 0x000fc40007ffe002 */
[----:B------:R-:W-:Y:S01]  /*1970*/  SHF.R.S32.HI R5, RZ, 0x1f, R112 ;  /* 0x0000001fff057819 */ /* 0x000fe20000011470 */
[----:B------:R-:W-:Y:S01]  /*1980*/  IMAD.WIDE.U32 R170, R170, c[0x0][0x218], R12 ;  /* 0x00008600aaaa7a25 */ /* 0x000fe200078e000c */
[----:B------:R-:W-:Y:S02]  /*1990*/  LOP3.LUT R8, R9, 0x38, R141, 0xf8, !PT ;  /* 0x0000003809087812 */ /* 0x000fe400078ef88d */
[----:B------:R-:W-:Y:S01]  /*19a0*/  LEA.HI.SX32 R118, R140, R7, 0x1d ;  /* 0x000000078c767211 */ /* 0x000fe200078feaff */
[----:B------:R-:W-:Y:S01]  /*19b0*/  IMAD.WIDE.U32 R168, R90, c[0x0][0x290], R168 ;  /* 0x0000a4005aa87a25 */ /* 0x000fe200078e00a8 */
[----:B------:R-:W-:Y:S02]  /*19c0*/  LEA.HI.SX32 R116, R139, R116, 0x1d ;  /* 0x000000748b747211 */ /* 0x000fe400078feaff */
[----:B------:R-:W-:Y:S01]  /*19d0*/  LEA.HI R120, R5, R112, RZ, 0x3 ;  /* 0x0000007005787211 */ /* 0x000fe200078f18ff */
[----:B------:R-:W-:Y:S01]  /*19e0*/  IMAD.SHL.U32 R112, R112, 0x8, RZ ;  /* 0x0000000870707824 */ /* 0x000fe200078e00ff */
[----:B------:R-:W-:Y:S01]  /*19f0*/  LOP3.LUT R115, R8, R3, RZ, 0x3c, !PT ;  /* 0x0000000308737212 */ /* 0x000fe200078e3cff */
[----:B------:R-:W-:Y:S01]  /*1a00*/  IMAD.WIDE.U32 R164, R90, c[0x0][0x290], R164 ;  /* 0x0000a4005aa47a25 */ /* 0x000fe200078e00a4 */
[----:B------:R-:W-:-:S02]  /*1a10*/  SHF.R.S32.HI R5, RZ, 0x1f, R118 ;  /* 0x0000001fff057819 */ /* 0x000fc40000011476 */
[----:B------:R-:W-:Y:S01]  /*1a20*/  LOP3.LUT R6, R6, 0xfffff000, RZ, 0xc0, !PT ;  /* 0xfffff00006067812 */ /* 0x000fe200078ec0ff */
[----:B------:R-:W-:Y:S01]  /*1a30*/  IMAD.SHL.U32 R120, R120, 0x200, RZ ;  /* 0x0000020078787824 */ /* 0x000fe200078e00ff */
[----:B------:R-:W-:Y:S01]  /*1a40*/  LOP3.LUT R8, R9, 0x38, R139, 0xf8, !PT ;  /* 0x0000003809087812 */ /* 0x000fe200078ef88b */
[----:B------:R-:W-:Y:S01]  /*1a50*/  IMAD.WIDE.U32 R162, R90, c[0x0][0x280], R162 ;  /* 0x0000a0005aa27a25 */ /* 0x000fe200078e00a2 */
[----:B------:R-:W-:Y:S02]  /*1a60*/  SHF.R.S32.HI R7, RZ, 0x1f, R116 ;  /* 0x0000001fff077819 */ /* 0x000fe40000011474 */
[----:B------:R-:W-:Y:S01]  /*1a70*/  LEA.HI R5, R5, R118, RZ, 0x3 ;  /* 0x0000007605057211 */ /* 0x000fe200078f18ff */
[----:B------:R-:W-:Y:S01]  /*1a80*/  IMAD.SHL.U32 R118, R118, 0x8, RZ ;  /* 0x0000000876767824 */ /* 0x000fe200078e00ff */
[----:B------:R-:W-:Y:S01]  /*1a90*/  LOP3.LUT R0, R0, 0xfffff000, RZ, 0xc0, !PT ;  /* 0xfffff00000007812 */ /* 0x000fe200078ec0ff */
[----:B------:R-:W-:Y:S01]  /*1aa0*/  IMAD.IADD R125, R171, 0x1, R125 ;  /* 0x00000001ab7d7824 */ /* 0x000fe200078e027d */
[----:B------:R-:W-:Y:S01]  /*1ab0*/  LOP3.LUT R113, R8, R3, RZ, 0x3c, !PT ;  /* 0x0000000308717212 */ /* 0x000fe200078e3cff */
[----:B------:R-:W-:Y:S01]  /*1ac0*/  IMAD.SHL.U32 R5, R5, 0x200, RZ ;  /* 0x0000020005057824 */ /* 0x000fe200078e00ff */
[----:B------:R-:W-:-:S02]  /*1ad0*/  IADD3 R115, R115, R6, R2 ;  /* 0x0000000673737210 */ /* 0x000fc40007ffe002 */
[----:B------:R-:W-:Y:S01]  /*1ae0*/  LEA.HI R138, R7, R116, RZ, 0x3 ;  /* 0x00000074078a7211 */ /* 0x000fe200078f18ff */
[----:B------:R-:W-:Y:S01]  /*1af0*/  IMAD.SHL.U32 R116, R116, 0x8, RZ ;  /* 0x0000000874747824 */ /* 0x000fe200078e00ff */
[----:B------:R-:W-:Y:S02]  /*1b00*/  LOP3.LUT R6, R9, 0x38, R112, 0xf8, !PT ;  /* 0x0000003809067812 */ /* 0x000fe400078ef870 */
[----:B------:R-:W-:Y:S01]  /*1b10*/  IADD3 R113, R113, R0, R2 ;  /* 0x0000000071717210 */ /* 0x000fe20007ffe002 */
[----:B------:R-:W-:Y:S01]  /*1b20*/  IMAD.SHL.U32 R138, R138, 0x200, RZ ;  /* 0x000002008a8a7824 */ /* 0x000fe200078e00ff */
[C---:B------:R-:W-:Y:S02]  /*1b30*/  LOP3.LUT R0, R9.reuse, 0x18, R22, 0xf8, !PT ;  /* 0x0000001809007812 */ /* 0x040fe400078ef816 */
[----:B------:R-:W-:Y:S02]  /*1b40*/  LOP3.LUT R8, R9, 0x38, R118, 0xf8, !PT ;  /* 0x0000003809087812 */ /* 0x000fe400078ef876 */
[----:B------:R-:W-:-:S02]  /*1b50*/  LOP3.LUT R7, R6, R3, RZ, 0x3c, !PT ;  /* 0x0000000306077212 */ /* 0x000fc400078e3cff */
[----:B------:R-:W-:Y:S02]  /*1b60*/  LOP3.LUT R6, R9, 0x38, R116, 0xf8, !PT ;  /* 0x0000003809067812 */ /* 0x000fe400078ef874 */
[----:B------:R-:W-:Y:S02]  /*1b70*/  IADD3 R106, P1, P0, R156, R160, R22 ;  /* 0x000000a09c6a7210 */ /* 0x000fe4000783e016 */
[----:B------:R-:W-:Y:S02]  /*1b80*/  LOP3.LUT R0, R2, R0, R3, 0xf6, !PT ;  /* 0x0000000002007212 */ /* 0x000fe400078ef603 */
[-C--:B------:R-:W-:Y:S02]  /*1b90*/  LOP3.LUT R119, R8, R3.reuse, RZ, 0x3c, !PT ;  /* 0x0000000308777212 */ /* 0x080fe400078e3cff */
[----:B------:R-:W-:Y:S01]  /*1ba0*/  LOP3.LUT R3, R6, R3, RZ, 0x3c, !PT ;  /* 0x0000000306037212 */ /* 0x000fe200078e3cff */
[----:B------:R-:W-:Y:S01]  /*1bb0*/  IMAD.MOV.U32 R6, RZ, RZ, c[0x0][0x290] ;  /* 0x0000a400ff067624 */ /* 0x000fe200078e00ff */
[----:B------:R-:W-:-:S02]  /*1bc0*/  LOP3.LUT R138, R138, 0xfffff000, RZ, 0xc0, !PT ;  /* 0xfffff0008a8a7812 */ /* 0x000fc400078ec0ff */
[----:B------:R-:W-:Y:S01]  /*1bd0*/  IADD3.X R104, R107, R111, R23, P1, P0 ;  /* 0x0000006f6b687210 */ /* 0x000fe20000fe0417 */
[----:B------:R-:W-:Y:S01]  /*1be0*/  IMAD.SHL.U32 R129, R6, 0x40, RZ ;  /* 0x0000004006817824 */ /* 0x000fe200078e00ff */
[----:B------:R-:W-:Y:S02]  /*1bf0*/  ISETP.NE.AND P0, PT, RZ, UR4, PT ;  /* 0x00000004ff007c0c */ /* 0x000fe4000bf05270 */
[--C-:B------:R-:W-:Y:S01]  /*1c00*/  IADD3 R138, R3, R138, R2.reuse ;  /* 0x0000008a038a7210 */ /* 0x100fe20007ffe002 */
[C---:B------:R-:W-:Y:S01]  /*1c10*/  IMAD R3, R121.reuse, c[0x0][0x290], RZ ;  /* 0x0000a40079037a24 */ /* 0x040fe200078e02ff */
[----:B------:R-:W-:Y:S01]  /*1c20*/  LOP3.LUT R120, R120, 0xfffff000, RZ, 0xc0, !PT ;  /* 0xfffff00078787812 */ /* 0x000fe200078ec0ff */
[----:B------:R-:W-:Y:S01]  /*1c30*/  IMAD R121, R121, c[0x0][0x280], RZ ;  /* 0x0000a00079797a24 */ /* 0x000fe200078e02ff */
[----:B------:R-:W-:Y:S01]  /*1c40*/  LOP3.LUT R5, R5, 0xfffff000, RZ, 0xc0, !PT ;  /* 0xfffff00005057812 */ /* 0x000fe200078ec0ff */
[C---:B------:R-:W-:Y:S01]  /*1c50*/  IMAD R3, R90.reuse, c[0x0][0x294], R3 ;  /* 0x0000a5005a037a24 */ /* 0x040fe200078e0203 */
[--C-:B------:R-:W-:Y:S01]  /*1c60*/  IADD3 R120, R7, R120, R2.reuse ;  /* 0x0000007807787210 */ /* 0x100fe20007ffe002 */
[----:B------:R-:W-:Y:S01]  /*1c70*/  IMAD R121, R90, c[0x0][0x284], R121 ;  /* 0x0000a1005a797a24 */ /* 0x000fe200078e0279 */
[----:B------:R-:W-:Y:S01]  /*1c80*/  IADD3 R119, R119, R5, R2 ;  /* 0x0000000577777210 */ /* 0x000fe20007ffe002 */
[----:B------:R-:W-:Y:S01]  /*1c90*/  IMAD.MOV.U32 R2, RZ, RZ, c[0x0][0x1e0] ;  /* 0x00007800ff027624 */ /* 0x000fe200078e00ff */
[----:B------:R-:W-:Y:S01]  /*1ca0*/  LOP3.LUT R141, R141, 0xfffffff8, RZ, 0xc0, !PT ;  /* 0xfffffff88d8d7812 */ /* 0x000fe200078ec0ff */
[----:B------:R-:W-:Y:S01]  /*1cb0*/  IMAD.IADD R123, R167, 0x1, R121 ;  /* 0x00000001a77b7824 */ /* 0x000fe200078e0279 */
[----:B------:R-:W-:Y:S01]  /*1cc0*/  LOP3.LUT R140, R140, 0xfffffff8, RZ, 0xc0, !PT ;  /* 0xfffffff88c8c7812 */ /* 0x000fe200078ec0ff */
[----:B------:R-:W-:Y:S01]  /*1cd0*/  IMAD.SHL.U32 R137, R2, 0x40, RZ ;  /* 0x0000004002897824 */ /* 0x000fe200078e00ff */
[----:B------:R-:W-:Y:S01]  /*1ce0*/  LOP3.LUT R139, R139, 0xfffffff8, RZ, 0xc0, !PT ;  /* 0xfffffff88b8b7812 */ /* 0x000fe200078ec0ff */
[----:B------:R-:W-:Y:S01]  /*1cf0*/  IMAD.IADD R124, R169, 0x1, R3 ;  /* 0x00000001a97c7824 */ /* 0x000fe200078e0203 */
[-C--:B------:R-:W-:Y:S01]  /*1d00*/  SHF.L.U64.HI R127, R6, R135.reuse, c[0x0][0x294] ;  /* 0x0000a500067f7619 */ /* 0x080fe20000010287 */
[----:B------:R-:W-:Y:S01]  /*1d10*/  IMAD.IADD R122, R3, 0x1, R165 ;  /* 0x00000001037a7824 */ /* 0x000fe200078e02a5 */
[----:B------:R-:W-:Y:S01]  /*1d20*/  SHF.L.U64.HI R135, R2, R135, c[0x0][0x1e4] ;  /* 0x0000790002877619 */ /* 0x000fe20000010287 */
[----:B------:R-:W-:Y:S01]  /*1d30*/  IMAD.IADD R121, R121, 0x1, R163 ;  /* 0x0000000179797824 */ /* 0x000fe200078e02a3 */
[----:B------:R-:W-:-:S02]  /*1d40*/  @P0 LOP3.LUT R191, R191, 0x1, RZ, 0xfc, !PT ;  /* 0x00000001bfbf0812 */ /* 0x000fc400078efcff */
[----:B------:R-:W-:Y:S02]  /*1d50*/  IADD3 R142, R22, 0xa0, RZ ;  /* 0x000000a0168e7810 */ /* 0x000fe40007ffe0ff */
[C---:B------:R-:W-:Y:S02]  /*1d60*/  IADD3 R14, R20.reuse, 0x10, RZ ;  /* 0x00000010140e7810 */ /* 0x040fe40007ffe0ff */
[C---:B------:R-:W-:Y:S02]  /*1d70*/  IADD3 R13, R20.reuse, 0x30, RZ ;  /* 0x00000030140d7810 */ /* 0x040fe40007ffe0ff */
[----:B------:R-:W-:Y:S02]  /*1d80*/  IADD3 R12, R20, 0x50, RZ ;  /* 0x00000050140c7810 */ /* 0x000fe40007ffe0ff */
[----:B------:R-:W-:Y:S02]  /*1d90*/  SHF.R.S32.HI R136, RZ, 0x1f, R141 ;  /* 0x0000001fff887819 */ /* 0x000fe4000001148d */
[----:B------:R-:W-:-:S02]  /*1da0*/  SHF.R.S32.HI R130, RZ, 0x1f, R112 ;  /* 0x0000001fff827819 */ /* 0x000fc40000011470 */
[----:B------:R-:W-:Y:S02]  /*1db0*/  SHF.R.S32.HI R134, RZ, 0x1f, R140 ;  /* 0x0000001fff867819 */ /* 0x000fe4000001148c */
[----:B------:R-:W-:Y:S02]  /*1dc0*/  SHF.R.S32.HI R132, RZ, 0x1f, R139 ;  /* 0x0000001fff847819 */ /* 0x000fe4000001148b */
[----:B------:R-:W-:Y:S02]  /*1dd0*/  SHF.R.S32.HI R128, RZ, 0x1f, R118 ;  /* 0x0000001fff807819 */ /* 0x000fe40000011476 */
[----:B------:R-:W-:Y:S02]  /*1de0*/  SHF.R.S32.HI R126, RZ, 0x1f, R116 ;  /* 0x0000001fff7e7819 */ /* 0x000fe40000011474 */
.L_x_1208:
        /* <DEDUP_REMOVED lines=90> */
.L_x_1188:
[----:B------:R-:W-:Y:S05]  /*2390*/  BSYNC B0 ;  /* 0x0000000000007941 */ /* 0x000fea0003800000 */
.L_x_1187:
        /* <DEDUP_REMOVED lines=99> */
.L_x_1191:
[----:B------:R-:W-:Y:S05]  /*29d0*/  BSYNC B0 ;  /* 0x0000000000007941 */ /* 0x000fea0003800000 */
.L_x_1190:
        /* <DEDUP_REMOVED lines=56> */
.L_x_1193:
[----:B------:R-:W-:Y:S05]  /*2d60*/  BSYNC B0 ;  /* 0x0000000000007941 */ /* 0x000fea0003800000 */
.L_x_1192:
        /* <DEDUP_REMOVED lines=56> */
.L_x_1195:
[----:B------:R-:W-:Y:S05]  /*30f0*/  BSYNC B0 ;  /* 0x0000000000007941 */ /* 0x000fea0003800000 */
.L_x_1194:
        /* <DEDUP_REMOVED lines=56> */
.L_x_1197:
[----:B------:R-:W-:Y:S05]  /*3480*/  BSYNC B0 ;  /* 0x0000000000007941 */ /* 0x000fea0003800000 */
.L_x_1196:
        /* <DEDUP_REMOVED lines=56> */
.L_x_1199:
[----:B------:R-:W-:Y:S05]  /*3810*/  BSYNC B0 ;  /* 0x0000000000007941 */ /* 0x000fea0003800000 */
.L_x_1198:
        /* <DEDUP_REMOVED lines=56> */
.L_x_1186:
        /* <DEDUP_REMOVED lines=47> */
.L_x_1201:
[----:B------:R-:W-:Y:S05]  /*3e90*/  BSYNC B0 ;  /* 0x0000000000007941 */ /* 0x000fea0003800000 */
.L_x_1200:
        /* <DEDUP_REMOVED lines=45> */
[CC--:B------:R-:W-:Y:S01]  /*4170*/  IADD3.X R176, R107.reuse, R172.reuse, R136, P1, P0 ;  /* 0x000000ac6bb07210 */ /* 0x0c0fe20000fe0488 */
        /* <DEDUP_REMOVED lines=8> */
[----:B------:R-:W-:Y:S02]  /*4200*/  LEA.HI.X R179, R177, c[0x0][0x1cc], R176, 0x1, P0 ;  /* 0x00007300b1b37a11 */ /* 0x000fe400000f0cb0 */
[C---:B------:R-:W-:Y:S04]  /*4210*/  @!P2 LEA R176, P0, R180.reuse, c[0x0][0x1c8], 0x1 ;  /* 0x00007200b4b0aa11 */ /* 0x040fe800078008ff */
[----:B------:R-:W-:Y:S01]  /*4220*/  @!P2 LEA.HI.X R177, R180, c[0x0][0x1cc], R175, 0x1, P0 ;  /* 0x00007300b4b1aa11 */ /* 0x000fe200000f0caf */
[----:B------:R-:W-:Y:S01]  /*4230*/  IMAD.SHL.U32 R180, R182, 0x2, RZ ;  /* 0x00000002b6b47824 */ /* 0x000fe200078e00ff */
[----:B------:R-:W-:Y:S02]  /*4240*/  SHF.L.U32 R175, R181, 0x1, RZ ;  /* 0x00000001b5af7819 */ /* 0x000fe400000006ff */
[----:B------:R-:W-:Y:S02]  /*4250*/  ISETP.GE.AND P0, PT, R22, c[0x0][0x27c], PT ;  /* 0x00009f0016007a0c */ /* 0x000fe40003f06270 */
[----:B------:R-:W1:Y:S08]  /*4260*/  LDS.128 R28, [R180+0xc100] ;  /* 0x00c10000b41c7984 */ /* 0x000e700000000c00 */
[----:B------:R-:W2:Y:S03]  /*4270*/  LDS.128 R80, [R175+0xc100] ;  /* 0x00c10000af507984 */ /* 0x000ea60000000c00 */
        /* <DEDUP_REMOVED lines=17> */
[----:B-1----:R-:W-:Y:S01]  /*4390*/  @!P0 IMAD.U32 R51, R29, 0x10000, RZ ;  /* 0x000100001d338824 */ /* 0x002fe200078e00ff */
[----:B------:R-:W-:Y:S02]  /*43a0*/  @!P0 SHF.R.U64 R40, R40, 0x10, R41 ;  /* 0x0000001028288819 */ /* 0x000fe40000001229 */
[----:B------:R-:W-:Y:S01]  /*43b0*/  MOV R41, R43 ;  /* 0x0000002b00297202 */ /* 0x000fe20000000f00 */
[----:B------:R-:W-:Y:S01]  /*43c0*/  @!P0 FMUL.FTZ R180, R51, R54 ;  /* 0x0000003633b48220 */ /* 0x000fe20000410000 */
[----:B------:R-:W-:Y:S01]  /*43d0*/  @!P0 PRMT R43, R50, 0x5410, R53 ;  /* 0x00005410322b8816 */ /* 0x000fe20000000035 */
[----:B------:R-:W-:Y:S01]  /*43e0*/  @!P0 IMAD.U32 R50, R28, 0x10000, RZ ;  /* 0x000100001c328824 */ /* 0x000fe200078e00ff */
[----:B------:R-:W-:Y:S01]  /*43f0*/  @!P0 PRMT R40, R49, 0x5410, R40 ;  /* 0x0000541031288816 */ /* 0x000fe20000000028 */
[----:B--2---:R-:W-:Y:S01]  /*4400*/  @!P0 IMAD.U32 R52, R80, 0x10000, RZ ;  /* 0x0001000050348824 */ /* 0x004fe200078e00ff */
[C---:B------:R-:W-:Y:S01]  /*4410*/  @!P0 SHF.L.U32 R59, R81.reuse, 0x10, RZ ;  /* 0x00000010513b8819 */ /* 0x040fe200000006ff */
[----:B------:R-:W-:Y:S01]  /*4420*/  @!P0 FMUL.FTZ R175, R50, R57 ;  /* 0x0000003932af8220 */ /* 0x000fe20000410000 */
[----:B------:R-:W-:Y:S01]  /*4430*/  @!P0 LOP3.LUT R61, R81, 0xffff0000, RZ, 0xc0, !PT ;  /* 0xffff0000513d8812 */ /* 0x000fe200078ec0ff */
[----:B------:R-:W-:Y:S01]  /*4440*/  @!P0 IMAD.U32 R49, R40, 0x10000, RZ ;  /* 0x0001000028318824 */ /* 0x000fe200078e00ff */
[C---:B------:R-:W-:Y:S01]  /*4450*/  @!P0 LOP3.LUT R62, R82.reuse, 0xffff0000, RZ, 0xc0, !PT ;  /* 0xffff0000523e8812 */ /* 0x040fe200078ec0ff */
[----:B------:R-:W-:Y:S01]  /*4460*/  @!P0 IMAD.U32 R63, R82, 0x10000, RZ ;  /* 0x00010000523f8824 */ /* 0x000fe200078e00ff */
[----:B------:R-:W-:Y:S01]  /*4470*/  @!P0 LOP3.LUT R68, R83, 0xffff0000, RZ, 0xc0, !PT ;  /* 0xffff000053448812 */ /* 0x000fe200078ec0ff */
[-C--:B------:R-:W-:Y:S01]  /*4480*/  @!P0 FMUL.FTZ R2, R50, R49.reuse ;  /* 0x0000003132028220 */ /* 0x080fe20000410000 */
[----:B------:R-:W-:Y:S01]  /*4490*/  @!P0 LOP3.LUT R40, R40, 0xffff0000, RZ, 0xc0, !PT ;  /* 0xffff000028288812 */ /* 0x000fe200078ec0ff */
[----:B------:R-:W-:Y:S01]  /*44a0*/  @!P0 FFMA.FTZ R175, R52, R49, -R175 ;  /* 0x0000003134af8223 */ /* 0x000fe200000108af */
[----:B------:R-:W-:Y:S01]  /*44b0*/  @!P0 LOP3.LUT R49, R29, 0xffff0000, RZ, 0xc0, !PT ;  /* 0xffff00001d318812 */ /* 0x000fe200078ec0ff */
[----:B------:R-:W-:Y:S01]  /*44c0*/  @!P0 FFMA.FTZ R2, R57, R52, R2 ;  /* 0x0000003439028223 */ /* 0x000fe20000010002 */
[----:B------:R-:W-:Y:S01]  /*44d0*/  @!P0 LOP3.LUT R57, R80, 0xffff0000, RZ, 0xc0, !PT ;  /* 0xffff000050398812 */ /* 0x000fe200078ec0ff */
[----:B------:R-:W-:Y:S01]  /*44e0*/  @!P0 IMAD.U32 R65, R83, 0x10000, RZ ;  /* 0x0001000053418824 */ /* 0x000fe200078e00ff */
[----:B------:R-:W-:Y:S01]  /*44f0*/  @!P0 PRMT R41, R41, 0x5410, R42 ;  /* 0x0000541029298816 */ /* 0x000fe2000000002a */
[----:B------:R-:W-:Y:S01]  /*4500*/  @!P0 IMAD.U32 R42, R48, 0x10000, RZ ;  /* 0x00010000302a8824 */ /* 0x000fe200078e00ff */
[----:B------:R-:W-:Y:S01]  /*4510*/  @!P0 LOP3.LUT R52, R58, 0xffff0000, RZ, 0xc0, !PT ;  /* 0xffff00003a348812 */ /* 0x000fe200078ec0ff */
[----:B------:R-:W-:Y:S02]  /*4520*/  @!P0 FMUL.FTZ R181, R49, R56 ;  /* 0x0000003831b58220 */ /* 0x000fe40000410000 */
[-C--:B------:R-:W-:Y:S01]  /*4530*/  @!P0 FMUL.FTZ R4, R51, R42.reuse ;  /* 0x0000002a33048220 */ /* 0x080fe20000410000 */
[----:B------:R-:W-:Y:S01]  /*4540*/  @!P0 LOP3.LUT R51, R28, 0xffff0000, RZ, 0xc0, !PT ;  /* 0xffff00001c338812 */ /* 0x000fe200078ec0ff */
[----:B------:R-:W-:Y:S01]  /*4550*/  @!P0 FFMA.FTZ R180, R59, R42, -R180 ;  /* 0x0000002a3bb48223 */ /* 0x000fe200000108b4 */
[----:B------:R-:W-:Y:S01]  /*4560*/  @!P0 LOP3.LUT R42, R48, 0xffff0000, RZ, 0xc0, !PT ;  /* 0xffff0000302a8812 */ /* 0x000fe200078ec0ff */
[C---:B------:R-:W-:Y:S01]  /*4570*/  @!P0 IMAD.U32 R58, R60.reuse, 0x10000, RZ ;  /* 0x000100003c3a8824 */ /* 0x040fe200078e00ff */
[----:B------:R-:W-:Y:S01]  /*4580*/  @!P0 LOP3.LUT R60, R60, 0xffff0000, RZ, 0xc0, !PT ;  /* 0xffff00003c3c8812 */ /* 0x000fe200078ec0ff */
[----:B------:R-:W-:Y:S02]  /*4590*/  @!P0 FMUL.FTZ R182, R51, R52 ;  /* 0x0000003433b68220 */ /* 0x000fe40000410000 */
[-C--:B------:R-:W-:Y:S02]  /*45a0*/  @!P0 FMUL.FTZ R5, R49, R42.reuse ;  /* 0x0000002a31058220 */ /* 0x080fe40000410000 */
        /* <DEDUP_REMOVED lines=48> */
.L_x_1203:
[----:B------:R-:W-:Y:S05]  /*48b0*/  BSYNC B0 ;  /* 0x0000000000007941 */ /* 0x000fea0003800000 */
.L_x_1202:
[----:B------:R-:W-:Y:S01]  /*48c0*/  ISETP.GE.AND P0, PT, R15, c[0x0][0x1d4], PT ;  /* 0x000075000f007a0c */ /* 0x000fe20003f06270 */
[----:B------:R-:W-:Y:S01]  /*48d0*/  @!UPT UIADD3 URZ, URZ, URZ, URZ ;  /* 0x0000003f3f3ff290 */ /* 0x000fe2000fffe03f */
[----:B------:R-:W-:Y:S11]  /*48e0*/  BSSY B0, `(.L_x_1204) ;  /* 0x0000074000007945 */ /* 0x000ff60003800000 */
[----:B------:R-:W-:-:S05]  /*48f0*/  @P0 BRA `(.L_x_1205) ;  /* 0x0000072000000947 */ /* 0x000fca0003800000 */
[----:B------:R-:W-:Y:S01]  /*4900*/  ISETP.GE.AND P2, PT, R118, c[0x0][0x1d4], PT ;  /* 0x0000750076007a0c */ /* 0x000fe20003f46270 */
[----:B------:R-:W-:Y:S01]  /*4910*/  IMAD.IADD R68, R119, 0x1, R174 ;  /* 0x0000000177447824 */ /* 0x000fe200078e02ae */
[-C--:B------:R-:W-:Y:S03]  /*4920*/  IADD3 R65, P1, P0, R156, R173.reuse, R140 ;  /* 0x000000ad9c417210 */ /* 0x080fe6000783e08c */
[----:B------:R-:W-:Y:S01]  /*4930*/  IMAD.SHL.U32 R66, R68, 0x2, RZ ;  /* 0x0000000244427824 */ /* 0x000fe200078e00ff */
[CC--:B------:R-:W-:Y:S04]  /*4940*/  IADD3.X R58, R107.reuse, R172.reuse, R134, P1, P0 ;  /* 0x000000ac6b3a7210 */ /* 0x0c0fe80000fe0486 */
        /* <DEDUP_REMOVED lines=109> */
.L_x_1205:
[----:B------:R-:W-:Y:S05]  /*5020*/  BSYNC B0 ;  /* 0x0000000000007941 */ /* 0x000fea0003800000 */
.L_x_1204:
        /* <DEDUP_REMOVED lines=120> */
.L_x_1185:
        /* <DEDUP_REMOVED lines=29> */
.L_x_1189:
[----:B------:R-:W-:Y:S05]  /*5980*/  BSYNC B1 ;  /* 0x0000000000017941 */ /* 0x000fea0003800000 */
.L_x_1184:
[C---:B------:R-:W-:Y:S01]  /*5990*/  ISETP.GT.AND P0, PT, R18.reuse, R11, PT ;  /* 0x0000000b1200720c */ /* 0x040fe20003f04270 */
[----:B------:R-:W-:Y:S01]  /*59a0*/  BSSY B0, `(.L_x_1206) ;  /* 0x0000042000007945 */ /* 0x000fe20003800000 */
[C---:B------:R-:W-:Y:S02]  /*59b0*/  ISETP.GE.AND P1, PT, R67.reuse, 0x1, PT ;  /* 0x000000014300780c */ /* 0x040fe40003f26270 */
[C---:B-12---:R-:W-:Y:S09]  /*59c0*/  IADD3 R3, R67.reuse, 0x1, RZ ;  /* 0x0000000143037810 */ /* 0x046ff20007ffe0ff */
[----:B------:R-:W-:Y:S01]  /*59d0*/  @P0 IADD3 R5, R18, -0x1, RZ ;  /* 0xffffffff12050810 */ /* 0x000fe20007ffe0ff */
        /* <DEDUP_REMOVED lines=62> */
.L_x_1207:
[----:B-1----:R-:W-:Y:S05]  /*5dc0*/  BSYNC B0 ;  /* 0x0000000000007941 */ /* 0x002fea0003800000 */
.L_x_1206:
        /* <DEDUP_REMOVED lines=33> */
.L_x_1183:
[----:B------:R-:W-:Y:S01]  /*5fe0*/  ISETP.NE.AND P3, PT, R187, 0x1, PT ;  /* 0x00000001bb00780c */ /* 0x000fe20003f65270 */
[----:B------:R-:W-:Y:S01]  /*5ff0*/  CS2R R98, SRZ ;  /* 0x0000000000627805 */ /* 0x000fe2000001ff00 */
[----:B------:R-:W-:Y:S01]  /*6000*/  IADD3 R2, R92, 0x7f, RZ ;  /* 0x0000007f5c027810 */ /* 0x000fe20007ffe0ff */
[----:B-1----:R-:W-:Y:S01]  /*6010*/  IMAD.MOV.U32 R5, RZ, RZ, RZ ;  /* 0x000000ffff057224 */ /* 0x002fe200078e00ff */
[----:B------:R-:W-:Y:S01]  /*6020*/  PLOP3.LUT P2, PT, PT, PT, PT, 0x80, 0x0 ;  /* 0x000000000000781c */ /* 0x000fe20003f4f070 */
[----:B------:R-:W-:Y:S01]  /*6030*/  IMAD.MOV.U32 R13, RZ, RZ, RZ ;  /* 0x000000ffff0d7224 */ /* 0x000fe200078e00ff */
[----:B------:R-:W-:Y:S01]  /*6040*/  CS2R R8, SRZ ;  /* 0x0000000000087805 */ /* 0x000fe2000001ff00 */
[----:B------:R-:W-:Y:S01]  /*6050*/  CS2R R10, SRZ ;  /* 0x00000000000a7805 */ /* 0x000fe2000001ff00 */
[----:B------:R-:W-:Y:S01]  /*6060*/  IMAD.MOV.U32 R7, RZ, RZ, RZ ;  /* 0x000000ffff077224 */ /* 0x000fe200078e00ff */
[----:B------:R-:W-:Y:S01]  /*6070*/  MOV R88, RZ ;  /* 0x000000ff00587202 */ /* 0x000fe20000000f00 */
[----:B------:R-:W-:Y:S01]  /*6080*/  CS2R R86, SRZ ;  /* 0x0000000000567805 */ /* 0x000fe2000001ff00 */
[----:B------:R-:W-:Y:S01]  /*6090*/  CS2R R84, SRZ ;  /* 0x0000000000547805 */ /* 0x000fe2000001ff00 */
[----:B------:R-:W-:Y:S01]  /*60a0*/  CS2R R82, SRZ ;  /* 0x0000000000527805 */ /* 0x000fe2000001ff00 */
[----:B------:R-:W-:Y:S01]  /*60b0*/  @P3 IMAD.HI.U32 R0, R2, c[0x0][0x2c8], RZ ;  /* 0x0000b20002003a27 */ /* 0x000fe200078e00ff */
[----:B------:R-:W-:Y:S01]  /*60c0*/  CS2R R80, SRZ ;  /* 0x0000000000507805 */ /* 0x000fe2000001ff00 */
[----:B-----5:R-:W-:Y:S01]  /*60d0*/  CS2R R78, SRZ ;  /* 0x00000000004e7805 */ /* 0x020fe2000001ff00 */
[----:B------:R-:W-:Y:S01]  /*60e0*/  CS2R R76, SRZ ;  /* 0x00000000004c7805 */ /* 0x000fe2000001ff00 */
[----:B------:R-:W-:Y:S01]  /*60f0*/  CS2R R74, SRZ ;  /* 0x00000000004a7805 */ /* 0x000fe2000001ff00 */
[----:B------:R-:W-:Y:S01]  /*6100*/  @P3 SHF.R.U32.HI R2, RZ, c[0x0][0x2cc], R0 ;  /* 0x0000b300ff023a19 */ /* 0x000fe20000011600 */
[----:B------:R-:W-:Y:S01]  /*6110*/  CS2R R72, SRZ ;  /* 0x0000000000487805 */ /* 0x000fe2000001ff00 */
        /* <DEDUP_REMOVED lines=13> */
[----:B------:R-:W-:Y:S01]  /*61f0*/  IMAD.MOV.U32 R93, RZ, RZ, RZ ;  /* 0x000000ffff5d7224 */ /* 0x000fe200078e00ff */
[----:B------:R-:W-:Y:S01]  /*6200*/  CS2R R50, SRZ ;  /* 0x0000000000327805 */ /* 0x000fe2000001ff00 */
[----:B------:R-:W-:Y:S01]  /*6210*/  CS2R R48, SRZ ;  /* 0x0000000000307805 */ /* 0x000fe2000001ff00 */
[----:B------:R-:W-:Y:S01]  /*6220*/  SHF.R.S32.HI R3, RZ, 0x6, R0 ;  /* 0x00000006ff037819 */ /* 0x000fe20000011400 */
[----:B------:R-:W-:Y:S01]  /*6230*/  IMAD.IADD R0, R95, 0x1, R96 ;  /* 0x000000015f007824 */ /* 0x000fe200078e0260 */
[----:B------:R-:W-:Y:S01]  /*6240*/  CS2R R46, SRZ ;  /* 0x00000000002e7805 */ /* 0x000fe2000001ff00 */
[----:B------:R-:W-:Y:S01]  /*6250*/  IMAD.MOV.U32 R96, RZ, RZ, RZ ;  /* 0x000000ffff607224 */ /* 0x000fe200078e00ff */
[----:B------:R-:W-:Y:S01]  /*6260*/  IMNMX R95, R94, R3, PT ;  /* 0x000000035e5f7217 */ /* 0x000fe20003800200 */
[----:B------:R-:W-:Y:S01]  /*6270*/  CS2R R44, SRZ ;  /* 0x00000000002c7805 */ /* 0x000fe2000001ff00 */
[----:B------:R-:W-:Y:S01]  /*6280*/  MOV R94, RZ ;  /* 0x000000ff005e7202 */ /* 0x000fe20000000f00 */
        /* <DEDUP_REMOVED lines=26> */
[----:B------:R-:W-:-:S06]  /*6430*/  @P0 IMAD.WIDE R8, R190, R9, c[0x0][0x340] ;  /* 0x0000d000be080625 */ /* 0x000fcc00078e0209 */
[----:B------:R1:W2:Y:S01]  /*6440*/  @P0 LDG.E R8, [R8.64] ;  /* 0x0000000608080981 */ /* 0x0002a2000c1e1900 */
[----:B------:R-:W-:Y:S01]  /*6450*/  SHF.R.S32.HI R6, RZ, 0x1f, R89 ;  /* 0x0000001fff067819 */ /* 0x000fe20000011459 */
[C---:B------:R-:W-:Y:S01]  /*6460*/  IMAD.WIDE.U32 R16, R97.reuse, c[0x0][0x178], RZ ;  /* 0x00005e0061107a25 */ /* 0x040fe200078e00ff */
[----:B------:R-:W-:Y:S01]  /*6470*/  SHF.R.S32.HI R2, RZ, 0x1f, R97 ;  /* 0x0000001fff027819 */ /* 0x000fe20000011461 */
[----:B------:R-:W-:Y:S01]  /*6480*/  BSSY B0, `(.L_x_1210) ;  /* 0x00000a0000007945 */ /* 0x000fe20003800000 */
[CC--:B------:R-:W-:Y:S02]  /*6490*/  LEA.HI R4, R6.reuse, R89.reuse, RZ, 0x3 ;  /* 0x0000005906047211 */ /* 0x0c0fe400078f18ff */
[----:B------:R-:W-:Y:S01]  /*64a0*/  LEA.HI R22, R6, R89, RZ, 0x4 ;  /* 0x0000005906167211 */ /* 0x000fe200078f20ff */
[----:B------:R-:W-:Y:S01]  /*64b0*/  IMAD R2, R2, c[0x0][0x178], RZ ;  /* 0x00005e0002027a24 */ /* 0x000fe200078e02ff */
[----:B------:R-:W-:Y:S02]  /*64c0*/  SHF.R.S32.HI R7, RZ, 0x3, R4 ;  /* 0x00000003ff077819 */ /* 0x000fe40000011404 */
[----:B------:R-:W-:Y:S01]  /*64d0*/  LOP3.LUT R188, R4, 0xfffffff8, RZ, 0xc0, !PT ;  /* 0xfffffff804bc7812 */ /* 0x000fe200078ec0ff */
[----:B------:R-:W-:Y:S01]  /*64e0*/  IMAD R5, R97, c[0x0][0x17c], R2 ;  /* 0x00005f0061057a24 */ /* 0x000fe200078e0202 */
[----:B------:R-:W-:Y:S01]  /*64f0*/  SHF.R.S32.HI R3, RZ, 0x4, R22 ;  /* 0x00000004ff037819 */ /* 0x000fe20000011416 */
[----:B------:R-:W-:Y:S01]  /*6500*/  IMAD.SHL.U32 R197, R7, 0x40, RZ ;  /* 0x0000004007c57824 */ /* 0x000fe200078e00ff */
[----:B------:R-:W-:Y:S01]  /*6510*/  ISETP.NE.U32.AND P2, PT, RZ, c[0x0][0x348], PT ;  /* 0x0000d200ff007a0c */ /* 0x000fe20003f45070 */
[----:B------:R-:W-:Y:S01]  /*6520*/  IMAD.IADD R188, R89, 0x1, -R188 ;  /* 0x0000000159bc7824 */ /* 0x000fe200078e0abc */
[----:B------:R-:W-:Y:S01]  /*6530*/  LEA.HI R2, R22, R3, RZ, 0x1 ;  /* 0x0000000316027211 */ /* 0x000fe200078f08ff */
[----:B------:R-:W-:Y:S01]  /*6540*/  IMAD.IADD R17, R17, 0x1, R5 ;  /* 0x0000000111117824 */ /* 0x000fe200078e0205 */
[----:B------:R-:W-:Y:S01]  /*6550*/  LOP3.LUT R197, R197, 0x1c0, RZ, 0xc0, !PT ;  /* 0x000001c0c5c57812 */ /* 0x000fe200078ec0ff */
[----:B------:R-:W-:Y:S01]  /*6560*/  IMAD.SHL.U32 R20, R188, 0x8, RZ ;  /* 0x00000008bc147824 */ /* 0x000fe200078e00ff */
[----:B------:R-:W-:Y:S01]  /*6570*/  LOP3.LUT R2, R2, 0xfffffffe, RZ, 0xc0, !PT ;  /* 0xfffffffe02027812 */ /* 0x000fe200078ec0ff */
[C---:B------:R-:W-:Y:S01]  /*6580*/  IMAD R11, R188.reuse, 0x20, R7 ;  /* 0x00000020bc0b7824 */ /* 0x040fe200078e0207 */
[----:B------:R-:W-:Y:S01]  /*6590*/  ISETP.NE.AND.EX P2, PT, RZ, c[0x0][0x34c], PT, P2 ;  /* 0x0000d300ff007a0c */ /* 0x000fe20003f45320 */
[----:B------:R-:W-:Y:S01]  /*65a0*/  IMAD.SHL.U32 R5, R188, 0x40, RZ ;  /* 0x00000040bc057824 */ /* 0x000fe200078e00ff */
[----:B------:R-:W-:Y:S01]  /*65b0*/  LOP3.LUT R10, R197, 0x38, R20, 0xf8, !PT ;  /* 0x00000038c50a7812 */ /* 0x000fe200078ef814 */
[----:B------:R-:W-:Y:S01]  /*65c0*/  IMAD.IADD R2, R3, 0x1, -R2 ;  /* 0x0000000103027824 */ /* 0x000fe200078e0a02 */
[----:B------:R-:W-:Y:S01]  /*65d0*/  SHF.R.U32.HI R197, RZ, 0x3, R197 ;  /* 0x00000003ffc57819 */ /* 0x000fe200000116c5 */
[----:B------:R-:W-:Y:S01]  /*65e0*/  IMAD.WIDE.U32 R16, R189, c[0x0][0x1b8], R16 ;  /* 0x00006e00bd107a25 */ /* 0x000fe200078e0010 */
[----:B------:R-:W-:-:S02]  /*65f0*/  IADD3 R3, R20, 0x80, RZ ;  /* 0x0000008014037810 */ /* 0x000fc40007ffe0ff */
[----:B------:R-:W-:Y:S01]  /*6600*/  LOP3.LUT R197, R10, R197, RZ, 0x3c, !PT ;  /* 0x000000c50ac57212 */ /* 0x000fe200078e3cff */
[----:B------:R-:W-:Y:S01]  /*6610*/  IMAD R10, R91, c[0x0][0x1b8], RZ ;  /* 0x00006e005b0a7a24 */ /* 0x000fe200078e02ff */
[C---:B------:R-:W-:Y:S01]  /*6620*/  ISETP.GE.AND P1, PT, R3.reuse, c[0x0][0x1d4], PT ;  /* 0x0000750003007a0c */ /* 0x040fe20003f26270 */
[----:B------:R-:W-:Y:S01]  /*6630*/  IMAD.IADD R11, R92, 0x1, R11 ;  /* 0x000000015c0b7824 */ /* 0x000fe200078e020b */
[----:B------:R-:W-:Y:S01]  /*6640*/  ISETP.GE.AND P4, PT, R3, c[0x0][0x198], PT ;  /* 0x0000660003007a0c */ /* 0x000fe20003f86270 */
[----:B------:R-:W-:Y:S01]  /*6650*/  IMAD R3, R189, c[0x0][0x1bc], R10 ;  /* 0x00006f00bd037a24 */ /* 0x000fe200078e020a */
[----:B-1----:R-:W-:Y:S01]  /*6660*/  SHF.R.S32.HI R9, RZ, 0x1f, R190 ;  /* 0x0000001fff097819 */ /* 0x002fe200000114be */
[----:B------:R-:W-:Y:S01]  /*6670*/  IMAD.MOV.U32 R24, RZ, RZ, R11 ;  /* 0x000000ffff187224 */ /* 0x000fe200078e000b */
[----:B------:R-:W-:Y:S01]  /*6680*/  LOP3.LUT R5, R5, 0x1c0, RZ, 0xc0, !PT ;  /* 0x000001c005057812 */ /* 0x000fe200078ec0ff */
[----:B------:R-:W-:Y:S01]  /*6690*/  IMAD.IADD R17, R17, 0x1, R3 ;  /* 0x0000000111117824 */ /* 0x000fe200078e0203 */
[----:B------:R-:W-:Y:S01]  /*66a0*/  SEL R13, R9, RZ, !P2 ;  /* 0x000000ff090d7207 */ /* 0x000fe20005000000 */
[----:B------:R-:W-:Y:S01]  /*66b0*/  @P3 IMAD.HI.U32 R3, R11, c[0x0][0x2c8], RZ ;  /* 0x0000b2000b033a27 */ /* 0x000fe200078e00ff */
[----:B------:R-:W-:-:S02]  /*66c0*/  SEL R14, R190, RZ, !P2 ;  /* 0x000000ffbe0e7207 */ /* 0x000fc40005000000 */
[----:B------:R-:W-:Y:S01]  /*66d0*/  LOP3.LUT R4, R5, 0x8, R4, 0xf8, !PT ;  /* 0x0000000805047812 */ /* 0x000fe200078ef804 */
[----:B------:R-:W-:Y:S01]  /*66e0*/  IMAD R13, R13, c[0x0][0x1c0], RZ ;  /* 0x000070000d0d7a24 */ /* 0x000fe200078e02ff */
[----:B------:R-:W-:Y:S02]  /*66f0*/  SHF.R.U32.HI R5, RZ, 0x3, R5 ;  /* 0x00000003ff057819 */ /* 0x000fe40000011605 */
[----:B------:R-:W-:Y:S01]  /*6700*/  @P3 SHF.R.U32.HI R24, RZ, c[0x0][0x2cc], R3 ;  /* 0x0000b300ff183a19 */ /* 0x000fe20000011603 */
[----:B------:R-:W-:Y:S01]  /*6710*/  IMAD R13, R14, c[0x0][0x1c4], R13 ;  /* 0x000071000e0d7a24 */ /* 0x000fe200078e020d */
[----:B------:R-:W-:Y:S01]  /*6720*/  LOP3.LUT R22, R22, 0xfffffff0, RZ, 0xc0, !PT ;  /* 0xfffffff016167812 */ /* 0x000fe200078ec0ff */
[----:B------:R-:W-:Y:S01]  /*6730*/  IMAD.WIDE.U32 R14, R14, c[0x0][0x1c0], R16 ;  /* 0x000070000e0e7a25 */ /* 0x000fe200078e0010 */
[----:B------:R-:W-:Y:S02]  /*6740*/  LOP3.LUT R5, R4, R5, RZ, 0x3c, !PT ;  /* 0x0000000504057212 */ /* 0x000fe400078e3cff */
[----:B------:R-:W-:Y:S01]  /*6750*/  SHF.R.S32.HI R4, RZ, 0x1f, R0 ;  /* 0x0000001fff047819 */ /* 0x000fe20000011400 */
[----:B------:R-:W-:Y:S01]  /*6760*/  IMAD.MOV R12, RZ, RZ, -R24 ;  /* 0x000000ffff0c7224 */ /* 0x000fe200078e0a18 */
[----:B------:R-:W-:Y:S01]  /*6770*/  IADD3 R17, P2, R7, R0, RZ ;  /* 0x0000000007117210 */ /* 0x000fe20007f5e0ff */
[----:B------:R-:W-:Y:S01]  /*6780*/  IMAD.IADD R22, R89, 0x1, -R22 ;  /* 0x0000000159167824 */ /* 0x000fe200078e0a16 */
[----:B------:R-:W-:Y:S01]  /*6790*/  SHF.R.S32.HI R3, RZ, 0x1f, R24 ;  /* 0x0000001fff037819 */ /* 0x000fe20000011418 */
[----:B------:R-:W-:Y:S01]  /*67a0*/  IMAD R12, R12, c[0x0][0x2c4], R11 ;  /* 0x0000b1000c0c7a24 */ /* 0x000fe200078e020b */
[----:B------:R-:W-:Y:S01]  /*67b0*/  LEA.HI.X.SX32 R4, R7, R4, 0x1, P2 ;  /* 0x0000000407047211 */ /* 0x000fe200010f0eff */
[----:B------:R-:W-:Y:S01]  /*67c0*/  IMAD.IADD R15, R15, 0x1, R13 ;  /* 0x000000010f0f7824 */ /* 0x000fe200078e020d */
[----:B------:R-:W-:Y:S01]  /*67d0*/  SHF.R.S32.HI R11, RZ, 0x1f, R22 ;  /* 0x0000001fff0b7819 */ /* 0x000fe20000011416 */
[----:B------:R-:W-:Y:S01]  /*67e0*/  IMAD R3, R3, c[0x0][0x1b0], RZ ;  /* 0x00006c0003037a24 */ /* 0x000fe200078e02ff */
[----:B------:R-:W-:Y:S01]  /*67f0*/  SHF.R.S32.HI R13, RZ, 0x1f, R12 ;  /* 0x0000001fff0d7819 */ /* 0x000fe2000001140c */
[C---:B------:R-:W-:Y:S01]  /*6800*/  IMAD R16, R4.reuse, c[0x0][0x1e0], RZ ;  /* 0x0000780004107a24 */ /* 0x040fe200078e02ff */
[----:B------:R-:W-:Y:S01]  /*6810*/  SHF.R.S32.HI R21, RZ, 0x1f, R20 ;  /* 0x0000001fff157819 */ /* 0x000fe20000011414 */
[----:B------:R-:W-:Y:S01]  /*6820*/  IMAD R0, R4, c[0x0][0x208], RZ ;  /* 0x0000820004007a24 */ /* 0x000fe200078e02ff */
[----:B------:R-:W-:Y:S01]  /*6830*/  LEA.HI R4, R11, R22, RZ, 0x3 ;  /* 0x000000160b047211 */ /* 0x000fe200078f18ff */
[C---:B------:R-:W-:Y:S01]  /*6840*/  IMAD R3, R24.reuse, c[0x0][0x1b4], R3 ;  /* 0x00006d0018037a24 */ /* 0x040fe200078e0203 */
[----:B------:R-:W-:Y:S01]  /*6850*/  ISETP.NE.U32.AND P2, PT, RZ, c[0x0][0x350], PT ;  /* 0x0000d400ff007a0c */ /* 0x000fe20003f45070 */
[----:B------:R-:W-:Y:S01]  /*6860*/  IMAD.WIDE.U32 R24, R24, c[0x0][0x1b0], R14 ;  /* 0x00006c0018187a25 */ /* 0x000fe200078e000e */
[----:B------:R-:W-:-:S02]  /*6870*/  LOP3.LUT R15, R4, 0xfffffff8, RZ, 0xc0, !PT ;  /* 0xfffffff8040f7812 */ /* 0x000fc400078ec0ff */
[-C--:B------:R-:W-:Y:S01]  /*6880*/  LEA.HI R14, R6, R89.reuse, RZ, 0x6 ;  /* 0x00000059060e7211 */ /* 0x080fe200078f30ff */
[----:B------:R-:W-:Y:S01]  /*6890*/  IMAD.IADD R25, R25, 0x1, R3 ;  /* 0x0000000119197824 */ /* 0x000fe200078e0203 */
[----:B------:R-:W-:Y:S01]  /*68a0*/  ISETP.NE.AND.EX P2, PT, RZ, c[0x0][0x354], PT, P2 ;  /* 0x0000d500ff007a0c */ /* 0x000fe20003f45320 */
[----:B------:R-:W-:Y:S01]  /*68b0*/  IMAD.IADD R3, R22, 0x1, -R15 ;  /* 0x0000000116037824 */ /* 0x000fe200078e0a0f */
[----:B------:R-:W-:Y:S01]  /*68c0*/  LOP3.LUT P5, RZ, R188, 0x2, RZ, 0xc0, !PT ;  /* 0x00000002bcff7812 */ /* 0x000fe200078ac0ff */
[----:B------:R-:W-:Y:S01]  /*68d0*/  IMAD R13, R13, c[0x0][0x1a8], RZ ;  /* 0x00006a000d0d7a24 */ /* 0x000fe200078e02ff */
[----:B------:R-:W-:Y:S01]  /*68e0*/  LOP3.LUT R191, R191, 0xfffffffe, RZ, 0xc0, !PT ;  /* 0xfffffffebfbf7812 */ /* 0x000fe200078ec0ff */
[----:B------:R-:W-:Y:S01]  /*68f0*/  IMAD.SHL.U32 R14, R14, 0x8, RZ ;  /* 0x000000080e0e7824 */ /* 0x000fe200078e00ff */
[----:B------:R-:W-:Y:S01]  /*6900*/  LEA.HI R80, R6, R89, RZ, 0x5 ;  /* 0x0000005906507211 */ /* 0x000fe200078f28ff */
[C---:B------:R-:W-:Y:S01]  /*6910*/  IMAD R13, R12.reuse, c[0x0][0x1ac], R13 ;  /* 0x00006b000c0d7a24 */ /* 0x040fe200078e020d */
[----:B------:R-:W-:Y:S01]  /*6920*/  @P1 LOP3.LUT R191, R191, 0x1, RZ, 0xfc, !PT ;  /* 0x00000001bfbf1812 */ /* 0x000fe200078efcff */
[----:B------:R-:W-:Y:S01]  /*6930*/  IMAD.WIDE.U32 R24, R12, c[0x0][0x1a8], R24 ;  /* 0x00006a000c187a25 */ /* 0x000fe200078e0018 */
[----:B------:R-:W-:-:S02]  /*6940*/  LOP3.LUT R197, R197, 0xfffffe00, R14, 0xf8, !PT ;  /* 0xfffffe00c5c57812 */ /* 0x000fc400078ef80e */
[----:B------:R-:W-:Y:S01]  /*6950*/  LOP3.LUT R191, R191, 0xfffffffb, RZ, 0xc0, !PT ;  /* 0xfffffffbbfbf7812 */ /* 0x000fe200078ec0ff */
[C---:B------:R-:W-:Y:S01]  /*6960*/  IMAD R5, R2.reuse, 0x200, R5 ;  /* 0x0000020002057824 */ /* 0x040fe200078e0205 */
[----:B------:R-:W-:Y:S01]  /*6970*/  P2R R10, PR, RZ, 0x10 ;  /* 0x00000010ff0a7803 */ /* 0x000fe20000000000 */
[----:B------:R-:W-:Y:S01]  /*6980*/  IMAD.SHL.U32 R2, R2, 0x8, RZ ;  /* 0x0000000802027824 */ /* 0x000fe200078e00ff */
[----:B------:R-:W-:Y:S01]  /*6990*/  @P5 LOP3.LUT R191, R191, 0x4, RZ, 0xfc, !PT ;  /* 0x00000004bfbf5812 */ /* 0x000fe200078efcff */
[C---:B------:R-:W-:Y:S01]  /*69a0*/  IMAD R11, R17.reuse, c[0x0][0x1e4], R16 ;  /* 0x00007900110b7a24 */ /* 0x040fe200078e0210 */
[----:B------:R-:W-:Y:S01]  /*69b0*/  LOP3.LUT P1, RZ, R188, 0x4, RZ, 0xc0, !PT ;  /* 0x00000004bcff7812 */ /* 0x000fe2000782c0ff */
[C---:B------:R-:W-:Y:S01]  /*69c0*/  IMAD R0, R17.reuse, c[0x0][0x20c], R0 ;  /* 0x0000830011007a24 */ /* 0x040fe200078e0200 */
[----:B------:R-:W-:Y:S01]  /*69d0*/  SHF.R.S32.HI R82, RZ, 0x5, R80 ;  /* 0x00000005ff527819 */ /* 0x000fe20000011450 */
[----:B------:R-:W-:Y:S01]  /*69e0*/  IMAD.WIDE.U32 R18, R17, c[0x0][0x1e0], R20 ;  /* 0x0000780011127a25 */ /* 0x000fe200078e0014 */
[----:B------:R-:W-:-:S03]  /*69f0*/  ISETP.GE.AND P6, PT, R20, c[0x0][0x1d4], PT ;  /* 0x0000750014007a0c */ /* 0x000fc60003fc6270 */
[----:B------:R-:W-:-:S04]  /*6a00*/  IMAD.WIDE.U32 R16, R17, c[0x0][0x208], R20 ;  /* 0x0000820011107a25 */ /* 0x000fc800078e0014 */
[----:B------:R-:W-:Y:S02]  /*6a10*/  IMAD.IADD R13, R25, 0x1, R13 ;  /* 0x00000001190d7824 */ /* 0x000fe400078e020d */
[----:B------:R-:W-:Y:S02]  /*6a20*/  IMAD.IADD R17, R17, 0x1, R0 ;  /* 0x0000000111117824 */ /* 0x000fe400078e0200 */
[----:B------:R-:W-:Y:S02]  /*6a30*/  IMAD R22, R91, c[0x0][0x210], RZ ;  /* 0x000084005b167a24 */ /* 0x000fe400078e02ff */
[----:B------:R-:W-:Y:S01]  /*6a40*/  IMAD.IADD R19, R19, 0x1, R11 ;  /* 0x0000000113137824 */ /* 0x000fe200078e020b */
[----:B------:R-:W-:Y:S01]  /*6a50*/  IADD3 R11, R20, 0x40, RZ ;  /* 0x00000040140b7810 */ /* 0x000fe20007ffe0ff */
[C---:B------:R-:W-:Y:S02]  /*6a60*/  IMAD R22, R189.reuse, c[0x0][0x214], R22 ;  /* 0x00008500bd167a24 */ /* 0x040fe400078e0216 */
[----:B------:R-:W-:Y:S01]  /*6a70*/  IMAD.WIDE.U32 R16, R189, c[0x0][0x210], R16 ;  /* 0x00008400bd107a25 */ /* 0x000fe200078e0010 */
[----:B------:R-:W-:-:S02]  /*6a80*/  ISETP.GE.AND P5, PT, R11, c[0x0][0x1d4], PT ;  /* 0x000075000b007a0c */ /* 0x000fc40003fa6270 */
[----:B------:R-:W-:Y:S01]  /*6a90*/  ISETP.GE.AND P3, PT, R11, c[0x0][0x198], PT ;  /* 0x000066000b007a0c */ /* 0x000fe20003f66270 */
[----:B------:R-:W-:-:S04]  /*6aa0*/  IMAD.WIDE.U32 R200, R189, c[0x0][0x1e8], R18 ;  /* 0x00007a00bdc87a25 */ /* 0x000fc800078e0012 */
[----:B------:R-:W-:Y:S02]  /*6ab0*/  IMAD.IADD R23, R22, 0x1, R17 ;  /* 0x0000000116177824 */ /* 0x000fe400078e0211 */
[----:B------:R-:W-:Y:S02]  /*6ac0*/  IMAD.MOV.U32 R22, RZ, RZ, R16 ;  /* 0x000000ffff167224 */ /* 0x000fe400078e0010 */
[----:B------:R-:W-:Y:S01]  /*6ad0*/  IMAD.IADD R16, R92, 0x1, R7 ;  /* 0x000000015c107824 */ /* 0x000fe200078e0207 */
[--C-:B--2---:R-:W-:Y:S01]  /*6ae0*/  @P0 SHF.R.S32.HI R15, RZ, 0x1f, R8.reuse ;  /* 0x0000001fff0f0819 */ /* 0x104fe20000011408 */
[----:B------:R-:W-:Y:S02]  /*6af0*/  @!P0 IMAD.MOV.U32 R15, RZ, RZ, R9 ;  /* 0x000000ffff0f8224 */ /* 0x000fe400078e0009 */
[----:B------:R-:W-:Y:S02]  /*6b00*/  IMAD.SHL.U32 R9, R3, 0x40, RZ ;  /* 0x0000004003097824 */ /* 0x000fe400078e00ff */
[----:B------:R-:W-:Y:S01]  /*6b10*/  @P0 IMAD.MOV.U32 R14, RZ, RZ, R8 ;  /* 0x000000ffff0e0224 */ /* 0x000fe200078e0008 */
[----:B------:R-:W-:Y:S01]  /*6b20*/  @!P0 MOV R14, R190 ;  /* 0x000000be000e8202 */ /* 0x000fe20000000f00 */
[----:B------:R-:W-:Y:S01]  /*6b30*/  IMAD R8, R91, c[0x0][0x1e8], RZ ;  /* 0x00007a005b087a24 */ /* 0x000fe200078e02ff */
[----:B------:R-:W-:-:S02]  /*6b40*/  LOP3.LUT R9, R9, 0x1c0, RZ, 0xc0, !PT ;  /* 0x000001c009097812 */ /* 0x000fc400078ec0ff */
[----:B------:R-:W-:Y:S01]  /*6b50*/  LEA R12, P0, R24, c[0x0][0x160], 0x1 ;  /* 0x00005800180c7a11 */ /* 0x000fe200078008ff */
[----:B------:R-:W-:Y:S01]  /*6b60*/  IMAD R8, R189, c[0x0][0x1ec], R8 ;  /* 0x00007b00bd087a24 */ /* 0x000fe200078e0208 */
[----:B------:R-:W-:Y:S02]  /*6b70*/  LOP3.LUT R2, R9, 0x8, R2, 0xf8, !PT ;  /* 0x0000000809027812 */ /* 0x000fe400078ef802 */
[----:B------:R-:W-:Y:S01]  /*6b80*/  SHF.R.U32.HI R9, RZ, 0x3, R9 ;  /* 0x00000003ff097819 */ /* 0x000fe20000011609 */
[----:B------:R-:W-:Y:S01]  /*6b90*/  IMAD.IADD R201, R8, 0x1, R201 ;  /* 0x0000000108c97824 */ /* 0x000fe200078e02c9 */
[----:B------:R-:W-:Y:S02]  /*6ba0*/  SEL R198, R14, RZ, !P2 ;  /* 0x000000ff0ec67207 */ /* 0x000fe40005000000 */
[----:B------:R-:W-:Y:S02]  /*6bb0*/  LEA.HI.X R0, R24, c[0x0][0x164], R13, 0x1, P0 ;  /* 0x0000590018007a11 */ /* 0x000fe400000f0c0d */
[----:B------:R-:W-:Y:S01]  /*6bc0*/  SEL R14, R15, RZ, !P2 ;  /* 0x000000ff0f0e7207 */ /* 0x000fe20005000000 */
[----:B------:R-:W-:Y:S01]  /*6bd0*/  IMAD.WIDE.U32 R200, R198, c[0x0][0x1f0], R200 ;  /* 0x00007c00c6c87a25 */ /* 0x000fe200078e00c8 */
[----:B------:R-:W-:-:S02]  /*6be0*/  LOP3.LUT P2, RZ, R3, 0x4, RZ, 0xc0, !PT ;  /* 0x0000000403ff7812 */ /* 0x000fc4000784c0ff */
[----:B------:R-:W-:Y:S01]  /*6bf0*/  LOP3.LUT P0, RZ, R3, 0x2, RZ, 0xc0, !PT ;  /* 0x0000000203ff7812 */ /* 0x000fe2000780c0ff */
[----:B------:R-:W-:Y:S01]  /*6c00*/  IMAD R205, R14, c[0x0][0x1f0], RZ ;  /* 0x00007c000ecd7a24 */ /* 0x000fe200078e02ff */
[----:B------:R-:W-:Y:S01]  /*6c10*/  LOP3.LUT R2, R2, R9, RZ, 0x3c, !PT ;  /* 0x0000000902027212 */ /* 0x000fe200078e3cff */
[----:B------:R-:W-:Y:S01]  /*6c20*/  IMAD R9, R209, c[0x0][0x2c4], RZ ;  /* 0x0000b100d1097a24 */ /* 0x000fe200078e02ff */
[----:B------:R-:W-:Y:S01]  /*6c30*/  SHF.L.U32 R3, R4, 0x6, RZ ;  /* 0x0000000604037819 */ /* 0x000fe200000006ff */
[----:B------:R-:W-:Y:S01]  /*6c40*/  IMAD R203, R14, c[0x0][0x218], RZ ;  /* 0x000086000ecb7a24 */ /* 0x000fe200078e02ff */
[----:B------:R-:W-:Y:S01]  /*6c50*/  LEA.HI R8, R6, R89, RZ, 0x3 ;  /* 0x0000005906087211 */ /* 0x000fe200078f18ff */
[----:B------:R-:W-:Y:S01]  /*6c60*/  IMAD.MOV.U32 R4, RZ, RZ, 0x20 ;  /* 0x00000020ff047424 */ /* 0x000fe200078e00ff */
[----:B------:R-:W-:Y:S01]  /*6c70*/  LOP3.LUT R3, R2, 0xfffffe00, R3, 0xf8, !PT ;  /* 0xfffffe0002037812 */ /* 0x000fe200078ef803 */
[----:B------:R-:W-:Y:S01]  /*6c80*/  IMAD.MOV.U32 R2, RZ, RZ, 0x10 ;  /* 0x00000010ff027424 */ /* 0x000fe200078e00ff */
[----:B------:R-:W-:Y:S01]  /*6c90*/  LOP3.LUT R8, R8, 0xfffffff8, RZ, 0xc0, !PT ;  /* 0xfffffff808087812 */ /* 0x000fe200078ec0ff */
[----:B------:R-:W-:Y:S01]  /*6ca0*/  IMAD R205, R198, c[0x0][0x1f4], R205 ;  /* 0x00007d00c6cd7a24 */ /* 0x000fe200078e02cd */
[----:B------:R-:W-:Y:S01]  /*6cb0*/  SEL R4, R4, 0xffffffe0, !P2 ;  /* 0xffffffe004047807 */ /* 0x000fe20005000000 */
[----:B------:R-:W-:Y:S01]  /*6cc0*/  IMAD R203, R198, c[0x0][0x21c], R203 ;  /* 0x00008700c6cb7a24 */ /* 0x000fe200078e02cb */
[----:B------:R-:W-:Y:S01]  /*6cd0*/  SEL R2, R2, 0xfffffff0, !P0 ;  /* 0xfffffff002027807 */ /* 0x000fe20004000000 */
[----:B------:R-:W-:Y:S01]  /*6ce0*/  IMAD.IADD R8, R89, 0x1, -R8 ;  /* 0x0000000159087824 */ /* 0x000fe200078e0a08 */
[----:B------:R-:W-:Y:S01]  /*6cf0*/  ISETP.GE.AND P0, PT, R16, R9, PT ;  /* 0x000000091000720c */ /* 0x000fe20003f06270 */
[----:B------:R-:W-:-:S02]  /*6d00*/  IMAD.WIDE.U32 R198, R198, c[0x0][0x218], R22 ;  /* 0x00008600c6c67a25 */ /* 0x000fc400078e0016 */
[----:B------:R1:W2:Y:S02]  /*6d10*/  SHFL.IDX PT, R22, R12, RZ, 0x181f ;  /* 0x00181fff0c167589 */ /* 0x0002a400000e0000 */
[----:B------:R-:W-:Y:S02]  /*6d20*/  IMAD.SHL.U32 R8, R8, 0x8, RZ ;  /* 0x0000000808087824 */ /* 0x000fe400078e00ff */
[----:B------:R1:W3:Y:S01]  /*6d30*/  SHFL.IDX PT, R23, R0, RZ, 0x181f ;  /* 0x00181fff00177589 */ /* 0x0002e200000e0000 */
[----:B------:R-:W-:Y:S02]  /*6d40*/  IMAD.IADD R205, R201, 0x1, R205 ;  /* 0x00000001c9cd7824 */ /* 0x000fe400078e02cd */
[----:B------:R-:W-:Y:S01]  /*6d50*/  IMAD.IADD R203, R199, 0x1, R203 ;  /* 0x00000001c7cb7824 */ /* 0x000fe200078e02cb */
[----:B------:R-:W-:Y:S02]  /*6d60*/  ISETP.GE.AND P2, PT, R8, c[0x0][0x198], PT ;  /* 0x0000660008007a0c */ /* 0x000fe40003f46270 */
[----:B------:R-:W-:Y:S06]  /*6d70*/  @P0 BRA `(.L_x_1211) ;  /* 0x0000010000000947 */ /* 0x000fec0003800000 */
[----:B------:R-:W-:Y:S02]  /*6d80*/  IADD3 R13, R8, 0x80, RZ ;  /* 0x00000080080d7810 */ /* 0x000fe40007ffe0ff */
[----:B------:R-:W-:-:S02]  /*6d90*/  SHF.R.S32.HI R18, RZ, 0x1f, R11 ;  /* 0x0000001fff127819 */ /* 0x000fc4000001140b */
[----:B------:R-:W-:Y:S02]  /*6da0*/  SHF.R.S32.HI R14, RZ, 0x1f, R13 ;  /* 0x0000001fff0e7819 */ /* 0x000fe4000001140d */
[----:B------:R-:W-:Y:S02]  /*6db0*/  LEA.HI R15, R18, R11, RZ, 0x3 ;  /* 0x0000000b120f7211 */ /* 0x000fe400078f18ff */
[----:B------:R-:W-:Y:S01]  /*6dc0*/  LEA.HI R14, R14, R13, RZ, 0x3 ;  /* 0x0000000d0e0e7211 */ /* 0x000fe200078f18ff */
[----:B------:R-:W-:Y:S01]  /*6dd0*/  IMAD.SHL.U32 R13, R197, 0x2, RZ ;  /* 0x00000002c50d7824 */ /* 0x000fe200078e00ff */
[----:B--2---:R-:W-:Y:S02]  /*6de0*/  LEA R24, P0, R8, R22, 0x1 ;  /* 0x0000001608187211 */ /* 0x004fe400078008ff */
[----:B------:R-:W-:Y:S02]  /*6df0*/  LOP3.LUT R15, R15, 0xfffffff8, RZ, 0xc0, !PT ;  /* 0xfffffff80f0f7812 */ /* 0x000fe400078ec0ff */
[----:B------:R-:W-:-:S02]  /*6e00*/  LOP3.LUT R14, R14, 0xfffffff8, RZ, 0xc0, !PT ;  /* 0xfffffff80e0e7812 */ /* 0x000fc400078ec0ff */
[----:B---3--:R-:W-:Y:S01]  /*6e10*/  LEA.HI.X R25, R8, R23, R21, 0x1, P0 ;  /* 0x0000001708197211 */ /* 0x008fe200000f0c15 */
[----:B------:R-:W-:-:S04]  /*6e20*/  IMAD.WIDE R18, R15, 0x2, R22 ;  /* 0x000000020f127825 */ /* 0x000fc800078e0216 */
[----:B------:R-:W-:Y:S01]  /*6e30*/  IMAD.WIDE R14, R14, 0x2, R22 ;  /* 0x000000020e0e7825 */ /* 0x000fe200078e0216 */
[----:B------:R-:W-:Y:S01]  /*6e40*/  @!PT LDS RZ, [RZ] ;  /* 0x00000000fffff984 */ /* 0x000fe20000000800 */
[----:B------:R2:W-:Y:S04]  /*6e50*/  LDGSTS.E.BYPASS.LTC128B.128 [R13+0x18100], [R24.64], !P2 ;  /* 0x18100000180d7fae */ /* 0x0005e8000d101d46 */
[----:B------:R2:W-:Y:S04]  /*6e60*/  LDGSTS.E.BYPASS.LTC128B.128 [R13+0x1c100], [R18.64], !P3 ;  /* 0x1c100000120d7fae */ /* 0x0005e8000d901d46 */
[----:B------:R2:W-:Y:S02]  /*6e70*/  LDGSTS.E.BYPASS.LTC128B.128 [R13+0x20100], [R14.64], !P4 ;  /* 0x201000000e0d7fae */ /* 0x0005e4000e101d46 */
.L_x_1211:
[----:B------:R-:W-:Y:S05]  /*6e80*/  BSYNC B0 ;  /* 0x0000000000007941 */ /* 0x000fea0003800000 */
.L_x_1210:
[----:B--2---:R-:W-:Y:S01]  /*6e90*/  IADD3 R14, R16, 0x20, RZ ;  /* 0x00000020100e7810 */ /* 0x004fe20007ffe0ff */
        /* <DEDUP_REMOVED lines=21> */
.L_x_1213:
[----:B------:R-:W-:Y:S05]  /*6ff0*/  BSYNC B0 ;  /* 0x0000000000007941 */ /* 0x000fea0003800000 */
.L_x_1212:
        /* <DEDUP_REMOVED lines=22> */
.L_x_1215:
[----:B------:R-:W-:Y:S05]  /*7160*/  BSYNC B0 ;  /* 0x0000000000007941 */ /* 0x000fea0003800000 */
.L_x_1214:
[----:B-1----:R-:W1:Y:S01]  /*7170*/  SHFL.IDX PT, R14, R12, 0x3, 0x181f ;  /* 0x00781f000c0e7f89 */ /* 0x002e6200000e0000 */
[----:B------:R-:W-:Y:S01]  /*7180*/  IADD3 R16, R16, 0x60, RZ ;  /* 0x0000006010107810 */ /* 0x000fe20007ffe0ff */
[----:B------:R-:W-:-:S02]  /*7190*/  IMAD.SHL.U32 R132, R197, 0x2, RZ ;  /* 0x00000002c5847824 */ /* 0x000fc400078e00ff */
[----:B------:R5:W2:Y:S01]  /*71a0*/  SHFL.IDX PT, R15, R0, 0x3, 0x181f ;  /* 0x00781f00000f7f89 */ /* 0x000aa200000e0000 */
[----:B------:R-:W-:Y:S01]  /*71b0*/  ISETP.GE.AND P0, PT, R16, R9, PT ;  /* 0x000000091000720c */ /* 0x000fe20003f06270 */
[----:B------:R-:W-:Y:S01]  /*71c0*/  IMAD.MOV.U32 R26, RZ, RZ, 0x6 ;  /* 0x00000006ff1a7424 */ /* 0x000fe200078e00ff */
[----:B------:R-:W-:Y:S01]  /*71d0*/  IADD3 R196, R132, 0x100, RZ ;  /* 0x0000010084c47810 */ /* 0x000fe20007ffe0ff */
[----:B------:R-:W-:Y:S02]  /*71e0*/  IMAD.MOV.U32 R204, RZ, RZ, R200 ;  /* 0x000000ffffcc7224 */ /* 0x000fe400078e00c8 */
[----:B------:R-:W-:Y:S02]  /*71f0*/  IMAD.MOV.U32 R194, RZ, RZ, 0x5 ;  /* 0x00000005ffc27424 */ /* 0x000fe400078e00ff */
[----:B------:R-:W-:-:S06]  /*7200*/  IMAD.MOV.U32 R202, RZ, RZ, R198 ;  /* 0x000000ffffca7224 */ /* 0x000fcc00078e00c6 */
[C---:B-1----:R-:W-:Y:S02]  /*7210*/  @!P0 LEA R16, P4, R8.reuse, R14, 0x1 ;  /* 0x0000000e08108211 */ /* 0x042fe400078808ff */
[C---:B--23-5:R-:W-:Y:S02]  /*7220*/  IADD3 R0, R8.reuse, 0x80, RZ ;  /* 0x0000008008007810 */ /* 0x06cfe40007ffe0ff */
[----:B------:R-:W-:Y:S02]  /*7230*/  @!P0 LEA.HI.X R17, R8, R15, R21, 0x1, P4 ;  /* 0x0000000f08118211 */ /* 0x000fe400020f0c15 */
[----:B------:R-:W-:-:S03]  /*7240*/  LOP3.LUT P4, RZ, R191, 0x1, RZ, 0xc0, !PT ;  /* 0x00000001bfff7812 */ /* 0x000fc6000788c0ff */
[----:B------:R-:W-:Y:S01]  /*7250*/  @!PT LDS RZ, [RZ] ;  /* 0x00000000fffff984 */ /* 0x000fe20000000800 */
[----:B------:R1:W-:Y:S01]  /*7260*/  @!P0 LDGSTS.E.BYPASS.LTC128B.128 [R132+0x1b100], [R16.64], !P2 ;  /* 0x1b10000010848fae */ /* 0x0003e2000d101d46 */
[----:B------:R-:W-:Y:S02]  /*7270*/  ISETP.NE.AND P2, PT, R10, RZ, PT ;  /* 0x000000ff0a00720c */ /* 0x000fe40003f45270 */
[----:B------:R-:W-:-:S04]  /*7280*/  @!P0 SHF.R.S32.HI R10, RZ, 0x1f, R11 ;  /* 0x0000001fff0a8819 */ /* 0x000fc8000001140b */
[----:B------:R-:W-:-:S04]  /*7290*/  @!P0 LEA.HI R13, R10, R11, RZ, 0x3 ;  /* 0x0000000b0a0d8211 */ /* 0x000fc800078f18ff */
[----:B------:R-:W-:-:S05]  /*72a0*/  @!P0 LOP3.LUT R13, R13, 0xfffffff8, RZ, 0xc0, !PT ;  /* 0xfffffff80d0d8812 */ /* 0x000fca00078ec0ff */
[----:B------:R-:W-:Y:S01]  /*72b0*/  @!P0 IMAD.WIDE R20, R13, 0x2, R14 ;  /* 0x000000020d148825 */ /* 0x000fe200078e020e */
[----:B------:R-:W-:-:S04]  /*72c0*/  @!P0 SHF.R.S32.HI R13, RZ, 0x1f, R0 ;  /* 0x0000001fff0d8819 */ /* 0x000fc80000011400 */
[----:B------:R-:W-:Y:S01]  /*72d0*/  @!P0 LEA.HI R10, R13, R0, RZ, 0x3 ;  /* 0x000000000d0a8211 */ /* 0x000fe200078f18ff */
[----:B------:R2:W-:Y:S03]  /*72e0*/  @!P0 LDGSTS.E.BYPASS.LTC128B.128 [R132+0x1f100], [R20.64], !P3 ;  /* 0x1f10000014848fae */ /* 0x0005e6000d901d46 */
[----:B------:R-:W-:-:S05]  /*72f0*/  @!P0 LOP3.LUT R10, R10, 0xfffffff8, RZ, 0xc0, !PT ;  /* 0xfffffff80a0a8812 */ /* 0x000fca00078ec0ff */
[----:B------:R-:W-:-:S04]  /*7300*/  @!P0 IMAD.WIDE R18, R10, 0x2, R14 ;  /* 0x000000020a128825 */ /* 0x000fc800078e020e */
[----:B------:R-:W-:Y:S01]  /*7310*/  IMAD.IADD R10, R186, 0x1, -R7 ;  /* 0x00000001ba0a7824 */ /* 0x000fe200078e0a07 */
[----:B------:R-:W-:Y:S01]  /*7320*/  IADD3 R7, R95, -0x1, RZ ;  /* 0xffffffff5f077810 */ /* 0x000fe20007ffe0ff */
[----:B------:R-:W-:Y:S01]  /*7330*/  IMAD.MOV.U32 R15, RZ, RZ, c[0x0][0x1e0] ;  /* 0x00007800ff0f7624 */ /* 0x000fe200078e00ff */
[----:B------:R3:W-:Y:S02]  /*7340*/  @!P0 LDGSTS.E.BYPASS.LTC128B.128 [R132+0x23100], [R18.64], !P2 ;  /* 0x2310000012848fae */ /* 0x0007e4000d101d46 */
[----:B------:R-:W-:Y:S01]  /*7350*/  SHF.R.S32.HI R12, RZ, 0x1f, R7 ;  /* 0x0000001fff0c7819 */ /* 0x000fe20000011407 */
[----:B------:R-:W-:Y:S01]  /*7360*/  IMAD R10, R7, -0x40, R10 ;  /* 0xffffffc0070a7824 */ /* 0x000fe200078e020a */
[C---:B------:R-:W-:Y:S01]  /*7370*/  SHF.L.U64.HI R94, R15.reuse, R26, c[0x0][0x1e4] ;  /* 0x000079000f5e7619 */ /* 0x040fe2000001021a */
[C---:B------:R-:W-:Y:S01]  /*7380*/  IMAD.SHL.U32 R93, R15.reuse, 0x40, RZ ;  /* 0x000000400f5d7824 */ /* 0x040fe200078e00ff */
[----:B------:R-:W0:Y:S01]  /*7390*/  LDGDEPBAR ;  /* 0x00000000000079af */ /* 0x000e220000000000 */
[----:B------:R-:W-:-:S03]  /*73a0*/  IMAD.SHL.U32 R193, R15, 0x20, RZ ;  /* 0x000000200fc17824 */ /* 0x000fc600078e00ff */
[----:B------:R-:W-:Y:S01]  /*73b0*/  BAR.SYNC.DEFER_BLOCKING 0x0 ;  /* 0x0000000000007b1d */ /* 0x000fe20000010000 */
[----:B------:R-:W-:Y:S01]  /*73c0*/  ISETP.GE.AND P2, PT, R10, 0x1, PT ;  /* 0x000000010a00780c */ /* 0x000fe20003f46270 */
[----:B------:R-:W-:Y:S01]  /*73d0*/  IMAD R13, R94, R7, RZ ;  /* 0x000000075e0d7224 */ /* 0x000fe200078e02ff */
[----:B------:R-:W-:Y:S01]  /*73e0*/  SHF.L.U64.HI R192, R15, R194, c[0x0][0x1e4] ;  /* 0x000079000fc07619 */ /* 0x000fe200000102c2 */
[----:B-1----:R-:W-:-:S04]  /*73f0*/  IMAD.WIDE.U32 R16, R7, R93, R204 ;  /* 0x0000005d07107225 */ /* 0x002fc800078e00cc */
[----:B------:R-:W-:-:S04]  /*7400*/  IMAD R13, R12, R93, R13 ;  /* 0x0000005d0c0d7224 */ /* 0x000fc800078e020d */
[----:B------:R-:W-:Y:S02]  /*7410*/  IMAD.IADD R13, R17, 0x1, R13 ;  /* 0x00000001110d7824 */ /* 0x000fe400078e020d */
[----:B--2---:R-:W-:-:S04]  /*7420*/  @P2 LEA R20, P0, R16, c[0x0][0x1c8], 0x1 ;  /* 0x0000720010142a11 */ /* 0x004fc800078008ff */
[----:B------:R-:W-:Y:S02]  /*7430*/  @P2 LEA.HI.X R21, R16, c[0x0][0x1cc], R13, 0x1, P0 ;  /* 0x0000730010152a11 */ /* 0x000fe400000f0c0d */
[----:B------:R-:W-:-:S03]  /*7440*/  ISETP.GT.AND P0, PT, R10, 0x20, PT ;  /* 0x000000200a00780c */ /* 0x000fc60003f04270 */
[----:B------:R-:W-:Y:S01]  /*7450*/  @!PT LDS RZ, [RZ] ;  /* 0x00000000fffff984 */ /* 0x000fe20000000800 */
[----:B------:R-:W-:Y:S01]  /*7460*/  @!PT LDS RZ, [RZ] ;  /* 0x00000000fffff984 */ /* 0x000fe20000000800 */
[----:B------:R-:W-:Y:S01]  /*7470*/  @!PT LDS RZ, [RZ] ;  /* 0x00000000fffff984 */ /* 0x000fe20000000800 */
[----:B------:R1:W-:Y:S04]  /*7480*/  @P2 LDGSTS.E.BYPASS.LTC128B.128 [R132+0xc100], [R20.64], !P6 ;  /* 0x0c10000014842fae */ /* 0x0003e8000f101d46 */
[----:B------:R1:W-:Y:S04]  /*7490*/  @P2 LDGSTS.E.BYPASS.LTC128B.128 [R132+0xe100], [R20.64+0x80], !P5 ;  /* 0x0e10008014842fae */ /* 0x0003e8000e901d46 */
[----:B------:R1:W-:Y:S02]  /*74a0*/  @P2 LDGSTS.E.BYPASS.LTC128B.128 [R132+0x10100], [R20.64+0x100], !P4 ;  /* 0x1010010014842fae */ /* 0x0003e4000e101d46 */
[----:B------:R-:W-:-:S02]  /*74b0*/  @P0 IADD3 R14, P3, R193, R16, RZ ;  /* 0x00000010c10e0210 */ /* 0x000fc40007f7e0ff */
[----:B------:R-:W-:-:S03]  /*74c0*/  ISETP.GE.AND P2, PT, R11, c[0x0][0x1d4], PT ;  /* 0x000075000b007a0c */ /* 0x000fc60003f46270 */
[----:B------:R-:W-:Y:S01]  /*74d0*/  @P0 IMAD.X R13, R192, 0x1, R13, P3 ;  /* 0x00000001c00d0824 */ /* 0x000fe200018e060d */
[----:B---3--:R-:W-:-:S04]  /*74e0*/  @P0 LEA R18, P3, R14, c[0x0][0x1c8], 0x1 ;  /* 0x000072000e120a11 */ /* 0x008fc800078608ff */
[----:B------:R-:W-:Y:S01]  /*74f0*/  @P0 LEA.HI.X R19, R14, c[0x0][0x1cc], R13, 0x1, P3 ;  /* 0x000073000e130a11 */ /* 0x000fe200018f0c0d */
[----:B------:R-:W-:Y:S01]  /*7500*/  IMAD.MOV.U32 R13, RZ, RZ, c[0x0][0x208] ;  /* 0x00008200ff0d7624 */ /* 0x000fe200078e00ff */
[----:B------:R-:W-:-:S03]  /*7510*/  ISETP.GE.AND P3, PT, R8, c[0x0][0x1d4], PT ;  /* 0x0000750008007a0c */ /* 0x000fc60003f66270 */
[C---:B------:R-:W-:Y:S01]  /*7520*/  IMAD.SHL.U32 R27, R13.reuse, 0x40, RZ ;  /* 0x000000400d1b7824 */ /* 0x040fe200078e00ff */
[C---:B------:R-:W-:Y:S01]  /*7530*/  SHF.L.U64.HI R26, R13.reuse, R26, c[0x0][0x20c] ;  /* 0x000083000d1a7619 */ /* 0x040fe2000001021a */
[----:B------:R-:W-:Y:S01]  /*7540*/  IMAD.SHL.U32 R195, R13, 0x20, RZ ;  /* 0x000000200dc37824 */ /* 0x000fe200078e00ff */
[----:B------:R1:W-:Y:S01]  /*7550*/  @P0 LDGSTS.E.BYPASS.LTC128B.128 [R132+0xd100], [R18.64], !P6 ;  /* 0x0d10000012840fae */ /* 0x0003e2000f101d46 */
[----:B------:R-:W-:Y:S01]  /*7560*/  IMAD.WIDE.U32 R16, R7, R27, R202 ;  /* 0x0000001b07107225 */ /* 0x000fe200078e00ca */
[----:B------:R-:W-:Y:S02]  /*7570*/  SHF.L.U64.HI R194, R13, R194, c[0x0][0x20c] ;  /* 0x000083000dc27619 */ /* 0x000fe400000102c2 */
[----:B------:R1:W-:Y:S01]  /*7580*/  @P0 LDGSTS.E.BYPASS.LTC128B.128 [R132+0xf100], [R18.64+0x80], !P5 ;  /* 0x0f10008012840fae */ /* 0x0003e2000e901d46 */
[----:B------:R-:W-:Y:S01]  /*7590*/  IMAD R14, R26, R7, RZ ;  /* 0x000000071a0e7224 */ /* 0x000fe200078e02ff */
[C---:B------:R-:W-:Y:S01]  /*75a0*/  SHF.L.U64.HI R24, R195.reuse, 0x1, R194 ;  /* 0x00000001c3187819 */ /* 0x040fe200000102c2 */
[----:B------:R-:W-:Y:S01]  /*75b0*/  IMAD.SHL.U32 R25, R195, 0x2, RZ ;  /* 0x00000002c3197824 */ /* 0x000fe200078e00ff */
[----:B------:R1:W-:Y:S01]  /*75c0*/  @P0 LDGSTS.E.BYPASS.LTC128B.128 [R132+0x11100], [R18.64+0x100], !P4 ;  /* 0x1110010012840fae */ /* 0x0003e2000e101d46 */
[----:B------:R-:W-:Y:S01]  /*75d0*/  IMAD R12, R12, R27, R14 ;  /* 0x0000001b0c0c7224 */ /* 0x000fe200078e020e */
[----:B------:R-:W-:-:S02]  /*75e0*/  LEA R14, P0, R16, c[0x0][0x1f8], 0x1 ;  /* 0x00007e00100e7a11 */ /* 0x000fc400078008ff */
[----:B------:R-:W0:Y:S01]  /*75f0*/  LDGDEPBAR ;  /* 0x00000000000079af */ /* 0x000e220000000000 */
[----:B------:R-:W-:-:S05]  /*7600*/  IMAD.IADD R12, R17, 0x1, R12 ;  /* 0x00000001110c7824 */ /* 0x000fca00078e020c */
[----:B------:R-:W-:Y:S02]  /*7610*/  LEA.HI.X R15, R16, c[0x0][0x1fc], R12, 0x1, P0 ;  /* 0x00007f00100f7a11 */ /* 0x000fe400000f0c0c */
[----:B------:R-:W-:-:S05]  /*7620*/  IADD3 R12, P0, R25, R14, RZ ;  /* 0x0000000e190c7210 */ /* 0x000fca0007f1e0ff */
[----:B------:R-:W-:Y:S01]  /*7630*/  IMAD.X R13, R24, 0x1, R15, P0 ;  /* 0x00000001180d7824 */ /* 0x000fe200000e060f */
[C---:B------:R-:W-:Y:S02]  /*7640*/  ISETP.LT.OR P0, PT, R10.reuse, 0x1, P3 ;  /* 0x000000010a00780c */ /* 0x040fe40001f01670 */
[----:B------:R-:W-:-:S11]  /*7650*/  ISETP.LT.OR P3, PT, R10, 0x21, P3 ;  /* 0x000000210a00780c */ /* 0x000fd60001f61670 */
[----:B------:R1:W-:Y:S01]  /*7660*/  LDGSTS.E.BYPASS.LTC128B.128 [R132+0x100], [R14.64], !P0 ;  /* 0x001000000e847fae */ /* 0x0003e2000c101d46 */
[C---:B------:R-:W-:Y:S02]  /*7670*/  ISETP.LT.OR P0, PT, R10.reuse, 0x1, P2 ;  /* 0x000000010a00780c */ /* 0x040fe40001701670 */
[----:B------:R-:W-:-:S11]  /*7680*/  ISETP.LT.OR P2, PT, R10, 0x21, P2 ;  /* 0x000000210a00780c */ /* 0x000fd60001741670 */
[----:B------:R1:W-:Y:S01]  /*7690*/  LDGSTS.E.BYPASS.LTC128B.128 [R132+0x2100], [R14.64+0x80], !P0 ;  /* 0x021000800e847fae */ /* 0x0003e2000c101d46 */
[----:B------:R-:W-:-:S04]  /*76a0*/  ISETP.GE.AND P0, PT, R0, c[0x0][0x1d4], PT ;  /* 0x0000750000007a0c */ /* 0x000fc80003f06270 */
[C---:B------:R-:W-:Y:S02]  /*76b0*/  ISETP.LT.OR P4, PT, R10.reuse, 0x1, P0 ;  /* 0x000000010a00780c */ /* 0x040fe40000781670 */
[----:B------:R-:W-:-:S11]  /*76c0*/  ISETP.LT.OR P0, PT, R10, 0x21, P0 ;  /* 0x000000210a00780c */ /* 0x000fd60000701670 */
[----:B------:R1:W-:Y:S01]  /*76d0*/  LDGSTS.E.BYPASS.LTC128B.128 [R132+0x4100], [R14.64+0x100], !P4 ;  /* 0x041001000e847fae */ /* 0x0003e2000e101d46 */
[----:B------:R-:W-:-:S03]  /*76e0*/  LOP3.LUT P4, RZ, R191, 0x1, RZ, 0xc0, !PT ;  /* 0x00000001bfff7812 */ /* 0x000fc6000788c0ff */
[----:B------:R1:W-:Y:S04]  /*76f0*/  LDGSTS.E.BYPASS.LTC128B.128 [R132+0x1100], [R12.64], !P3 ;  /* 0x011000000c847fae */ /* 0x0003e8000d901d46 */
[----:B------:R1:W-:Y:S01]  /*7700*/  LDGSTS.E.BYPASS.LTC128B.128 [R132+0x3100], [R12.64+0x80], !P2 ;  /* 0x031000800c847fae */ /* 0x0003e2000d101d46 */
[----:B------:R-:W-:-:S03]  /*7710*/  ISETP.GE.AND P2, PT, R95, 0x2, PT ;  /* 0x000000025f00780c */ /* 0x000fc60003f46270 */
        /* <DEDUP_REMOVED lines=8> */
[----:B-1----:R-:W-:-:S03]  /*77a0*/  LEA R12, P0, R10, c[0x0][0x1c8], 0x1 ;  /* 0x000072000a0c7a11 */ /* 0x002fc600078008ff */
        /* <DEDUP_REMOVED lines=10> */
.L_x_1216:
[----:B------:R-:W-:Y:S01]  /*7850*/  ISETP.LT.AND P0, PT, RZ, c[0x0][0x27c], PT ;  /* 0x00009f00ff007a0c */ /* 0x000fe20003f01270 */
[----:B------:R-:W0:Y:S01]  /*7860*/  LDGDEPBAR ;  /* 0x00000000000079af */ /* 0x000e220000000000 */
[----:B------:R-:W-:Y:S01]  /*7870*/  IMAD R0, R82, 0x400, R3 ;  /* 0x0000040052007824 */ /* 0x000fe200078e0203 */
[----:B------:R-:W-:-:S10]  /*7880*/  ISETP.NE.AND P3, PT, R187, 0x1, PT ;  /* 0x00000001bb00780c */ /* 0x000fd40003f65270 */
[----:B------:R-:W-:Y:S05]  /*7890*/  @P0 BRA `(.L_x_1217) ;  /* 0x0000002000000947 */ /* 0x000fea0003800000 */
[----:B------:R-:W-:-:S04]  /*78a0*/  DEPBAR.LE SB0, 0x3 ;  /* 0x000080c00000791a */ /* 0x000fc80000000000 */
[----:B------:R-:W-:Y:S05]  /*78b0*/  BRA `(.L_x_1218) ;  /* 0x0000763000007947 */ /* 0x000fea0003800000 */
.L_x_1217:
        /* <DEDUP_REMOVED lines=20> */
[----:B------:R-:W-:Y:S01]  /*7a00*/  @P3 IMAD.HI.U32 R11, R10, c[0x0][0x2c8], RZ ;  /* 0x0000b2000a0b3a27 */ /* 0x000fe200078e00ff */
[----:B------:R-:W-:Y:S01]  /*7a10*/  MOV R16, R14 ;  /* 0x0000000e00107202 */ /* 0x000fe20000000f00 */
[----:B------:R-:W-:Y:S01]  /*7a20*/  BSSY B0, `(.L_x_1220) ;  /* 0x0000062000007945 */ /* 0x000fe20003800000 */
[----:B------:R-:W-:Y:S01]  /*7a30*/  CS2R R42, SRZ ;  /* 0x00000000002a7805 */ /* 0x000fe2000001ff00 */
[----:B------:R-:W-:Y:S01]  /*7a40*/  IMAD.MOV.U32 R12, RZ, RZ, R90 ;  /* 0x000000ffff0c7224 */ /* 0x000fe200078e005a */
[----:B------:R-:W-:Y:S01]  /*7a50*/  @P3 SHF.R.U32.HI R10, RZ, c[0x0][0x2cc], R11 ;  /* 0x0000b300ff0a3a19 */ /* 0x000fe2000001160b */
[----:B------:R-:W-:Y:S01]  /*7a60*/  CS2R R96, SRZ ;  /* 0x0000000000607805 */ /* 0x000fe2000001ff00 */
[----:B------:R-:W-:Y:S01]  /*7a70*/  CS2R R104, SRZ ;  /* 0x0000000000687805 */ /* 0x000fe2000001ff00 */
[----:B------:R-:W-:Y:S01]  /*7a80*/  CS2R R118, SRZ ;  /* 0x0000000000767805 */ /* 0x000fe2000001ff00 */
[----:B------:R-:W-:Y:S01]  /*7a90*/  SHF.R.S32.HI R11, RZ, 0x1f, R10 ;  /* 0x0000001fff0b7819 */ /* 0x000fe2000001140a */
[----:B------:R-:W-:Y:S01]  /*7aa0*/  IMAD.WIDE.U32 R16, R10, c[0x0][0x280], R16 ;  /* 0x0000a0000a107a25 */ /* 0x000fe200078e0010 */
[----:B------:R-:W-:Y:S01]  /*7ab0*/  CS2R R122, SRZ ;  /* 0x00000000007a7805 */ /* 0x000fe2000001ff00 */
[----:B------:R-:W-:Y:S01]  /*7ac0*/  CS2R R126, SRZ ;  /* 0x00000000007e7805 */ /* 0x000fe2000001ff00 */
[----:B------:R-:W-:Y:S01]  /*7ad0*/  CS2R R108, SRZ ;  /* 0x00000000006c7805 */ /* 0x000fe2000001ff00 */
[C---:B------:R-:W-:Y:S01]  /*7ae0*/  IMAD R15, R11.reuse, c[0x0][0x280], RZ ;  /* 0x0000a0000b0f7a24 */ /* 0x040fe200078e02ff */
[----:B------:R-:W-:Y:S01]  /*7af0*/  LEA R18, P0, R16, c[0x0][0x270], 0x1 ;  /* 0x00009c0010127a11 */ /* 0x000fe200078008ff */
[----:B------:R-:W-:Y:S01]  /*7b00*/  IMAD R11, R11, c[0x0][0x290], RZ ;  /* 0x0000a4000b0b7a24 */ /* 0x000fe200078e02ff */
[----:B------:R-:W-:Y:S01]  /*7b10*/  CS2R R90, SRZ ;  /* 0x00000000005a7805 */ /* 0x000fe2000001ff00 */
[C---:B------:R-:W-:Y:S01]  /*7b20*/  IMAD R15, R10.reuse, c[0x0][0x284], R15 ;  /* 0x0000a1000a0f7a24 */ /* 0x040fe200078e020f */
[----:B------:R-:W-:Y:S01]  /*7b30*/  CS2R R102, SRZ ;  /* 0x0000000000667805 */ /* 0x000fe2000001ff00 */
[C---:B------:R-:W-:Y:S01]  /*7b40*/  IMAD.WIDE.U32 R12, R10.reuse, c[0x0][0x290], R12 ;  /* 0x0000a4000a0c7a25 */ /* 0x040fe200078e000c */
[----:B----4-:R1:W2:Y:S01]  /*7b50*/  SHFL.IDX PT, R22, R18, RZ, 0x1c1f ;  /* 0x001c1fff12167589 */ /* 0x0102a200000e0000 */
[----:B------:R-:W-:Y:S01]  /*7b60*/  CS2R R114, SRZ ;  /* 0x0000000000727805 */ /* 0x000fe2000001ff00 */
[----:B------:R-:W-:Y:S01]  /*7b70*/  IADD3 R21, R17, R15, RZ ;  /* 0x0000000f11157210 */ /* 0x000fe20007ffe0ff */
[----:B------:R-:W-:Y:S01]  /*7b80*/  IMAD R11, R10, c[0x0][0x294], R11 ;  /* 0x0000a5000a0b7a24 */ /* 0x000fe200078e020b */
[----:B------:R-:W-:Y:S01]  /*7b90*/  CS2R R120, SRZ ;  /* 0x0000000000787805 */ /* 0x000fe2000001ff00 */
[----:B------:R-:W-:Y:S01]  /*7ba0*/  CS2R R124, SRZ ;  /* 0x00000000007c7805 */ /* 0x000fe2000001ff00 */
[----:B------:R-:W-:Y:S01]  /*7bb0*/  LEA.HI.X R21, R16, c[0x0][0x274], R21, 0x1, P0 ;  /* 0x00009d0010157a11 */ /* 0x000fe200000f0c15 */
[----:B------:R-:W-:Y:S01]  /*7bc0*/  CS2R R112, SRZ ;  /* 0x0000000000707805 */ /* 0x000fe2000001ff00 */
[----:B------:R-:W-:Y:S01]  /*7bd0*/  IADD3 R20, R13, R11, RZ ;  /* 0x0000000b0d147210 */ /* 0x000fe20007ffe0ff */
[----:B------:R-:W-:Y:S01]  /*7be0*/  IMAD.SHL.U32 R13, R101, 0x4, RZ ;  /* 0x00000004650d7824 */ /* 0x000fe200078e00ff */
[C---:B------:R-:W-:Y:S01]  /*7bf0*/  LEA R15, P0, R12.reuse, c[0x0][0x288], 0x1 ;  /* 0x0000a2000c0f7a11 */ /* 0x040fe200078008ff */
[----:B------:R1:W3:Y:S03]  /*7c00*/  SHFL.IDX PT, R23, R21, RZ, 0x1c1f ;  /* 0x001c1fff15177589 */ /* 0x0002e600000e0000 */
        /* <DEDUP_REMOVED lines=67> */
.L_x_1221:
[----:B--2---:R-:W-:Y:S05]  /*8040*/  BSYNC B0 ;  /* 0x0000000000007941 */ /* 0x004fea0003800000 */
.L_x_1220:
        /* <DEDUP_REMOVED lines=129> */
.L_x_1223:
[----:B---3--:R-:W-:Y:S05]  /*8860*/  BSYNC B0 ;  /* 0x0000000000007941 */ /* 0x008fea0003800000 */
.L_x_1222:
        /* <DEDUP_REMOVED lines=17> */
[----:B------:R-:W-:Y:S01]  /*8980*/  BAR.SYNC.DEFER_BLOCKING 0x0 ;  /* 0x0000000000007b1d */ /* 0x000fe20000010000 */
        /* <DEDUP_REMOVED lines=9> */
[----:B------:R-:W-:Y:S01]  /*8a20*/  BSSY B1, `(.L_x_1224) ;  /* 0x0000159000017945 */ /* 0x000fe20003800000 */
[----:B------:R-:W-:Y:S01]  /*8a30*/  SHF.R.U32.HI R10, RZ, 0x3, R10 ;  /* 0x00000003ff0a7819 */ /* 0x000fe2000001160a */
[----:B------:R-:W-:Y:S01]  /*8a40*/  IMAD.MOV.U32 R23, RZ, RZ, R59 ;  /* 0x000000ffff177224 */ /* 0x000fe200078e003b */
[----:B------:R-:W-:Y:S01]  /*8a50*/  PRMT R30, R8, 0x7610, R30 ;  /* 0x00007610081e7816 */ /* 0x000fe2000000001e */
[----:B------:R-:W-:Y:S01]  /*8a60*/  IMAD.MOV.U32 R8, RZ, RZ, R78 ;  /* 0x000000ffff087224 */ /* 0x000fe200078e004e */
[----:B------:R-:W-:Y:S01]  /*8a70*/  LOP3.LUT R77, R77, R10, RZ, 0x3c, !PT ;  /* 0x0000000a4d4d7212 */ /* 0x000fe200078e3cff */
        /* <DEDUP_REMOVED lines=8> */
[----:B-1----:R-:W-:Y:S01]  /*8b00*/  IMAD R18, R82, 0x200, R77 ;  /* 0x0000020052127824 */ /* 0x002fe200078e024d */
[----:B------:R-:W-:Y:S01]  /*8b10*/  PRMT R15, R8, 0x7610, R15 ;  /* 0x00007610080f7816 */ /* 0x000fe2000000000f */
[----:B------:R-:W-:Y:S01]  /*8b20*/  IMAD.MOV.U32 R8, RZ, RZ, R58 ;  /* 0x000000ffff087224 */ /* 0x000fe200078e003a */
[----:B------:R-:W-:Y:S01]  /*8b30*/  PRMT R33, R10, 0x7610, R33 ;  /* 0x000076100a217816 */ /* 0x000fe20000000021 */
[----:B------:R-:W-:Y:S01]  /*8b40*/  IMAD.MOV.U32 R10, RZ, RZ, R87 ;  /* 0x000000ffff0a7224 */ /* 0x000fe200078e0057 */
[----:B------:R-:W-:-:S02]  /*8b50*/  IADD3 R12, R18, 0x20, RZ ;  /* 0x00000020120c7810 */ /* 0x000fc40007ffe0ff */
[----:B------:R-:W-:Y:S02]  /*8b60*/  @P0 IADD3 R12, R18, -0x20, RZ ;  /* 0xffffffe0120c0810 */ /* 0x000fe40007ffe0ff */
[----:B------:R-:W-:Y:S01]  /*8b70*/  PRMT R39, R10, 0x7610, R39 ;  /* 0x000076100a277816 */ /* 0x000fe20000000027 */
[----:B------:R-:W-:Y:S01]  /*8b80*/  IMAD.MOV.U32 R10, RZ, RZ, R49 ;  /* 0x000000ffff0a7224 */ /* 0x000fe200078e0031 */
        /* <DEDUP_REMOVED lines=68> */
.L_x_1227:
[----:B------:R-:W-:Y:S05]  /*8fd0*/  BSYNC B0 ;  /* 0x0000000000007941 */ /* 0x000fea0003800000 */
.L_x_1226:
        /* <DEDUP_REMOVED lines=18> */
[C---:B------:R-:W-:Y:S01]  /*9100*/  IMAD.U32 R10, R11.reuse, 0x10000, RZ ;  /* 0x000100000b0a7824 */ /* 0x040fe200078e00ff */
        /* <DEDUP_REMOVED lines=31> */
.L_x_1229:
[----:B------:R-:W-:Y:S05]  /*9300*/  BSYNC B0 ;  /* 0x0000000000007941 */ /* 0x000fea0003800000 */
.L_x_1228:
        /* <DEDUP_REMOVED lines=28> */
[----:B------:R-:W-:Y:S02]  /*94d0*/  FMUL.FTZ R9, R98, R75 ;  /* 0x0000004b62097220 */ /* 0x000fe40000410000 */
[----:B------:R-:W-:Y:S01]  /*94e0*/  FFMA.FTZ R8, R88, R8, R77 ;  /* 0x0000000858087223 */ /* 0x000fe2000001004d */
[C---:B------:R-:W-:Y:S01]  /*94f0*/  SHF.L.U32 R77, R83.reuse, 0x10, RZ ;  /* 0x00000010534d7819 */ /* 0x040fe200000006ff */
[C---:B------:R-:W-:Y:S01]  /*9500*/  IMAD.U32 R11, R76.reuse, 0x10000, RZ ;  /* 0x000100004c0b7824 */ /* 0x040fe200078e00ff */
[----:B------:R-:W-:Y:S01]  /*9510*/  LOP3.LUT R76, R76, 0xffff0000, RZ, 0xc0, !PT ;  /* 0xffff00004c4c7812 */ /* 0x000fe200078ec0ff */
[-C--:B------:R-:W-:Y:S01]  /*9520*/  FMUL.FTZ R98, R98, R107.reuse ;  /* 0x0000006b62627220 */ /* 0x080fe20000410000 */
[----:B------:R-:W-:Y:S01]  /*9530*/  LOP3.LUT R83, R83, 0xffff0000, RZ, 0xc0, !PT ;  /* 0xffff000053537812 */ /* 0x000fe200078ec0ff */
[C---:B------:R-:W-:Y:S02]  /*9540*/  FFMA.FTZ R9, R10.reuse, R107, -R9 ;  /* 0x0000006b0a097223 */ /* 0x040fe40000010809 */
[----:B------:R-:W-:-:S02]  /*9550*/  FFMA.FTZ R98, R10, R75, R98 ;  /* 0x0000004b0a627223 */ /* 0x000fc40000010062 */
[----:B------:R-:W-:Y:S02]  /*9560*/  FMUL.FTZ R10, R100, R11 ;  /* 0x0000000b640a7220 */ /* 0x000fe40000410000 */
[-C--:B------:R-:W-:Y:S02]  /*9570*/  FMUL.FTZ R88, R106, R76.reuse ;  /* 0x0000004c6a587220 */ /* 0x080fe40000410000 */
[----:B------:R-:W-:Y:S02]  /*9580*/  FMUL.FTZ R100, R100, R77 ;  /* 0x0000004d64647220 */ /* 0x000fe40000410000 */
[-C--:B------:R-:W-:Y:S02]  /*9590*/  FMUL.FTZ R106, R106, R83.reuse ;  /* 0x000000536a6a7220 */ /* 0x080fe40000410000 */
[----:B------:R-:W-:Y:S02]  /*95a0*/  FFMA.FTZ R88, R99, R83, -R88 ;  /* 0x0000005363587223 */ /* 0x000fe40000010858 */
[C---:B------:R-:W-:Y:S01]  /*95b0*/  FFMA.FTZ R77, R101.reuse, R77, -R10 ;  /* 0x0000004d654d7223 */ /* 0x040fe2000001080a */
[----:B------:R-:W-:Y:S01]  /*95c0*/  F2FP.BF16.PACK_AB R10, R8, R81 ;  /* 0x00000051080a723e */ /* 0x000fe200000010ff */
[----:B------:R-:W-:Y:S01]  /*95d0*/  FFMA.FTZ R100, R101, R11, R100 ;  /* 0x0000000b65647223 */ /* 0x000fe20000010064 */
[----:B------:R-:W-:Y:S01]  /*95e0*/  F2FP.BF16.PACK_AB R11, R98, R9 ;  /* 0x00000009620b723e */ /* 0x000fe200000010ff */
[----:B------:R-:W-:-:S03]  /*95f0*/  FFMA.FTZ R99, R99, R76, R106 ;  /* 0x0000004c63637223 */ /* 0x000fc6000001006a */
[----:B------:R-:W-:Y:S02]  /*9600*/  F2FP.BF16.PACK_AB R8, R100, R77 ;  /* 0x0000004d6408723e */ /* 0x000fe400000010ff */
[----:B------:R-:W-:-:S05]  /*9610*/  F2FP.BF16.PACK_AB R9, R99, R88 ;  /* 0x000000586309723e */ /* 0x000fca00000010ff */
[----:B------:R1:W-:Y:S02]  /*9620*/  STS.128 [R18+0x4000], R8 ;  /* 0x0040000812007388 */ /* 0x0003e40000000c00 */
.L_x_1231:
[----:B------:R-:W-:Y:S05]  /*9630*/  BSYNC B0 ;  /* 0x0000000000007941 */ /* 0x000fea0003800000 */
.L_x_1230:
        /* <DEDUP_REMOVED lines=50> */
.L_x_1233:
[----:B------:R-:W-:Y:S05]  /*9960*/  BSYNC B0 ;  /* 0x0000000000007941 */ /* 0x000fea0003800000 */
.L_x_1232:
        /* <DEDUP_REMOVED lines=50> */
.L_x_1235:
[----:B------:R-:W-:Y:S05]  /*9c90*/  BSYNC B0 ;  /* 0x0000000000007941 */ /* 0x000fea0003800000 */
.L_x_1234:
        /* <DEDUP_REMOVED lines=28> */
[C---:B------:R-:W-:Y:S01]  /*9e60*/  IMAD.U32 R8, R51.reuse, 0x10000, RZ ;  /* 0x0001000033087824 */ /* 0x040fe200078e00ff */
[----:B------:R-:W-:Y:S01]  /*9e70*/  LOP3.LUT R51, R51, 0xffff0000, RZ, 0xc0, !PT ;  /* 0xffff000033337812 */ /* 0x000fe200078ec0ff */
[----:B------:R-:W-:Y:S01]  /*9e80*/  FFMA.FTZ R52, R62, R11, -R52 ;  /* 0x0000000b3e347223 */ /* 0x000fe20000010834 */
[----:B------:R-:W-:Y:S01]  /*9e90*/  SHF.L.U32 R11, R56, 0x10, RZ ;  /* 0x00000010380b7819 */ /* 0x000fe200000006ff */
[-C--:B------:R-:W-:Y:S02]  /*9ea0*/  FMUL.FTZ R63, R63, R73.reuse ;  /* 0x000000493f3f7220 */ /* 0x080fe40000410000 */
[----:B------:R-:W-:Y:S01]  /*9eb0*/  FFMA.FTZ R9, R10, R73, -R9 ;  /* 0x000000490a097223 */ /* 0x000fe20000010809 */
[----:B------:R-:W-:Y:S01]  /*9ec0*/  LOP3.LUT R73, R56, 0xffff0000, RZ, 0xc0, !PT ;  /* 0xffff000038497812 */ /* 0x000fe200078ec0ff */
        /* <DEDUP_REMOVED lines=14> */
.L_x_1225:
[----:B------:R-:W-:Y:S05]  /*9fb0*/  BSYNC B1 ;  /* 0x0000000000017941 */ /* 0x000fea0003800000 */
.L_x_1224:
        /* <DEDUP_REMOVED lines=52> */
.L_x_1238:
[----:B------:R-:W-:Y:S05]  /*a300*/  BSYNC B0 ;  /* 0x0000000000007941 */ /* 0x000fea0003800000 */
.L_x_1237:
        /* <DEDUP_REMOVED lines=50> */
.L_x_1240:
[----:B------:R-:W-:Y:S05]  /*a630*/  BSYNC B0 ;  /* 0x0000000000007941 */ /* 0x000fea0003800000 */
.L_x_1239:
        /* <DEDUP_REMOVED lines=50> */
.L_x_1242:
[----:B------:R-:W-:Y:S05]  /*a960*/  BSYNC B0 ;  /* 0x0000000000007941 */ /* 0x000fea0003800000 */
.L_x_1241:
        /* <DEDUP_REMOVED lines=50> */
.L_x_1244:
[----:B------:R-:W-:Y:S05]  /*ac90*/  BSYNC B0 ;  /* 0x0000000000007941 */ /* 0x000fea0003800000 */
.L_x_1243:
        /* <DEDUP_REMOVED lines=50> */
.L_x_1246:
[----:B------:R-:W-:Y:S05]  /*afc0*/  BSYNC B0 ;  /* 0x0000000000007941 */ /* 0x000fea0003800000 */
.L_x_1245:
        /* <DEDUP_REMOVED lines=50> */
.L_x_1219:
[----:B------:R-:W-:Y:S01]  /*b2f0*/  @P3 IMAD.HI.U32 R11, R10, c[0x0][0x2c8], RZ ;  /* 0x0000b2000a0b3a27 */ /* 0x000fe200078e00ff */
[----:B------:R-:W-:Y:S01]  /*b300*/  MOV R16, R14 ;  /* 0x0000000e00107202 */ /* 0x000fe20000000f00 */
[----:B------:R-:W-:Y:S01]  /*b310*/  BSSY B0, `(.L_x_1247) ;  /* 0x0000047000007945 */ /* 0x000fe20003800000 */
[----:B----4-:R-:W-:Y:S01]  /*b320*/  CS2R R22, SRZ ;  /* 0x0000000000167805 */ /* 0x010fe2000001ff00 */
[----:B------:R-:W-:Y:S01]  /*b330*/  CS2R R50, SRZ ;  /* 0x0000000000327805 */ /* 0x000fe2000001ff00 */
        /* <DEDUP_REMOVED lines=15> */
[----:B------:R-:W-:Y:S01]  /*b430*/  IMAD R11, R10, c[0x0][0x294], R11 ;  /* 0x0000a5000a0b7a24 */ /* 0x000fe200078e020b */
[----:B------:R1:W2:Y:S01]  /*b440*/  SHFL.IDX PT, R20, R14, RZ, 0x1c1f ;  /* 0x001c1fff0e147589 */ /* 0x0002a200000e0000 */
[----:B------:R-:W-:Y:S01]  /*b450*/  CS2R R56, SRZ ;  /* 0x0000000000387805 */ /* 0x000fe2000001ff00 */
[----:B------:R-:W-:Y:S01]  /*b460*/  IADD3 R19, R17, R19, RZ ;  /* 0x0000001311137210 */ /* 0x000fe20007ffe0ff */
[----:B------:R-:W-:Y:S01]  /*b470*/  CS2R R70, SRZ ;  /* 0x0000000000467805 */ /* 0x000fe2000001ff00 */
[----:B------:R-:W-:Y:S01]  /*b480*/  MOV R17, R13 ;  /* 0x0000000d00117202 */ /* 0x000fe20000000f00 */
[----:B------:R-:W-:Y:S01]  /*b490*/  CS2R R68, SRZ ;  /* 0x0000000000447805 */ /* 0x000fe2000001ff00 */
        /* <DEDUP_REMOVED lines=46> */
.L_x_1248:
[----:B--2---:R-:W-:Y:S05]  /*b780*/  BSYNC B0 ;  /* 0x0000000000007941 */ /* 0x004fea0003800000 */
.L_x_1247:
        /* <DEDUP_REMOVED lines=102> */
.L_x_1250:
[----:B--2-4-:R-:W-:Y:S05]  /*bdf0*/  BSYNC B0 ;  /* 0x0000000000007941 */ /* 0x014fea0003800000 */
.L_x_1249:
        /* <DEDUP_REMOVED lines=168> */
.L_x_1254:
[----:B------:R-:W-:Y:S05]  /*c880*/  BSYNC B0 ;  /* 0x0000000000007941 */ /* 0x000fea0003800000 */
.L_x_1253:
        /* <DEDUP_REMOVED lines=122> */
.L_x_1256:
[----:B------:R-:W-:Y:S05]  /*d030*/  BSYNC B0 ;  /* 0x0000000000007941 */ /* 0x000fea0003800000 */
.L_x_1255:
        /* <DEDUP_REMOVED lines=121> */
.L_x_1252:
[----:B------:R-:W-:Y:S05]  /*d7d0*/  BSYNC B1 ;  /* 0x0000000000017941 */ /* 0x000fea0003800000 */
.L_x_1251:
        /* <DEDUP_REMOVED lines=37> */
[----:B------:R-:W-:Y:S02]  /*da30*/  SHF.R.U32.HI R38, RZ, 0x10, R39 ;  /* 0x00000010ff267819 */ /* 0x000fe40000011627 */
[----:B------:R-:W-:-:S02]  /*da40*/  PRMT R90, R90, 0x5410, R43 ;  /* 0x000054105a5a7816 */ /* 0x000fc4000000002b */
[----:B------:R-:W-:Y:S02]  /*da50*/  PRMT R98, R98, 0x5410, R47 ;  /* 0x0000541062627816 */ /* 0x000fe4000000002f */
[----:B------:R-:W-:Y:S02]  /*da60*/  PRMT R100, R100, 0x5410, R41 ;  /* 0x0000541064647816 */ /* 0x000fe40000000029 */
[----:B------:R-:W-:Y:S01]  /*da70*/  PRMT R97, R97, 0x5410, R40 ;  /* 0x0000541061617816 */ /* 0x000fe20000000028 */
[C---:B------:R-:W-:Y:S01]  /*da80*/  IMAD.U32 R43, R98.reuse, 0x10000, RZ ;  /* 0x00010000622b7824 */ /* 0x040fe200078e00ff */
[----:B------:R-:W-:Y:S02]  /*da90*/  LOP3.LUT R98, R98, 0xffff0000, RZ, 0xc0, !PT ;  /* 0xffff000062627812 */ /* 0x000fe400078ec0ff */
[----:B------:R-:W-:Y:S01]  /*daa0*/  PRMT R96, R96, 0x5410, R49 ;  /* 0x0000541060607816 */ /* 0x000fe20000000031 */
[----:B------:R-:W-:Y:S01]  /*dab0*/  IMAD.U32 R49, R88, 0x10000, RZ ;  /* 0x0001000058317824 */ /* 0x000fe200078e00ff */
[----:B------:R-:W-:-:S02]  /*dac0*/  PRMT R91, R91, 0x5410, R38 ;  /* 0x000054105b5b7816 */ /* 0x000fc40000000026 */
        /* <DEDUP_REMOVED lines=44> */
[C---:B------:R-:W-:Y:S02]  /*dd90*/  FMUL.FTZ R13, R47.reuse, R12 ;  /* 0x0000000c2f0d7220 */ /* 0x040fe40000410000 */
        /* <DEDUP_REMOVED lines=27> */
.L_x_1258:
[----:B------:R-:W-:Y:S05]  /*df50*/  BSYNC B0 ;  /* 0x0000000000007941 */ /* 0x000fea0003800000 */
.L_x_1257:
        /* <DEDUP_REMOVED lines=37> */
[----:B------:R-:W-:Y:S01]  /*e1b0*/  PRMT R79, R79, 0x5410, R28 ;  /* 0x000054104f4f7816 */ /* 0x000fe2000000001c */
[----:B------:R-:W2:Y:S01]  /*e1c0*/  LDS.128 R8, [R36+0x18100] ;  /* 0x0181000024087984 */ /* 0x000ea20000000c00 */
[----:B------:R-:W-:-:S02]  /*e1d0*/  PRMT R78, R78, 0x5410, R29 ;  /* 0x000054104e4e7816 */ /* 0x000fc4000000001d */
[----:B------:R-:W-:Y:S02]  /*e1e0*/  SHF.R.U64 R34, R34, 0x10, R35 ;  /* 0x0000001022227819 */ /* 0x000fe40000001223 */
[--C-:B------:R-:W-:Y:S01]  /*e1f0*/  SHF.R.U64 R30, R30, 0x10, R31.reuse ;  /* 0x000000101e1e7819 */ /* 0x100fe2000000121f */
[----:B------:R-:W-:Y:S01]  /*e200*/  IMAD.U32 R41, R78, 0x10000, RZ ;  /* 0x000100004e297824 */ /* 0x000fe200078e00ff */
[----:B------:R-:W-:Y:S02]  /*e210*/  SHF.R.U32.HI R38, RZ, 0x10, R31 ;  /* 0x00000010ff267819 */ /* 0x000fe4000001161f */
[----:B------:R-:W-:Y:S02]  /*e220*/  SHF.R.U32.HI R35, RZ, 0x10, R35 ;  /* 0x00000010ff237819 */ /* 0x000fe40000011623 */
[----:B------:R-:W-:Y:S02]  /*e230*/  PRMT R85, R85, 0x5410, R32 ;  /* 0x0000541055557816 */ /* 0x000fe40000000020 */
[----:B------:R-:W-:-:S02]  /*e240*/  PRMT R84, R84, 0x5410, R33 ;  /* 0x0000541054547816 */ /* 0x000fc40000000021 */
[----:B------:R-:W-:Y:S01]  /*e250*/  PRMT R86, R86, 0x5410, R35 ;  /* 0x0000541056567816 */ /* 0x000fe20000000023 */
[----:B------:R-:W-:Y:S01]  /*e260*/  IMAD.U32 R35, R85, 0x10000, RZ ;  /* 0x0001000055237824 */ /* 0x000fe200078e00ff */
[----:B------:R-:W-:Y:S02]  /*e270*/  PRMT R81, R81, 0x5410, R38 ;  /* 0x0000541051517816 */ /* 0x000fe40000000026 */
        /* <DEDUP_REMOVED lines=31> */
[----:B------:R-:W-:Y:S02]  /*e470*/  IMAD.U32 R42, R81, 0x10000, RZ ;  /* 0x00010000512a7824 */ /* 0x000fe400078e00ff */
[----:B------:R-:W-:-:S02]  /*e480*/  FFMA.FTZ R15, R28, R79, R15 ;  /* 0x0000004f1c0f7223 */ /* 0x000fc4000001000f */
[----:B------:R-:W-:Y:S02]  /*e490*/  FFMA.FTZ R29, R12, R9, -R29 ;  /* 0x000000090c1d7223 */ /* 0x000fe4000001081d */
[C---:B------:R-:W-:Y:S01]  /*e4a0*/  IMAD.U32 R28, R86.reuse, 0x10000, RZ ;  /* 0x00010000561c7824 */ /* 0x040fe200078e00ff */
[----:B------:R-:W-:Y:S01]  /*e4b0*/  LOP3.LUT R86, R86, 0xffff0000, RZ, 0xc0, !PT ;  /* 0xffff000056567812 */ /* 0x000fe200078ec0ff */
[----:B------:R-:W-:Y:S02]  /*e4c0*/  FFMA.FTZ R9, R12, R41, R8 ;  /* 0x000000290c097223 */ /* 0x000fe40000010008 */
[C---:B------:R-:W-:Y:S02]  /*e4d0*/  FMUL.FTZ R8, R34.reuse, R42 ;  /* 0x0000002a22087220 */ /* 0x040fe40000410000 */
[-C--:B------:R-:W-:Y:S02]  /*e4e0*/  FMUL.FTZ R34, R34, R28.reuse ;  /* 0x0000001c22227220 */ /* 0x080fe40000410000 */
[----:B------:R-:W-:-:S02]  /*e4f0*/  FFMA.FTZ R28, R13, R28, -R8 ;  /* 0x0000001c0d1c7223 */ /* 0x000fc40000010808 */
[C---:B------:R-:W-:Y:S01]  /*e500*/  IMAD.U32 R12, R83.reuse, 0x10000, RZ ;  /* 0x00010000530c7824 */ /* 0x040fe200078e00ff */
[----:B------:R-:W-:Y:S01]  /*e510*/  LOP3.LUT R83, R83, 0xffff0000, RZ, 0xc0, !PT ;  /* 0xffff000053537812 */ /* 0x000fe200078ec0ff */
[C---:B------:R-:W-:Y:S02]  /*e520*/  FMUL.FTZ R8, R40.reuse, R78 ;  /* 0x0000004e28087220 */ /* 0x040fe40000410000 */
[C---:B------:R-:W-:Y:S01]  /*e530*/  IMAD.U32 R41, R87.reuse, 0x10000, RZ ;  /* 0x0001000057297824 */ /* 0x040fe200078e00ff */
[----:B------:R-:W-:Y:S01]  /*e540*/  LOP3.LUT R87, R87, 0xffff0000, RZ, 0xc0, !PT ;  /* 0xffff000057577812 */ /* 0x000fe200078ec0ff */
[----:B------:R-:W-:Y:S02]  /*e550*/  FMUL.FTZ R40, R40, R84 ;  /* 0x0000005428287220 */ /* 0x000fe40000410000 */
[----:B------:R-:W-:Y:S02]  /*e560*/  FFMA.FTZ R42, R13, R42, R34 ;  /* 0x0000002a0d2a7223 */ /* 0x000fe40000010022 */
[----:B------:R-:W-:-:S02]  /*e570*/  FMUL.FTZ R13, R39, R12 ;  /* 0x0000000c270d7220 */ /* 0x000fc40000410000 */
[----:B------:R-:W-:Y:S01]  /*e580*/  FFMA.FTZ R84, R31, R84, -R8 ;  /* 0x000000541f547223 */ /* 0x000fe20000010808 */
[----:B------:R-:W-:Y:S01]  /*e590*/  LOP3.LUT R8, R81, 0xffff0000, RZ, 0xc0, !PT ;  /* 0xffff000051087812 */ /* 0x000fe200078ec0ff */
[C---:B------:R-:W-:Y:S01]  /*e5a0*/  IMAD.U32 R30, R14.reuse, 0x10000, RZ ;  /* 0x000100000e1e7824 */ /* 0x040fe200078e00ff */
[----:B------:R-:W-:Y:S01]  /*e5b0*/  LOP3.LUT R14, R14, 0xffff0000, RZ, 0xc0, !PT ;  /* 0xffff00000e0e7812 */ /* 0x000fe200078ec0ff */
[-C--:B------:R-:W-:Y:S02]  /*e5c0*/  FMUL.FTZ R39, R39, R41.reuse ;  /* 0x0000002927277220 */ /* 0x080fe40000410000 */
[C---:B------:R-:W-:Y:S02]  /*e5d0*/  FFMA.FTZ R41, R30.reuse, R41, -R13 ;  /* 0x000000291e297223 */ /* 0x040fe4000001080d */
[----:B------:R-:W-:Y:S02]  /*e5e0*/  FFMA.FTZ R39, R30, R12, R39 ;  /* 0x0000000c1e277223 */ /* 0x000fe40000010027 */
[----:B------:R-:W-:-:S02]  /*e5f0*/  FMUL.FTZ R30, R38, R83 ;  /* 0x00000053261e7220 */ /* 0x000fc40000410000 */
[C---:B------:R-:W-:Y:S02]  /*e600*/  FMUL.FTZ R13, R11.reuse, R8 ;  /* 0x000000080b0d7220 */ /* 0x040fe40000410000 */
[-C--:B------:R-:W-:Y:S02]  /*e610*/  FMUL.FTZ R34, R38, R87.reuse ;  /* 0x0000005726227220 */ /* 0x080fe40000410000 */
[-C--:B------:R-:W-:Y:S02]  /*e620*/  FMUL.FTZ R12, R11, R86.reuse ;  /* 0x000000560b0c7220 */ /* 0x080fe40000410000 */
[----:B------:R-:W-:Y:S02]  /*e630*/  FFMA.FTZ R30, R14, R87, -R30 ;  /* 0x000000570e1e7223 */ /* 0x000fe4000001081e */
[----:B------:R-:W-:Y:S01]  /*e640*/  FFMA.FTZ R11, R33, R86, -R13 ;  /* 0x00000056210b7223 */ /* 0x000fe2000001080d */
[----:B------:R-:W-:Y:S01]  /*e650*/  F2FP.BF16.PACK_AB R13, R84, R29 ;  /* 0x0000001d540d723e */ /* 0x000fe200000010ff */
[----:B------:R-:W-:-:S02]  /*e660*/  FFMA.FTZ R40, R31, R78, R40 ;  /* 0x0000004e1f287223 */ /* 0x000fc40000010028 */
[----:B------:R-:W-:Y:S01]  /*e670*/  FFMA.FTZ R34, R14, R83, R34 ;  /* 0x000000530e227223 */ /* 0x000fe20000010022 */
[----:B------:R-:W-:Y:S01]  /*e680*/  F2FP.BF16.PACK_AB R14, R30, R41 ;  /* 0x000000291e0e723e */ /* 0x000fe200000010ff */
[----:B------:R-:W-:Y:S01]  /*e690*/  FFMA.FTZ R33, R33, R8, R12 ;  /* 0x0000000821217223 */ /* 0x000fe2000001000c */
[----:B------:R-:W-:Y:S02]  /*e6a0*/  F2FP.BF16.PACK_AB R8, R15, R32 ;  /* 0x000000200f08723e */ /* 0x000fe400000010ff */
[----:B------:R-:W-:Y:S02]  /*e6b0*/  F2FP.BF16.PACK_AB R12, R35, R10 ;  /* 0x0000000a230c723e */ /* 0x000fe400000010ff */
[----:B------:R-:W-:Y:S02]  /*e6c0*/  F2FP.BF16.PACK_AB R15, R11, R28 ;  /* 0x0000001c0b0f723e */ /* 0x000fe400000010ff */
[----:B------:R-:W-:Y:S02]  /*e6d0*/  F2FP.BF16.PACK_AB R9, R40, R9 ;  /* 0x000000092809723e */ /* 0x000fe400000010ff */
[----:B------:R-:W-:Y:S01]  /*e6e0*/  F2FP.BF16.PACK_AB R10, R34, R39 ;  /* 0x00000027220a723e */ /* 0x000fe200000010ff */
[----:B------:R1:W-:Y:S01]  /*e6f0*/  STS.128 [R37+0x18100], R12 ;  /* 0x0181000c25007388 */ /* 0x0003e20000000c00 */
[----:B------:R-:W-:-:S05]  /*e700*/  F2FP.BF16.PACK_AB R11, R33, R42 ;  /* 0x0000002a210b723e */ /* 0x000fca00000010ff */
[----:B------:R1:W-:Y:S02]  /*e710*/  STS.128 [R36+0x18100], R8 ;  /* 0x0181000824007388 */ /* 0x0003e40000000c00 */
.L_x_1260:
[----:B------:R-:W-:Y:S05]  /*e720*/  BSYNC B0 ;  /* 0x0000000000007941 */ /* 0x000fea0003800000 */
.L_x_1259:
        /* <DEDUP_REMOVED lines=41> */
[----:B------:R-:W-:Y:S02]  /*e9c0*/  SHF.R.U32.HI R18, RZ, 0x10, R19 ;  /* 0x00000010ff127819 */ /* 0x000fe40000011613 */
[----:B------:R-:W-:Y:S02]  /*e9d0*/  PRMT R54, R54, 0x5410, R23 ;  /* 0x0000541036367816 */ /* 0x000fe40000000017 */
[----:B------:R-:W-:Y:S02]  /*e9e0*/  PRMT R66, R66, 0x5410, R31 ;  /* 0x0000541042427816 */ /* 0x000fe4000000001f */
[----:B------:R-:W-:-:S02]  /*e9f0*/  PRMT R76, R76, 0x5410, R21 ;  /* 0x000054104c4c7816 */ /* 0x000fc40000000015 */
[----:B------:R-:W-:Y:S01]  /*ea00*/  PRMT R65, R65, 0x5410, R20 ;  /* 0x0000541041417816 */ /* 0x000fe20000000014 */
[C---:B------:R-:W-:Y:S01]  /*ea10*/  IMAD.U32 R23, R66.reuse, 0x10000, RZ ;  /* 0x0001000042177824 */ /* 0x040fe200078e00ff */
[----:B------:R-:W-:Y:S02]  /*ea20*/  LOP3.LUT R66, R66, 0xffff0000, RZ, 0xc0, !PT ;  /* 0xffff000042427812 */ /* 0x000fe400078ec0ff */
[----:B------:R-:W-:Y:S01]  /*ea30*/  PRMT R64, R64, 0x5410, R33 ;  /* 0x0000541040407816 */ /* 0x000fe20000000021 */
[C---:B------:R-:W-:Y:S01]  /*ea40*/  IMAD.U32 R33, R52.reuse, 0x10000, RZ ;  /* 0x0001000034217824 */ /* 0x040fe200078e00ff */
        /* <DEDUP_REMOVED lines=73> */
.L_x_1236:
[----:B------:R-:W-:Y:S05]  /*eee0*/  BSYNC B2 ;  /* 0x0000000000027941 */ /* 0x000fea0003800000 */
.L_x_1218:
[----:B------:R-:W-:Y:S01]  /*eef0*/  IADD3 R211, R95, -0x2, RZ ;  /* 0xfffffffe5fd37810 */ /* 0x000fe20007ffe0ff */
[----:B------:R-:W-:-:S04]  /*ef00*/  DEPBAR.LE SB0, 0x2 ;  /* 0x000080800000791a */ /* 0x000fc80000000000 */
[----:B-1----:R-:W-:Y:S01]  /*ef10*/  @P2 SHF.R.S32.HI R8, RZ, 0x1f, R211 ;  /* 0x0000001fff082819 */ /* 0x002fe200000114d3 */
[----:B------:R-:W-:Y:S01]  /*ef20*/  @P2 IMAD R26, R26, R211, RZ ;  /* 0x000000d31a1a2224 */ /* 0x000fe200078e02ff */
[----:B------:R-:W-:Y:S01]  /*ef30*/  LEA R185, R0, 0x18100, 0x1 ;  /* 0x0001810000b97811 */ /* 0x000fe200078e08ff */
[----:B------:R-:W-:Y:S01]  /*ef40*/  @P2 IMAD.WIDE.U32 R10, R211, R27, R202 ;  /* 0x0000001bd30a2225 */ /* 0x000fe200078e00ca */
[----:B------:R-:W-:Y:S01]  /*ef50*/  LEA.HI R6, R6, R89, RZ, 0x2 ;  /* 0x0000005906067211 */ /* 0x000fe200078f10ff */
[----:B------:R-:W-:Y:S02]  /*ef60*/  UMOV UR5, 0x1 ;  /* 0x0000000100057882 */ /* 0x000fe40000000000 */
[----:B------:R-:W-:Y:S01]  /*ef70*/  @P2 IMAD R8, R8, R27, R26 ;  /* 0x0000001b08082224 */ /* 0x000fe200078e021a */
[----:B------:R-:W-:Y:S01]  /*ef80*/  @P2 LEA R46, P0, R10, c[0x0][0x1f8], 0x1 ;  /* 0x00007e000a2e2a11 */ /* 0x000fe200078008ff */
[----:B------:R-:W-:Y:S01]  /*ef90*/  IMAD.SHL.U32 R52, R0, 0x2, RZ ;  /* 0x0000000200347824 */ /* 0x000fe200078e00ff */
[----:B------:R-:W-:Y:S01]  /*efa0*/  BAR.SYNC.DEFER_BLOCKING 0x0 ;  /* 0x0000000000007b1d */ /* 0x000fe20000010000 */
[----:B------:R-:W-:Y:S01]  /*efb0*/  @P2 IMAD.IADD R8, R11, 0x1, R8 ;  /* 0x000000010b082824 */ /* 0x000fe200078e0208 */
[----:B------:R-:W-:Y:S01]  /*efc0*/  LOP3.LUT R6, R6, 0xfffffffc, RZ, 0xc0, !PT ;  /* 0xfffffffc06067812 */ /* 0x000fe200078ec0ff */
[----:B------:R-:W-:-:S02]  /*efd0*/  IMAD.SHL.U32 R183, R5, 0x2, RZ ;  /* 0x0000000205b77824 */ /* 0x000fc400078e00ff */
[----:B------:R-:W-:Y:S01]  /*efe0*/  IMAD.MOV.U32 R184, RZ, RZ, 0x20 ;  /* 0x00000020ffb87424 */ /* 0x000fe200078e00ff */
[----:B------:R-:W-:Y:S01]  /*eff0*/  @P2 LEA.HI.X R47, R10, c[0x0][0x1fc], R8, 0x1, P0 ;  /* 0x00007f000a2f2a11 */ /* 0x000fe200000f0c08 */
[----:B------:R-:W-:Y:S01]  /*f000*/  IMAD.SHL.U32 R182, R2, 0x2, RZ ;  /* 0x0000000202b67824 */ /* 0x000fe200078e00ff */
[----:B------:R-:W-:Y:S01]  /*f010*/  @P2 IADD3 R44, P0, R25, R46, RZ ;  /* 0x0000002e192c2210 */ /* 0x000fe20007f1e0ff */
[----:B------:R-:W-:Y:S02]  /*f020*/  IMAD.MOV.U32 R0, RZ, RZ, 0x40 ;  /* 0x00000040ff007424 */ /* 0x000fe400078e00ff */
[----:B------:R-:W-:Y:S02]  /*f030*/  IMAD.IADD R5, R185, 0x1, R182 ;  /* 0x00000001b9057824 */ /* 0x000fe400078e02b6 */
[----:B------:R-:W-:Y:S01]  /*f040*/  @P2 IMAD.X R45, R24, 0x1, R47, P0 ;  /* 0x00000001182d2824 */ /* 0x000fe200000e062f */
[----:B------:R-:W-:Y:S01]  /*f050*/  LOP3.LUT P0, RZ, R188, 0x2, RZ, 0xc0, !PT ;  /* 0x00000002bcff7812 */ /* 0x000fe2000780c0ff */
[----:B------:R-:W-:Y:S01]  /*f060*/  IMAD R181, R4, 0x2, R185 ;  /* 0x0000000204b57824 */ /* 0x000fe200078e02b9 */
[----:B------:R-:W-:Y:S01]  /*f070*/  SEL R177, R0, 0xffffffc0, !P1 ;  /* 0xffffffc000b17807 */ /* 0x000fe20004800000 */
[----:B------:R-:W-:Y:S01]  /*f080*/  IMAD R180, R4, 0x2, R5 ;  /* 0x0000000204b47824 */ /* 0x000fe200078e0205 */
[----:B------:R-:W-:Y:S01]  /*f090*/  SEL R184, R184, 0xffffffe0, !P0 ;  /* 0xffffffe0b8b87807 */ /* 0x000fe20004000000 */
[----:B------:R-:W-:-:S02]  /*f0a0*/  IMAD.SHL.U32 R135, R3, 0x2, RZ ;  /* 0x0000000203877824 */ /* 0x000fc400078e00ff */
[C---:B------:R-:W-:Y:S02]  /*f0b0*/  IMAD.IADD R2, R183.reuse, 0x1, R177 ;  /* 0x00000001b7027824 */ /* 0x040fe400078e02b1 */
[----:B------:R-:W-:Y:S01]  /*f0c0*/  IMAD.IADD R84, R183, 0x1, R184 ;  /* 0x00000001b7547824 */ /* 0x000fe200078e02b8 */
[----:B------:R-:W-:Y:S01]  /*f0d0*/  LDSM.16.M88.4 R52, [R52+0x18100] ;  /* 0x018100003434783b */ /* 0x000fe20000000200 */
[--C-:B------:R-:W-:Y:S02]  /*f0e0*/  IMAD R134, R4, 0x2, R135.reuse ;  /* 0x0000000204867824 */ /* 0x100fe400078e0287 */
[----:B------:R-:W-:Y:S01]  /*f0f0*/  IMAD.IADD R0, R177, 0x1, R84 ;  /* 0x00000001b1007824 */ /* 0x000fe200078e0254 */
[----:B------:R-:W1:Y:S01]  /*f100*/  LDSM.16.M88.4 R24, [R183+0xc100] ;  /* 0x00c10000b718783b */ /* 0x000e620000000200 */
[C---:B------:R-:W-:Y:S02]  /*f110*/  IMAD.IADD R165, R182.reuse, 0x1, R134 ;  /* 0x00000001b6a57824 */ /* 0x040fe400078e0286 */
[----:B------:R-:W-:Y:S01]  /*f120*/  IMAD.IADD R173, R182, 0x1, R135 ;  /* 0x00000001b6ad7824 */ /* 0x000fe200078e0287 */
[----:B------:R-:W2:Y:S03]  /*f130*/  LDSM.16.M88.4 R16, [R183+0xc900] ;  /* 0x00c90000b710783b */ /* 0x000ea60000000200 */
[----:B------:R-:W-:Y:S01]  /*f140*/  IMAD R4, R4, 0x2, R173 ;  /* 0x0000000204047824 */ /* 0x000fe200078e02ad */
[----:B------:R-:W3:Y:S04]  /*f150*/  LDSM.16.M88.4 R60, [R183+0xd100] ;  /* 0x00d10000b73c783b */ /* 0x000ee80000000200 */
[----:B------:R-:W5:Y:S04]  /*f160*/  LDSM.16.M88.4 R32, [R183+0xd900] ;  /* 0x00d90000b720783b */ /* 0x000f680000000200 */
[----:B------:R-:W-:Y:S04]  /*f170*/  LDSM.16.M88.4 R8, [R5] ;  /* 0x000000000508783b */ /* 0x000fe80000000200 */
[----:B------:R-:W4:Y:S04]  /*f180*/  LDSM.16.M88.4 R36, [R84+0xc100] ;  /* 0x00c100005424783b */ /* 0x000f280000000200 */
[----:B------:R-:W3:Y:S04]  /*f190*/  LDSM.16.M88.4 R12, [R84+0xc900] ;  /* 0x00c90000540c783b */ /* 0x000ee80000000200 */
[----:B------:R-:W4:Y:S01]  /*f1a0*/  LDSM.16.M88.4 R40, [R84+0xd100] ;  /* 0x00d100005428783b */ /* 0x000f220000000200 */
[C---:B-1----:R-:W-:Y:S08]  /*f1b0*/  HMMA.16816.F32.BF16 R28, R52.reuse, R24, RZ ;  /* 0x00000018341c723c */ /* 0x042ff000000418ff */
[C---:B------:R-:W-:Y:S08]  /*f1c0*/  HMMA.16816.F32.BF16 R24, R52.reuse, R26, RZ ;  /* 0x0000001a3418723c */ /* 0x040ff000000418ff */
[C---:B--2-4-:R-:W-:Y:S08]  /*f1d0*/  HMMA.16816.F32.BF16 R20, R52.reuse, R16, RZ ;  /* 0x000000103414723c */ /* 0x054ff000000418ff */
[C---:B---3--:R-:W-:Y:S08]  /*f1e0*/  HMMA.16816.F32.BF16 R64, R52.reuse, R60, RZ ;  /* 0x0000003c3440723c */ /* 0x048ff000000418ff */
[C---:B------:R-:W-:Y:S08]  /*f1f0*/  HMMA.16816.F32.BF16 R16, R52.reuse, R18, RZ ;  /* 0x000000123410723c */ /* 0x040ff000000418ff */
[C---:B------:R-:W-:Y:S08]  /*f200*/  HMMA.16816.F32.BF16 R60, R52.reuse, R62, RZ ;  /* 0x0000003e343c723c */ /* 0x040ff000000418ff */
[C---:B-----5:R-:W-:Y:S08]  /*f210*/  HMMA.16816.F32.BF16 R56, R52.reuse, R32, RZ ;  /* 0x000000203438723c */ /* 0x060ff000000418ff */
[----:B------:R-:W-:Y:S01]  /*f220*/  HMMA.16816.F32.BF16 R52, R52, R34, RZ ;  /* 0x000000223434723c */ /* 0x000fe200000418ff */
[----:B------:R-:W1:Y:S04]  /*f230*/  LDSM.16.M88.4 R32, [R84+0xd900] ;  /* 0x00d900005420783b */ /* 0x000e680000000200 */
        /* <DEDUP_REMOVED lines=12> */
[----:B------:R-:W-:Y:S03]  /*f300*/  LDSM.16.M88.4 R48, [R181] ;  /* 0x00000000b530783b */ /* 0x000fe60000000200 */
[C---:B------:R-:W-:Y:S01]  /*f310*/  HMMA.16816.F32.BF16 R16, R8.reuse, R14, R16 ;  /* 0x0000000e0810723c */ /* 0x040fe20000041810 */
[----:B------:R-:W3:Y:S04]  /*f320*/  LDSM.16.M88.4 R36, [R2+0xc100] ;  /* 0x00c100000224783b */ /* 0x000ee80000000200 */
[----:B------:R-:W4:Y:S03]  /*f330*/  LDSM.16.M88.4 R72, [R2+0xc900] ;  /* 0x00c900000248783b */ /* 0x000f260000000200 */
[C---:B------:R-:W-:Y:S01]  /*f340*/  HMMA.16816.F32.BF16 R64, R8.reuse, R40, R64 ;  /* 0x000000280840723c */ /* 0x040fe20000041840 */
[----:B------:R-:W5:Y:S04]  /*f350*/  LDSM.16.M88.4 R12, [R2+0xd100] ;  /* 0x00d10000020c783b */ /* 0x000f680000000200 */
[----:B------:R-:W-:Y:S03]  /*f360*/  LDSM.16.M88.4 R68, [R2+0xd900] ;  /* 0x00d900000244783b */ /* 0x000fe60000000200 */
[C---:B------:R-:W-:Y:S01]  /*f370*/  HMMA.16816.F32.BF16 R60, R8.reuse, R42, R60 ;  /* 0x0000002a083c723c */ /* 0x040fe2000004183c */
[----:B------:R-:W-:Y:S04]  /*f380*/  LDSM.16.M88.4 R40, [R0+0xd100] ;  /* 0x00d100000028783b */ /* 0x000fe80000000200 */
[----:B--2---:R-:W-:Y:S03]  /*f390*/  LDSM.16.M88.4 R44, [R0+0xc900] ;  /* 0x00c90000002c783b */ /* 0x004fe60000000200 */
[C---:B-1----:R-:W-:Y:S01]  /*f3a0*/  HMMA.16816.F32.BF16 R56, R8.reuse, R32, R56 ;  /* 0x000000200838723c */ /* 0x042fe20000041838 */
[----:B------:R-:W-:Y:S04]  /*f3b0*/  LDSM.16.M88.4 R76, [R185+0x4000] ;  /* 0x00400000b94c783b */ /* 0x000fe80000000200 */
[----:B------:R-:W0:Y:S03]  /*f3c0*/  LDGDEPBAR ;  /* 0x00000000000079af */ /* 0x000e260000000000 */
[----:B------:R-:W-:Y:S01]  /*f3d0*/  HMMA.16816.F32.BF16 R52, R8, R34, R52 ;  /* 0x000000220834723c */ /* 0x000fe20000041834 */
[----:B------:R-:W-:Y:S04]  /*f3e0*/  LDSM.16.M88.4 R32, [R180] ;  /* 0x00000000b420783b */ /* 0x000fe80000000200 */
[----:B------:R-:W1:Y:S03]  /*f3f0*/  LDSM.16.M88.4 R8, [R0+0xc100] ;  /* 0x00c100000008783b */ /* 0x000e660000000200 */
[C---:B---3--:R-:W-:Y:S08]  /*f400*/  HMMA.16816.F32.BF16 R28, R48.reuse, R36, R28 ;  /* 0x00000024301c723c */ /* 0x048ff0000004181c */
[C---:B------:R-:W-:Y:S01]  /*f410*/  HMMA.16816.F32.BF16 R24, R48.reuse, R38, R24 ;  /* 0x000000263018723c */ /* 0x040fe20000041818 */
[----:B------:R-:W2:Y:S07]  /*f420*/  LDSM.16.M88.4 R36, [R0+0xd900] ;  /* 0x00d900000024783b */ /* 0x000eae0000000200 */
[C---:B----4-:R-:W-:Y:S08]  /*f430*/  HMMA.16816.F32.BF16 R20, R48.reuse, R72, R20 ;  /* 0x000000483014723c */ /* 0x050ff00000041814 */
[C---:B------:R-:W-:Y:S01]  /*f440*/  HMMA.16816.F32.BF16 R16, R48.reuse, R74, R16 ;  /* 0x0000004a3010723c */ /* 0x040fe20000041810 */
[----:B------:R-:W-:Y:S07]  /*f450*/  LDSM.16.M88.4 R72, [R183+0xf100] ;  /* 0x00f10000b748783b */ /* 0x000fee0000000200 */
[C---:B-----5:R-:W-:Y:S08]  /*f460*/  HMMA.16816.F32.BF16 R64, R48.reuse, R12, R64 ;  /* 0x0000000c3040723c */ /* 0x060ff00000041840 */
[----:B------:R-:W-:Y:S01]  /*f470*/  HMMA.16816.F32.BF16 R60, R48, R14, R60 ;  /* 0x0000000e303c723c */ /* 0x000fe2000004183c */
[----:B------:R-:W3:Y:S07]  /*f480*/  LDSM.16.M88.4 R12, [R183+0xe100] ;  /* 0x00e10000b70c783b */ /* 0x000eee0000000200 */
[C---:B-1----:R-:W-:Y:S08]  /*f490*/  HMMA.16816.F32.BF16 R28, R32.reuse, R8, R28 ;  /* 0x00000008201c723c */ /* 0x042ff0000004181c */
[----:B------:R-:W-:Y:S01]  /*f4a0*/  HMMA.16816.F32.BF16 R24, R32, R10, R24 ;  /* 0x0000000a2018723c */ /* 0x000fe20000041818 */
[----:B------:R-:W1:Y:S07]  /*f4b0*/  LDSM.16.M88.4 R8, [R183+0xe900] ;  /* 0x00e90000b708783b */ /* 0x000e6e0000000200 */
[C---:B------:R-:W-:Y:S08]  /*f4c0*/  HMMA.16816.F32.BF16 R56, R48.reuse, R68, R56 ;  /* 0x000000443038723c */ /* 0x040ff00000041838 */
[----:B------:R-:W-:Y:S01]  /*f4d0*/  HMMA.16816.F32.BF16 R52, R48, R70, R52 ;  /* 0x000000463034723c */ /* 0x000fe20000041834 */
[----:B------:R-:W4:Y:S04]  /*f4e0*/  LDSM.16.M88.4 R68, [R183+0xf900] ;  /* 0x00f90000b744783b */ /* 0x000f280000000200 */
[----:B------:R-:W-:Y:S03]  /*f4f0*/  LDSM.16.M88.4 R48, [R5+0x4000] ;  /* 0x004000000530783b */ /* 0x000fe60000000200 */
[C---:B------:R-:W-:Y:S08]  /*f500*/  HMMA.16816.F32.BF16 R20, R32.reuse, R44, R20 ;  /* 0x0000002c2014723c */ /* 0x040ff00000041814 */
[C---:B------:R-:W-:Y:S01]  /*f510*/  HMMA.16816.F32.BF16 R16, R32.reuse, R46, R16 ;  /* 0x0000002e2010723c */ /* 0x040fe20000041810 */
[----:B------:R-:W5:Y:S07]  /*f520*/  LDSM.16.M88.4 R44, [R84+0xe100] ;  /* 0x00e10000542c783b */ /* 0x000f6e0000000200 */
[C---:B------:R-:W-:Y:S08]  /*f530*/  HMMA.16816.F32.BF16 R64, R32.reuse, R40, R64 ;  /* 0x000000282040723c */ /* 0x040ff00000041840 */
[C---:B------:R-:W-:Y:S01]  /*f540*/  HMMA.16816.F32.BF16 R60, R32.reuse, R42, R60 ;  /* 0x0000002a203c723c */ /* 0x040fe2000004183c */
[----:B------:R-:W4:Y:S07]  /*f550*/  LDSM.16.M88.4 R40, [R84+0xe900] ;  /* 0x00e900005428783b */ /* 0x000f2e0000000200 */
[C---:B--2---:R-:W-:Y:S08]  /*f560*/  HMMA.16816.F32.BF16 R56, R32.reuse, R36, R56 ;  /* 0x000000242038723c */ /* 0x044ff00000041838 */
[----:B------:R-:W-:Y:S01]  /*f570*/  HMMA.16816.F32.BF16 R52, R32, R38, R52 ;  /* 0x000000262034723c */ /* 0x000fe20000041834 */
[----:B------:R-:W2:Y:S04]  /*f580*/  LDSM.16.M88.4 R36, [R84+0xf100] ;  /* 0x00f100005424783b */ /* 0x000ea80000000200 */
[----:B------:R-:W2:Y:S03]  /*f590*/  LDSM.16.M88.4 R32, [R84+0xf900] ;  /* 0x00f900005420783b */ /* 0x000ea60000000200 */
[C---:B---3--:R-:W-:Y:S08]  /*f5a0*/  HMMA.16816.F32.BF16 R28, R76.reuse, R12, R28 ;  /* 0x0000000c4c1c723c */ /* 0x048ff0000004181c */
[C---:B------:R-:W-:Y:S01]  /*f5b0*/  HMMA.16816.F32.BF16 R24, R76.reuse, R14, R24 ;  /* 0x0000000e4c18723c */ /* 0x040fe20000041818 */
[----:B------:R-:W-:Y:S07]  /*f5c0*/  LDSM.16.M88.4 R12, [R181+0x4000] ;  /* 0x00400000b50c783b */ /* 0x000fee0000000200 */
[C---:B-1----:R-:W-:Y:S08]  /*f5d0*/  HMMA.16816.F32.BF16 R20, R76.reuse, R8, R20 ;  /* 0x000000084c14723c */ /* 0x042ff00000041814 */
[C---:B------:R-:W-:Y:S01]  /*f5e0*/  HMMA.16816.F32.BF16 R16, R76.reuse, R10, R16 ;  /* 0x0000000a4c10723c */ /* 0x040fe20000041810 */
[----:B------:R-:W1:Y:S07]  /*f5f0*/  LDSM.16.M88.4 R8, [R2+0xe100] ;  /* 0x00e100000208783b */ /* 0x000e6e0000000200 */
[C---:B------:R-:W-:Y:S08]  /*f600*/  HMMA.16816.F32.BF16 R64, R76.reuse, R72, R64 ;  /* 0x000000484c40723c */ /* 0x040ff00000041840 */
[C---:B------:R-:W-:Y:S08]  /*f610*/  HMMA.16816.F32.BF16 R60, R76.reuse, R74, R60 ;  /* 0x0000004a4c3c723c */ /* 0x040ff0000004183c */
[C---:B----4-:R-:W-:Y:S08]  /*f620*/  HMMA.16816.F32.BF16 R56, R76.reuse, R68, R56 ;  /* 0x000000444c38723c */ /* 0x050ff00000041838 */
[----:B------:R-:W-:Y:S01]  /*f630*/  HMMA.16816.F32.BF16 R52, R76, R70, R52 ;  /* 0x000000464c34723c */ /* 0x000fe20000041834 */
[----:B------:R-:W3:Y:S07]  /*f640*/  LDSM.16.M88.4 R68, [R2+0xf100] ;  /* 0x00f100000244783b */ /* 0x000eee0000000200 */
[C---:B-----5:R-:W-:Y:S08]  /*f650*/  HMMA.16816.F32.BF16 R28, R48.reuse, R44, R28 ;  /* 0x0000002c301c723c */ /* 0x060ff0000004181c */
[C---:B------:R-:W-:Y:S01]  /*f660*/  HMMA.16816.F32.BF16 R24, R48.reuse, R46, R24 ;  /* 0x0000002e3018723c */ /* 0x040fe20000041818 */
[----:B------:R-:W4:Y:S07]  /*f670*/  LDSM.16.M88.4 R44, [R2+0xe900] ;  /* 0x00e90000022c783b */ /* 0x000f2e0000000200 */
[C---:B------:R-:W-:Y:S08]  /*f680*/  HMMA.16816.F32.BF16 R20, R48.reuse, R40, R20 ;  /* 0x000000283014723c */ /* 0x040ff00000041814 */
[C---:B------:R-:W-:Y:S01]  /*f690*/  HMMA.16816.F32.BF16 R16, R48.reuse, R42, R16 ;  /* 0x0000002a3010723c */ /* 0x040fe20000041810 */
[----:B------:R-:W5:Y:S07]  /*f6a0*/  LDSM.16.M88.4 R40, [R2+0xf900] ;  /* 0x00f900000228783b */ /* 0x000f6e0000000200 */
[C---:B--2---:R-:W-:Y:S08]  /*f6b0*/  HMMA.16816.F32.BF16 R64, R48.reuse, R36, R64 ;  /* 0x000000243040723c */ /* 0x044ff00000041840 */
[C---:B------:R-:W-:Y:S01]  /*f6c0*/  HMMA.16816.F32.BF16 R60, R48.reuse, R38, R60 ;  /* 0x00000026303c723c */ /* 0x040fe2000004183c */
[----:B------:R-:W-:Y:S07]  /*f6d0*/  LDSM.16.M88.4 R36, [R0+0xe100] ;  /* 0x00e100000024783b */ /* 0x000fee0000000200 */
        /* <DEDUP_REMOVED lines=9> */
[----:B------:R-:W-:Y:S07]  /*f770*/  LDSM.16.M88.4 R68, [R185+0x8000] ;  /* 0x00800000b944783b */ /* 0x000fee0000000200 */
[C---:B----4-:R-:W-:Y:S08]  /*f780*/  HMMA.16816.F32.BF16 R20, R12.reuse, R44, R20 ;  /* 0x0000002c0c14723c */ /* 0x050ff00000041814 */
[C---:B------:R-:W-:Y:S01]  /*f790*/  HMMA.16816.F32.BF16 R16, R12.reuse, R46, R16 ;  /* 0x0000002e0c10723c */ /* 0x040fe20000041810 */
[----:B------:R-:W-:Y:S07]  /*f7a0*/  LDSM.16.M88.4 R44, [R0+0xf900] ;  /* 0x00f90000002c783b */ /* 0x000fee0000000200 */
[C---:B-----5:R-:W-:Y:S01]  /*f7b0*/  HMMA.16816.F32.BF16 R72, R12.reuse, R40, R56 ;  /* 0x000000280c48723c */ /* 0x060fe20000041838 */
[----:B------:R-:W2:Y:S07]  /*f7c0*/  LDSM.16.M88.4 R56, [R183+0x10100] ;  /* 0x01010000b738783b */ /* 0x000eae0000000200 */
[----:B------:R-:W-:Y:S01]  /*f7d0*/  HMMA.16816.F32.BF16 R52, R12, R42, R52 ;  /* 0x0000002a0c34723c */ /* 0x000fe20000041834 */
[----:B------:R-:W3:Y:S04]  /*f7e0*/  LDSM.16.M88.4 R12, [R183+0x10900] ;  /* 0x01090000b70c783b */ /* 0x000ee80000000200 */
[----:B------:R4:W-:Y:S03]  /*f7f0*/  LDSM.16.M88.4 R40, [R5+0x8000] ;  /* 0x008000000528783b */ /* 0x0009e60000000200 */
[C---:B-1----:R-:W-:Y:S08]  /*f800*/  HMMA.16816.F32.BF16 R64, R48.reuse, R8, R64 ;  /* 0x000000083040723c */ /* 0x042ff00000041840 */
[C---:B------:R-:W-:Y:S01]  /*f810*/  HMMA.16816.F32.BF16 R60, R48.reuse, R10, R60 ;  /* 0x0000000a303c723c */ /* 0x040fe2000004183c */
[----:B------:R-:W1:Y:S07]  /*f820*/  LDSM.16.M88.4 R8, [R183+0x11100] ;  /* 0x01110000b708783b */ /* 0x000e6e0000000200 */
[----:B------:R-:W-:Y:S01]  /*f830*/  HMMA.16816.F32.BF16 R28, R48, R36, R28 ;  /* 0x00000024301c723c */ /* 0x000fe2000004181c */
[----:B----4-:R-:W-:-:S07]  /*f840*/  SHF.R.S32.HI R5, RZ, 0x1f, R82 ;  /* 0x0000001fff057819 */ /* 0x010fce0000011452 */
[C---:B------:R-:W-:Y:S01]  /*f850*/  HMMA.16816.F32.BF16 R24, R48.reuse, R38, R24 ;  /* 0x000000263018723c */ /* 0x040fe20000041818 */
[----:B------:R-:W4:Y:S07]  /*f860*/  LDSM.16.M88.4 R36, [R84+0x10100] ;  /* 0x010100005424783b */ /* 0x000f2e0000000200 */
[C---:B------:R-:W-:Y:S08]  /*f870*/  HMMA.16816.F32.BF16 R20, R48.reuse, R32, R20 ;  /* 0x000000203014723c */ /* 0x040ff00000041814 */
[----:B------:R-:W-:Y:S01]  /*f880*/  HMMA.16816.F32.BF16 R16, R48, R34, R16 ;  /* 0x000000223010723c */ /* 0x000fe20000041810 */
[----:B------:R-:W5:Y:S07]  /*f890*/  LDSM.16.M88.4 R32, [R183+0x11900] ;  /* 0x01190000b720783b */ /* 0x000f6e0000000200 */
[C---:B--2---:R-:W-:Y:S08]  /*f8a0*/  HMMA.16816.F32.BF16 R28, R68.reuse, R56, R28 ;  /* 0x00000038441c723c */ /* 0x044ff0000004181c */
[----:B------:R-:W-:Y:S01]  /*f8b0*/  HMMA.16816.F32.BF16 R24, R68, R58, R24 ;  /* 0x0000003a4418723c */ /* 0x000fe20000041818 */
[----:B------:R-:W-:Y:S07]  /*f8c0*/  LDSM.16.M88.4 R56, [R84+0x11900] ;  /* 0x011900005438783b */ /* 0x000fee0000000200 */
[C---:B------:R-:W-:Y:S08]  /*f8d0*/  HMMA.16816.F32.BF16 R72, R48.reuse, R44, R72 ;  /* 0x0000002c3048723c */ /* 0x040ff00000041848 */
[----:B------:R-:W-:Y:S01]  /*f8e0*/  HMMA.16816.F32.BF16 R52, R48, R46, R52 ;  /* 0x0000002e3034723c */ /* 0x000fe20000041834 */
[----:B------:R-:W-:Y:S04]  /*f8f0*/  LDSM.16.M88.4 R48, [R181+0x8000] ;  /* 0x00800000b530783b */ /* 0x000fe80000000200 */
[----:B------:R-:W-:Y:S03]  /*f900*/  LDSM.16.M88.4 R44, [R84+0x10900] ;  /* 0x01090000542c783b */ /* 0x000fe60000000200 */
[C---:B---3--:R-:W-:Y:S08]  /*f910*/  HMMA.16816.F32.BF16 R20, R68.reuse, R12, R20 ;  /* 0x0000000c4414723c */ /* 0x048ff00000041814 */
[C---:B------:R-:W-:Y:S01]  /*f920*/  HMMA.16816.F32.BF16 R16, R68.reuse, R14, R16 ;  /* 0x0000000e4410723c */ /* 0x040fe20000041810 */
[----:B------:R-:W2:Y:S07]  /*f930*/  LDSM.16.M88.4 R12, [R84+0x11100] ;  /* 0x01110000540c783b */ /* 0x000eae0000000200 */
[C---:B-1----:R-:W-:Y:S08]  /*f940*/  HMMA.16816.F32.BF16 R64, R68.reuse, R8, R64 ;  /* 0x000000084440723c */ /* 0x042ff00000041840 */
[----:B------:R-:W-:Y:S01]  /*f950*/  HMMA.16816.F32.BF16 R60, R68, R10, R60 ;  /* 0x0000000a443c723c */ /* 0x000fe2000004183c */
[----:B------:R-:W1:Y:S07]  /*f960*/  LDSM.16.M88.4 R8, [R2+0x10100] ;  /* 0x010100000208783b */ /* 0x000e6e0000000200 */
[C---:B----4-:R-:W-:Y:S08]  /*f970*/  HMMA.16816.F32.BF16 R28, R40.reuse, R36, R28 ;  /* 0x00000024281c723c */ /* 0x050ff0000004181c */
[----:B------:R-:W-:Y:S01]  /*f980*/  HMMA.16816.F32.BF16 R24, R40, R38, R24 ;  /* 0x000000262818723c */ /* 0x000fe20000041818 */
[----:B------:R-:W-:Y:S07]  /*f990*/  LDSM.16.M88.4 R36, [R2+0x11900] ;  /* 0x011900000224783b */ /* 0x000fee0000000200 */
[C---:B-----5:R-:W-:Y:S01]  /*f9a0*/  HMMA.16816.F32.BF16 R76, R68.reuse, R32, R72 ;  /* 0x00000020444c723c */ /* 0x060fe20000041848 */
[----:B------:R-:W-:Y:S07]  /*f9b0*/  LDSM.16.M88.4 R72, [R2+0x10900] ;  /* 0x010900000248783b */ /* 0x000fee0000000200 */
[----:B------:R-:W-:Y:S01]  /*f9c0*/  HMMA.16816.F32.BF16 R52, R68, R34, R52 ;  /* 0x000000224434723c */ /* 0x000fe20000041834 */
[----:B------:R3:W4:Y:S07]  /*f9d0*/  LDSM.16.M88.4 R32, [R2+0x11100] ;  /* 0x011100000220783b */ /* 0x00072e0000000200 */
[C---:B--2---:R-:W-:Y:S08]  /*f9e0*/  HMMA.16816.F32.BF16 R64, R40.reuse, R12, R64 ;  /* 0x0000000c2840723c */ /* 0x044ff00000041840 */
[----:B------:R-:W-:Y:S01]  /*f9f0*/  HMMA.16816.F32.BF16 R60, R40, R14, R60 ;  /* 0x0000000e283c723c */ /* 0x000fe2000004183c */
[----:B------:R-:W-:Y:S07]  /*fa00*/  LDSM.16.M88.4 R12, [R0+0x10100] ;  /* 0x01010000000c783b */ /* 0x000fee0000000200 */
[----:B-1----:R-:W-:Y:S01]  /*fa10*/  HMMA.16816.F32.BF16 R28, R48, R8, R28 ;  /* 0x00000008301c723c */ /* 0x002fe2000004181c */
[----:B---3--:R-:W-:-:S05]  /*fa20*/  LOP3.LUT R2, R80, 0xffffffe0, RZ, 0xc0, !PT ;  /* 0xffffffe050027812 */ /* 0x008fca00078ec0ff */
[----:B------:R-:W-:Y:S02]  /*fa30*/  IMAD.IADD R2, R89, 0x1, -R2 ;  /* 0x0000000159027824 */ /* 0x000fe400078e0a02 */
[----:B------:R-:W-:Y:S01]  /*fa40*/  HMMA.16816.F32.BF16 R24, R48, R10, R24 ;  /* 0x0000000a3018723c */ /* 0x000fe20000041818 */
[----:B------:R-:W1:Y:S07]  /*fa50*/  LDSM.16.M88.4 R8, [R180+0x8000] ;  /* 0x00800000b408783b */ /* 0x000e6e0000000200 */
[C---:B------:R-:W-:Y:S08]  /*fa60*/  HMMA.16816.F32.BF16 R20, R40.reuse, R44, R20 ;  /* 0x0000002c2814723c */ /* 0x040ff00000041814 */
[C---:B------:R-:W-:Y:S08]  /*fa70*/  HMMA.16816.F32.BF16 R16, R40.reuse, R46, R16 ;  /* 0x0000002e2810723c */ /* 0x040ff00000041810 */
[C---:B------:R-:W-:Y:S08]  /*fa80*/  HMMA.16816.F32.BF16 R76, R40.reuse, R56, R76 ;  /* 0x00000038284c723c */ /* 0x040ff0000004184c */
[----:B------:R-:W-:Y:S07]  /*fa90*/  HMMA.16816.F32.BF16 R52, R40, R58, R52 ;  /* 0x0000003a2834723c */ /* 0x000fee0000041834 */
[----:B------:R-:W-:Y:S01]  /*faa0*/  LEA.HI R43, R5, R82, RZ, 0x3 ;  /* 0x00000052052b7211 */ /* 0x000fe200078f18ff */
[----:B------:R-:W-:Y:S01]  /*fab0*/  IMAD.IADD R41, R89, 0x1, -R6 ;  /* 0x0000000159297824 */ /* 0x000fe200078e0a06 */
[----:B------:R-:W-:Y:S01]  /*fac0*/  SHF.R.S32.HI R5, RZ, 0x1f, R2 ;  /* 0x0000001fff057819 */ /* 0x000fe20000011402 */
[----:B----4-:R-:W-:Y:S01]  /*fad0*/  HMMA.16816.F32.BF16 R64, R48, R32, R64 ;  /* 0x000000203040723c */ /* 0x010fe20000041840 */
[----:B------:R-:W-:Y:S01]  /*fae0*/  LOP3.LUT R43, R43, 0xffffff8, RZ, 0xc0, !PT ;  /* 0x0ffffff82b2b7812 */ /* 0x000fe200078ec0ff */
[----:B------:R-:W-:Y:S01]  /*faf0*/  IMAD.MOV.U32 R42, RZ, RZ, -0x40 ;  /* 0xffffffc0ff2a7424 */ /* 0x000fe200078e00ff */
[----:B------:R-:W-:-:S02]  /*fb00*/  LEA.HI R5, R5, R2, RZ, 0x2 ;  /* 0x0000000205057211 */ /* 0x000fc400078f10ff */
[----:B------:R-:W-:Y:S01]  /*fb10*/  LEA.HI R6, R41, R41, RZ, 0x1 ;  /* 0x0000002929067211 */ /* 0x000fe200078f08ff */
[----:B------:R-:W-:Y:S01]  /*fb20*/  IMAD.IADD R43, R82, 0x1, -R43 ;  /* 0x00000001522b7824 */ /* 0x000fe200078e0a2b */
[C---:B------:R-:W-:Y:S01]  /*fb30*/  LEA.HI.SX32 R210, R5.reuse, R92, 0x1e ;  /* 0x0000005c05d27211 */ /* 0x040fe200078ff2ff */
[----:B------:R-:W-:Y:S01]  /*fb40*/  HMMA.16816.F32.BF16 R60, R48, R34, R60 ;  /* 0x00000022303c723c */ /* 0x000fe2000004183c */
[----:B------:R-:W-:Y:S01]  /*fb50*/  LOP3.LUT R6, R6, 0x1ffffffe, RZ, 0xc0, !PT ;  /* 0x1ffffffe06067812 */ /* 0x000fe200078ec0ff */
[----:B------:R-:W-:Y:S01]  /*fb60*/  LDSM.16.M88.4 R32, [R0+0x10900] ;  /* 0x010900000020783b */ /* 0x000fe20000000200 */
[----:B------:R-:W-:Y:S01]  /*fb70*/  LOP3.LUT R5, R5, 0x7ffffffc, RZ, 0xc0, !PT ;  /* 0x7ffffffc05057812 */ /* 0x000fe200078ec0ff */
[----:B------:R-:W-:Y:S02]  /*fb80*/  IMAD R210, R43, 0x10, R210 ;  /* 0x000000102bd27824 */ /* 0x000fe400078e02d2 */
[----:B------:R-:W-:Y:S02]  /*fb90*/  IMAD.IADD R41, R41, 0x1, -R6 ;  /* 0x0000000129297824 */ /* 0x000fe400078e0a06 */
[----:B-1----:R-:W-:Y:S01]  /*fba0*/  HMMA.16816.F32.BF16 R28, R8, R12, R28 ;  /* 0x0000000c081c723c */ /* 0x002fe2000004181c */
[----:B------:R-:W-:-:S02]  /*fbb0*/  IMAD.IADD R5, R2, 0x1, -R5 ;  /* 0x0000000102057824 */ /* 0x000fc400078e0a05 */
[----:B------:R-:W-:Y:S02]  /*fbc0*/  IMAD R210, R41, 0x8, R210 ;  /* 0x0000000829d27824 */ /* 0x000fe400078e02d2 */
[----:B------:R-:W-:Y:S02]  /*fbd0*/  IMAD R42, R7, R42, 0x1 ;  /* 0x00000001072a7424 */ /* 0x000fe400078e022a */
[----:B------:R-:W-:Y:S01]  /*fbe0*/  @P3 IMAD.HI.U32 R12, R210, c[0x0][0x2c8], RZ ;  /* 0x0000b200d20c3a27 */ /* 0x000fe200078e00ff */
[----:B------:R-:W-:Y:S03]  /*fbf0*/  HMMA.16816.F32.BF16 R76, R48, R36, R76 ;  /* 0x00000024304c723c */ /* 0x000fe6000004184c */
[----:B------:R-:W-:Y:S01]  /*fc00*/  IMAD.MOV.U32 R6, RZ, RZ, R210 ;  /* 0x000000ffff067224 */ /* 0x000fe200078e00d2 */
[----:B------:R-:W-:Y:S01]  /*fc10*/  @P3 SHF.R.U32.HI R6, RZ, c[0x0][0x2cc], R12 ;  /* 0x0000b300ff063a19 */ /* 0x000fe2000001160c */
[----:B------:R-:W-:-:S02]  /*fc20*/  IMAD.SHL.U32 R213, R5, 0x2, RZ ;  /* 0x0000000205d57824 */ /* 0x000fc400078e00ff */
[--C-:B------:R-:W-:Y:S01]  /*fc30*/  IMAD R2, R7, -0x40, R186.reuse ;  /* 0xffffffc007027824 */ /* 0x100fe200078e02ba */
[C---:B------:R-:W-:Y:S01]  /*fc40*/  HMMA.16816.F32.BF16 R52, R48.reuse, R38, R52 ;  /* 0x000000263034723c */ /* 0x040fe20000041834 */
[----:B------:R-:W-:Y:S01]  /*fc50*/  LDSM.16.M88.4 R36, [R0+0x11100] ;  /* 0x011100000024783b */ /* 0x000fe20000000200 */
[----:B------:R-:W-:Y:S01]  /*fc60*/  IADD3 R42, -R213, R42, R186 ;  /* 0x0000002ad52a7210 */ /* 0x000fe20007ffe1ba */
[----:B------:R-:W-:Y:S02]  /*fc70*/  IMAD.IADD R7, R2, 0x1, -R213 ;  /* 0x0000000102077824 */ /* 0x000fe400078e0ad5 */
[----:B------:R-:W1:Y:S02]  /*fc80*/  SHFL.IDX PT, R40, R6, RZ, 0x1c1f ;  /* 0x001c1fff06287589 */ /* 0x000e6400000e0000 */
[----:B------:R-:W-:Y:S01]  /*fc90*/  IMAD.IADD R5, R42, 0x1, -R209 ;  /* 0x000000012a057824 */ /* 0x000fe200078e0ad1 */
[----:B------:R-:W-:Y:S08]  /*fca0*/  HMMA.16816.F32.BF16 R20, R48, R72, R20 ;  /* 0x000000483014723c */ /* 0x000ff00000041814 */
[----:B------:R-:W-:Y:S01]  /*fcb0*/  HMMA.16816.F32.BF16 R24, R8, R14, R24 ;  /* 0x0000000e0818723c */ /* 0x000fe20000041818 */
[----:B------:R2:W3:Y:S01]  /*fcc0*/  LDSM.16.M88.4 R12, [R0+0x11900] ;  /* 0x01190000000c783b */ /* 0x0004e20000000200 */
[----:B------:R-:W-:-:S04]  /*fcd0*/  DEPBAR.LE SB0, 0x2 ;  /* 0x000080800000791a */ /* 0x000fc80000000000 */
[----:B------:R-:W-:Y:S02]  /*fce0*/  BAR.SYNC.DEFER_BLOCKING 0x0 ;  /* 0x0000000000007b1d */ /* 0x000fe40000010000 */
[----:B------:R-:W-:Y:S01]  /*fcf0*/  HMMA.16816.F32.BF16 R16, R48, R74, R16 ;  /* 0x0000004a3010723c */ /* 0x000fe20000041810 */
[----:B-1----:R-:W-:-:S07]  /*fd00*/  IMAD.IADD R2, R5, 0x1, R40 ;  /* 0x0000000105027824 */ /* 0x002fce00078e0228 */
[----:B------:R-:W-:Y:S01]  /*fd10*/  HMMA.16816.F32.BF16 R20, R8, R32, R20 ;  /* 0x000000200814723c */ /* 0x000fe20000041814 */
[----:B------:R-:W-:-:S04]  /*fd20*/  IMNMX R2, R7, R2, PT ;  /* 0x0000000207027217 */ /* 0x000fc80003800200 */
[C---:B------:R-:W-:Y:S02]  /*fd30*/  ISETP.GT.AND P0, PT, R2.reuse, RZ, PT ;  /* 0x000000ff0200720c */ /* 0x040fe40003f04270 */
[----:B------:R-:W-:Y:S01]  /*fd40*/  ISETP.GT.AND P1, PT, R2, 0x1, PT ;  /* 0x000000010200780c */ /* 0x000fe20003f24270 */
[C---:B------:R-:W-:Y:S01]  /*fd50*/  HMMA.16816.F32.BF16 R64, R8.reuse, R36, R64 ;  /* 0x000000240840723c */ /* 0x040fe20000041840 */
[----:B--2---:R-:W-:Y:S02]  /*fd60*/  FSEL R0, R28, -INF , P0 ;  /* 0xff8000001c007808 */ /* 0x004fe40000000000 */
[C---:B------:R-:W-:Y:S02]  /*fd70*/  ISETP.GT.AND P0, PT, R2.reuse, 0x8, PT ;  /* 0x000000080200780c */ /* 0x040fe40003f04270 */
[----:B------:R-:W-:Y:S01]  /*fd80*/  FSEL R28, R29, -INF , P1 ;  /* 0xff8000001d1c7808 */ /* 0x000fe20000800000 */
[----:B------:R-:W-:Y:S01]  /*fd90*/  LDSM.16.MT88.4 R124, [R135+0x100] ;  /* 0x00010000877c783b */ /* 0x000fe20000004200 */
[----:B------:R-:W-:Y:S01]  /*fda0*/  ISETP.GT.AND P1, PT, R2, 0x9, PT ;  /* 0x000000090200780c */ /* 0x000fe20003f24270 */
[----:B------:R-:W-:Y:S01]  /*fdb0*/  HMMA.16816.F32.BF16 R16, R8, R34, R16 ;  /* 0x000000220810723c */ /* 0x000fe20000041810 */
[----:B------:R-:W-:Y:S01]  /*fdc0*/  FSEL R32, R24, -INF , P0 ;  /* 0xff80000018207808 */ /* 0x000fe20000000000 */
[----:B------:R1:W2:Y:S01]  /*fdd0*/  SHFL.IDX PT, R34, R6, 0x1, 0x1c1f ;  /* 0x003c1f0006227f89 */ /* 0x0002a200000e0000 */
[----:B------:R-:W-:-:S02]  /*fde0*/  ISETP.GT.AND P0, PT, R2, 0x10, PT ;  /* 0x000000100200780c */ /* 0x000fc40003f04270 */
[----:B------:R-:W-:Y:S01]  /*fdf0*/  FSEL R24, R25, -INF , P1 ;  /* 0xff80000019187808 */ /* 0x000fe20000800000 */
[----:B------:R-:W-:Y:S01]  /*fe00*/  LDSM.16.MT88.4 R104, [R173+0x100] ;  /* 0x00010000ad68783b */ /* 0x000fe20000004200 */
[----:B------:R-:W-:Y:S01]  /*fe10*/  ISETP.GT.AND P1, PT, R2, 0x11, PT ;  /* 0x000000110200780c */ /* 0x000fe20003f24270 */
[----:B------:R-:W-:Y:S01]  /*fe20*/  HMMA.16816.F32.BF16 R60, R8, R38, R60 ;  /* 0x00000026083c723c */ /* 0x000fe2000004183c */
[----:B------:R-:W-:Y:S01]  /*fe30*/  FSEL R20, R20, -INF , P0 ;  /* 0xff80000014147808 */ /* 0x000fe20000000000 */
[----:B------:R-:W-:Y:S01]  /*fe40*/  LDSM.16.MT88.4 R112, [R134+0x100] ;  /* 0x000100008670783b */ /* 0x000fe20000004200 */
[----:B------:R-:W-:-:S03]  /*fe50*/  ISETP.GT.AND P0, PT, R2, 0x18, PT ;  /* 0x000000180200780c */ /* 0x000fc60003f04270 */
[----:B------:R-:W-:Y:S02]  /*fe60*/  LDSM.16.MT88.4 R120, [R4+0x100] ;  /* 0x000100000478783b */ /* 0x000fe40000004200 */
[C---:B---3--:R-:W-:Y:S02]  /*fe70*/  HMMA.16816.F32.BF16 R76, R8.reuse, R12, R76 ;  /* 0x0000000c084c723c */ /* 0x048fe4000004184c */
[----:B------:R-:W-:Y:S04]  /*fe80*/  LDSM.16.MT88.4 R40, [R135+0x2100] ;  /* 0x002100008728783b */ /* 0x000fe80000004200 */
[----:B------:R-:W-:Y:S02]  /*fe90*/  LDSM.16.MT88.4 R48, [R173+0x2100] ;  /* 0x00210000ad30783b */ /* 0x000fe40000004200 */
[----:B------:R-:W-:Y:S01]  /*fea0*/  FSEL R16, R16, -INF , P0 ;  /* 0xff80000010107808 */ /* 0x000fe20000000000 */
[----:B------:R-:W-:Y:S01]  /*feb0*/  HMMA.16816.F32.BF16 R52, R8, R14, R52 ;  /* 0x0000000e0834723c */ /* 0x000fe20000041834 */
[----:B-1----:R-:W-:Y:S01]  /*fec0*/  FSEL R6, R21, -INF , P1 ;  /* 0xff80000015067808 */ /* 0x002fe20000800000 */
[----:B--2---:R-:W-:Y:S01]  /*fed0*/  IMAD.IADD R34, R5, 0x1, R34 ;  /* 0x0000000105227824 */ /* 0x004fe200078e0222 */
[C---:B------:R-:W-:Y:S01]  /*fee0*/  ISETP.GT.AND P1, PT, R2.reuse, 0x19, PT ;  /* 0x000000190200780c */ /* 0x040fe20003f24270 */
[----:B------:R-:W-:Y:S01]  /*fef0*/  LDSM.16.MT88.4 R56, [R134+0x2100] ;  /* 0x002100008638783b */ /* 0x000fe20000004200 */
[----:B------:R-:W-:-:S02]  /*ff00*/  ISETP.GT.AND P0, PT, R2, 0x20, PT ;  /* 0x000000200200780c */ /* 0x000fc40003f04270 */
[----:B------:R-:W-:Y:S01]  /*ff10*/  FSEL R12, R17, -INF , P1 ;  /* 0xff800000110c7808 */ /* 0x000fe20000800000 */
[----:B------:R-:W-:Y:S01]  /*ff20*/  LDSM.16.MT88.4 R72, [R135+0x4100] ;  /* 0x004100008748783b */ /* 0x000fe20000004200 */
[----:B------:R-:W-:Y:S02]  /*ff30*/  ISETP.GT.AND P1, PT, R2, 0x21, PT ;  /* 0x000000210200780c */ /* 0x000fe40003f24270 */
[----:B------:R-:W-:Y:S01]  /*ff40*/  FSEL R170, R64, -INF , P0 ;  /* 0xff80000040aa7808 */ /* 0x000fe20000000000 */
[----:B------:R-:W-:Y:S01]  /*ff50*/  LDSM.16.MT88.4 R80, [R173+0x4100] ;  /* 0x00410000ad50783b */ /* 0x000fe20000004200 */
[----:B------:R-:W-:Y:S02]  /*ff60*/  ISETP.GT.AND P0, PT, R2, 0x28, PT ;  /* 0x000000280200780c */ /* 0x000fe40003f04270 */
[----:B------:R-:W-:Y:S01]  /*ff70*/  FMNMX.FTZ R9, R0, R28, !PT ;  /* 0x0000001c00097209 */ /* 0x000fe20007810000 */
[----:B------:R-:W-:Y:S01]  /*ff80*/  LDSM.16.MT88.4 R88, [R134+0x4100] ;  /* 0x004100008658783b */ /* 0x000fe20000004200 */
[----:B------:R-:W-:-:S02]  /*ff90*/  FSEL R168, R65, -INF , P1 ;  /* 0xff80000041a87808 */ /* 0x000fc40000800000 */
[----:B------:R-:W-:Y:S01]  /*ffa0*/  ISETP.GT.AND P1, PT, R2, 0x29, PT ;  /* 0x000000290200780c */ /* 0x000fe20003f24270 */
[----:B------:R-:W-:Y:S01]  /*ffb0*/  LDSM.16.MT88.4 R144, [R135+0x900] ;  /* 0x000900008790783b */ /* 0x000fe20000004200 */
[----:B------:R-:W-:Y:S02]  /*ffc0*/  FSEL R222, R60, -INF , P0 ;  /* 0xff8000003cde7808 */ /* 0x000fe40000000000 */
[----:B------:R-:W-:Y:S01]  /*ffd0*/  IMNMX R5, R7, R34, PT ;  /* 0x0000002207057217 */ /* 0x000fe20003800200 */
[----:B------:R-:W-:Y:S01]  /*ffe0*/  LDSM.16.MT88.4 R140, [R173+0x900] ;  /* 0x00090000ad8c783b */ /* 0x000fe20000004200 */
[----:B------:R-:W-:Y:S02]  /*fff0*/  ISETP.GT.AND P0, PT, R2, 0x30, PT ;  /* 0x000000300200780c */ /* 0x000fe40003f04270 */
[----:B------:R-:W-:Y:S01]  /*10000*/  FMNMX.FTZ R9, R32, R9, !PT ;  /* 0x0000000920097209 */ /* 0x000fe20007810000 */
[----:B------:R-:W-:Y:S01]  /*10010*/  LDSM.16.MT88.4 R136, [R134+0x900] ;  /* 0x000900008688783b */ /* 0x000fe20000004200 */
[----:B------:R-:W-:-:S02]  /*10020*/  FSEL R220, R61, -INF , P1 ;  /* 0xff8000003ddc7808 */ /* 0x000fc40000800000 */
[C---:B------:R-:W-:Y:S02]  /*10030*/  ISETP.GT.AND P1, PT, R5.reuse, RZ, PT ;  /* 0x000000ff0500720c */ /* 0x040fe40003f24270 */
[----:B------:R-:W-:Y:S02]  /*10040*/  FSEL R214, R76, -INF , P0 ;  /* 0xff8000004cd67808 */ /* 0x000fe40000000000 */
[C---:B------:R-:W-:Y:S02]  /*10050*/  ISETP.GT.AND P0, PT, R5.reuse, 0x1, PT ;  /* 0x000000010500780c */ /* 0x040fe40003f04270 */
        /* <DEDUP_REMOVED lines=12> */
[----:B------:R-:W-:Y:S02]  /*10120*/  FMNMX.FTZ R11, R26, R11, !PT ;  /* 0x0000000b1a0b7209 */ /* 0x000fe40007810000 */
[----:B------:R-:W-:Y:S02]  /*10130*/  ISETP.GT.AND P0, PT, R5, 0x11, PT ;  /* 0x000000110500780c */ /* 0x000fe40003f04270 */
[----:B------:R-:W-:-:S02]  /*10140*/  FSEL R22, R22, -INF , P1 ;  /* 0xff80000016167808 */ /* 0x000fc40000800000 */
[----:B------:R-:W-:Y:S02]  /*10150*/  FMNMX.FTZ R9, R12, R9, !PT ;  /* 0x000000090c097209 */ /* 0x000fe40007810000 */
[----:B------:R-:W-:Y:S02]  /*10160*/  FMNMX.FTZ R11, R14, R11, !PT ;  /* 0x0000000b0e0b7209 */ /* 0x000fe40007810000 */
[----:B------:R-:W-:Y:S02]  /*10170*/  FSEL R10, R23, -INF , P0 ;  /* 0xff800000170a7808 */ /* 0x000fe40000000000 */
[----:B------:R-:W-:Y:S02]  /*10180*/  ISETP.GT.AND P0, PT, R5, 0x18, PT ;  /* 0x000000180500780c */ /* 0x000fe40003f04270 */
[----:B------:R-:W-:Y:S02]  /*10190*/  ISETP.GT.AND P1, PT, R2, 0x31, PT ;  /* 0x000000310200780c */ /* 0x000fe40003f24270 */
[----:B------:R-:W-:-:S02]  /*101a0*/  FMNMX.FTZ R9, R170, R9, !PT ;  /* 0x00000009aa097209 */ /* 0x000fc40007810000 */
[----:B------:R-:W-:Y:S02]  /*101b0*/  FMNMX.FTZ R11, R22, R11, !PT ;  /* 0x0000000b160b7209 */ /* 0x000fe40007810000 */
[----:B------:R-:W-:Y:S02]  /*101c0*/  FSEL R18, R18, -INF , P0 ;  /* 0xff80000012127808 */ /* 0x000fe40000000000 */
        /* <DEDUP_REMOVED lines=16> */
[----:B------:R-:W-:Y:S01]  /*102d0*/  FMNMX.FTZ R9, R214, R9, !PT ;  /* 0x00000009d6097209 */ /* 0x000fe20007810000 */
[----:B------:R-:W-:Y:S01]  /*102e0*/  LDSM.16.MT88.4 R64, [R165+0x2100] ;  /* 0x00210000a540783b */ /* 0x000fe20000004200 */
[----:B------:R-:W-:Y:S02]  /*102f0*/  ISETP.GT.AND P1, PT, R5, 0x28, PT ;  /* 0x000000280500780c */ /* 0x000fe40003f24270 */
[----:B------:R-:W-:Y:S02]  /*10300*/  FMNMX.FTZ R11, R174, R11, !PT ;  /* 0x0000000bae0b7209 */ /* 0x000fe40007810000 */
[----:B------:R-:W-:Y:S02]  /*10310*/  FSEL R206, R53, -INF , P0 ;  /* 0xff80000035ce7808 */ /* 0x000fe40000000000 */
[----:B------:R-:W-:Y:S02]  /*10320*/  FMNMX.FTZ R9, R212, R9, !PT ;  /* 0x00000009d4097209 */ /* 0x000fe40007810000 */
        /* <DEDUP_REMOVED lines=8> */
[----:B------:R-:W-:Y:S02]  /*103b0*/  ISETP.GT.AND P0, PT, R5, 0x31, PT ;  /* 0x000000310500780c */ /* 0x000fe40003f04270 */
[----:B------:R-:W-:Y:S01]  /*103c0*/  FSEL R150, R78, -INF , P1 ;  /* 0xff8000004e967808 */ /* 0x000fe20000800000 */
[----:B------:R-:W1:Y:S01]  /*103d0*/  SHFL.BFLY PT, R9, R2, 0x2, 0x1f ;  /* 0x0c401f0002097f89 */ /* 0x000e6200000e0000 */
[----:B------:R-:W-:Y:S02]  /*103e0*/  FMNMX.FTZ R11, R216, R11, !PT ;  /* 0x0000000bd80b7209 */ /* 0x000fe40007810000 */
[----:B------:R-:W-:Y:S02]  /*103f0*/  FSEL R148, R79, -INF , P0 ;  /* 0xff8000004f947808 */ /* 0x000fe40000000000 */
[----:B------:R-:W-:-:S02]  /*10400*/  ISETP.GT.AND P1, PT, R5, 0x38, PT ;  /* 0x000000380500780c */ /* 0x000fc40003f24270 */
[----:B------:R-:W-:Y:S02]  /*10410*/  FMNMX.FTZ R11, R150, R11, !PT ;  /* 0x0000000b960b7209 */ /* 0x000fe40007810000 */
[----:B------:R-:W-:Y:S02]  /*10420*/  ISETP.GT.AND P0, PT, R5, 0x39, PT ;  /* 0x000000390500780c */ /* 0x000fe40003f04270 */
[----:B------:R-:W-:Y:S02]  /*10430*/  FSEL R176, R54, -INF , P1 ;  /* 0xff80000036b07808 */ /* 0x000fe40000800000 */
[----:B------:R-:W-:Y:S02]  /*10440*/  FMNMX.FTZ R11, R148, R11, !PT ;  /* 0x0000000b940b7209 */ /* 0x000fe40007810000 */
[----:B------:R-:W-:Y:S02]  /*10450*/  FSEL R172, R55, -INF , P0 ;  /* 0xff80000037ac7808 */ /* 0x000fe40000000000 */
        /* <DEDUP_REMOVED lines=18> */
[--C-:B------:R-:W-:Y:S01]  /*10580*/  FFMA.FTZ R3, R12, c[0x0][0x2d0], -R149.reuse ;  /* 0x0000b4000c037a23 */ /* 0x100fe20000010895 */
[----:B------:R-:W-:Y:S01]  /*10590*/  LDSM.16.MT88.4 R32, [R165+0x900] ;  /* 0x00090000a520783b */ /* 0x000fe20000004200 */
[--C-:B------:R-:W-:Y:S01]  /*105a0*/  FFMA.FTZ R160, R20, c[0x0][0x2d0], -R149.reuse ;  /* 0x0000b40014a07a23 */ /* 0x100fe20000010895 */
[C---:B------:R-:W-:Y:S01]  /*105b0*/  FSETP.NEU.FTZ.AND P0, PT, R0.reuse, -INF , PT ;  /* 0xff8000000000780b */ /* 0x040fe20003f1d000 */
[----:B------:R-:W-:Y:S01]  /*105c0*/  FMUL.FTZ R171, R0, c[0x0][0x2d0] ;  /* 0x0000b40000ab7a20 */ /* 0x000fe20000410000 */
[----:B------:R-:W1:Y:S01]  /*105d0*/  MUFU.EX2 R161, R161 ;  /* 0x000000a100a17308 */ /* 0x000e620000000800 */
[----:B------:R-:W-:-:S02]  /*105e0*/  FFMA.FTZ R152, R16, c[0x0][0x2d0], -R149 ;  /* 0x0000b40010987a23 */ /* 0x000fc40000010895 */
[--C-:B------:R-:W-:Y:S01]  /*105f0*/  FFMA.FTZ R167, R170, c[0x0][0x2d0], -R149.reuse ;  /* 0x0000b400aaa77a23 */ /* 0x100fe20000010895 */
[----:B------:R-:W-:Y:S01]  /*10600*/  FSEL R171, R171, RZ, P0 ;  /* 0x000000ffabab7208 */ /* 0x000fe20000000000 */
[--C-:B------:R-:W-:Y:S01]  /*10610*/  FFMA.FTZ R168, R168, c[0x0][0x2d0], -R149.reuse ;  /* 0x0000b400a8a87a23 */ /* 0x100fe20000010895 */
[----:B------:R-:W-:Y:S01]  /*10620*/  ISETP.GE.AND P0, PT, R95, 0x3, PT ;  /* 0x000000035f00780c */ /* 0x000fe20003f06270 */
[----:B------:R-:W-:Y:S01]  /*10630*/  FFMA.FTZ R170, R222, c[0x0][0x2d0], -R149 ;  /* 0x0000b400deaa7a23 */ /* 0x000fe20000010895 */
[----:B------:R-:W-:Y:S01]  /*10640*/  MUFU.EX2 R162, R162 ;  /* 0x000000a200a27308 */ /* 0x000fe20000000800 */
[--C-:B------:R-:W-:Y:S02]  /*10650*/  FFMA.FTZ R166, R7, c[0x0][0x2d0], -R171.reuse ;  /* 0x0000b40007a67a23 */ /* 0x100fe400000108ab */
[--C-:B------:R-:W-:Y:S01]  /*10660*/  FFMA.FTZ R163, R30, c[0x0][0x2d0], -R171.reuse ;  /* 0x0000b4001ea37a23 */ /* 0x100fe200000108ab */
[----:B------:R-:W2:Y:S01]  /*10670*/  LDSM.16.MT88.4 R4, [R4+0x4100] ;  /* 0x004100000404783b */ /* 0x000ea20000004200 */
[----:B------:R-:W-:-:S02]  /*10680*/  FFMA.FTZ R158, R26, c[0x0][0x2d0], -R171 ;  /* 0x0000b4001a9e7a23 */ /* 0x000fc400000108ab */
[--C-:B------:R-:W-:Y:S01]  /*10690*/  FFMA.FTZ R159, R14, c[0x0][0x2d0], -R171.reuse ;  /* 0x0000b4000e9f7a23 */ /* 0x100fe200000108ab */
[----:B------:R-:W3:Y:S01]  /*106a0*/  MUFU.EX2 R157, R157 ;  /* 0x0000009d009d7308 */ /* 0x000ee20000000800 */
[----:B------:R-:W4:Y:S01]  /*106b0*/  LDSM.16.MT88.4 R12, [R165+0x2900] ;  /* 0x00290000a50c783b */ /* 0x000f220000004200 */
[----:B-1----:R-:W-:Y:S01]  /*106c0*/  F2FP.BF16.PACK_AB R96, R161, R164 ;  /* 0x000000a4a160723e */ /* 0x002fe200000010ff */
[--C-:B------:R-:W-:Y:S01]  /*106d0*/  FFMA.FTZ R156, R22, c[0x0][0x2d0], -R171.reuse ;  /* 0x0000b400169c7a23 */ /* 0x100fe200000108ab */
[----:B------:R-:W-:Y:S01]  /*106e0*/  @P0 IADD3 R95, R95, -0x3, RZ ;  /* 0xfffffffd5f5f0810 */ /* 0x000fe20007ffe0ff */
[--C-:B------:R-:W-:Y:S01]  /*106f0*/  FFMA.FTZ R153, R10, c[0x0][0x2d0], -R171.reuse ;  /* 0x0000b4000a997a23 */ /* 0x100fe200000108ab */
[----:B------:R-:W1:Y:S01]  /*10700*/  LDSM.16.MT88.4 R20, [R135+0x2900] ;  /* 0x002900008714783b */ /* 0x000e620000004200 */
[--C-:B------:R-:W-:Y:S01]  /*10710*/  FFMA.FTZ R133, R18, c[0x0][0x2d0], -R171.reuse ;  /* 0x0000b40012857a23 */ /* 0x100fe200000108ab */
[----:B------:R-:W-:Y:S01]  /*10720*/  MUFU.EX2 R166, R166 ;  /* 0x000000a600a67308 */ /* 0x000fe20000000800 */
[----:B------:R-:W-:Y:S01]  /*10730*/  FFMA.FTZ R154, R8, c[0x0][0x2d0], -R171 ;  /* 0x0000b400089a7a23 */ /* 0x000fe200000108ab */
[----:B------:R-:W5:Y:S01]  /*10740*/  LDSM.16.MT88.4 R16, [R135+0x4900] ;  /* 0x004900008710783b */ /* 0x000f620000004200 */
[----:B------:R-:W-:-:S02]  /*10750*/  FFMA.FTZ R169, R220, c[0x0][0x2d0], -R149 ;  /* 0x0000b400dca97a23 */ /* 0x000fc40000010895 */
[--C-:B------:R-:W-:Y:S01]  /*10760*/  FFMA.FTZ R174, R174, c[0x0][0x2d0], -R171.reuse ;  /* 0x0000b400aeae7a23 */ /* 0x100fe200000108ab */
[----:B------:R-:W-:Y:S01]  /*10770*/  LDSM.16.MT88.4 R28, [R173+0x2900] ;  /* 0x00290000ad1c783b */ /* 0x000fe20000004200 */
[--C-:B------:R-:W-:Y:S01]  /*10780*/  FFMA.FTZ R175, R218, c[0x0][0x2d0], -R171.reuse ;  /* 0x0000b400daaf7a23 */ /* 0x100fe200000108ab */
[----:B------:R-:W2:Y:S01]  /*10790*/  MUFU.EX2 R163, R163 ;  /* 0x000000a300a37308 */ /* 0x000ea20000000800 */
[----:B---3--:R-:W-:Y:S01]  /*107a0*/  F2FP.BF16.PACK_AB R98, R157, R162 ;  /* 0x000000a29d62723e */ /* 0x008fe200000010ff */
[----:B------:R-:W-:Y:S01]  /*107b0*/  LDSM.16.MT88.4 R24, [R134+0x2900] ;  /* 0x002900008618783b */ /* 0x000fe20000004200 */
[--C-:B------:R-:W-:Y:S02]  /*107c0*/  FFMA.FTZ R178, R178, c[0x0][0x2d0], -R171.reuse ;  /* 0x0000b400b2b27a23 */ /* 0x100fe400000108ab */
[----:B------:R-:W-:Y:S02]  /*107d0*/  FFMA.FTZ R179, R216, c[0x0][0x2d0], -R171 ;  /* 0x0000b400d8b37a23 */ /* 0x000fe400000108ab */
[----:B------:R-:W-:Y:S01]  /*107e0*/  FFMA.FTZ R215, R206, c[0x0][0x2d0], -R149 ;  /* 0x0000b400ced77a23 */ /* 0x000fe20000010895 */
[----:B------:R-:W-:Y:S01]  /*107f0*/  MUFU.EX2 R158, R158 ;  /* 0x0000009e009e7308 */ /* 0x000fe20000000800 */
[----:B------:R-:W-:-:S02]  /*10800*/  FFMA.FTZ R206, R150, c[0x0][0x2d0], -R171 ;  /* 0x0000b40096ce7a23 */ /* 0x000fc400000108ab */
[--C-:B------:R-:W-:Y:S02]  /*10810*/  FFMA.FTZ R217, R148, c[0x0][0x2d0], -R171.reuse ;  /* 0x0000b40094d97a23 */ /* 0x100fe400000108ab */
[----:B------:R-:W-:Y:S02]  /*10820*/  FFMA.FTZ R176, R176, c[0x0][0x2d0], -R171 ;  /* 0x0000b400b0b07a23 */ /* 0x000fe400000108ab */
[--C-:B------:R-:W-:Y:S01]  /*10830*/  FFMA.FTZ R207, R214, c[0x0][0x2d0], -R149.reuse ;  /* 0x0000b400d6cf7a23 */ /* 0x100fe20000010895 */
[----:B------:R-:W3:Y:S01]  /*10840*/  MUFU.EX2 R159, R159 ;  /* 0x0000009f009f7308 */ /* 0x000ee20000000800 */
[----:B--2---:R-:W-:Y:S01]  /*10850*/  F2FP.BF16.PACK_AB R97, R163, R166 ;  /* 0x000000a6a361723e */ /* 0x004fe200000010ff */
[--C-:B------:R-:W-:Y:S02]  /*10860*/  FFMA.FTZ R212, R212, c[0x0][0x2d0], -R149.reuse ;  /* 0x0000b400d4d47a23 */ /* 0x100fe40000010895 */
[----:B------:R-:W-:Y:S02]  /*10870*/  FFMA.FTZ R208, R208, c[0x0][0x2d0], -R149 ;  /* 0x0000b400d0d07a23 */ /* 0x000fe40000010895 */
[----:B------:R-:W-:Y:S01]  /*10880*/  FFMA.FTZ R171, R172, c[0x0][0x2d0], -R171 ;  /* 0x0000b400acab7a23 */ /* 0x000fe200000108ab */
[----:B------:R-:W-:Y:S01]  /*10890*/  LDSM.16.MT88.4 R148, [R173+0x3900] ;  /* 0x00390000ad94783b */ /* 0x000fe20000004200 */
[----:B------:R-:W-:Y:S01]  /*108a0*/  MUFU.EX2 R160, R160 ;  /* 0x000000a000a07308 */ /* 0x000fe20000000800 */
[----:B------:R-:W-:-:S02]  /*108b0*/  FADD.FTZ R161, R164, R161 ;  /* 0x000000a1a4a17221 */ /* 0x000fc40000010000 */
[----:B------:R-:W-:Y:S02]  /*108c0*/  FADD.FTZ R163, R166, R163 ;  /* 0x000000a3a6a37221 */ /* 0x000fe40000010000 */
[----:B------:R-:W-:Y:S02]  /*108d0*/  FADD.FTZ R162, R162, R161 ;  /* 0x000000a1a2a27221 */ /* 0x000fe40000010000 */
[----:B------:R-:W-:Y:S01]  /*108e0*/  @P0 IMAD R94, R94, R95, RZ ;  /* 0x0000005f5e5e0224 */ /* 0x000fe200078e02ff */
[----:B---3--:R-:W-:Y:S01]  /*108f0*/  F2FP.BF16.PACK_AB R99, R159, R158 ;  /* 0x0000009e9f63723e */ /* 0x008fe200000010ff */
[----:B------:R-:W2:Y:S01]  /*10900*/  MUFU.EX2 R155, R155 ;  /* 0x0000009b009b7308 */ /* 0x000ea20000000800 */
[----:B------:R-:W-:Y:S02]  /*10910*/  FADD.FTZ R158, R158, R163 ;  /* 0x000000a39e9e7221 */ /* 0x000fe40000010000 */
        /* <DEDUP_REMOVED lines=66> */
[C---:B-----5:R-:W-:Y:S08]  /*10d40*/  HMMA.16816.F32.BF16 R68, R4.reuse, R16, R68 ;  /* 0x000000100444723c */ /* 0x060ff00000041844 */
        /* <DEDUP_REMOVED lines=26> */
[C---:B---3--:R-:W-:Y:S08]  /*10ef0*/  HMMA.16816.F32.BF16 R8, R4.reuse, R16, R8 ;  /* 0x000000100408723c */ /* 0x048ff00000041808 */
[----:B------:R-:W-:Y:S01]  /*10f00*/  HMMA.16816.F32.BF16 R96, R4, R18, R96 ;  /* 0x000000120460723c */ /* 0x000fe20000041860 */
[----:B------:R-:W3:Y:S06]  /*10f10*/  LDSM.16.MT88.4 R16, [R165+0x3100] ;  /* 0x00310000a510783b */ /* 0x000eec0000004200 */
[----:B------:R-:W-:Y:S01]  /*10f20*/  F2FP.BF16.PACK_AB R4, R168, R167 ;  /* 0x000000a7a804723e */ /* 0x000fe200000010ff */
[----:B------:R-:W-:Y:S01]  /*10f30*/  FADD.FTZ R167, R167, R152 ;  /* 0x00000098a7a77221 */ /* 0x000fe20000010000 */
[----:B------:R-:W-:Y:S01]  /*10f40*/  F2FP.BF16.PACK_AB R5, R175, R174 ;  /* 0x000000aeaf05723e */ /* 0x000fe200000010ff */
[----:B------:R-:W-:Y:S01]  /*10f50*/  FADD.FTZ R174, R174, R133 ;  /* 0x00000085aeae7221 */ /* 0x000fe20000010000 */
[----:B------:R-:W-:Y:S01]  /*10f60*/  F2FP.BF16.PACK_AB R6, R169, R170 ;  /* 0x000000aaa906723e */ /* 0x000fe200000010ff */
[----:B------:R-:W-:Y:S01]  /*10f70*/  FADD.FTZ R167, R168, R167 ;  /* 0x000000a7a8a77221 */ /* 0x000fe20000010000 */
[----:B------:R-:W-:Y:S01]  /*10f80*/  F2FP.BF16.PACK_AB R7, R179, R178 ;  /* 0x000000b2b307723e */ /* 0x000fe200000010ff */
[----:B------:R-:W-:-:S02]  /*10f90*/  FADD.FTZ R175, R175, R174 ;  /* 0x000000aeafaf7221 */ /* 0x000fc40000010000 */
[----:B------:R-:W-:Y:S02]  /*10fa0*/  FADD.FTZ R170, R170, R167 ;  /* 0x000000a7aaaa7221 */ /* 0x000fe40000010000 */
[----:B------:R-:W-:Y:S02]  /*10fb0*/  FADD.FTZ R178, R178, R175 ;  /* 0x000000afb2b27221 */ /* 0x000fe40000010000 */
[----:B-1----:R-:W-:Y:S01]  /*10fc0*/  HMMA.16816.F32.BF16 R36, R4, R12, R36 ;  /* 0x0000000c0424723c */ /* 0x002fe20000041824 */
[----:B------:R-:W-:Y:S02]  /*10fd0*/  FADD.FTZ R170, R169, R170 ;  /* 0x000000aaa9aa7221 */ /* 0x000fe40000010000 */
[----:B------:R-:W-:-:S05]  /*10fe0*/  FADD.FTZ R179, R179, R178 ;  /* 0x000000b2b3b37221 */ /* 0x000fca0000010000 */
        /* <DEDUP_REMOVED lines=29> */
[C---:B----4-:R-:W-:Y:S08]  /*111c0*/  HMMA.16816.F32.BF16 R68, R4.reuse, R24, R68 ;  /* 0x000000180444723c */ /* 0x050ff00000041844 */
[C---:B------:R-:W-:Y:S01]  /*111d0*/  HMMA.16816.F32.BF16 R72, R4.reuse, R26, R72 ;  /* 0x0000001a0448723c */ /* 0x040fe20000041848 */
[----:B------:R-:W-:Y:S07]  /*111e0*/  LDSM.16.MT88.4 R24, [R134+0x3900] ;  /* 0x003900008618783b */ /* 0x000fee0000004200 */
        /* <DEDUP_REMOVED lines=15> */
[----:B------:R-:W-:Y:S02]  /*112e0*/  FADD.FTZ R208, R171, R176 ;  /* 0x000000b0abd07221 */ /* 0x000fe40000010000 */
[----:B------:R-:W-:-:S03]  /*112f0*/  IMAD.MOV.U32 R206, RZ, RZ, RZ ;  /* 0x000000ffffce7224 */ /* 0x000fc600078e00ff */
[C---:B------:R-:W-:Y:S01]  /*11300*/  HMMA.16816.F32.BF16 R104, R4.reuse, R14, R104 ;  /* 0x0000000e0468723c */ /* 0x040fe20000041868 */
[----:B------:R-:W1:Y:S07]  /*11310*/  LDSM.16.MT88.4 R12, [R134+0x5900] ;  /* 0x00590000860c783b */ /* 0x000e6e0000004200 */
[C---:B--2---:R-:W-:Y:S08]  /*11320*/  HMMA.16816.F32.BF16 R60, R4.reuse, R20, R60 ;  /* 0x00000014043c723c */ /* 0x044ff0000004183c */
[C---:B------:R-:W-:Y:S01]  /*11330*/  HMMA.16816.F32.BF16 R64, R4.reuse, R22, R64 ;  /* 0x000000160440723c */ /* 0x040fe20000041840 */
[----:B------:R-:W2:Y:S07]  /*11340*/  LDSM.16.MT88.4 R20, [R165+0x5900] ;  /* 0x00590000a514783b */ /* 0x000eae0000004200 */
[C---:B---3--:R-:W-:Y:S07]  /*11350*/  HMMA.16816.F32.BF16 R68, R4.reuse, R16, R68 ;  /* 0x000000100444723c */ /* 0x048fee0000041844 */
[-C--:B------:R-:W-:Y:S01]  /*11360*/  @P0 IMAD.WIDE.U32 R16, R95, R93.reuse, R204 ;  /* 0x0000005d5f100225 */ /* 0x080fe200078e00cc */
[C---:B------:R-:W-:Y:S07]  /*11370*/  HMMA.16816.F32.BF16 R72, R4.reuse, R18, R72 ;  /* 0x000000120448723c */ /* 0x040fee0000041848 */
[----:B------:R-:W-:Y:S01]  /*11380*/  @P0 LEA R18, P1, R16, c[0x0][0x1c8], 0x1 ;  /* 0x0000720010120a11 */ /* 0x000fe200078208ff */
[C---:B------:R-:W-:Y:S08]  /*11390*/  HMMA.16816.F32.BF16 R44, R4.reuse, R148, R44 ;  /* 0x00000094042c723c */ /* 0x040ff0000004182c */
[C---:B-1----:R-:W-:Y:S07]  /*113a0*/  HMMA.16816.F32.BF16 R84, R4.reuse, R12, R84 ;  /* 0x0000000c0454723c */ /* 0x042fee0000041854 */
[----:B------:R-:W-:Y:S01]  /*113b0*/  @P3 IMAD.HI.U32 R13, R92, c[0x0][0x2c8], RZ ;  /* 0x0000b2005c0d3a27 */ /* 0x000fe200078e00ff */
[----:B------:R-:W-:Y:S01]  /*113c0*/  @P0 SHF.R.S32.HI R12, RZ, 0x1f, R95 ;  /* 0x0000001fff0c0819 */ /* 0x000fe2000001145f */
[----:B------:R-:W-:Y:S03]  /*113d0*/  HMMA.16816.F32.BF16 R88, R4, R14, R88 ;  /* 0x0000000e0458723c */ /* 0x000fe60000041858 */
[----:B------:R-:W-:Y:S01]  /*113e0*/  @P3 SHF.R.U32.HI R92, RZ, c[0x0][0x2cc], R13 ;  /* 0x0000b300ff5c3a19 */ /* 0x000fe2000001160d */
[----:B------:R-:W-:-:S03]  /*113f0*/  @P0 IMAD R12, R12, R93, R94 ;  /* 0x0000005d0c0c0224 */ /* 0x000fc600078e025e */
[----:B------:R-:W-:Y:S01]  /*11400*/  IADD3 R92, R92, R186, -R209 ;  /* 0x000000ba5c5c7210 */ /* 0x000fe20007ffe8d1 */
[----:B------:R-:W-:Y:S01]  /*11410*/  @P0 IMAD.IADD R13, R17, 0x1, R12 ;  /* 0x00000001110d0824 */ /* 0x000fe200078e020c */
[C---:B------:R-:W-:Y:S02]  /*11420*/  HMMA.16816.F32.BF16 R48, R4.reuse, R150, R48 ;  /* 0x000000960430723c */ /* 0x040fe40000041830 */
[----:B------:R-:W-:Y:S02]  /*11430*/  SHF.R.S32.HI R15, RZ, 0x1f, R92 ;  /* 0x0000001fff0f7819 */ /* 0x000fe4000001145c */
[----:B------:R-:W-:Y:S02]  /*11440*/  @P0 LEA.HI.X R19, R16, c[0x0][0x1cc], R13, 0x1, P1 ;  /* 0x0000730010130a11 */ /* 0x000fe400008f0c0d */
[----:B------:R-:W-:Y:S02]  /*11450*/  LEA.HI R3, R15, R92, RZ, 0x6 ;  /* 0x0000005c0f037211 */ /* 0x000fe400078f30ff */
[----:B--2---:R-:W-:Y:S01]  /*11460*/  HMMA.16816.F32.BF16 R92, R4, R20, R8 ;  /* 0x00000014045c723c */ /* 0x004fe20000041808 */
[----:B------:R-:W-:Y:S01]  /*11470*/  @!PT LDS RZ, [RZ] ;  /* 0x00000000fffff984 */ /* 0x000fe20000000800 */
[----:B------:R-:W-:Y:S01]  /*11480*/  @!PT LDS RZ, [RZ] ;  /* 0x00000000fffff984 */ /* 0x000fe20000000800 */
[----:B------:R-:W-:Y:S01]  /*11490*/  @!PT LDS RZ, [RZ] ;  /* 0x00000000fffff984 */ /* 0x000fe20000000800 */
[----:B------:R1:W-:Y:S01]  /*114a0*/  @P0 LDGSTS.E.BYPASS.LTC128B.128 [R132+0xc100], [R18.64], !P6 ;  /* 0x0c10000012840fae */ /* 0x0003e2000f101d46 */
[----:B------:R-:W-:-:S03]  /*114b0*/  SHF.R.S32.HI R3, RZ, 0x6, R3 ;  /* 0x00000006ff037819 */ /* 0x000fc60000011403 */
[----:B------:R1:W-:Y:S01]  /*114c0*/  @P0 LDGSTS.E.BYPASS.LTC128B.128 [R132+0xe100], [R18.64+0x80], !P5 ;  /* 0x0e10008012840fae */ /* 0x0003e2000e901d46 */
[----:B------:R-:W-:Y:S02]  /*114d0*/  IMNMX R224, RZ, R3, !PT ;  /* 0x00000003ffe07217 */ /* 0x000fe40007800200 */
[C---:B------:R-:W-:Y:S01]  /*114e0*/  @P0 LEA R8, P1, R193.reuse, R18, 0x1 ;  /* 0x00000012c1080211 */ /* 0x040fe200078208ff */
[----:B------:R1:W-:Y:S01]  /*114f0*/  @P0 LDGSTS.E.BYPASS.LTC128B.128 [R132+0x10100], [R18.64+0x100], !P4 ;  /* 0x1010010012840fae */ /* 0x0003e2000e101d46 */
[----:B------:R-:W-:Y:S02]  /*11500*/  HMMA.16816.F32.BF16 R76, R4, R144, R76 ;  /* 0x00000090044c723c */ /* 0x000fe4000004184c */
[----:B------:R-:W-:-:S05]  /*11510*/  @P0 LEA.HI.X R9, R193, R19, R192, 0x1, P1 ;  /* 0x00000013c1090211 */ /* 0x000fca00008f0cc0 */
[----:B------:R1:W-:Y:S01]  /*11520*/  @P0 LDGSTS.E.BYPASS.LTC128B.128 [R132+0xd100], [R8.64], !P6 ;  /* 0x0d10000008840fae */ /* 0x0003e2000f101d46 */
[C---:B------:R-:W-:Y:S03]  /*11530*/  HMMA.16816.F32.BF16 R80, R4.reuse, R146, R80 ;  /* 0x000000920450723c */ /* 0x040fe60000041850 */
[----:B------:R1:W-:Y:S04]  /*11540*/  @P0 LDGSTS.E.BYPASS.LTC128B.128 [R132+0xf100], [R8.64+0x80], !P5 ;  /* 0x0f10008008840fae */ /* 0x0003e8000e901d46 */
[----:B------:R1:W-:Y:S01]  /*11550*/  @P0 LDGSTS.E.BYPASS.LTC128B.128 [R132+0x11100], [R8.64+0x100], !P4 ;  /* 0x1110010008840fae */ /* 0x0003e2000e101d46 */
[----:B------:R-:W-:Y:S01]  /*11560*/  ISETP.GE.AND P0, PT, R211, R224, PT ;  /* 0x000000e0d300720c */ /* 0x000fe20003f06270 */
[C---:B------:R-:W-:Y:S02]  /*11570*/  HMMA.16816.F32.BF16 R128, R4.reuse, R140, R128 ;  /* 0x0000008c0480723c */ /* 0x040fe40000041880 */
[----:B------:R-:W0:Y:S06]  /*11580*/  LDGDEPBAR ;  /* 0x00000000000079af */ /* 0x000e2c0000000000 */
        /* <DEDUP_REMOVED lines=11> */
[C---:B-1----:R-:W-:Y:S01]  /*11640*/  IADD3 RZ, P1, R200.reuse, 0x40, RZ ;  /* 0x00000040c8ff7810 */ /* 0x042fe20007f3e0ff */
[----:B------:R-:W-:Y:S01]  /*11650*/  IMAD.MOV.U32 R132, RZ, RZ, R0 ;  /* 0x000000ffff847224 */ /* 0x000fe200078e0000 */
[----:B------:R-:W-:Y:S01]  /*11660*/  IADD3 RZ, P0, R200, 0x80, RZ ;  /* 0x00000080c8ff7810 */ /* 0x000fe20007f1e0ff */
[----:B------:R-:W-:Y:S01]  /*11670*/  IMAD.MOV.U32 R3, RZ, RZ, R2 ;  /* 0x000000ffff037224 */ /* 0x000fe200078e0002 */
[----:B------:R-:W-:Y:S01]  /*11680*/  IADD3.X R223, RZ, R205, RZ, P1, !PT ;  /* 0x000000cdffdf7210 */ /* 0x000fe20000ffe4ff */
[----:B------:R-:W-:Y:S01]  /*11690*/  IMAD.MOV.U32 R206, RZ, RZ, RZ ;  /* 0x000000ffffce7224 */ /* 0x000fe200078e00ff */
[C---:B------:R-:W-:Y:S01]  /*116a0*/  IADD3 R218, P1, R198.reuse, 0x80, RZ ;  /* 0x00000080c6da7810 */ /* 0x040fe20007f3e0ff */
[----:B------:R-:W-:Y:S01]  /*116b0*/  IMAD.X R222, RZ, RZ, R205, P0 ;  /* 0x000000ffffde7224 */ /* 0x000fe200000e06cd */
[----:B------:R-:W-:Y:S01]  /*116c0*/  IADD3 R216, P0, R198, 0x40, RZ ;  /* 0x00000040c6d87810 */ /* 0x000fe20007f1e0ff */
[----:B------:R-:W-:Y:S01]  /*116d0*/  IMAD.IADD R133, R185, 0x1, R182 ;  /* 0x00000001b9857824 */ /* 0x000fe200078e02b6 */
[----:B------:R-:W-:Y:S01]  /*116e0*/  IADD3 R176, R183, 0xc100, RZ ;  /* 0x0000c100b7b07810 */ /* 0x000fe20007ffe0ff */
[----:B------:R-:W-:Y:S01]  /*116f0*/  @P3 IMAD.HI.U32 R219, R210, c[0x0][0x2c8], RZ ;  /* 0x0000b200d2db3a27 */ /* 0x000fe200078e00ff */
[----:B------:R-:W-:Y:S01]  /*11700*/  MOV R221, 0x20 ;  /* 0x0000002000dd7802 */ /* 0x000fe20000000f00 */
[----:B------:R-:W-:Y:S01]  /*11710*/  UMOV UR5, 0x1 ;  /* 0x0000000100057882 */ /* 0x000fe20000000000 */
[C---:B------:R-:W-:Y:S01]  /*11720*/  IADD3 R214, R200.reuse, 0x40, RZ ;  /* 0x00000040c8d67810 */ /* 0x040fe20007ffe0ff */
[----:B------:R-:W-:Y:S01]  /*11730*/  IMAD.MOV.U32 R220, RZ, RZ, -0x40 ;  /* 0xffffffc0ffdc7424 */ /* 0x000fe200078e00ff */
[----:B------:R-:W-:Y:S01]  /*11740*/  IADD3 R212, R200, 0x80, RZ ;  /* 0x00000080c8d47810 */ /* 0x000fe20007ffe0ff */
[----:B------:R-:W-:Y:S01]  /*11750*/  IMAD.X R217, RZ, RZ, R203, P1 ;  /* 0x000000ffffd97224 */ /* 0x000fe200008e06cb */
[----:B------:R-:W-:-:S02]  /*11760*/  IADD3.X R215, RZ, R203, RZ, P0, !PT ;  /* 0x000000cbffd77210 */ /* 0x000fc400007fe4ff */
.L_x_1262:
[----:B------:R-:W-:Y:S04]  /*11770*/  DEPBAR.LE SB0, 0x2 ;  /* 0x000080800000791a */ /* 0x000fe80000000000 */
[----:B------:R-:W-:Y:S01]  /*11780*/  BAR.SYNC.DEFER_BLOCKING 0x0 ;  /* 0x0000000000007b1d */ /* 0x000fe20000010000 */
[----:B------:R-:W-:Y:S01]  /*11790*/  IMAD.U32 R179, RZ, RZ, UR5 ;  /* 0x00000005ffb37e24 */ /* 0x000fe2000f8e00ff */
[C---:B------:R-:W-:Y:S01]  /*117a0*/  ISETP.GE.AND P0, PT, R211.reuse, 0x1, PT ;  /* 0x00000001d300780c */ /* 0x040fe20003f06270 */
[----:B------:R-:W-:Y:S01]  /*117b0*/  UIMAD UR4, UR5, 0x6000, URZ ;  /* 0x00006000050478a4 */ /* 0x000fe2000f8e023f */
[----:B------:R-:W-:Y:S01]  /*117c0*/  IADD3 R9, R211, -0x1, RZ ;  /* 0xffffffffd3097810 */ /* 0x000fe20007ffe0ff */
[C---:B------:R-:W-:Y:S01]  /*117d0*/  IMAD R152, R179.reuse, 0x6000, R183 ;  /* 0x00006000b3987824 */ /* 0x040fe200078e02b7 */
[----:B------:R-:W-:Y:S01]  /*117e0*/  LOP3.LUT P2, RZ, R188, 0x2, RZ, 0xc0, !PT ;  /* 0x00000002bcff7812 */ /* 0x000fe2000784c0ff */
[----:B------:R-:W-:Y:S01]  /*117f0*/  IMAD R179, R179, 0x6000, R176 ;  /* 0x00006000b3b37824 */ /* 0x000fe200078e02b0 */
[----:B------:R-:W-:Y:S01]  /*11800*/  LOP3.LUT P3, RZ, R191, 0x1, RZ, 0xc0, !PT ;  /* 0x00000001bfff7812 */ /* 0x000fe2000786c0ff */
[----:B------:R-:W-:Y:S01]  /*11810*/  UIADD3 UR8, UR5, 0x1, URZ ;  /* 0x0000000105087890 */ /* 0x000fe2000fffe03f */
[----:B------:R-:W-:Y:S01]  /*11820*/  SEL R184, R221, 0xffffffe0, !P2 ;  /* 0xffffffe0ddb87807 */ /* 0x000fe20005000000 */
[----:B------:R-:W-:Y:S01]  /*11830*/  UISETP.GE.AND UP0, UPT, UR5, 0x1, UPT ;  /* 0x000000010500788c */ /* 0x000fe2000bf06270 */
[----:B------:R-:W-:Y:S03]  /*11840*/  ISETP.NE.AND P2, PT, R187, 0x1, PT ;  /* 0x00000001bb00780c */ /* 0x000fe60003f45270 */
[----:B------:R-:W-:Y:S01]  /*11850*/  @P0 SHF.R.S32.HI R0, RZ, 0x1f, R9 ;  /* 0x0000001fff000819 */ /* 0x000fe20000011409 */
[----:B------:R-:W-:Y:S01]  /*11860*/  @P0 IMAD R169, R206, 0x6000, R196 ;  /* 0x00006000cea90824 */ /* 0x000fe200078e02c4 */
[----:B------:R-:W-:Y:S03]  /*11870*/  USEL UR5, UR8, URZ, !UP0 ;  /* 0x0000003f08057287 */ /* 0x000fe6000c000000 */
[----:B------:R-:W-:Y:S01]  /*11880*/  @P0 IMAD R0, R0, c[0x0][0x208], RZ ;  /* 0x0000820000000a24 */ /* 0x000fe200078e02ff */
[----:B------:R-:W-:Y:S03]  /*11890*/  LDSM.16.M88.4 R136, [R185] ;  /* 0x00000000b988783b */ /* 0x000fe60000000200 */
[C---:B------:R-:W-:Y:S02]  /*118a0*/  @P0 IMAD R0, R9.reuse, c[0x0][0x20c], R0 ;  /* 0x0000830009000a24 */ /* 0x040fe400078e0200 */
[----:B------:R-:W-:Y:S04]  /*118b0*/  @P0 IMAD.WIDE.U32 R8, R9, c[0x0][0x208], RZ ;  /* 0x0000820009080a25 */ /* 0x000fe800078e00ff */
[----:B------:R-:W-:Y:S01]  /*118c0*/  @P0 IMAD.IADD R0, R9, 0x1, R0 ;  /* 0x0000000109000824 */ /* 0x000fe200078e0200 */
[----:B------:R-:W1:Y:S01]  /*118d0*/  LDSM.16.M88.4 R140, [R152+0xc100] ;  /* 0x00c10000988c783b */ /* 0x000e620000000200 */
[C---:B------:R-:W-:Y:S03]  /*118e0*/  @P0 SHF.L.U32 R157, R8.reuse, 0x6, RZ ;  /* 0x00000006089d0819 */ /* 0x040fe600000006ff */
[----:B------:R-:W-:Y:S02]  /*118f0*/  @P0 SHF.L.U64.HI R0, R8, 0x6, R0 ;  /* 0x0000000608000819 */ /* 0x000fe40000010200 */
[C---:B------:R-:W-:Y:S02]  /*11900*/  @P0 IADD3 R2, P1, R157.reuse, R198, RZ ;  /* 0x000000c69d020210 */ /* 0x040fe40007f3e0ff */
[----:B------:R-:W2:Y:S03]  /*11910*/  LDSM.16.M88.4 R144, [R152+0xc900] ;  /* 0x00c900009890783b */ /* 0x000ea60000000200 */
[----:B------:R-:W-:Y:S01]  /*11920*/  @P0 IMAD.X R9, R0, 0x1, R203, P1 ;  /* 0x0000000100090824 */ /* 0x000fe200008e06cb */
[C---:B------:R-:W-:Y:S04]  /*11930*/  @P0 LEA R160, P1, R2.reuse, c[0x0][0x1f8], 0x1 ;  /* 0x00007e0002a00a11 */ /* 0x040fe800078208ff */
[----:B------:R-:W3:Y:S01]  /*11940*/  LDSM.16.M88.4 R148, [R152+0xd100] ;  /* 0x00d100009894783b */ /* 0x000ee20000000200 */
[----:B------:R-:W-:Y:S02]  /*11950*/  @P0 LEA.HI.X R161, R2, c[0x0][0x1fc], R9, 0x1, P1 ;  /* 0x00007f0002a10a11 */ /* 0x000fe400008f0c09 */
[----:B------:R-:W-:Y:S02]  /*11960*/  IADD3 R2, R184, R179, RZ ;  /* 0x000000b3b8027210 */ /* 0x000fe40007ffe0ff */
[----:B------:R-:W-:Y:S02]  /*11970*/  @P0 IADD3 R12, P1, R157, R216, RZ ;  /* 0x000000d89d0c0210 */ /* 0x000fe40007f3e0ff */
[----:B------:R-:W-:Y:S01]  /*11980*/  IADD3 R178, R177, R2, RZ ;  /* 0x00000002b1b27210 */ /* 0x000fe20007ffe0ff */
[----:B------:R-:W4:Y:S02]  /*11990*/  LDSM.16.M88.4 R32, [R152+0xd900] ;  /* 0x00d900009820783b */ /* 0x000f240000000200 */
[----:B------:R-:W-:Y:S01]  /*119a0*/  @P0 IMAD.X R13, R0, 0x1, R215, P1 ;  /* 0x00000001000d0824 */ /* 0x000fe200008e06d7 */
[C---:B------:R-:W-:Y:S04]  /*119b0*/  @P0 LEA R162, P1, R12.reuse, c[0x0][0x1f8], 0x1 ;  /* 0x00007e000ca20a11 */ /* 0x040fe800078208ff */
[----:B------:R-:W-:Y:S01]  /*119c0*/  @P0 LEA.HI.X R163, R12, c[0x0][0x1fc], R13, 0x1, P1 ;  /* 0x00007f000ca30a11 */ /* 0x000fe200008f0c0d */
[----:B------:R-:W-:Y:S01]  /*119d0*/  LDSM.16.M88.4 R152, [R2] ;  /* 0x000000000298783b */ /* 0x000fe20000000200 */
[----:B------:R-:W-:Y:S05]  /*119e0*/  @P0 IADD3 R20, P1, R157, R218, RZ ;  /* 0x000000da9d140210 */ /* 0x000fea0007f3e0ff */
[----:B------:R-:W-:Y:S01]  /*119f0*/  @P0 IMAD.X R21, R0, 0x1, R217, P1 ;  /* 0x0000000100150824 */ /* 0x000fe200008e06d9 */
[C---:B------:R-:W-:Y:S01]  /*11a00*/  @P0 LEA R164, P1, R20.reuse, c[0x0][0x1f8], 0x1 ;  /* 0x00007e0014a40a11 */ /* 0x040fe200078208ff */
[C---:B-1----:R-:W-:Y:S03]  /*11a10*/  HMMA.16816.F32.BF16 R4, R136.reuse, R140, RZ ;  /* 0x0000008c8804723c */ /* 0x042fe600000418ff */
[----:B------:R-:W-:Y:S02]  /*11a20*/  @P0 LEA.HI.X R165, R20, c[0x0][0x1fc], R21, 0x1, P1 ;  /* 0x00007f0014a50a11 */ /* 0x000fe400008f0c15 */
[----:B------:R-:W-:Y:S03]  /*11a30*/  @P0 IADD3 R157, P1, R195, R157, RZ ;  /* 0x0000009dc39d0210 */ /* 0x000fe60007f3e0ff */
[C---:B------:R-:W-:Y:S01]  /*11a40*/  HMMA.16816.F32.BF16 R8, R136.reuse, R142, RZ ;  /* 0x0000008e8808723c */ /* 0x040fe200000418ff */
[----:B------:R-:W1:Y:S03]  /*11a50*/  LDSM.16.M88.4 R140, [R133] ;  /* 0x00000000858c783b */ /* 0x000e660000000200 */
[----:B------:R-:W-:Y:S01]  /*11a60*/  @P0 IMAD.X R0, R194, 0x1, R0, P1 ;  /* 0x00000001c2000824 */ /* 0x000fe200008e0600 */
[----:B------:R-:W-:Y:S03]  /*11a70*/  @P0 IADD3 R29, P1, R157, R198, RZ ;  /* 0x000000c69d1d0210 */ /* 0x000fe60007f3e0ff */
[C---:B--2---:R-:W-:Y:S01]  /*11a80*/  HMMA.16816.F32.BF16 R12, R136.reuse, R144, RZ ;  /* 0x00000090880c723c */ /* 0x044fe200000418ff */
[C---:B------:R-:W-:Y:S03]  /*11a90*/  @P0 IADD3.X R28, R0.reuse, R203, RZ, P1, !PT ;  /* 0x000000cb001c0210 */ /* 0x040fe60000ffe4ff */
[C---:B------:R-:W-:Y:S04]  /*11aa0*/  @P0 LEA R166, P1, R29.reuse, c[0x0][0x1f8], 0x1 ;  /* 0x00007e001da60a11 */ /* 0x040fe800078208ff */
[C---:B------:R-:W-:Y:S01]  /*11ab0*/  HMMA.16816.F32.BF16 R16, R136.reuse, R146, RZ ;  /* 0x000000928810723c */ /* 0x040fe200000418ff */
[----:B------:R-:W2:Y:S03]  /*11ac0*/  LDSM.16.M88.4 R144, [R2+0x800] ;  /* 0x000800000290783b */ /* 0x000ea60000000200 */
[----:B------:R-:W-:Y:S02]  /*11ad0*/  @P0 LEA.HI.X R167, R29, c[0x0][0x1fc], R28, 0x1, P1 ;  /* 0x00007f001da70a11 */ /* 0x000fe400008f0c1c */
[C---:B------:R-:W-:Y:S02]  /*11ae0*/  @P0 IADD3 R156, P1, R157.reuse, R216, RZ ;  /* 0x000000d89d9c0210 */ /* 0x040fe40007f3e0ff */
[C---:B---3--:R-:W-:Y:S08]  /*11af0*/  HMMA.16816.F32.BF16 R20, R136.reuse, R148, RZ ;  /* 0x000000948814723c */ /* 0x048ff000000418ff */
[C---:B------:R-:W-:Y:S01]  /*11b00*/  HMMA.16816.F32.BF16 R24, R136.reuse, R150, RZ ;  /* 0x000000968818723c */ /* 0x040fe200000418ff */
[----:B------:R-:W3:Y:S07]  /*11b10*/  LDSM.16.M88.4 R148, [R2+0x1000] ;  /* 0x001000000294783b */ /* 0x000eee0000000200 */
[C---:B----4-:R-:W-:Y:S07]  /*11b20*/  HMMA.16816.F32.BF16 R28, R136.reuse, R32, RZ ;  /* 0x00000020881c723c */ /* 0x050fee00000418ff */
[----:B------:R-:W-:Y:S01]  /*11b30*/  @P0 IMAD.X R33, R0, 0x1, R215, P1 ;  /* 0x0000000100210824 */ /* 0x000fe200008e06d7 */
[C---:B------:R-:W-:Y:S04]  /*11b40*/  @P0 LEA R170, P1, R156.reuse, c[0x0][0x1f8], 0x1 ;  /* 0x00007e009caa0a11 */ /* 0x040fe800078208ff */
[----:B------:R-:W-:Y:S02]  /*11b50*/  @P0 LEA.HI.X R171, R156, c[0x0][0x1fc], R33, 0x1, P1 ;  /* 0x00007f009cab0a11 */ /* 0x000fe400008f0c21 */
[----:B------:R-:W-:Y:S01]  /*11b60*/  HMMA.16816.F32.BF16 R32, R136, R34, RZ ;  /* 0x000000228820723c */ /* 0x000fe200000418ff */
[----:B------:R-:W4:Y:S01]  /*11b70*/  LDSM.16.M88.4 R136, [R2+0x1800] ;  /* 0x001800000288783b */ /* 0x000f220000000200 */
[----:B------:R-:W-:Y:S04]  /*11b80*/  @P0 IADD3 R157, P1, R157, R218, RZ ;  /* 0x000000da9d9d0210 */ /* 0x000fe80007f3e0ff */
[----:B------:R-:W-:Y:S02]  /*11b90*/  @P0 IADD3.X R0, R0, R217, RZ, P1, !PT ;  /* 0x000000d900000210 */ /* 0x000fe40000ffe4ff */
[C---:B-1----:R-:W-:Y:S01]  /*11ba0*/  HMMA.16816.F32.BF16 R4, R140.reuse, R152, R4 ;  /* 0x000000988c04723c */ /* 0x042fe20000041804 */
[----:B------:R-:W-:Y:S01]  /*11bb0*/  @!PT LDS RZ, [RZ] ;  /* 0x00000000fffff984 */ /* 0x000fe20000000800 */
[----:B------:R-:W-:Y:S01]  /*11bc0*/  @!PT LDS RZ, [RZ] ;  /* 0x00000000fffff984 */ /* 0x000fe20000000800 */
[----:B------:R-:W-:Y:S01]  /*11bd0*/  @!PT LDS RZ, [RZ] ;  /* 0x00000000fffff984 */ /* 0x000fe20000000800 */
[----:B------:R1:W-:Y:S04]  /*11be0*/  @P0 LDGSTS.E.BYPASS.LTC128B.128 [R169], [R160.64], !P6 ;  /* 0x00000000a0a90fae */ /* 0x0003e8000f101d46 */
[C---:B------:R-:W-:Y:S03]  /*11bf0*/  @P0 LEA R172, P1, R157.reuse, c[0x0][0x1f8], 0x1 ;  /* 0x00007e009dac0a11 */ /* 0x040fe600078208ff */
[C---:B------:R-:W-:Y:S01]  /*11c00*/  HMMA.16816.F32.BF16 R8, R140.reuse, R154, R8 ;  /* 0x0000009a8c08723c */ /* 0x040fe20000041808 */
[----:B------:R1:W-:Y:S03]  /*11c10*/  @P0 LDGSTS.E.BYPASS.LTC128B.128 [R169+0x2000], [R162.64], !P5 ;  /* 0x02000000a2a90fae */ /* 0x0003e6000e901d46 */
[----:B------:R-:W-:Y:S01]  /*11c20*/  @P0 LEA.HI.X R173, R157, c[0x0][0x1fc], R0, 0x1, P1 ;  /* 0x00007f009dad0a11 */ /* 0x000fe200008f0c00 */
[----:B------:R-:W-:Y:S03]  /*11c30*/  IMAD.IADD R0, R177, 0x1, R179 ;  /* 0x00000001b1007824 */ /* 0x000fe600078e02b3 */
[C---:B--2---:R-:W-:Y:S01]  /*11c40*/  HMMA.16816.F32.BF16 R12, R140.reuse, R144, R12 ;  /* 0x000000908c0c723c */ /* 0x044fe2000004180c */
[----:B------:R2:W-:Y:S07]  /*11c50*/  @P0 LDGSTS.E.BYPASS.LTC128B.128 [R169+0x4000], [R164.64], !P3 ;  /* 0x04000000a4a90fae */ /* 0x0005ee000d901d46 */
[C---:B------:R-:W-:Y:S01]  /*11c60*/  HMMA.16816.F32.BF16 R16, R140.reuse, R146, R16 ;  /* 0x000000928c10723c */ /* 0x040fe20000041810 */
[----:B------:R2:W-:Y:S07]  /*11c70*/  @P0 LDGSTS.E.BYPASS.LTC128B.128 [R169+0x1000], [R166.64], !P6 ;  /* 0x01000000a6a90fae */ /* 0x0005ee000f101d46 */
[C---:B---3--:R-:W-:Y:S01]  /*11c80*/  HMMA.16816.F32.BF16 R20, R140.reuse, R148, R20 ;  /* 0x000000948c14723c */ /* 0x048fe20000041814 */
[----:B------:R3:W-:Y:S07]  /*11c90*/  @P0 LDGSTS.E.BYPASS.LTC128B.128 [R169+0x3000], [R170.64], !P5 ;  /* 0x03000000aaa90fae */ /* 0x0007ee000e901d46 */
[C---:B------:R-:W-:Y:S01]  /*11ca0*/  HMMA.16816.F32.BF16 R24, R140.reuse, R150, R24 ;  /* 0x000000968c18723c */ /* 0x040fe20000041818 */
[----:B------:R3:W-:Y:S07]  /*11cb0*/  @P0 LDGSTS.E.BYPASS.LTC128B.128 [R169+0x5000], [R172.64], !P3 ;  /* 0x05000000aca90fae */ /* 0x0007ee000d901d46 */
[C---:B----4-:R-:W-:Y:S01]  /*11cc0*/  HMMA.16816.F32.BF16 R28, R140.reuse, R136, R28 ;  /* 0x000000888c1c723c */ /* 0x050fe2000004181c */
[----:B------:R-:W-:Y:S07]  /*11cd0*/  LDSM.16.M88.4 R152, [R181] ;  /* 0x00000000b598783b */ /* 0x000fee0000000200 */
[----:B------:R-:W-:Y:S01]  /*11ce0*/  HMMA.16816.F32.BF16 R32, R140, R138, R32 ;  /* 0x0000008a8c20723c */ /* 0x000fe20000041820 */
[----:B------:R-:W4:Y:S08]  /*11cf0*/  LDSM.16.M88.4 R156, [R0] ;  /* 0x00000000009c783b */ /* 0x000f300000000200 */
[----:B------:R-:W5:Y:S08]  /*11d00*/  LDSM.16.M88.4 R144, [R0+0x800] ;  /* 0x000800000090783b */ /* 0x000f700000000200 */
[----:B-1----:R-:W1:Y:S08]  /*11d10*/  LDSM.16.M88.4 R160, [R0+0x1000] ;  /* 0x0010000000a0783b */ /* 0x002e700000000200 */
[----:B------:R-:W0:Y:S08]  /*11d20*/  LDGDEPBAR ;  /* 0x00000000000079af */ /* 0x000e300000000000 */
[----:B--2---:R-:W2:Y:S01]  /*11d30*/  LDSM.16.M88.4 R164, [R0+0x1800] ;  /* 0x0018000000a4783b */ /* 0x004ea20000000200 */
[C---:B----4-:R-:W-:Y:S07]  /*11d40*/  HMMA.16816.F32.BF16 R4, R152.reuse, R156, R4 ;  /* 0x0000009c9804723c */ /* 0x050fee0000041804 */
[----:B------:R-:W-:Y:S01]  /*11d50*/  LDSM.16.M88.4 R148, [R180] ;  /* 0x00000000b494783b */ /* 0x000fe20000000200 */
[C---:B------:R-:W-:Y:S07]  /*11d60*/  HMMA.16816.F32.BF16 R8, R152.reuse, R158, R8 ;  /* 0x0000009e9808723c */ /* 0x040fee0000041808 */
[----:B---3--:R-:W3:Y:S01]  /*11d70*/  LDSM.16.M88.4 R168, [R178] ;  /* 0x00000000b2a8783b */ /* 0x008ee20000000200 */
[C---:B-----5:R-:W-:Y:S07]  /*11d80*/  HMMA.16816.F32.BF16 R12, R152.reuse, R144, R12 ;  /* 0x00000090980c723c */ /* 0x060fee000004180c */
[----:B------:R-:W4:Y:S01]  /*11d90*/  LDSM.16.M88.4 R136, [R178+0x800] ;  /* 0x00080000b288783b */ /* 0x000f220000000200 */
[C---:B------:R-:W-:Y:S07]  /*11da0*/  HMMA.16816.F32.BF16 R16, R152.reuse, R146, R16 ;  /* 0x000000929810723c */ /* 0x040fee0000041810 */
[----:B------:R-:W5:Y:S01]  /*11db0*/  LDSM.16.M88.4 R140, [R178+0x1000] ;  /* 0x00100000b28c783b */ /* 0x000f620000000200 */
[C---:B-1----:R-:W-:Y:S07]  /*11dc0*/  HMMA.16816.F32.BF16 R20, R152.reuse, R160, R20 ;  /* 0x000000a09814723c */ /* 0x042fee0000041814 */
[----:B------:R-:W1:Y:S01]  /*11dd0*/  LDSM.16.M88.4 R172, [R178+0x1800] ;  /* 0x00180000b2ac783b */ /* 0x000e620000000200 */
[C---:B------:R-:W-:Y:S07]  /*11de0*/  HMMA.16816.F32.BF16 R24, R152.reuse, R162, R24 ;  /* 0x000000a29818723c */ /* 0x040fee0000041818 */
[----:B------:R-:W-:Y:S01]  /*11df0*/  LDSM.16.M88.4 R144, [R185+0x4000] ;  /* 0x00400000b990783b */ /* 0x000fe20000000200 */
[C---:B--2---:R-:W-:Y:S07]  /*11e00*/  HMMA.16816.F32.BF16 R28, R152.reuse, R164, R28 ;  /* 0x000000a4981c723c */ /* 0x044fee000004181c */
[----:B------:R-:W-:Y:S01]  /*11e10*/  LDSM.16.M88.4 R156, [R179+0x2800] ;  /* 0x00280000b39c783b */ /* 0x000fe20000000200 */
[----:B------:R-:W-:Y:S07]  /*11e20*/  HMMA.16816.F32.BF16 R32, R152, R166, R32 ;  /* 0x000000a69820723c */ /* 0x000fee0000041820 */
[----:B------:R-:W2:Y:S01]  /*11e30*/  LDSM.16.M88.4 R152, [R179+0x2000] ;  /* 0x00200000b398783b */ /* 0x000ea20000000200 */
[C---:B---3--:R-:W-:Y:S07]  /*11e40*/  HMMA.16816.F32.BF16 R4, R148.reuse, R168, R4 ;  /* 0x000000a89404723c */ /* 0x048fee0000041804 */
[----:B------:R-:W3:Y:S01]  /*11e50*/  LDSM.16.M88.4 R160, [R179+0x3000] ;  /* 0x00300000b3a0783b */ /* 0x000ee20000000200 */
[C---:B------:R-:W-:Y:S07]  /*11e60*/  HMMA.16816.F32.BF16 R8, R148.reuse, R170, R8 ;  /* 0x000000aa9408723c */ /* 0x040fee0000041808 */
[----:B------:R-:W2:Y:S01]  /*11e70*/  LDSM.16.M88.4 R164, [R179+0x3800] ;  /* 0x00380000b3a4783b */ /* 0x000ea20000000200 */
[C---:B----4-:R-:W-:Y:S07]  /*11e80*/  HMMA.16816.F32.BF16 R12, R148.reuse, R136, R12 ;  /* 0x00000088940c723c */ /* 0x050fee000004180c */
[----:B------:R-:W-:Y:S01]  /*11e90*/  LDSM.16.M88.4 R168, [R2+0x2800] ;  /* 0x0028000002a8783b */ /* 0x000fe20000000200 */
[C---:B------:R-:W-:Y:S07]  /*11ea0*/  HMMA.16816.F32.BF16 R16, R148.reuse, R138, R16 ;  /* 0x0000008a9410723c */ /* 0x040fee0000041810 */
[----:B------:R-:W-:Y:S01]  /*11eb0*/  LDSM.16.M88.4 R136, [R133+0x4000] ;  /* 0x004000008588783b */ /* 0x000fe20000000200 */
[C---:B-----5:R-:W-:Y:S08]  /*11ec0*/  HMMA.16816.F32.BF16 R20, R148.reuse, R140, R20 ;  /* 0x0000008c9414723c */ /* 0x060ff00000041814 */
[C---:B------:R-:W-:Y:S01]  /*11ed0*/  HMMA.16816.F32.BF16 R24, R148.reuse, R142, R24 ;  /* 0x0000008e9418723c */ /* 0x040fe20000041818 */
[----:B------:R-:W4:Y:S07]  /*11ee0*/  LDSM.16.M88.4 R140, [R2+0x2000] ;  /* 0x00200000028c783b */ /* 0x000f2e0000000200 */
[C---:B-1----:R-:W-:Y:S07]  /*11ef0*/  HMMA.16816.F32.BF16 R28, R148.reuse, R172, R28 ;  /* 0x000000ac941c723c */ /* 0x042fee000004181c */
[----:B------:R-:W-:Y:S01]  /*11f00*/  IADD3 R172, R184, R179, R177 ;  /* 0x000000b3b8ac7210 */ /* 0x000fe20007ffe0b1 */
[----:B------:R-:W-:Y:S01]  /*11f10*/  HMMA.16816.F32.BF16 R32, R148, R174, R32 ;  /* 0x000000ae9420723c */ /* 0x000fe20000041820 */
        /* <DEDUP_REMOVED lines=10> */
[C---:B------:R-:W-:Y:S08]  /*11fc0*/  HMMA.16816.F32.BF16 R28, R144.reuse, R164, R28 ;  /* 0x000000a4901c723c */ /* 0x040ff0000004181c */
        /* <DEDUP_REMOVED lines=14> */
[----:B------:R-:W1:Y:S07]  /*120b0*/  LDSM.16.M88.4 R136, [R180+0x4000] ;  /* 0x00400000b488783b */ /* 0x000e6e0000000200 */
[C---:B---3--:R-:W-:Y:S01]  /*120c0*/  HMMA.16816.F32.BF16 R4, R144.reuse, R156, R4 ;  /* 0x0000009c9004723c */ /* 0x048fe20000041804 */
[----:B------:R-:W2:Y:S07]  /*120d0*/  LDSM.16.M88.4 R152, [R172+0x2800] ;  /* 0x00280000ac98783b */ /* 0x000eae0000000200 */
[C---:B------:R-:W-:Y:S01]  /*120e0*/  HMMA.16816.F32.BF16 R8, R144.reuse, R158, R8 ;  /* 0x0000009e9008723c */ /* 0x040fe20000041808 */
[----:B------:R-:W-:Y:S07]  /*120f0*/  LDSM.16.M88.4 R156, [R185+0x8000] ;  /* 0x00800000b99c783b */ /* 0x000fee0000000200 */
[C---:B----4-:R-:W-:Y:S08]  /*12100*/  HMMA.16816.F32.BF16 R12, R144.reuse, R140, R12 ;  /* 0x0000008c900c723c */ /* 0x050ff0000004180c */
        /* <DEDUP_REMOVED lines=8> */
[C---:B-1----:R-:W-:Y:S01]  /*12190*/  HMMA.16816.F32.BF16 R4, R136.reuse, R148, R4 ;  /* 0x000000948804723c */ /* 0x042fe20000041804 */
[----:B------:R-:W-:Y:S07]  /*121a0*/  LDSM.16.M88.4 R164, [R133+0x8000] ;  /* 0x0080000085a4783b */ /* 0x000fee0000000200 */
[C---:B------:R-:W-:Y:S01]  /*121b0*/  HMMA.16816.F32.BF16 R8, R136.reuse, R150, R8 ;  /* 0x000000968808723c */ /* 0x040fe20000041808 */
[----:B------:R-:W1:Y:S07]  /*121c0*/  LDSM.16.M88.4 R148, [R179+0x5000] ;  /* 0x00500000b394783b */ /* 0x000e6e0000000200 */
[C---:B--2---:R-:W-:Y:S08]  /*121d0*/  HMMA.16816.F32.BF16 R12, R136.reuse, R152, R12 ;  /* 0x00000098880c723c */ /* 0x044ff0000004180c */
[C---:B------:R-:W-:Y:S01]  /*121e0*/  HMMA.16816.F32.BF16 R16, R136.reuse, R154, R16 ;  /* 0x0000009a8810723c */ /* 0x040fe20000041810 */
[----:B------:R-:W2:Y:S07]  /*121f0*/  LDSM.16.M88.4 R152, [R179+0x5800] ;  /* 0x00580000b398783b */ /* 0x000eae0000000200 */
[C---:B------:R-:W-:Y:S08]  /*12200*/  HMMA.16816.F32.BF16 R20, R136.reuse, R168, R20 ;  /* 0x000000a88814723c */ /* 0x040ff00000041814 */
[C---:B------:R-:W-:Y:S01]  /*12210*/  HMMA.16816.F32.BF16 R24, R136.reuse, R170, R24 ;  /* 0x000000aa8818723c */ /* 0x040fe20000041818 */
[----:B------:R-:W1:Y:S07]  /*12220*/  LDSM.16.M88.4 R168, [R2+0x4000] ;  /* 0x0040000002a8783b */ /* 0x000e6e0000000200 */
[C---:B---3--:R-:W-:Y:S08]  /*12230*/  HMMA.16816.F32.BF16 R28, R136.reuse, R140, R28 ;  /* 0x0000008c881c723c */ /* 0x048ff0000004181c */
[----:B------:R-:W-:Y:S01]  /*12240*/  HMMA.16816.F32.BF16 R32, R136, R142, R32 ;  /* 0x0000008e8820723c */ /* 0x000fe20000041820 */
[----:B------:R-:W3:Y:S07]  /*12250*/  LDSM.16.M88.4 R136, [R2+0x4800] ;  /* 0x004800000288783b */ /* 0x000eee0000000200 */
[C---:B----4-:R-:W-:Y:S01]  /*12260*/  HMMA.16816.F32.BF16 R4, R156.reuse, R160, R4 ;  /* 0x000000a09c04723c */ /* 0x050fe20000041804 */
[----:B------:R-:W4:Y:S07]  /*12270*/  LDSM.16.M88.4 R140, [R2+0x5000] ;  /* 0x00500000028c783b */ /* 0x000f2e0000000200 */
[C---:B------:R-:W-:Y:S01]  /*12280*/  HMMA.16816.F32.BF16 R8, R156.reuse, R162, R8 ;  /* 0x000000a29c08723c */ /* 0x040fe20000041808 */
[----:B------:R-:W-:Y:S07]  /*12290*/  LDSM.16.M88.4 R160, [R0+0x5800] ;  /* 0x0058000000a0783b */ /* 0x000fee0000000200 */
[C---:B-----5:R-:W-:Y:S08]  /*122a0*/  HMMA.16816.F32.BF16 R12, R156.reuse, R144, R12 ;  /* 0x000000909c0c723c */ /* 0x060ff0000004180c */
[C---:B------:R-:W-:Y:S01]  /*122b0*/  HMMA.16816.F32.BF16 R16, R156.reuse, R146, R16 ;  /* 0x000000929c10723c */ /* 0x040fe20000041810 */
[----:B------:R-:W5:Y:S07]  /*122c0*/  LDSM.16.M88.4 R144, [R2+0x5800] ;  /* 0x005800000290783b */ /* 0x000f6e0000000200 */
[C---:B-1----:R-:W-:Y:S08]  /*122d0*/  HMMA.16816.F32.BF16 R20, R156.reuse, R148, R20 ;  /* 0x000000949c14723c */ /* 0x042ff00000041814 */
[C---:B------:R-:W-:Y:S01]  /*122e0*/  HMMA.16816.F32.BF16 R24, R156.reuse, R150, R24 ;  /* 0x000000969c18723c */ /* 0x040fe20000041818 */
[----:B------:R-:W-:Y:S07]  /*122f0*/  LDSM.16.M88.4 R148, [R181+0x8000] ;  /* 0x00800000b594783b */ /* 0x000fee0000000200 */
[C---:B--2---:R-:W-:Y:S08]  /*12300*/  HMMA.16816.F32.BF16 R28, R156.reuse, R152, R28 ;  /* 0x000000989c1c723c */ /* 0x044ff0000004181c */
[----:B------:R-:W-:Y:S01]  /*12310*/  HMMA.16816.F32.BF16 R32, R156, R154, R32 ;  /* 0x0000009a9c20723c */ /* 0x000fe20000041820 */
[----:B------:R-:W1:Y:S07]  /*12320*/  LDSM.16.M88.4 R152, [R0+0x4000] ;  /* 0x004000000098783b */ /* 0x000e6e0000000200 */
[C---:B------:R-:W-:Y:S01]  /*12330*/  HMMA.16816.F32.BF16 R4, R164.reuse, R168, R4 ;  /* 0x000000a8a404723c */ /* 0x040fe20000041804 */
[----:B------:R-:W2:Y:S07]  /*12340*/  LDSM.16.M88.4 R156, [R0+0x4800] ;  /* 0x00480000009c783b */ /* 0x000eae0000000200 */
[C---:B------:R-:W-:Y:S01]  /*12350*/  HMMA.16816.F32.BF16 R8, R164.reuse, R170, R8 ;  /* 0x000000aaa408723c */ /* 0x040fe20000041808 */
[----:B------:R-:W-:Y:S07]  /*12360*/  LDSM.16.M88.4 R168, [R178+0x4000] ;  /* 0x00400000b2a8783b */ /* 0x000fee0000000200 */
[C---:B---3--:R-:W-:Y:S08]  /*12370*/  HMMA.16816.F32.BF16 R12, R164.reuse, R136, R12 ;  /* 0x00000088a40c723c */ /* 0x048ff0000004180c */
[C---:B------:R-:W-:Y:S01]  /*12380*/  HMMA.16816.F32.BF16 R16, R164.reuse, R138, R16 ;  /* 0x0000008aa410723c */ /* 0x040fe20000041810 */
[----:B------:R-:W3:Y:S07]  /*12390*/  LDSM.16.M88.4 R136, [R0+0x5000] ;  /* 0x005000000088783b */ /* 0x000eee0000000200 */
[C---:B----4-:R-:W-:Y:S08]  /*123a0*/  HMMA.16816.F32.BF16 R20, R164.reuse, R140, R20 ;  /* 0x0000008ca414723c */ /* 0x050ff00000041814 */
[C---:B------:R-:W-:Y:S01]  /*123b0*/  HMMA.16816.F32.BF16 R24, R164.reuse, R142, R24 ;  /* 0x0000008ea418723c */ /* 0x040fe20000041818 */
[----:B------:R-:W-:Y:S07]  /*123c0*/  LDSM.16.M88.4 R140, [R180+0x8000] ;  /* 0x00800000b48c783b */ /* 0x000fee0000000200 */
[C---:B-----5:R-:W-:Y:S08]  /*123d0*/  HMMA.16816.F32.BF16 R28, R164.reuse, R144, R28 ;  /* 0x00000090a41c723c */ /* 0x060ff0000004181c */
[----:B------:R-:W-:Y:S01]  /*123e0*/  HMMA.16816.F32.BF16 R32, R164, R146, R32 ;  /* 0x00000092a420723c */ /* 0x000fe20000041820 */
[----:B------:R-:W-:Y:S07]  /*123f0*/  LDSM.16.M88.4 R144, [R172+0x5000] ;  /* 0x00500000ac90783b */ /* 0x000fee0000000200 */
[C---:B-1----:R-:W-:Y:S07]  /*12400*/  HMMA.16816.F32.BF16 R4, R148.reuse, R152, R4 ;  /* 0x000000989404723c */ /* 0x042fee0000041804 */
[----:B------:R-:W-:Y:S01]  /*12410*/  IMAD.MOV.U32 R153, RZ, RZ, R210 ;  /* 0x000000ffff997224 */ /* 0x000fe200078e00d2 */
[C---:B------:R-:W-:Y:S04]  /*12420*/  HMMA.16816.F32.BF16 R8, R148.reuse, R154, R8 ;  /* 0x0000009a9408723c */ /* 0x040fe80000041808 */
[----:B------:R-:W-:Y:S03]  /*12430*/  @P2 SHF.R.U32.HI R153, RZ, c[0x0][0x2cc], R219 ;  /* 0x0000b300ff992a19 */ /* 0x000fe600000116db */
[----:B------:R-:W-:Y:S01]  /*12440*/  IMAD R154, R211, R220, 0x1 ;  /* 0x00000001d39a7424 */ /* 0x000fe200078e02dc */
[C---:B--2---:R-:W-:Y:S01]  /*12450*/  HMMA.16816.F32.BF16 R12, R148.reuse, R156, R12 ;  /* 0x0000009c940c723c */ /* 0x044fe2000004180c */
[----:B------:R-:W1:Y:S03]  /*12460*/  SHFL.IDX PT, R2, R153, RZ, 0x1c1f ;  /* 0x001c1fff99027589 */ /* 0x000e6600000e0000 */
[----:B------:R-:W-:Y:S04]  /*12470*/  IADD3 R154, R186, R154, -R213 ;  /* 0x0000009aba9a7210 */ /* 0x000fe80007ffe8d5 */
[C---:B------:R-:W-:Y:S01]  /*12480*/  HMMA.16816.F32.BF16 R16, R148.reuse, R158, R16 ;  /* 0x0000009e9410723c */ /* 0x040fe20000041810 */
[----:B------:R-:W2:Y:S03]  /*12490*/  SHFL.IDX PT, R0, R153, 0x1, 0x1c1f ;  /* 0x003c1f0099007f89 */ /* 0x000ea600000e0000 */
[----:B------:R-:W-:Y:S04]  /*124a0*/  IADD3 R155, R154, -R209, RZ ;  /* 0x800000d19a9b7210 */ /* 0x000fe80007ffe0ff */
[C---:B---3--:R-:W-:Y:S08]  /*124b0*/  HMMA.16816.F32.BF16 R20, R148.reuse, R136, R20 ;  /* 0x000000889414723c */ /* 0x048ff00000041814 */
[C---:B------:R-:W-:Y:S01]  /*124c0*/  HMMA.16816.F32.BF16 R24, R148.reuse, R138, R24 ;  /* 0x0000008a9418723c */ /* 0x040fe20000041818 */
[----:B------:R-:W3:Y:S03]  /*124d0*/  LDSM.16.M88.4 R136, [R172+0x4800] ;  /* 0x00480000ac88783b */ /* 0x000ee60000000200 */
[C---:B-1----:R-:W-:Y:S04]  /*124e0*/  IMAD.IADD R2, R155.reuse, 0x1, R2 ;  /* 0x000000019b027824 */ /* 0x042fe800078e0202 */
[C---:B------:R-:W-:Y:S03]  /*124f0*/  HMMA.16816.F32.BF16 R28, R148.reuse, R160, R28 ;  /* 0x000000a0941c723c */ /* 0x040fe6000004181c */
[C---:B------:R-:W-:Y:S02]  /*12500*/  ISETP.GT.AND P0, PT, R2.reuse, RZ, PT ;  /* 0x000000ff0200720c */ /* 0x040fe40003f04270 */
[----:B--2---:R-:W-:Y:S02]  /*12510*/  IADD3 R0, R155, R0, RZ ;  /* 0x000000009b007210 */ /* 0x004fe40007ffe0ff */
[----:B------:R-:W-:Y:S01]  /*12520*/  ISETP.GT.AND P2, PT, R2, 0x1, PT ;  /* 0x000000010200780c */ /* 0x000fe20003f44270 */
[----:B------:R-:W-:Y:S01]  /*12530*/  HMMA.16816.F32.BF16 R32, R148, R162, R32 ;  /* 0x000000a29420723c */ /* 0x000fe20000041820 */
[----:B------:R-:W1:Y:S01]  /*12540*/  LDSM.16.M88.4 R148, [R172+0x5800] ;  /* 0x00580000ac94783b */ /* 0x000e620000000200 */
[----:B------:R-:W-:Y:S07]  /*12550*/  DEPBAR.LE SB0, 0x2 ;  /* 0x000080800000791a */ /* 0x000fee0000000000 */
[----:B------:R-:W-:Y:S01]  /*12560*/  BAR.SYNC.DEFER_BLOCKING 0x0 ;  /* 0x0000000000007b1d */ /* 0x000fe20000010000 */
[C---:B------:R-:W-:Y:S05]  /*12570*/  HMMA.16816.F32.BF16 R4, R140.reuse, R168, R4 ;  /* 0x000000a88c04723c */ /* 0x040fea0000041804 */
[----:B------:R-:W-:Y:S03]  /*12580*/  ISETP.GT.AND P1, PT, R0, RZ, PT ;  /* 0x000000ff0000720c */ /* 0x000fe60003f24270 */
[C---:B------:R-:W-:Y:S08]  /*12590*/  HMMA.16816.F32.BF16 R8, R140.reuse, R170, R8 ;  /* 0x000000aa8c08723c */ /* 0x040ff00000041808 */
[C---:B---3--:R-:W-:Y:S08]  /*125a0*/  HMMA.16816.F32.BF16 R12, R140.reuse, R136, R12 ;  /* 0x000000888c0c723c */ /* 0x048ff0000004180c */
[C---:B------:R-:W-:Y:S04]  /*125b0*/  HMMA.16816.F32.BF16 R16, R140.reuse, R138, R16 ;  /* 0x0000008a8c10723c */ /* 0x040fe80000041810 */
[----:B------:R-:W-:Y:S02]  /*125c0*/  FSEL R158, R4, -INF , P0 ;  /* 0xff800000049e7808 */ /* 0x000fe40000000000 */
[----:B------:R-:W-:Y:S02]  /*125d0*/  ISETP.GT.AND P0, PT, R0, 0x1, PT ;  /* 0x000000010000780c */ /* 0x000fe40003f04270 */
[C---:B------:R-:W-:Y:S04]  /*125e0*/  HMMA.16816.F32.BF16 R20, R140.reuse, R144, R20 ;  /* 0x000000908c14723c */ /* 0x040fe80000041814 */
[----:B------:R-:W-:Y:S02]  /*125f0*/  FSEL R153, R6, -INF , P1 ;  /* 0xff80000006997808 */ /* 0x000fe40000800000 */
[C---:B------:R-:W-:Y:S02]  /*12600*/  ISETP.GT.AND P1, PT, R2.reuse, 0x8, PT ;  /* 0x000000080200780c */ /* 0x040fe40003f24270 */
[C---:B------:R-:W-:Y:S04]  /*12610*/  HMMA.16816.F32.BF16 R24, R140.reuse, R146, R24 ;  /* 0x000000928c18723c */ /* 0x040fe80000041818 */
[----:B------:R-:W-:Y:S02]  /*12620*/  FSEL R154, R7, -INF , P0 ;  /* 0xff800000079a7808 */ /* 0x000fe40000000000 */
[----:B------:R-:W-:Y:S02]  /*12630*/  ISETP.GT.AND P0, PT, R2, 0x9, PT ;  /* 0x000000090200780c */ /* 0x000fe40003f04270 */
[C---:B-1----:R-:W-:Y:S04]  /*12640*/  HMMA.16816.F32.BF16 R28, R140.reuse, R148, R28 ;  /* 0x000000948c1c723c */ /* 0x042fe8000004181c */
[----:B------:R-:W-:Y:S02]  /*12650*/  FSEL R155, R8, -INF , P1 ;  /* 0xff800000089b7808 */ /* 0x000fe40000800000 */
[C---:B------:R-:W-:Y:S02]  /*12660*/  ISETP.GT.AND P1, PT, R0.reuse, 0x8, PT ;  /* 0x000000080000780c */ /* 0x040fe40003f24270 */
[----:B------:R-:W-:Y:S04]  /*12670*/  HMMA.16816.F32.BF16 R32, R140, R150, R32 ;  /* 0x000000968c20723c */ /* 0x000fe80000041820 */
[----:B------:R-:W-:Y:S02]  /*12680*/  FSEL R9, R9, -INF , P0 ;  /* 0xff80000009097808 */ /* 0x000fe40000000000 */
[----:B------:R-:W-:Y:S02]  /*12690*/  ISETP.GT.AND P0, PT, R0, 0x9, PT ;  /* 0x000000090000780c */ /* 0x000fe40003f04270 */
[----:B------:R-:W-:Y:S02]  /*126a0*/  FSEL R10, R10, -INF , P1 ;  /* 0xff8000000a0a7808 */ /* 0x000fe40000800000 */
[----:B------:R-:W-:Y:S02]  /*126b0*/  ISETP.GT.AND P1, PT, R2, 0x10, PT ;  /* 0x000000100200780c */ /* 0x000fe40003f24270 */
[----:B------:R-:W-:Y:S02]  /*126c0*/  FSEL R8, R11, -INF , P0 ;  /* 0xff8000000b087808 */ /* 0x000fe40000000000 */
[----:B------:R-:W-:Y:S02]  /*126d0*/  FSEL R156, R5, -INF , P2 ;  /* 0xff800000059c7808 */ /* 0x000fe40001000000 */
[----:B------:R-:W-:Y:S02]  /*126e0*/  FMNMX.FTZ R11, R158, R3, !PT ;  /* 0x000000039e0b7209 */ /* 0x000fe40007810000 */
[----:B------:R-:W-:Y:S02]  /*126f0*/  FSEL R163, R12, -INF , P1 ;  /* 0xff8000000ca37808 */ /* 0x000fe40000800000 */
[----:B------:R-:W-:Y:S02]  /*12700*/  FMNMX.FTZ R12, R156, R11, !PT ;  /* 0x0000000b9c0c7209 */ /* 0x000fe40007810000 */
[----:B------:R-:W-:Y:S02]  /*12710*/  ISETP.GT.AND P0, PT, R2, 0x11, PT ;  /* 0x000000110200780c */ /* 0x000fe40003f04270 */
[----:B------:R-:W-:Y:S02]  /*12720*/  FMNMX.FTZ R12, R155, R12, !PT ;  /* 0x0000000c9b0c7209 */ /* 0x000fe40007810000 */
[----:B------:R-:W-:Y:S02]  /*12730*/  FSEL R168, R13, -INF , P0 ;  /* 0xff8000000da87808 */ /* 0x000fe40000000000 */
[----:B------:R-:W-:Y:S02]  /*12740*/  ISETP.GT.AND P0, PT, R0, 0x11, PT ;  /* 0x000000110000780c */ /* 0x000fe40003f04270 */
[----:B------:R-:W-:Y:S02]  /*12750*/  FMNMX.FTZ R12, R9, R12, !PT ;  /* 0x0000000c090c7209 */ /* 0x000fe40007810000 */
[----:B------:R-:W-:Y:S02]  /*12760*/  FSEL R172, R15, -INF , P0 ;  /* 0xff8000000fac7808 */ /* 0x000fe40000000000 */
[----:B------:R-:W-:Y:S02]  /*12770*/  ISETP.GT.AND P0, PT, R2, 0x18, PT ;  /* 0x000000180200780c */ /* 0x000fe40003f04270 */
[----:B------:R-:W-:Y:S02]  /*12780*/  FMNMX.FTZ R11, R163, R12, !PT ;  /* 0x0000000ca30b7209 */ /* 0x000fe40007810000 */
[----:B------:R-:W-:Y:S02]  /*12790*/  FSEL R252, R16, -INF , P0 ;  /* 0xff80000010fc7808 */ /* 0x000fe40000000000 */
[----:B------:R-:W-:Y:S02]  /*127a0*/  ISETP.GT.AND P2, PT, R2, 0x19, PT ;  /* 0x000000190200780c */ /* 0x000fe40003f44270 */
[----:B------:R-:W-:Y:S02]  /*127b0*/  ISETP.GT.AND P0, PT, R0, 0x19, PT ;  /* 0x000000190000780c */ /* 0x000fe40003f04270 */
[----:B------:R-:W-:Y:S02]  /*127c0*/  FMNMX.FTZ R13, R168, R11, !PT ;  /* 0x0000000ba80d7209 */ /* 0x000fe40007810000 */
[----:B------:R-:W-:Y:S02]  /*127d0*/  FMNMX.FTZ R11, R153, R132, !PT ;  /* 0x00000084990b7209 */ /* 0x000fe40007810000 */
[----:B------:R-:W-:Y:S02]  /*127e0*/  ISETP.GT.AND P1, PT, R0, 0x10, PT ;  /* 0x000000100000780c */ /* 0x000fe40003f24270 */
[----:B------:R-:W-:Y:S02]  /*127f0*/  FSEL R232, R19, -INF , P0 ;  /* 0xff80000013e87808 */ /* 0x000fe40000000000 */
[----:B------:R-:W-:Y:S02]  /*12800*/  ISETP.GT.AND P0, PT, R2, 0x20, PT ;  /* 0x000000200200780c */ /* 0x000fe40003f04270 */
[----:B------:R-:W-:Y:S02]  /*12810*/  FSEL R178, R17, -INF , P2 ;  /* 0xff80000011b27808 */ /* 0x000fe40001000000 */
[----:B------:R-:W-:Y:S02]  /*12820*/  FMNMX.FTZ R11, R154, R11, !PT ;  /* 0x0000000b9a0b7209 */ /* 0x000fe40007810000 */
[----:B------:R-:W-:Y:S02]  /*12830*/  FMNMX.FTZ R13, R252, R13, !PT ;  /* 0x0000000dfc0d7209 */ /* 0x000fe40007810000 */
        /* <DEDUP_REMOVED lines=10> */
[----:B------:R-:W-:Y:S02]  /*128e0*/  ISETP.GT.AND P1, PT, R0, 0x20, PT ;  /* 0x000000200000780c */ /* 0x000fe40003f24270 */
        /* <DEDUP_REMOVED lines=8> */
[----:B------:R-:W-:Y:S02]  /*12970*/  ISETP.GT.AND P0, PT, R2, 0x30, PT ;  /* 0x000000300200780c */ /* 0x000fe40003f04270 */
[----:B------:R-:W-:Y:S02]  /*12980*/  FSEL R238, R25, -INF , P1 ;  /* 0xff80000019ee7808 */ /* 0x000fe40000800000 */
        /* <DEDUP_REMOVED lines=24> */
[----:B------:R-:W-:Y:S01]  /*12b10*/  ISETP.GT.AND P1, PT, R0, 0x38, PT ;  /* 0x000000380000780c */ /* 0x000fe20003f24270 */
[----:B------:R-:W-:Y:S01]  /*12b20*/  LDSM.16.MT88.4 R28, [R134+UR4+0x100] ;  /* 0x00010004861c783b */ /* 0x000fe20008004200 */
[----:B------:R-:W-:Y:S02]  /*12b30*/  FMNMX.FTZ R13, R228, R13, !PT ;  /* 0x0000000de40d7209 */ /* 0x000fe40007810000 */
[----:B------:R-:W-:Y:S02]  /*12b40*/  ISETP.GT.AND P2, PT, R2, 0x39, PT ;  /* 0x000000390200780c */ /* 0x000fe40003f44270 */
[----:B------:R-:W-:Y:S02]  /*12b50*/  FSEL R166, R34, -INF , P1 ;  /* 0xff80000022a67808 */ /* 0x000fe40000800000 */
[----:B------:R-:W-:Y:S01]  /*12b60*/  ISETP.GT.AND P0, PT, R0, 0x39, PT ;  /* 0x000000390000780c */ /* 0x000fe20003f04270 */
[----:B------:R-:W-:Y:S01]  /*12b70*/  LDSM.16.MT88.4 R140, [R134+UR4+0x1900] ;  /* 0x00190004868c783b */ /* 0x000fe20008004200 */
[----:B------:R-:W-:Y:S02]  /*12b80*/  FMNMX.FTZ R13, R174, R13, !PT ;  /* 0x0000000dae0d7209 */ /* 0x000fe40007810000 */
[----:B------:R-:W-:Y:S02]  /*12b90*/  FSEL R164, R33, -INF , P2 ;  /* 0xff80000021a47808 */ /* 0x000fe40001000000 */
[----:B------:R-:W-:Y:S02]  /*12ba0*/  FMNMX.FTZ R11, R170, R11, !PT ;  /* 0x0000000baa0b7209 */ /* 0x000fe40007810000 */
[----:B------:R-:W-:Y:S02]  /*12bb0*/  FSEL R162, R35, -INF , P0 ;  /* 0xff80000023a27808 */ /* 0x000fe40000000000 */
[----:B------:R-:W-:Y:S02]  /*12bc0*/  FMNMX.FTZ R13, R166, R13, !PT ;  /* 0x0000000da60d7209 */ /* 0x000fe40007810000 */
[----:B------:R-:W-:Y:S02]  /*12bd0*/  FMNMX.FTZ R2, R164, R11, !PT ;  /* 0x0000000ba4027209 */ /* 0x000fe40007810000 */
[----:B------:R-:W-:Y:S02]  /*12be0*/  FMNMX.FTZ R12, R162, R13, !PT ;  /* 0x0000000da20c7209 */ /* 0x000fe40007810000 */
[----:B------:R-:W-:Y:S01]  /*12bf0*/  IADD3 R17, R134, UR4, RZ ;  /* 0x0000000486117c10 */ /* 0x000fe2000fffe0ff */
[----:B------:R-:W1:Y:S03]  /*12c00*/  SHFL.BFLY PT, R11, R2, 0x2, 0x1f ;  /* 0x0c401f00020b7f89 */ /* 0x000e6600000e0000 */
[----:B------:R-:W-:Y:S05]  /*12c10*/  IADD3 R145, R182, R17, RZ ;  /* 0x00000011b6917210 */ /* 0x000fea0007ffe0ff */
[----:B------:R-:W2:Y:S01]  /*12c20*/  SHFL.BFLY PT, R13, R12, 0x2, 0x1f ;  /* 0x0c401f000c0d7f89 */ /* 0x000ea200000e0000 */
[----:B-1----:R-:W-:Y:S07]  /*12c30*/  FMNMX.FTZ R15, R2, R11, !PT ;  /* 0x0000000b020f7209 */ /* 0x002fee0007810000 */
[----:B------:R-:W1:Y:S01]  /*12c40*/  SHFL.BFLY PT, R2, R15, 0x1, 0x1f ;  /* 0x0c201f000f027f89 */ /* 0x000e6200000e0000 */
[----:B--2---:R-:W-:Y:S07]  /*12c50*/  FMNMX.FTZ R11, R12, R13, !PT ;  /* 0x0000000d0c0b7209 */ /* 0x004fee0007810000 */
[----:B------:R-:W2:Y:S01]  /*12c60*/  SHFL.BFLY PT, R0, R11, 0x1, 0x1f ;  /* 0x0c201f000b007f89 */ /* 0x000ea200000e0000 */
[----:B-1----:R-:W-:Y:S07]  /*12c70*/  FMNMX.FTZ R2, R15, R2, !PT ;  /* 0x000000020f027209 */ /* 0x002fee0007810000 */
[----:B------:R-:W1:Y:S01]  /*12c80*/  LDSM.16.MT88.4 R12, [R135+UR4+0x100] ;  /* 0x00010004870c783b */ /* 0x000e620008004200 */
[C---:B------:R-:W-:Y:S01]  /*12c90*/  FSETP.NEU.FTZ.AND P1, PT, R2.reuse, -INF , PT ;  /* 0xff8000000200780b */ /* 0x040fe20003f3d000 */
[C---:B------:R-:W-:Y:S01]  /*12ca0*/  FMUL.FTZ R165, R2.reuse, c[0x0][0x2d0] ;  /* 0x0000b40002a57a20 */ /* 0x040fe20000410000 */
[----:B--2---:R-:W-:Y:S02]  /*12cb0*/  FMNMX.FTZ R0, R11, R0, !PT ;  /* 0x000000000b007209 */ /* 0x004fe40007810000 */
[----:B------:R-:W-:Y:S02]  /*12cc0*/  FSEL R4, R2, RZ, P1 ;  /* 0x000000ff02047208 */ /* 0x000fe40000800000 */
[C---:B------:R-:W-:Y:S01]  /*12cd0*/  FSETP.NEU.FTZ.AND P0, PT, R0.reuse, -INF , PT ;  /* 0xff8000000000780b */ /* 0x040fe20003f1d000 */
[----:B------:R-:W-:Y:S01]  /*12ce0*/  FMUL.FTZ R161, R0, c[0x0][0x2d0] ;  /* 0x0000b40000a17a20 */ /* 0x000fe20000410000 */
[----:B------:R-:W-:Y:S01]  /*12cf0*/  FSEL R165, R165, RZ, P1 ;  /* 0x000000ffa5a57208 */ /* 0x000fe20000800000 */
[----:B------:R-:W-:Y:S01]  /*12d00*/  FADD.FTZ R4, -R4, R3 ;  /* 0x0000000304047221 */ /* 0x000fe20000010100 */
[----:B------:R-:W-:Y:S02]  /*12d10*/  FSEL R5, R0, RZ, P0 ;  /* 0x000000ff00057208 */ /* 0x000fe40000000000 */
[----:B------:R-:W-:Y:S01]  /*12d20*/  FSEL R161, R161, RZ, P0 ;  /* 0x000000ffa1a17208 */ /* 0x000fe20000000000 */
[----:B------:R-:W-:Y:S01]  /*12d30*/  FFMA.FTZ R160, R158, c[0x0][0x2d0], -R165 ;  /* 0x0000b4009ea07a23 */ /* 0x000fe200000108a5 */
[----:B------:R-:W-:Y:S01]  /*12d40*/  ISETP.GE.AND P0, PT, R211, 0x2, PT ;  /* 0x00000002d300780c */ /* 0x000fe20003f06270 */
[----:B------:R-:W-:Y:S02]  /*12d50*/  FADD.FTZ R3, -R5, R132 ;  /* 0x0000008405037221 */ /* 0x000fe40000010100 */
[----:B------:R-:W-:Y:S02]  /*12d60*/  FMUL.FTZ R132, R4, c[0x0][0x2d0] ;  /* 0x0000b40004847a20 */ /* 0x000fe40000410000 */
[--C-:B------:R-:W-:Y:S01]  /*12d70*/  FFMA.FTZ R157, R153, c[0x0][0x2d0], -R161.reuse ;  /* 0x0000b400999d7a23 */ /* 0x100fe200000108a1 */
[----:B------:R-:W-:Y:S01]  /*12d80*/  MUFU.EX2 R160, R160 ;  /* 0x000000a000a07308 */ /* 0x000fe20000000800 */
[----:B------:R-:W-:Y:S02]  /*12d90*/  FFMA.FTZ R153, R8, c[0x0][0x2d0], -R161 ;  /* 0x0000b40008997a23 */ /* 0x000fe400000108a1 */
[----:B------:R-:W-:Y:S02]  /*12da0*/  FFMA.FTZ R159, R156, c[0x0][0x2d0], -R165 ;  /* 0x0000b4009c9f7a23 */ /* 0x000fe400000108a5 */
[--C-:B------:R-:W-:Y:S02]  /*12db0*/  FFMA.FTZ R156, R154, c[0x0][0x2d0], -R161.reuse ;  /* 0x0000b4009a9c7a23 */ /* 0x100fe400000108a1 */
[----:B------:R-:W-:Y:S02]  /*12dc0*/  FFMA.FTZ R154, R10, c[0x0][0x2d0], -R161 ;  /* 0x0000b4000a9a7a23 */ /* 0x000fe400000108a1 */
[--C-:B------:R-:W-:Y:S01]  /*12dd0*/  FFMA.FTZ R158, R155, c[0x0][0x2d0], -R165.reuse ;  /* 0x0000b4009b9e7a23 */ /* 0x100fe200000108a5 */
[----:B------:R-:W2:Y:S01]  /*12de0*/  MUFU.EX2 R132, R132 ;  /* 0x0000008400847308 */ /* 0x000ea20000000800 */
[--C-:B------:R-:W-:Y:S01]  /*12df0*/  FFMA.FTZ R155, R9, c[0x0][0x2d0], -R165.reuse ;  /* 0x0000b400099b7a23 */ /* 0x100fe200000108a5 */
[----:B------:R-:W-:Y:S01]  /*12e00*/  IADD3 R9, R135, UR4, RZ ;  /* 0x0000000487097c10 */ /* 0x000fe2000fffe0ff */
[----:B------:R-:W-:Y:S02]  /*12e10*/  FMUL.FTZ R7, R3, c[0x0][0x2d0] ;  /* 0x0000b40003077a20 */ /* 0x000fe40000410000 */
[----:B------:R-:W-:Y:S02]  /*12e20*/  FFMA.FTZ R163, R163, c[0x0][0x2d0], -R165 ;  /* 0x0000b400a3a37a23 */ /* 0x000fe400000108a5 */
[----:B------:R-:W-:Y:S02]  /*12e30*/  IMAD.IADD R144, R182, 0x1, R9 ;  /* 0x00000001b6907824 */ /* 0x000fe400078e0209 */
[----:B------:R-:W-:Y:S01]  /*12e40*/  FFMA.FTZ R168, R168, c[0x0][0x2d0], -R165 ;  /* 0x0000b400a8a87a23 */ /* 0x000fe200000108a5 */
[----:B------:R-:W3:Y:S01]  /*12e50*/  MUFU.EX2 R3, R7 ;  /* 0x0000000700037308 */ /* 0x000ee20000000800 */
[--C-:B------:R-:W-:Y:S01]  /*12e60*/  FFMA.FTZ R167, R167, c[0x0][0x2d0], -R161.reuse ;  /* 0x0000b400a7a77a23 */ /* 0x100fe200000108a1 */
[----:B------:R-:W4:Y:S01]  /*12e70*/  LDSM.16.MT88.4 R20, [R144+0x100] ;  /* 0x000100009014783b */ /* 0x000f220000004200 */
[----:B------:R-:W-:Y:S02]  /*12e80*/  FFMA.FTZ R172, R172, c[0x0][0x2d0], -R161 ;  /* 0x0000b400acac7a23 */ /* 0x000fe400000108a1 */
[--C-:B------:R-:W-:Y:S02]  /*12e90*/  FFMA.FTZ R169, R252, c[0x0][0x2d0], -R165.reuse ;  /* 0x0000b400fca97a23 */ /* 0x100fe400000108a5 */
[----:B------:R-:W-:Y:S02]  /*12ea0*/  FFMA.FTZ R178, R178, c[0x0][0x2d0], -R165 ;  /* 0x0000b400b2b27a23 */ /* 0x000fe400000108a5 */
[--C-:B------:R-:W-:Y:S01]  /*12eb0*/  FFMA.FTZ R171, R250, c[0x0][0x2d0], -R161.reuse ;  /* 0x0000b400faab7a23 */ /* 0x100fe200000108a1 */
[----:B------:R-:W5:Y:S01]  /*12ec0*/  MUFU.EX2 R159, R159 ;  /* 0x0000009f009f7308 */ /* 0x000f620000000800 */
[----:B------:R-:W-:Y:S02]  /*12ed0*/  FFMA.FTZ R232, R232, c[0x0][0x2d0], -R161 ;  /* 0x0000b400e8e87a23 */ /* 0x000fe400000108a1 */
[----:B------:R-:W-:Y:S02]  /*12ee0*/  FFMA.FTZ R173, R248, c[0x0][0x2d0], -R165 ;  /* 0x0000b400f8ad7a23 */ /* 0x000fe400000108a5 */
[C---:B--2---:R-:W-:Y:S02]  /*12ef0*/  FMUL.FTZ R4, R132.reuse, R128 ;  /* 0x0000008084047220 */ /* 0x044fe40000410000 */
[C---:B------:R-:W-:Y:S02]  /*12f00*/  FMUL.FTZ R5, R132.reuse, R129 ;  /* 0x0000008184057220 */ /* 0x040fe40000410000 */
[C---:B------:R-:W-:Y:S01]  /*12f10*/  FMUL.FTZ R8, R132.reuse, R124 ;  /* 0x0000007c84087220 */ /* 0x040fe20000410000 */
[----:B------:R-:W-:Y:S01]  /*12f20*/  MUFU.EX2 R157, R157 ;  /* 0x0000009d009d7308 */ /* 0x000fe20000000800 */
[C---:B------:R-:W-:Y:S02]  /*12f30*/  FMUL.FTZ R9, R132.reuse, R125 ;  /* 0x0000007d84097220 */ /* 0x040fe40000410000 */
[C---:B------:R-:W-:Y:S02]  /*12f40*/  FMUL.FTZ R16, R132.reuse, R104 ;  /* 0x0000006884107220 */ /* 0x040fe40000410000 */
[C---:B---3--:R-:W-:Y:S02]  /*12f50*/  FMUL.FTZ R6, R3.reuse, R130 ;  /* 0x0000008203067220 */ /* 0x048fe40000410000 */
[C---:B------:R-:W-:Y:S02]  /*12f60*/  FMUL.FTZ R7, R3.reuse, R131 ;  /* 0x0000008303077220 */ /* 0x040fe40000410000 */
[C---:B------:R-:W-:Y:S01]  /*12f70*/  FMUL.FTZ R10, R3.reuse, R126 ;  /* 0x0000007e030a7220 */ /* 0x040fe20000410000 */
[----:B------:R-:W-:Y:S01]  /*12f80*/  MUFU.EX2 R158, R158 ;  /* 0x0000009e009e7308 */ /* 0x000fe20000000800 */
[----:B------:R-:W-:Y:S01]  /*12f90*/  FMUL.FTZ R11, R3, R127 ;  /* 0x0000007f030b7220 */ /* 0x000fe20000410000 */
[----:B------:R-:W-:Y:S01]  /*12fa0*/  LDSM.16.MT88.4 R128, [R134+UR4+0x1100] ;  /* 0x001100048680783b */ /* 0x000fe20008004200 */
[C---:B------:R-:W-:Y:S01]  /*12fb0*/  FMUL.FTZ R17, R132.reuse, R105 ;  /* 0x0000006984117220 */ /* 0x040fe20000410000 */
[----:B-----5:R-:W-:Y:S01]  /*12fc0*/  F2FP.BF16.PACK_AB R136, R159, R160 ;  /* 0x000000a09f88723e */ /* 0x020fe200000010ff */
[C---:B------:R-:W-:Y:S02]  /*12fd0*/  FMUL.FTZ R18, R3.reuse, R106 ;  /* 0x0000006a03127220 */ /* 0x040fe40000410000 */
[C---:B------:R-:W-:Y:S02]  /*12fe0*/  FMUL.FTZ R19, R3.reuse, R107 ;  /* 0x0000006b03137220 */ /* 0x040fe40000410000 */
[C---:B------:R-:W-:Y:S01]  /*12ff0*/  FMUL.FTZ R24, R132.reuse, R112 ;  /* 0x0000007084187220 */ /* 0x040fe20000410000 */
[----:B------:R-:W2:Y:S01]  /*13000*/  MUFU.EX2 R155, R155 ;  /* 0x0000009b009b7308 */ /* 0x000ea20000000800 */
[----:B------:R-:W-:Y:S01]  /*13010*/  LDSM.16.MT88.4 R104, [R135+UR4+0x2100] ;  /* 0x002100048768783b */ /* 0x000fe20008004200 */
[C---:B------:R-:W-:Y:S02]  /*13020*/  FMUL.FTZ R25, R132.reuse, R113 ;  /* 0x0000007184197220 */ /* 0x040fe40000410000 */
[C---:B------:R-:W-:Y:S02]  /*13030*/  FMUL.FTZ R26, R3.reuse, R114 ;  /* 0x00000072031a7220 */ /* 0x040fe40000410000 */
[C---:B------:R-:W-:Y:S02]  /*13040*/  FMUL.FTZ R27, R3.reuse, R115 ;  /* 0x00000073031b7220 */ /* 0x040fe40000410000 */
[C---:B------:R-:W-:Y:S01]  /*13050*/  FMUL.FTZ R32, R132.reuse, R120 ;  /* 0x0000007884207220 */ /* 0x040fe20000410000 */
[----:B------:R-:W-:Y:S01]  /*13060*/  LDSM.16.MT88.4 R112, [R135+UR4+0x900] ;  /* 0x000900048770783b */ /* 0x000fe20008004200 */
[----:B------:R-:W3:Y:S01]  /*13070*/  MUFU.EX2 R156, R156 ;  /* 0x0000009c009c7308 */ /* 0x000ee20000000800 */
[C---:B------:R-:W-:Y:S02]  /*13080*/  FMUL.FTZ R33, R132.reuse, R121 ;  /* 0x0000007984217220 */ /* 0x040fe40000410000 */
[C---:B------:R-:W-:Y:S02]  /*13090*/  FMUL.FTZ R34, R3.reuse, R122 ;  /* 0x0000007a03227220 */ /* 0x040fe40000410000 */
[C---:B------:R-:W-:Y:S02]  /*130a0*/  FMUL.FTZ R35, R3.reuse, R123 ;  /* 0x0000007b03237220 */ /* 0x040fe40000410000 */
[----:B------:R-:W-:Y:S01]  /*130b0*/  LDSM.16.MT88.4 R120, [R145+0x900] ;  /* 0x000900009178783b */ /* 0x000fe20000004200 */
[C---:B------:R-:W-:Y:S02]  /*130c0*/  FMUL.FTZ R38, R3.reuse, R38 ;  /* 0x0000002603267220 */ /* 0x040fe40000410000 */
[----:B------:R-:W-:Y:S01]  /*130d0*/  MUFU.EX2 R154, R154 ;  /* 0x0000009a009a7308 */ /* 0x000fe20000000800 */
[C---:B------:R-:W-:Y:S02]  /*130e0*/  FMUL.FTZ R36, R132.reuse, R36 ;  /* 0x0000002484247220 */ /* 0x040fe40000410000 */
[----:B------:R-:W-:Y:S01]  /*130f0*/  FMUL.FTZ R39, R3, R39 ;  /* 0x0000002703277220 */ /* 0x000fe20000410000 */
[----:B--2---:R-:W-:Y:S01]  /*13100*/  F2FP.BF16.PACK_AB R138, R155, R158 ;  /* 0x0000009e9b8a723e */ /* 0x004fe200000010ff */
[----:B------:R-:W-:Y:S01]  /*13110*/  LDSM.16.MT88.4 R124, [R135+UR4+0x2900] ;  /* 0x00290004877c783b */ /* 0x000fe20008004200 */
[C---:B------:R-:W-:Y:S02]  /*13120*/  FMUL.FTZ R37, R132.reuse, R37 ;  /* 0x0000002584257220 */ /* 0x040fe40000410000 */
[C---:B------:R-:W-:Y:S02]  /*13130*/  FMUL.FTZ R42, R3.reuse, R42 ;  /* 0x0000002a032a7220 */ /* 0x040fe40000410000 */
[----:B------:R-:W2:Y:S01]  /*13140*/  MUFU.EX2 R153, R153 ;  /* 0x0000009900997308 */ /* 0x000ea20000000800 */
[----:B------:R-:W-:Y:S02]  /*13150*/  FMUL.FTZ R40, R132, R40 ;  /* 0x0000002884287220 */ /* 0x000fe40000410000 */
[C---:B------:R-:W-:Y:S01]  /*13160*/  FMUL.FTZ R43, R3.reuse, R43 ;  /* 0x0000002b032b7220 */ /* 0x040fe20000410000 */
        /* <DEDUP_REMOVED lines=11> */
[C---:B------:R-:W-:Y:S02]  /*13220*/  FMUL.FTZ R49, R132.reuse, R49 ;  /* 0x0000003184317220 */ /* 0x040fe40000410000 */
[----:B------:R-:W-:Y:S01]  /*13230*/  FMUL.FTZ R54, R3, R54 ;  /* 0x0000003603367220 */ /* 0x000fe20000410000 */
        /* <DEDUP_REMOVED lines=9> */
[----:B------:R-:W1:Y:S03]  /*132d0*/  MUFU.EX2 R172, R172 ;  /* 0x000000ac00ac7308 */ /* 0x000e660000000800 */
[C---:B------:R-:W-:Y:S02]  /*132e0*/  FMUL.FTZ R13, R132.reuse, R101 ;  /* 0x00000065840d7220 */ /* 0x040fe40000410000 */
[C---:B------:R-:W-:Y:S02]  /*132f0*/  FMUL.FTZ R59, R3.reuse, R59 ;  /* 0x0000003b033b7220 */ /* 0x040fe40000410000 */
[C---:B------:R-:W-:Y:S03]  /*13300*/  FMUL.FTZ R14, R3.reuse, R102 ;  /* 0x00000066030e7220 */ /* 0x040fe60000410000 */
[----:B------:R-:W-:Y:S01]  /*13310*/  MUFU.EX2 R169, R169 ;  /* 0x000000a900a97308 */ /* 0x000fe20000000800 */
[C---:B------:R-:W-:Y:S02]  /*13320*/  FMUL.FTZ R15, R3.reuse, R103 ;  /* 0x00000067030f7220 */ /* 0x040fe40000410000 */
[----:B------:R-:W2:Y:S01]  /*13330*/  LDSM.16.MT88.4 R100, [R145+0x100] ;  /* 0x000100009164783b */ /* 0x000ea20000004200 */
[C---:B------:R-:W-:Y:S02]  /*13340*/  FMUL.FTZ R62, R3.reuse, R62 ;  /* 0x0000003e033e7220 */ /* 0x040fe40000410000 */
[C---:B------:R-:W-:Y:S02]  /*13350*/  FMUL.FTZ R56, R132.reuse, R56 ;  /* 0x0000003884387220 */ /* 0x040fe40000410000 */
[C---:B----4-:R-:W-:Y:S02]  /*13360*/  HMMA.16816.F32.BF16 R12, R136.reuse, R20, R12 ;  /* 0x00000014880c723c */ /* 0x050fe4000004180c */
[----:B------:R-:W4:Y:S01]  /*13370*/  MUFU.EX2 R178, R178 ;  /* 0x000000b200b27308 */ /* 0x000f220000000800 */
[C---:B------:R-:W-:Y:S02]  /*13380*/  FMUL.FTZ R63, R3.reuse, R63 ;  /* 0x0000003f033f7220 */ /* 0x040fe40000410000 */
[C---:B------:R-:W-:Y:S02]  /*13390*/  FMUL.FTZ R57, R132.reuse, R57 ;  /* 0x0000003984397220 */ /* 0x040fe40000410000 */
[C---:B------:R-:W-:Y:S01]  /*133a0*/  FMUL.FTZ R20, R132.reuse, R108 ;  /* 0x0000006c84147220 */ /* 0x040fe20000410000 */
[C---:B------:R-:W-:Y:S04]  /*133b0*/  HMMA.16816.F32.BF16 R16, R136.reuse, R22, R16 ;  /* 0x000000168810723c */ /* 0x040fe80000041810 */
[C---:B------:R-:W-:Y:S01]  /*133c0*/  FMUL.FTZ R21, R132.reuse, R109 ;  /* 0x0000006d84157220 */ /* 0x040fe20000410000 */
[----:B------:R-:W-:Y:S01]  /*133d0*/  MUFU.EX2 R171, R171 ;  /* 0x000000ab00ab7308 */ /* 0x000fe20000000800 */
[C---:B------:R-:W-:Y:S02]  /*133e0*/  FMUL.FTZ R66, R3.reuse, R66 ;  /* 0x0000004203427220 */ /* 0x040fe40000410000 */
[C---:B------:R-:W-:Y:S04]  /*133f0*/  FMUL.FTZ R22, R3.reuse, R110 ;  /* 0x0000006e03167220 */ /* 0x040fe80000410000 */
[C---:B------:R-:W-:Y:S02]  /*13400*/  FMUL.FTZ R23, R3.reuse, R111 ;  /* 0x0000006f03177220 */ /* 0x040fe40000410000 */
[----:B------:R-:W5:Y:S01]  /*13410*/  LDSM.16.MT88.4 R108, [R144+0x2100] ;  /* 0x00210000906c783b */ /* 0x000f620000004200 */
[C---:B------:R-:W-:Y:S01]  /*13420*/  FMUL.FTZ R67, R3.reuse, R67 ;  /* 0x0000004303437220 */ /* 0x040fe20000410000 */
[----:B------:R-:W1:Y:S01]  /*13430*/  MUFU.EX2 R232, R232 ;  /* 0x000000e800e87308 */ /* 0x000e620000000800 */
[C---:B------:R-:W-:Y:S02]  /*13440*/  FMUL.FTZ R60, R132.reuse, R60 ;  /* 0x0000003c843c7220 */ /* 0x040fe40000410000 */
        /* <DEDUP_REMOVED lines=8> */
[C---:B------:R-:W-:Y:S04]  /*134d0*/  FMUL.FTZ R30, R3.reuse, R118 ;  /* 0x00000076031e7220 */ /* 0x040fe80000410000 */
[C---:B------:R-:W-:Y:S02]  /*134e0*/  FMUL.FTZ R31, R3.reuse, R119 ;  /* 0x00000077031f7220 */ /* 0x040fe40000410000 */
[----:B------:R-:W-:Y:S01]  /*134f0*/  LDSM.16.MT88.4 R116, [R134+UR4+0x900] ;  /* 0x000900048674783b */ /* 0x000fe20008004200 */
[C---:B------:R-:W-:Y:S02]  /*13500*/  FMUL.FTZ R74, R3.reuse, R74 ;  /* 0x0000004a034a7220 */ /* 0x040fe40000410000 */
[C---:B------:R-:W-:Y:S02]  /*13510*/  FMUL.FTZ R64, R132.reuse, R64 ;  /* 0x0000004084407220 */ /* 0x040fe40000410000 */
        /* <DEDUP_REMOVED lines=8> */
[C---:B------:R-:W-:Y:S04]  /*135a0*/  HMMA.16816.F32.BF16 R36, R136.reuse, R104, R36 ;  /* 0x000000688824723c */ /* 0x040fe80000041824 */
[C---:B------:R-:W-:Y:S02]  /*135b0*/  FMUL.FTZ R69, R132.reuse, R69 ;  /* 0x0000004584457220 */ /* 0x040fe40000410000 */
[C---:B------:R-:W-:Y:S02]  /*135c0*/  FMUL.FTZ R82, R3.reuse, R82 ;  /* 0x0000005203527220 */ /* 0x040fe40000410000 */
[C---:B------:R-:W-:Y:S01]  /*135d0*/  HMMA.16816.F32.BF16 R40, R136.reuse, R106, R40 ;  /* 0x0000006a8828723c */ /* 0x040fe20000041828 */
[----:B------:R-:W1:Y:S03]  /*135e0*/  LDSM.16.MT88.4 R104, [R145+0x2100] ;  /* 0x002100009168783b */ /* 0x000e660000004200 */
        /* <DEDUP_REMOVED lines=32> */
[C---:B------:R-:W-:Y:S04]  /*137f0*/  FMUL.FTZ R97, R132.reuse, R97 ;  /* 0x0000006184617220 */ /* 0x040fe80000410000 */
[----:B------:R-:W-:Y:S01]  /*13800*/  FFMA.FTZ R157, R3, R208, R157 ;  /* 0x000000d0039d7223 */ /* 0x000fe2000001009d */
[C---:B--2---:R-:W-:Y:S03]  /*13810*/  HMMA.16816.F32.BF16 R76, R136.reuse, R100, R76 ;  /* 0x00000064884c723c */ /* 0x044fe6000004184c */
[C---:B------:R-:W-:Y:S02]  /*13820*/  FMUL.FTZ R80, R132.reuse, R80 ;  /* 0x0000005084507220 */ /* 0x040fe40000410000 */
[----:B------:R-:W-:Y:S02]  /*13830*/  FMUL.FTZ R81, R132, R81 ;  /* 0x0000005184517220 */ /* 0x000fe40000410000 */
[----:B---3--:R-:W-:Y:S01]  /*13840*/  F2FP.BF16.PACK_AB R100, R168, R163 ;  /* 0x000000a3a864723e */ /* 0x008fe200000010ff */
[----:B------:R-:W-:Y:S01]  /*13850*/  FFMA.FTZ R236, R236, c[0x0][0x2d0], -R165 ;  /* 0x0000b400ecec7a23 */ /* 0x000fe200000108a5 */
[----:B------:R-:W-:Y:S03]  /*13860*/  F2FP.BF16.PACK_AB R101, R172, R167 ;  /* 0x000000a7ac65723e */ /* 0x000fe600000010ff */
[C---:B------:R-:W-:Y:S02]  /*13870*/  HMMA.16816.F32.BF16 R80, R136.reuse, R102, R80 ;  /* 0x000000668850723c */ /* 0x040fe40000041850 */
[----:B------:R-:W-:Y:S01]  /*13880*/  MUFU.EX2 R236, R236 ;  /* 0x000000ec00ec7308 */ /* 0x000fe20000000800 */
[--C-:B------:R-:W-:Y:S02]  /*13890*/  FFMA.FTZ R175, R246, c[0x0][0x2d0], -R161.reuse ;  /* 0x0000b400f6af7a23 */ /* 0x100fe400000108a1 */
[----:B------:R-:W-:Y:S02]  /*138a0*/  FFMA.FTZ R244, R244, c[0x0][0x2d0], -R161 ;  /* 0x0000b400f4f47a23 */ /* 0x000fe400000108a1 */
[----:B----4-:R-:W-:Y:S01]  /*138b0*/  F2FP.BF16.PACK_AB R102, R178, R169 ;  /* 0x000000a9b266723e */ /* 0x010fe200000010ff */
[C---:B-1----:R-:W-:Y:S04]  /*138c0*/  HMMA.16816.F32.BF16 R84, R136.reuse, R104, R84 ;  /* 0x000000688854723c */ /* 0x042fe80000041854 */
[----:B------:R-:W-:Y:S01]  /*138d0*/  F2FP.BF16.PACK_AB R103, R232, R171 ;  /* 0x000000abe867723e */ /* 0x000fe200000010ff */
[----:B------:R-:W-:Y:S01]  /*138e0*/  MUFU.EX2 R175, R175 ;  /* 0x000000af00af7308 */ /* 0x000fe20000000800 */
[--C-:B------:R-:W-:Y:S02]  /*138f0*/  FFMA.FTZ R225, R242, c[0x0][0x2d0], -R165.reuse ;  /* 0x0000b400f2e17a23 */ /* 0x100fe400000108a5 */
[C---:B------:R-:W-:Y:S01]  /*13900*/  HMMA.16816.F32.BF16 R88, R136.reuse, R106, R88 ;  /* 0x0000006a8858723c */ /* 0x040fe20000041858 */
[----:B------:R-:W1:Y:S03]  /*13910*/  LDSM.16.MT88.4 R104, [R144+0x900] ;  /* 0x000900009068783b */ /* 0x000e660000004200 */
[----:B------:R-:W-:Y:S02]  /*13920*/  FFMA.FTZ R238, R238, c[0x0][0x2d0], -R165 ;  /* 0x0000b400eeee7a23 */ /* 0x000fe400000108a5 */
[--C-:B------:R-:W-:Y:S01]  /*13930*/  FFMA.FTZ R227, R240, c[0x0][0x2d0], -R161.reuse ;  /* 0x0000b400f0e37a23 */ /* 0x100fe200000108a1 */
[----:B------:R-:W-:Y:S01]  /*13940*/  MUFU.EX2 R244, R244 ;  /* 0x000000f400f47308 */ /* 0x000fe20000000800 */
[C---:B-----5:R-:W-:Y:S04]  /*13950*/  HMMA.16816.F32.BF16 R92, R136.reuse, R108, R92 ;  /* 0x0000006c885c723c */ /* 0x060fe8000004185c */
[----:B------:R-:W-:Y:S02]  /*13960*/  FFMA.FTZ R234, R234, c[0x0][0x2d0], -R161 ;  /* 0x0000b400eaea7a23 */ /* 0x000fe400000108a1 */
[--C-:B------:R-:W-:Y:S02]  /*13970*/  FFMA.FTZ R229, R230, c[0x0][0x2d0], -R165.reuse ;  /* 0x0000b400e6e57a23 */ /* 0x100fe400000108a5 */
[----:B------:R-:W-:Y:S01]  /*13980*/  HMMA.16816.F32.BF16 R96, R136, R110, R96 ;  /* 0x0000006e8860723c */ /* 0x000fe20000041860 */
[----:B------:R-:W2:Y:S01]  /*13990*/  LDSM.16.MT88.4 R108, [R144+0x2900] ;  /* 0x00290000906c783b */ /* 0x000ea20000004200 */
[----:B------:R-:W-:Y:S02]  /*139a0*/  MUFU.EX2 R225, R225 ;  /* 0x000000e100e17308 */ /* 0x000fe40000000800 */
[----:B------:R-:W-:Y:S02]  /*139b0*/  FFMA.FTZ R226, R226, c[0x0][0x2d0], -R165 ;  /* 0x0000b400e2e27a23 */ /* 0x000fe400000108a5 */
[--C-:B------:R-:W-:Y:S02]  /*139c0*/  FFMA.FTZ R228, R228, c[0x0][0x2d0], -R161.reuse ;  /* 0x0000b400e4e47a23 */ /* 0x100fe400000108a1 */
[C---:B------:R-:W-:Y:S04]  /*139d0*/  HMMA.16816.F32.BF16 R4, R100.reuse, R112, R4 ;  /* 0x000000706404723c */ /* 0x040fe80000041804 */
[----:B------:R-:W-:Y:S01]  /*139e0*/  MUFU.EX2 R238, R238 ;  /* 0x000000ee00ee7308 */ /* 0x000fe20000000800 */
[----:B------:R-:W-:Y:S02]  /*139f0*/  FFMA.FTZ R231, R174, c[0x0][0x2d0], -R161 ;  /* 0x0000b400aee77a23 */ /* 0x000fe400000108a1 */
[--C-:B------:R-:W-:Y:S01]  /*13a00*/  FFMA.FTZ R170, R170, c[0x0][0x2d0], -R165.reuse ;  /* 0x0000b400aaaa7a23 */ /* 0x100fe200000108a5 */
[C---:B------:R-:W-:Y:S01]  /*13a10*/  HMMA.16816.F32.BF16 R8, R100.reuse, R114, R8 ;  /* 0x000000726408723c */ /* 0x040fe20000041808 */
[----:B------:R-:W3:Y:S03]  /*13a20*/  LDSM.16.MT88.4 R112, [R134+UR4+0x2900] ;  /* 0x002900048670783b */ /* 0x000ee60008004200 */
[----:B------:R-:W-:Y:S02]  /*13a30*/  FFMA.FTZ R165, R164, c[0x0][0x2d0], -R165 ;  /* 0x0000b400a4a57a23 */ /* 0x000fe400000108a5 */
[----:B------:R-:W-:Y:S01]  /*13a40*/  MUFU.EX2 R227, R227 ;  /* 0x000000e300e37308 */ /* 0x000fe20000000800 */
[--C-:B------:R-:W-:Y:S01]  /*13a50*/  FFMA.FTZ R164, R166, c[0x0][0x2d0], -R161.reuse ;  /* 0x0000b400a6a47a23 */ /* 0x100fe200000108a1 */
[C---:B-1----:R-:W-:Y:S04]  /*13a60*/  HMMA.16816.F32.BF16 R12, R100.reuse, R104, R12 ;  /* 0x00000068640c723c */ /* 0x042fe8000004180c */
[----:B------:R-:W-:Y:S02]  /*13a70*/  FFMA.FTZ R161, R162, c[0x0][0x2d0], -R161 ;  /* 0x0000b400a2a17a23 */ /* 0x000fe400000108a1 */
[----:B------:R-:W-:Y:S02]  /*13a80*/  FFMA.FTZ R160, R132, R207, R160 ;  /* 0x000000cf84a07223 */ /* 0x000fe400000100a0 */
[----:B------:R-:W-:Y:S01]  /*13a90*/  MUFU.EX2 R234, R234 ;  /* 0x000000ea00ea7308 */ /* 0x000fe20000000800 */
[C---:B------:R-:W-:Y:S01]  /*13aa0*/  HMMA.16816.F32.BF16 R16, R100.reuse, R106, R16 ;  /* 0x0000006a6410723c */ /* 0x040fe20000041810 */
[----:B------:R-:W1:Y:S02]  /*13ab0*/  LDSM.16.MT88.4 R104, [R145+0x2900] ;  /* 0x002900009168783b */ /* 0x000e640000004200 */
[----:B------:R-:W-:Y:S02]  /*13ac0*/  FADD.FTZ R159, R159, R160 ;  /* 0x000000a09f9f7221 */ /* 0x000fe40000010000 */
[----:B------:R-:W-:Y:S03]  /*13ad0*/  FADD.FTZ R157, R156, R157 ;  /* 0x0000009d9c9d7221 */ /* 0x000fe60000010000 */
[C---:B------:R-:W-:Y:S01]  /*13ae0*/  HMMA.16816.F32.BF16 R20, R100.reuse, R116, R20 ;  /* 0x000000746414723c */ /* 0x040fe20000041814 */
[----:B------:R-:W-:Y:S03]  /*13af0*/  MUFU.EX2 R229, R229 ;  /* 0x000000e500e57308 */ /* 0x000fe60000000800 */
[----:B------:R-:W-:Y:S02]  /*13b00*/  FADD.FTZ R158, R158, R159 ;  /* 0x0000009f9e9e7221 */ /* 0x000fe40000010000 */
[----:B------:R-:W-:Y:S02]  /*13b10*/  IMAD.MOV.U32 R132, RZ, RZ, R0 ;  /* 0x000000ffff847224 */ /* 0x000fe400078e0000 */
[C---:B------:R-:W-:Y:S01]  /*13b20*/  HMMA.16816.F32.BF16 R24, R100.reuse, R118, R24 ;  /* 0x000000766418723c */ /* 0x040fe20000041818 */
[----:B------:R-:W4:Y:S02]  /*13b30*/  LDSM.16.MT88.4 R116, [R135+UR4+0x4900] ;  /* 0x004900048774783b */ /* 0x000f240008004200 */
[----:B------:R-:W5:Y:S01]  /*13b40*/  MUFU.EX2 R226, R226 ;  /* 0x000000e200e27308 */ /* 0x000f620000000800 */
[----:B------:R-:W-:Y:S04]  /*13b50*/  FADD.FTZ R158, R155, R158 ;  /* 0x0000009e9b9e7221 */ /* 0x000fe80000010000 */
[C---:B------:R-:W-:Y:S04]  /*13b60*/  HMMA.16816.F32.BF16 R28, R100.reuse, R120, R28 ;  /* 0x00000078641c723c */ /* 0x040fe8000004181c */
[----:B------:R-:W-:Y:S01]  /*13b70*/  FADD.FTZ R163, R163, R158 ;  /* 0x0000009ea3a37221 */ /* 0x000fe20000010000 */
[----:B------:R-:W-:Y:S03]  /*13b80*/  MUFU.EX2 R228, R228 ;  /* 0x000000e400e47308 */ /* 0x000fe60000000800 */
[C---:B------:R-:W-:Y:S01]  /*13b90*/  HMMA.16816.F32.BF16 R32, R100.reuse, R122, R32 ;  /* 0x0000007a6420723c */ /* 0x040fe20000041820 */
[----:B------:R-:W-:Y:S03]  /*13ba0*/  LDSM.16.MT88.4 R120, [R145+0x4900] ;  /* 0x004900009178783b */ /* 0x000fe60000004200 */
[----:B------:R-:W-:Y:S03]  /*13bb0*/  FADD.FTZ R168, R168, R163 ;  /* 0x000000a3a8a87221 */ /* 0x000fe60000010000 */
[----:B------:R-:W1:Y:S01]  /*13bc0*/  MUFU.EX2 R231, R231 ;  /* 0x000000e700e77308 */ /* 0x000e620000000800 */
[C---:B------:R-:W-:Y:S04]  /*13bd0*/  HMMA.16816.F32.BF16 R36, R100.reuse, R124, R36 ;  /* 0x0000007c6424723c */ /* 0x040fe80000041824 */
[----:B-----5:R-:W-:Y:S01]  /*13be0*/  F2FP.BF16.PACK_AB R136, R226, R229 ;  /* 0x000000e5e288723e */ /* 0x020fe200000010ff */
[----:B------:R-:W-:Y:S03]  /*13bf0*/  FADD.FTZ R169, R169, R168 ;  /* 0x000000a8a9a97221 */ /* 0x000fe60000010000 */
[C---:B------:R-:W-:Y:S01]  /*13c00*/  HMMA.16816.F32.BF16 R40, R100.reuse, R126, R40 ;  /* 0x0000007e6428723c */ /* 0x040fe20000041828 */
[----:B------:R-:W-:Y:S01]  /*13c10*/  LDSM.16.MT88.4 R124, [R144+0x1100] ;  /* 0x00110000907c783b */ /* 0x000fe20000004200 */
[----:B------:R-:W-:Y:S02]  /*13c20*/  MUFU.EX2 R170, R170 ;  /* 0x000000aa00aa7308 */ /* 0x000fe40000000800 */
[----:B------:R-:W-:Y:S04]  /*13c30*/  FADD.FTZ R178, R178, R169 ;  /* 0x000000a9b2b27221 */ /* 0x000fe80000010000 */
[C---:B--2---:R-:W-:Y:S04]  /*13c40*/  HMMA.16816.F32.BF16 R44, R100.reuse, R108, R44 ;  /* 0x0000006c642c723c */ /* 0x044fe8000004182c */
[----:B------:R-:W2:Y:S01]  /*13c50*/  MUFU.EX2 R165, R165 ;  /* 0x000000a500a57308 */ /* 0x000ea20000000800 */
[----:B-1----:R-:W-:Y:S03]  /*13c60*/  F2FP.BF16.PACK_AB R137, R231, R228 ;  /* 0x000000e4e789723e */ /* 0x002fe600000010ff */
[C---:B------:R-:W-:Y:S01]  /*13c70*/  HMMA.16816.F32.BF16 R48, R100.reuse, R110, R48 ;  /* 0x0000006e6430723c */ /* 0x040fe20000041830 */
[----:B------:R-:W1:Y:S05]  /*13c80*/  LDSM.16.MT88.4 R108, [R144+0x4900] ;  /* 0x00490000906c783b */ /* 0x000e6a0000004200 */
[----:B------:R-:W-:Y:S02]  /*13c90*/  MUFU.EX2 R164, R164 ;  /* 0x000000a400a47308 */ /* 0x000fe40000000800 */
[C---:B---3--:R-:W-:Y:S08]  /*13ca0*/  HMMA.16816.F32.BF16 R52, R100.reuse, R112, R52 ;  /* 0x000000706434723c */ /* 0x048ff00000041834 */
[C---:B------:R-:W-:Y:S01]  /*13cb0*/  HMMA.16816.F32.BF16 R56, R100.reuse, R114, R56 ;  /* 0x000000726438723c */ /* 0x040fe20000041838 */
[----:B------:R-:W3:Y:S01]  /*13cc0*/  LDSM.16.MT88.4 R112, [R134+UR4+0x4900] ;  /* 0x004900048670783b */ /* 0x000ee20008004200 */
[----:B------:R-:W5:Y:S02]  /*13cd0*/  MUFU.EX2 R161, R161 ;  /* 0x000000a100a17308 */ /* 0x000f640000000800 */
[----:B--2---:R-:W-:Y:S04]  /*13ce0*/  F2FP.BF16.PACK_AB R138, R165, R170 ;  /* 0x000000aaa58a723e */ /* 0x004fe800000010ff */
[C---:B------:R-:W-:Y:S08]  /*13cf0*/  HMMA.16816.F32.BF16 R60, R100.reuse, R104, R60 ;  /* 0x00000068643c723c */ /* 0x040ff0000004183c */
[C---:B------:R-:W-:Y:S01]  /*13d00*/  HMMA.16816.F32.BF16 R64, R100.reuse, R106, R64 ;  /* 0x0000006a6440723c */ /* 0x040fe20000041840 */
[----:B------:R-:W2:Y:S07]  /*13d10*/  LDSM.16.MT88.4 R104, [R135+UR4+0x1100] ;  /* 0x001100048768783b */ /* 0x000eae0008004200 */
[C---:B----4-:R-:W-:Y:S04]  /*13d20*/  HMMA.16816.F32.BF16 R68, R100.reuse, R116, R68 ;  /* 0x000000746444723c */ /* 0x050fe80000041844 */
[----:B-----5:R-:W-:Y:S04]  /*13d30*/  F2FP.BF16.PACK_AB R139, R161, R164 ;  /* 0x000000a4a18b723e */ /* 0x020fe800000010ff */
[C---:B------:R-:W-:Y:S01]  /*13d40*/  HMMA.16816.F32.BF16 R72, R100.reuse, R118, R72 ;  /* 0x000000766448723c */ /* 0x040fe20000041848 */
[----:B------:R-:W4:Y:S07]  /*13d50*/  LDSM.16.MT88.4 R116, [R145+0x1100] ;  /* 0x001100009174783b */ /* 0x000f2e0000004200 */
[C---:B-1----:R-:W-:Y:S08]  /*13d60*/  HMMA.16816.F32.BF16 R76, R100.reuse, R108, R76 ;  /* 0x0000006c644c723c */ /* 0x042ff0000004184c */
[C---:B------:R-:W-:Y:S01]  /*13d70*/  HMMA.16816.F32.BF16 R80, R100.reuse, R110, R80 ;  /* 0x0000006e6450723c */ /* 0x040fe20000041850 */
[----:B------:R-:W1:Y:S07]  /*13d80*/  LDSM.16.MT88.4 R108, [R135+UR4+0x3100] ;  /* 0x00310004876c783b */ /* 0x000e6e0008004200 */
[C---:B---3--:R-:W-:Y:S08]  /*13d90*/  HMMA.16816.F32.BF16 R84, R100.reuse, R112, R84 ;  /* 0x000000706454723c */ /* 0x048ff00000041854 */
[C---:B------:R-:W-:Y:S01]  /*13da0*/  HMMA.16816.F32.BF16 R88, R100.reuse, R114, R88 ;  /* 0x000000726458723c */ /* 0x040fe20000041858 */
[----:B------:R-:W-:Y:S07]  /*13db0*/  LDSM.16.MT88.4 R112, [R134+UR4+0x3100] ;  /* 0x003100048670783b */ /* 0x000fee0008004200 */
[C---:B------:R-:W-:Y:S08]  /*13dc0*/  HMMA.16816.F32.BF16 R92, R100.reuse, R120, R92 ;  /* 0x00000078645c723c */ /* 0x040ff0000004185c */
[----:B------:R-:W-:Y:S01]  /*13dd0*/  HMMA.16816.F32.BF16 R96, R100, R122, R96 ;  /* 0x0000007a6460723c */ /* 0x000fe20000041860 */
[----:B------:R-:W-:Y:S06]  /*13de0*/  LDSM.16.MT88.4 R120, [R144+0x5100] ;  /* 0x005100009078783b */ /* 0x000fec0000004200 */
[----:B------:R-:W-:Y:S01]  /*13df0*/  F2FP.BF16.PACK_AB R100, R236, R173 ;  /* 0x000000adec64723e */ /* 0x000fe200000010ff */
[----:B------:R-:W-:Y:S01]  /*13e00*/  FADD.FTZ R173, R173, R178 ;  /* 0x000000b2adad7221 */ /* 0x000fe20000010000 */
[----:B------:R-:W-:Y:S03]  /*13e10*/  F2FP.BF16.PACK_AB R101, R244, R175 ;  /* 0x000000aff465723e */ /* 0x000fe600000010ff */
[----:B------:R-:W-:Y:S01]  /*13e20*/  F2FP.BF16.PACK_AB R102, R238, R225 ;  /* 0x000000e1ee66723e */ /* 0x000fe200000010ff */
[----:B------:R-:W-:Y:S01]  /*13e30*/  FADD.FTZ R236, R236, R173 ;  /* 0x000000adecec7221 */ /* 0x000fe20000010000 */
[----:B------:R-:W-:Y:S03]  /*13e40*/  F2FP.BF16.PACK_AB R103, R234, R227 ;  /* 0x000000e3ea67723e */ /* 0x000fe600000010ff */
[----:B------:R-:W-:Y:S04]  /*13e50*/  FADD.FTZ R225, R225, R236 ;  /* 0x000000ece1e17221 */ /* 0x000fe80000010000 */
[C---:B--2---:R-:W-:Y:S03]  /*13e60*/  HMMA.16816.F32.BF16 R4, R100.reuse, R104, R4 ;  /* 0x000000686404723c */ /* 0x044fe60000041804 */
[----:B------:R-:W-:Y:S04]  /*13e70*/  FADD.FTZ R238, R238, R225 ;  /* 0x000000e1eeee7221 */ /* 0x000fe80000010000 */
[----:B------:R-:W-:Y:S01]  /*13e80*/  FADD.FTZ R229, R229, R238 ;  /* 0x000000eee5e57221 */ /* 0x000fe20000010000 */
[C---:B------:R-:W-:Y:S01]  /*13e90*/  HMMA.16816.F32.BF16 R8, R100.reuse, R106, R8 ;  /* 0x0000006a6408723c */ /* 0x040fe20000041808 */
[----:B------:R-:W2:Y:S03]  /*13ea0*/  LDSM.16.MT88.4 R104, [R144+0x3100] ;  /* 0x003100009068783b */ /* 0x000ea60000004200 */
[----:B------:R-:W-:Y:S04]  /*13eb0*/  FADD.FTZ R229, R226, R229 ;  /* 0x000000e5e2e57221 */ /* 0x000fe80000010000 */
[C---:B------:R-:W-:Y:S04]  /*13ec0*/  HMMA.16816.F32.BF16 R12, R100.reuse, R124, R12 ;  /* 0x0000007c640c723c */ /* 0x040fe8000004180c */
[----:B------:R-:W-:Y:S04]  /*13ed0*/  FADD.FTZ R170, R170, R229 ;  /* 0x000000e5aaaa7221 */ /* 0x000fe80000010000 */
[C---:B------:R-:W-:Y:S01]  /*13ee0*/  HMMA.16816.F32.BF16 R16, R100.reuse, R126, R16 ;  /* 0x0000007e6410723c */ /* 0x040fe20000041810 */
[----:B------:R-:W-:Y:S03]  /*13ef0*/  LDSM.16.MT88.4 R124, [R134+UR4+0x5100] ;  /* 0x00510004867c783b */ /* 0x000fe60008004200 */
[----:B------:R-:W-:Y:S04]  /*13f00*/  FADD.FTZ R207, R165, R170 ;  /* 0x000000aaa5cf7221 */ /* 0x000fe80000010000 */
[C---:B------:R-:W-:Y:S08]  /*13f10*/  HMMA.16816.F32.BF16 R20, R100.reuse, R128, R20 ;  /* 0x000000806414723c */ /* 0x040ff00000041814 */
[C---:B------:R-:W-:Y:S01]  /*13f20*/  HMMA.16816.F32.BF16 R24, R100.reuse, R130, R24 ;  /* 0x000000826418723c */ /* 0x040fe20000041818 */
[----:B------:R-:W-:Y:S07]  /*13f30*/  LDSM.16.MT88.4 R128, [R145+0x5100] ;  /* 0x005100009180783b */ /* 0x000fee0000004200 */
[C---:B----4-:R-:W-:Y:S08]  /*13f40*/  HMMA.16816.F32.BF16 R28, R100.reuse, R116, R28 ;  /* 0x00000074641c723c */ /* 0x050ff0000004181c */
[C---:B------:R-:W-:Y:S01]  /*13f50*/  HMMA.16816.F32.BF16 R32, R100.reuse, R118, R32 ;  /* 0x000000766420723c */ /* 0x040fe20000041820 */
[----:B------:R-:W3:Y:S07]  /*13f60*/  LDSM.16.MT88.4 R116, [R145+0x3100] ;  /* 0x003100009174783b */ /* 0x000eee0000004200 */
[C---:B-1----:R-:W-:Y:S08]  /*13f70*/  HMMA.16816.F32.BF16 R36, R100.reuse, R108, R36 ;  /* 0x0000006c6424723c */ /* 0x042ff00000041824 */
[C---:B------:R-:W-:Y:S01]  /*13f80*/  HMMA.16816.F32.BF16 R40, R100.reuse, R110, R40 ;  /* 0x0000006e6428723c */ /* 0x040fe20000041828 */
[----:B------:R-:W1:Y:S07]  /*13f90*/  LDSM.16.MT88.4 R108, [R135+UR4+0x5100] ;  /* 0x00510004876c783b */ /* 0x000e6e0008004200 */
[C---:B--2---:R-:W-:Y:S08]  /*13fa0*/  HMMA.16816.F32.BF16 R44, R100.reuse, R104, R44 ;  /* 0x00000068642c723c */ /* 0x044ff0000004182c */
[C---:B------:R-:W-:Y:S01]  /*13fb0*/  HMMA.16816.F32.BF16 R48, R100.reuse, R106, R48 ;  /* 0x0000006a6430723c */ /* 0x040fe20000041830 */
[----:B------:R-:W2:Y:S07]  /*13fc0*/  LDSM.16.MT88.4 R104, [R135+UR4+0x1900] ;  /* 0x001900048768783b */ /* 0x000eae0008004200 */
[C---:B------:R-:W-:Y:S08]  /*13fd0*/  HMMA.16816.F32.BF16 R52, R100.reuse, R112, R52 ;  /* 0x000000706434723c */ /* 0x040ff00000041834 */
[C---:B------:R-:W-:Y:S01]  /*13fe0*/  HMMA.16816.F32.BF16 R56, R100.reuse, R114, R56 ;  /* 0x000000726438723c */ /* 0x040fe20000041838 */
[----:B------:R-:W4:Y:S07]  /*13ff0*/  LDSM.16.MT88.4 R112, [R144+0x1900] ;  /* 0x001900009070783b */ /* 0x000f2e0000004200 */
[C---:B---3--:R-:W-:Y:S08]  /*14000*/  HMMA.16816.F32.BF16 R60, R100.reuse, R116, R60 ;  /* 0x00000074643c723c */ /* 0x048ff0000004183c */
[C---:B------:R-:W-:Y:S08]  /*14010*/  HMMA.16816.F32.BF16 R64, R100.reuse, R118, R64 ;  /* 0x000000766440723c */ /* 0x040ff00000041840 */
[C---:B-1----:R-:W-:Y:S08]  /*14020*/  HMMA.16816.F32.BF16 R68, R100.reuse, R108, R68 ;  /* 0x0000006c6444723c */ /* 0x042ff00000041844 */
[C---:B------:R-:W-:Y:S08]  /*14030*/  HMMA.16816.F32.BF16 R72, R100.reuse, R110, R72 ;  /* 0x0000006e6448723c */ /* 0x040ff00000041848 */
[C---:B------:R-:W-:Y:S08]  /*14040*/  HMMA.16816.F32.BF16 R76, R100.reuse, R120, R76 ;  /* 0x00000078644c723c */ /* 0x040ff0000004184c */
[C---:B------:R-:W-:Y:S01]  /*14050*/  HMMA.16816.F32.BF16 R80, R100.reuse, R122, R80 ;  /* 0x0000007a6450723c */ /* 0x040fe20000041850 */
[----:B------:R-:W1:Y:S07]  /*14060*/  LDSM.16.MT88.4 R120, [R145+0x1900] ;  /* 0x001900009178783b */ /* 0x000e6e0000004200 */
[C---:B------:R-:W-:Y:S08]  /*14070*/  HMMA.16816.F32.BF16 R84, R100.reuse, R124, R84 ;  /* 0x0000007c6454723c */ /* 0x040ff00000041854 */
[C---:B------:R-:W-:Y:S08]  /*14080*/  HMMA.16816.F32.BF16 R88, R100.reuse, R126, R88 ;  /* 0x0000007e6458723c */ /* 0x040ff00000041858 */
[C---:B------:R-:W-:Y:S08]  /*14090*/  HMMA.16816.F32.BF16 R92, R100.reuse, R128, R92 ;  /* 0x00000080645c723c */ /* 0x040ff0000004185c */
[----:B------:R-:W-:Y:S08]  /*140a0*/  HMMA.16816.F32.BF16 R96, R100, R130, R96 ;  /* 0x000000826460723c */ /* 0x000ff00000041860 */
[C---:B--2---:R-:W-:Y:S08]  /*140b0*/  HMMA.16816.F32.BF16 R128, R136.reuse, R104, R4 ;  /* 0x000000688880723c */ /* 0x044ff00000041804 */
[C---:B------:R-:W-:Y:S01]  /*140c0*/  HMMA.16816.F32.BF16 R124, R136.reuse, R106, R8 ;  /* 0x0000006a887c723c */ /* 0x040fe20000041808 */
[----:B------:R-:W2:Y:S07]  /*140d0*/  LDSM.16.MT88.4 R8, [R135+UR4+0x3900] ;  /* 0x003900048708783b */ /* 0x000eae0008004200 */
[C---:B----4-:R-:W-:Y:S01]  /*140e0*/  HMMA.16816.F32.BF16 R100, R136.reuse, R112, R12 ;  /* 0x000000708864723c */ /* 0x050fe2000004180c */
[----:B------:R-:W3:Y:S07]  /*140f0*/  LDSM.16.MT88.4 R12, [R144+0x3900] ;  /* 0x00390000900c783b */ /* 0x000eee0000004200 */
[C---:B------:R-:W-:Y:S01]  /*14100*/  HMMA.16816.F32.BF16 R104, R136.reuse, R114, R16 ;  /* 0x000000728868723c */ /* 0x040fe20000041810 */
[----:B------:R-:W4:Y:S07]  /*14110*/  LDSM.16.MT88.4 R16, [R134+UR4+0x3900] ;  /* 0x003900048610783b */ /* 0x000f2e0008004200 */
[C---:B------:R-:W-:Y:S08]  /*14120*/  HMMA.16816.F32.BF16 R108, R136.reuse, R140, R20 ;  /* 0x0000008c886c723c */ /* 0x040ff00000041814 */
[C---:B------:R-:W-:Y:S07]  /*14130*/  HMMA.16816.F32.BF16 R112, R136.reuse, R142, R24 ;  /* 0x0000008e8870723c */ /* 0x040fee0000041818 */
[----:B------:R-:W-:Y:S01]  /*14140*/  @P0 IADD3 R24, R211, -0x2, RZ ;  /* 0xfffffffed3180810 */ /* 0x000fe20007ffe0ff */
[C---:B-1----:R-:W-:Y:S04]  /*14150*/  HMMA.16816.F32.BF16 R116, R136.reuse, R120, R28 ;  /* 0x000000788874723c */ /* 0x042fe8000004181c */
[----:B------:R-:W-:Y:S04]  /*14160*/  @P0 SHF.R.S32.HI R20, RZ, 0x1f, R24 ;  /* 0x0000001fff140819 */ /* 0x000fe80000011418 */
[C---:B------:R-:W-:Y:S08]  /*14170*/  HMMA.16816.F32.BF16 R120, R136.reuse, R122, R32 ;  /* 0x0000007a8878723c */ /* 0x040ff00000041820 */
[C---:B--2---:R-:W-:Y:S07]  /*14180*/  HMMA.16816.F32.BF16 R36, R136.reuse, R8, R36 ;  /* 0x000000088824723c */ /* 0x044fee0000041824 */
[----:B------:R-:W-:Y:S01]  /*14190*/  @P0 IMAD R9, R20, c[0x0][0x1e0], RZ ;  /* 0x0000780014090a24 */ /* 0x000fe200078e02ff */
[C---:B------:R-:W-:Y:S01]  /*141a0*/  HMMA.16816.F32.BF16 R40, R136.reuse, R10, R40 ;  /* 0x0000000a8828723c */ /* 0x040fe20000041828 */
[----:B------:R-:W1:Y:S03]  /*141b0*/  LDSM.16.MT88.4 R20, [R145+0x3900] ;  /* 0x003900009114783b */ /* 0x000e660000004200 */
[C---:B------:R-:W-:Y:S02]  /*141c0*/  @P0 IMAD R9, R24.reuse, c[0x0][0x1e4], R9 ;  /* 0x0000790018090a24 */ /* 0x040fe400078e0209 */
[----:B------:R-:W-:Y:S02]  /*141d0*/  @P0 IMAD.WIDE.U32 R24, R24, c[0x0][0x1e0], RZ ;  /* 0x0000780018180a25 */ /* 0x000fe400078e00ff */
[C---:B---3--:R-:W-:Y:S04]  /*141e0*/  HMMA.16816.F32.BF16 R44, R136.reuse, R12, R44 ;  /* 0x0000000c882c723c */ /* 0x048fe8000004182c */
[----:B------:R-:W-:Y:S01]  /*141f0*/  @P0 IMAD.IADD R9, R25, 0x1, R9 ;  /* 0x0000000119090824 */ /* 0x000fe200078e0209 */
[C---:B------:R-:W-:Y:S03]  /*14200*/  @P0 SHF.L.U32 R31, R24.reuse, 0x6, RZ ;  /* 0x00000006181f0819 */ /* 0x040fe600000006ff */
[C---:B------:R-:W-:Y:S04]  /*14210*/  HMMA.16816.F32.BF16 R48, R136.reuse, R14, R48 ;  /* 0x0000000e8830723c */ /* 0x040fe80000041830 */
[----:B------:R-:W-:Y:S02]  /*14220*/  @P0 SHF.L.U64.HI R29, R24, 0x6, R9 ;  /* 0x00000006181d0819 */ /* 0x000fe40000010209 */
[----:B------:R-:W2:Y:S01]  /*14230*/  LDSM.16.MT88.4 R8, [R135+UR4+0x5900] ;  /* 0x005900048708783b */ /* 0x000ea20008004200 */
[----:B------:R-:W-:Y:S01]  /*14240*/  @P0 IADD3 R12, P1, R31, R200, RZ ;  /* 0x000000c81f0c0210 */ /* 0x000fe20007f3e0ff */
[C---:B----4-:R-:W-:Y:S04]  /*14250*/  HMMA.16816.F32.BF16 R52, R136.reuse, R16, R52 ;  /* 0x000000108834723c */ /* 0x050fe80000041834 */
[----:B------:R-:W-:Y:S01]  /*14260*/  @P0 IMAD.X R13, R29, 0x1, R205, P1 ;  /* 0x000000011d0d0824 */ /* 0x000fe200008e06cd */
[C---:B------:R-:W-:Y:S03]  /*14270*/  @P0 LEA R24, P1, R12.reuse, c[0x0][0x1c8], 0x1 ;  /* 0x000072000c180a11 */ /* 0x040fe600078208ff */
[C---:B------:R-:W-:Y:S04]  /*14280*/  HMMA.16816.F32.BF16 R56, R136.reuse, R18, R56 ;  /* 0x000000128838723c */ /* 0x040fe80000041838 */
[----:B------:R-:W-:Y:S02]  /*14290*/  @P0 LEA.HI.X R25, R12, c[0x0][0x1cc], R13, 0x1, P1 ;  /* 0x000073000c190a11 */ /* 0x000fe400008f0c0d */
[----:B------:R-:W-:Y:S02]  /*142a0*/  @P0 IADD3 R13, P1, R31, R214, RZ ;  /* 0x000000d61f0d0210 */ /* 0x000fe40007f3e0ff */
[C---:B-1----:R-:W-:Y:S04]  /*142b0*/  HMMA.16816.F32.BF16 R60, R136.reuse, R20, R60 ;  /* 0x00000014883c723c */ /* 0x042fe8000004183c */
[----:B------:R-:W-:Y:S02]  /*142c0*/  @P0 IADD3.X R12, R29, R223, RZ, P1, !PT ;  /* 0x000000df1d0c0210 */ /* 0x000fe40000ffe4ff */
[C---:B------:R-:W-:Y:S02]  /*142d0*/  @P0 LEA R26, P1, R13.reuse, c[0x0][0x1c8], 0x1 ;  /* 0x000072000d1a0a11 */ /* 0x040fe400078208ff */
[C---:B------:R-:W-:Y:S04]  /*142e0*/  HMMA.16816.F32.BF16 R64, R136.reuse, R22, R64 ;  /* 0x000000168840723c */ /* 0x040fe80000041840 */
[----:B------:R-:W-:Y:S02]  /*142f0*/  @P0 LEA.HI.X R27, R13, c[0x0][0x1cc], R12, 0x1, P1 ;  /* 0x000073000d1b0a11 */ /* 0x000fe400008f0c0c */
[----:B------:R-:W1:Y:S01]  /*14300*/  LDSM.16.MT88.4 R12, [R144+0x5900] ;  /* 0x00590000900c783b */ /* 0x000e620000004200 */
[----:B------:R-:W-:Y:S05]  /*14310*/  @P0 IADD3 R16, P1, R31, R212, RZ ;  /* 0x000000d41f100210 */ /* 0x000fea0007f3e0ff */
[----:B------:R-:W-:Y:S01]  /*14320*/  @P0 IMAD.X R17, R29, 0x1, R222, P1 ;  /* 0x000000011d110824 */ /* 0x000fe200008e06de */
        /* <DEDUP_REMOVED lines=8> */
[----:B------:R-:W-:Y:S01]  /*143b0*/  @P0 IMAD.X R8, R29, 0x1, R205, P1 ;  /* 0x000000011d080824 */ /* 0x000fe200008e06cd */
[C---:B------:R-:W-:Y:S04]  /*143c0*/  @P0 LEA R22, P1, R23.reuse, c[0x0][0x1c8], 0x1 ;  /* 0x0000720017160a11 */ /* 0x040fe800078208ff */
[----:B------:R-:W-:Y:S02]  /*143d0*/  @P0 LEA.HI.X R23, R23, c[0x0][0x1cc], R8, 0x1, P1 ;  /* 0x0000730017170a11 */ /* 0x000fe400008f0c08 */
[----:B------:R-:W-:Y:S04]  /*143e0*/  @P0 IADD3 R8, P1, R31, R214, RZ ;  /* 0x000000d61f080210 */ /* 0x000fe80007f3e0ff */
[----:B------:R-:W-:Y:S01]  /*143f0*/  @P0 IADD3.X R9, R29, R223, RZ, P1, !PT ;  /* 0x000000df1d090210 */ /* 0x000fe20000ffe4ff */
[C---:B-1----:R-:W-:Y:S03]  /*14400*/  HMMA.16816.F32.BF16 R76, R136.reuse, R12, R76 ;  /* 0x0000000c884c723c */ /* 0x042fe6000004184c */
[C---:B------:R-:W-:Y:S04]  /*14410*/  @P0 LEA R32, P1, R8.reuse, c[0x0][0x1c8], 0x1 ;  /* 0x0000720008200a11 */ /* 0x040fe800078208ff */
[----:B------:R-:W-:Y:S01]  /*14420*/  @P0 LEA.HI.X R33, R8, c[0x0][0x1cc], R9, 0x1, P1 ;  /* 0x0000730008210a11 */ /* 0x000fe200008f0c09 */
[C---:B------:R-:W-:Y:S01]  /*14430*/  HMMA.16816.F32.BF16 R80, R136.reuse, R14, R80 ;  /* 0x0000000e8850723c */ /* 0x040fe20000041850 */
[----:B------:R-:W1:Y:S02]  /*14440*/  LDSM.16.MT88.4 R8, [R145+0x5900] ;  /* 0x005900009108783b */ /* 0x000e640000004200 */
[----:B------:R-:W-:Y:S01]  /*14450*/  ISETP.GE.AND P1, PT, R206, 0x1, PT ;  /* 0x00000001ce00780c */ /* 0x000fe20003f26270 */
[----:B------:R-:W-:Y:S01]  /*14460*/  FADD.FTZ R12, R154, R157 ;  /* 0x0000009d9a0c7221 */ /* 0x000fe20000010000 */
[----:B------:R-:W-:Y:S03]  /*14470*/  IADD3 R206, R206, 0x1, RZ ;  /* 0x00000001cece7810 */ /* 0x000fe60007ffe0ff */
[----:B------:R-:W-:Y:S01]  /*14480*/  FADD.FTZ R12, R153, R12 ;  /* 0x0000000c990c7221 */ /* 0x000fe20000010000 */
[----:B------:R-:W-:Y:S01]  /*14490*/  SEL R206, R206, RZ, !P1 ;  /* 0x000000ffcece7207 */ /* 0x000fe20004800000 */
[C---:B--2---:R-:W-:Y:S03]  /*144a0*/  HMMA.16816.F32.BF16 R84, R136.reuse, R16, R84 ;  /* 0x000000108854723c */ /* 0x044fe60000041854 */
[----:B------:R-:W-:Y:S01]  /*144b0*/  @P0 IADD3 R31, P1, R31, R212, RZ ;  /* 0x000000d41f1f0210 */ /* 0x000fe20007f3e0ff */
[----:B------:R-:W-:Y:S02]  /*144c0*/  @P0 IMAD R13, R206, 0x3000, R197 ;  /* 0x00003000ce0d0824 */ /* 0x000fe400078e02c5 */
[----:B------:R-:W-:Y:S02]  /*144d0*/  FADD.FTZ R167, R167, R12 ;  /* 0x0000000ca7a77221 */ /* 0x000fe40000010000 */
[----:B------:R-:W-:Y:S01]  /*144e0*/  @P0 IMAD.X R28, R29, 0x1, R222, P1 ;  /* 0x000000011d1c0824 */ /* 0x000fe200008e06de */
[----:B------:R-:W-:Y:S01]  /*144f0*/  @P0 SHF.L.U32 R3, R13, 0x1, RZ ;  /* 0x000000010d030819 */ /* 0x000fe200000006ff */
[C---:B------:R-:W-:Y:S03]  /*14500*/  HMMA.16816.F32.BF16 R88, R136.reuse, R18, R88 ;  /* 0x000000128858723c */ /* 0x040fe60000041858 */
[C---:B------:R-:W-:Y:S01]  /*14510*/  @P0 LEA R14, P1, R31.reuse, c[0x0][0x1c8], 0x1 ;  /* 0x000072001f0e0a11 */ /* 0x040fe200078208ff */
[----:B------:R-:W-:Y:S01]  /*14520*/  @!PT LDS RZ, [RZ] ;  /* 0x00000000fffff984 */ /* 0x000fe20000000800 */
[----:B------:R-:W-:Y:S01]  /*14530*/  @!PT LDS RZ, [RZ] ;  /* 0x00000000fffff984 */ /* 0x000fe20000000800 */
[----:B------:R-:W-:Y:S01]  /*14540*/  @!PT LDS RZ, [RZ] ;  /* 0x00000000fffff984 */ /* 0x000fe20000000800 */
[----:B------:R2:W-:Y:S01]  /*14550*/  @P0 LDGSTS.E.BYPASS.LTC128B.128 [R3+0xc100], [R24.64], !P6 ;  /* 0x0c10000018030fae */ /* 0x0005e2000f101d46 */
[----:B------:R-:W-:Y:S02]  /*14560*/  FADD.FTZ R172, R172, R167 ;  /* 0x000000a7acac7221 */ /* 0x000fe40000010000 */
[----:B------:R-:W-:Y:S02]  /*14570*/  @P0 LEA.HI.X R15, R31, c[0x0][0x1cc], R28, 0x1, P1 ;  /* 0x000073001f0f0a11 */ /* 0x000fe400008f0c1c */
[----:B------:R-:W-:Y:S03]  /*14580*/  FADD.FTZ R171, R171, R172 ;  /* 0x000000acabab7221 */ /* 0x000fe60000010000 */
[----:B------:R2:W-:Y:S01]  /*14590*/  @P0 LDGSTS.E.BYPASS.LTC128B.128 [R3+0xe100], [R26.64], !P5 ;  /* 0x0e1000001a030fae */ /* 0x0005e2000e901d46 */
[----:B------:R-:W-:Y:S04]  /*145a0*/  FADD.FTZ R232, R232, R171 ;  /* 0x000000abe8e87221 */ /* 0x000fe80000010000 */
[----:B------:R-:W-:Y:S03]  /*145b0*/  FADD.FTZ R175, R175, R232 ;  /* 0x000000e8afaf7221 */ /* 0x000fe60000010000 */
[----:B------:R2:W-:Y:S01]  /*145c0*/  @P0 LDGSTS.E.BYPASS.LTC128B.128 [R3+0x10100], [R20.64], !P3 ;  /* 0x1010000014030fae */ /* 0x0005e2000d901d46 */
[C---:B-1----:R-:W-:Y:S03]  /*145d0*/  HMMA.16816.F32.BF16 R92, R136.reuse, R8, R92 ;  /* 0x00000008885c723c */ /* 0x042fe6000004185c */
[----:B------:R-:W-:Y:S04]  /*145e0*/  FADD.FTZ R244, R244, R175 ;  /* 0x000000aff4f47221 */ /* 0x000fe80000010000 */
[----:B------:R2:W-:Y:S01]  /*145f0*/  @P0 LDGSTS.E.BYPASS.LTC128B.128 [R3+0xd100], [R22.64], !P6 ;  /* 0x0d10000016030fae */ /* 0x0005e2000f101d46 */
[----:B------:R-:W-:Y:S01]  /*14600*/  FADD.FTZ R227, R227, R244 ;  /* 0x000000f4e3e37221 */ /* 0x000fe20000010000 */
[----:B------:R-:W-:Y:S03]  /*14610*/  HMMA.16816.F32.BF16 R96, R136, R10, R96 ;  /* 0x0000000a8860723c */ /* 0x000fe60000041860 */
[----:B------:R-:W-:Y:S03]  /*14620*/  FADD.FTZ R227, R234, R227 ;  /* 0x000000e3eae37221 */ /* 0x000fe60000010000 */
[----:B------:R2:W-:Y:S01]  /*14630*/  @P0 LDGSTS.E.BYPASS.LTC128B.128 [R3+0xf100], [R32.64], !P5 ;  /* 0x0f10000020030fae */ /* 0x0005e2000e901d46 */
[----:B------:R-:W-:Y:S05]  /*14640*/  FADD.FTZ R228, R228, R227 ;  /* 0x000000e3e4e47221 */ /* 0x000fea0000010000 */
[----:B------:R-:W-:Y:S02]  /*14650*/  FADD.FTZ R231, R231, R228 ;  /* 0x000000e4e7e77221 */ /* 0x000fe40000010000 */
[----:B------:R2:W-:Y:S01]  /*14660*/  @P0 LDGSTS.E.BYPASS.LTC128B.128 [R3+0x11100], [R14.64], !P3 ;  /* 0x111000000e030fae */ /* 0x0005e2000d901d46 */
[C---:B------:R-:W-:Y:S01]  /*14670*/  ISETP.GT.AND P0, PT, R211.reuse, R224, PT ;  /* 0x000000e0d300720c */ /* 0x040fe20003f04270 */
[----:B------:R-:W-:Y:S01]  /*14680*/  FADD.FTZ R164, R164, R231 ;  /* 0x000000e7a4a47221 */ /* 0x000fe20000010000 */
[----:B------:R-:W-:Y:S03]  /*14690*/  IADD3 R211, R211, -0x1, RZ ;  /* 0xffffffffd3d37810 */ /* 0x000fe60007ffe0ff */
[----:B------:R-:W-:Y:S02]  /*146a0*/  FADD.FTZ R208, R161, R164 ;  /* 0x000000a4a1d07221 */ /* 0x000fe40000010000 */
[----:B------:R-:W0:Y:S01]  /*146b0*/  LDGDEPBAR ;  /* 0x00000000000079af */ /* 0x000e220000000000 */
[----:B--2---:R-:W-:Y:S05]  /*146c0*/  MOV R3, R2 ;  /* 0x0000000200037202 */ /* 0x004fea0000000f00 */
[----:B------:R-:W-:-:S05]  /*146d0*/  @P0 BRA `(.L_x_1262) ;  /* 0xffffd09000000947 */ /* 0x000fca000383ffff */
.L_x_1261:
[----:B-1----:R-:W-:-:S13]  /*146e0*/  ISETP.GE.AND P0, PT, R211, RZ, PT ;  /* 0x000000ffd300720c */ /* 0x002fda0003f06270 */
[----:B------:R-:W-:Y:S05]  /*146f0*/  @!P0 BRA `(.L_x_1263) ;  /* 0x00002b9000008947 */ /* 0x000fea0003800000 */
[----:B------:R-:W1:Y:S01]  /*14700*/  S2R R3, SR_TID.X ;  /* 0x0000000000037919 */ /* 0x000e620000002100 */
[C---:B------:R-:W-:Y:S01]  /*14710*/  IADD3 RZ, P1, R198.reuse, 0x40, RZ ;  /* 0x00000040c6ff7810 */ /* 0x040fe20007f3e0ff */
[----:B------:R-:W-:Y:S01]  /*14720*/  IMAD.MOV.U32 R188, RZ, RZ, 0x40 ;  /* 0x00000040ffbc7424 */ /* 0x000fe200078e00ff */
[----:B------:R-:W-:Y:S01]  /*14730*/  IADD3 R215, P3, R198, 0x80, RZ ;  /* 0x00000080c6d77810 */ /* 0x000fe20007f7e0ff */
[----:B------:R-:W-:Y:S01]  /*14740*/  IMAD.MOV.U32 R133, RZ, RZ, R2 ;  /* 0x000000ffff857224 */ /* 0x000fe200078e0002 */
[C---:B------:R-:W-:Y:S01]  /*14750*/  IADD3 R213, P2, R200.reuse, 0x40, RZ ;  /* 0x00000040c8d57810 */ /* 0x040fe20007f5e0ff */
[--C-:B------:R-:W-:Y:S01]  /*14760*/  IMAD.X R216, RZ, RZ, R203.reuse, P1 ;  /* 0x000000ffffd87224 */ /* 0x100fe200008e06cb */
[----:B------:R-:W-:Y:S01]  /*14770*/  IADD3 R210, P1, R200, 0x80, RZ ;  /* 0x00000080c8d27810 */ /* 0x000fe20007f3e0ff */
[----:B------:R-:W-:Y:S01]  /*14780*/  IMAD.X R214, RZ, RZ, R203, P3 ;  /* 0x000000ffffd67224 */ /* 0x000fe200018e06cb */
[----:B------:R-:W-:Y:S01]  /*14790*/  IADD3 R217, R198, 0x40, RZ ;  /* 0x00000040c6d97810 */ /* 0x000fe20007ffe0ff */
[----:B------:R-:W-:-:S02]  /*147a0*/  IMAD.X R212, RZ, RZ, R205, P2 ;  /* 0x000000ffffd47224 */ /* 0x000fc400010e06cd */
[----:B------:R-:W-:Y:S02]  /*147b0*/  IMAD.X R209, RZ, RZ, R205, P1 ;  /* 0x000000ffffd17224 */ /* 0x000fe400008e06cd */
[----:B------:R-:W-:Y:S01]  /*147c0*/  IMAD.IADD R186, R185, 0x1, R182 ;  /* 0x00000001b9ba7824 */ /* 0x000fe200078e02b6 */
[----:B-1----:R-:W-:-:S04]  /*147d0*/  SHF.R.S32.HI R4, RZ, 0x1f, R3 ;  /* 0x0000001fff047819 */ /* 0x002fc80000011403 */
[----:B------:R-:W-:-:S04]  /*147e0*/  LEA.HI R4, R4, R3, RZ, 0x3 ;  /* 0x0000000304047211 */ /* 0x000fc800078f18ff */
[----:B------:R-:W-:-:S05]  /*147f0*/  LOP3.LUT R4, R4, 0xfffffff8, RZ, 0xc0, !PT ;  /* 0xfffffff804047812 */ /* 0x000fca00078ec0ff */
[----:B------:R-:W-:Y:S02]  /*14800*/  IMAD.IADD R4, R3, 0x1, -R4 ;  /* 0x0000000103047824 */ /* 0x000fe400078e0a04 */
[----:B------:R-:W-:-:S03]  /*14810*/  IMAD.MOV.U32 R3, RZ, RZ, R0 ;  /* 0x000000ffff037224 */ /* 0x000fc600078e0000 */
[----:B------:R-:W-:-:S04]  /*14820*/  LOP3.LUT P0, RZ, R4, 0x4, RZ, 0xc0, !PT ;  /* 0x0000000404ff7812 */ /* 0x000fc8000780c0ff */
[----:B------:R-:W-:Y:S02]  /*14830*/  SEL R188, R188, 0xffffffc0, !P0 ;  /* 0xffffffc0bcbc7807 */ /* 0x000fe40004000000 */
.L_x_1264:
        /* <DEDUP_REMOVED lines=14> */
[----:B------:R-:W-:Y:S02]  /*14920*/  LDSM.16.M88.4 R32, [R185] ;  /* 0x00000000b920783b */ /* 0x000fe40000000200 */
[----:B------:R-:W-:Y:S01]  /*14930*/  @P0 IMAD R31, R218, c[0x0][0x20c], R31 ;  /* 0x00008300da1f0a24 */ /* 0x000fe200078e021f */
[C---:B------:R-:W-:Y:S02]  /*14940*/  @P0 IADD3 R2, P1, R20.reuse, R198, RZ ;  /* 0x000000c614020210 */ /* 0x040fe40007f3e0ff */
[----:B------:R-:W-:Y:S02]  /*14950*/  @P0 IADD3 R12, P2, R20, R217, RZ ;  /* 0x000000d9140c0210 */ /* 0x000fe40007f5e0ff */
[----:B------:R-:W-:Y:S01]  /*14960*/  @P0 IADD3 R31, R5, R31, RZ ;  /* 0x0000001f051f0210 */ /* 0x000fe20007ffe0ff */
[----:B------:R-:W1:Y:S01]  /*14970*/  LDSM.16.M88.4 R8, [R183+UR4+0xc100] ;  /* 0x00c10004b708783b */ /* 0x000e620008000200 */
[----:B------:R-:W-:Y:S02]  /*14980*/  @P0 LEA R178, P4, R2, c[0x0][0x1f8], 0x1 ;  /* 0x00007e0002b20a11 */ /* 0x000fe400078808ff */
[----:B------:R-:W-:Y:S02]  /*14990*/  @P0 SHF.L.U64.HI R31, R4, 0x6, R31 ;  /* 0x00000006041f0819 */ /* 0x000fe4000001021f */
[----:B------:R-:W-:Y:S02]  /*149a0*/  @P0 IADD3 R0, P3, R20, R215, RZ ;  /* 0x000000d714000210 */ /* 0x000fe40007f7e0ff */
[C---:B------:R-:W-:Y:S01]  /*149b0*/  @P0 IADD3.X R13, R31.reuse, R216, RZ, P2, !PT ;  /* 0x000000d81f0d0210 */ /* 0x040fe200017fe4ff */
[----:B------:R-:W2:Y:S01]  /*149c0*/  LDSM.16.M88.4 R16, [R183+UR4+0xc900] ;  /* 0x00c90004b710783b */ /* 0x000ea20008000200 */
[----:B------:R-:W-:Y:S07]  /*149d0*/  @P0 LEA R168, P2, R0, c[0x0][0x1f8], 0x1 ;  /* 0x00007e0000a80a11 */ /* 0x000fee00078408ff */
[----:B------:R-:W3:Y:S08]  /*149e0*/  LDSM.16.M88.4 R24, [R183+UR4+0xd100] ;  /* 0x00d10004b718783b */ /* 0x000ef00008000200 */
[----:B------:R-:W4:Y:S08]  /*149f0*/  LDSM.16.M88.4 R136, [R183+UR4+0xd900] ;  /* 0x00d90004b788783b */ /* 0x000f300008000200 */
[----:B------:R-:W-:Y:S01]  /*14a00*/  LDSM.16.M88.4 R140, [R186] ;  /* 0x00000000ba8c783b */ /* 0x000fe20000000200 */
[C---:B-1----:R-:W-:Y:S07]  /*14a10*/  HMMA.16816.F32.BF16 R4, R32.reuse, R8, RZ ;  /* 0x000000082004723c */ /* 0x042fee00000418ff */
[----:B------:R-:W1:Y:S01]  /*14a20*/  LDSM.16.M88.4 R144, [R187+0xc100] ;  /* 0x00c10000bb90783b */ /* 0x000e620000000200 */
[C---:B------:R-:W-:Y:S04]  /*14a30*/  @P0 IADD3.X R9, R31.reuse, R203, RZ, P1, !PT ;  /* 0x000000cb1f090210 */ /* 0x040fe80000ffe4ff */
[----:B------:R-:W-:Y:S03]  /*14a40*/  @P0 LEA R176, P1, R12, c[0x0][0x1f8], 0x1 ;  /* 0x00007e000cb00a11 */ /* 0x000fe600078208ff */
[----:B------:R-:W5:Y:S01]  /*14a50*/  LDSM.16.M88.4 R148, [R187+0xc900] ;  /* 0x00c90000bb94783b */ /* 0x000f620000000200 */
[----:B------:R-:W-:Y:S02]  /*14a60*/  @P0 LEA.HI.X R179, R2, c[0x0][0x1fc], R9, 0x1, P4 ;  /* 0x00007f0002b30a11 */ /* 0x000fe400020f0c09 */
[C---:B------:R-:W-:Y:S01]  /*14a70*/  HMMA.16816.F32.BF16 R8, R32.reuse, R10, RZ ;  /* 0x0000000a2008723c */ /* 0x040fe200000418ff */
[----:B------:R-:W-:Y:S02]  /*14a80*/  @P0 LEA.HI.X R177, R12, c[0x0][0x1fc], R13, 0x1, P1 ;  /* 0x00007f000cb10a11 */ /* 0x000fe400008f0c0d */
[----:B------:R-:W-:Y:S02]  /*14a90*/  @P0 IADD3.X R13, R31, R214, RZ, P3, !PT ;  /* 0x000000d61f0d0210 */ /* 0x000fe40001ffe4ff */
[----:B------:R-:W1:Y:S01]  /*14aa0*/  LDSM.16.M88.4 R152, [R187+0xd100] ;  /* 0x00d10000bb98783b */ /* 0x000e620000000200 */
[----:B------:R-:W-:Y:S02]  /*14ab0*/  @P0 IADD3 R20, P1, R195, R20, RZ ;  /* 0x00000014c3140210 */ /* 0x000fe40007f3e0ff */
[----:B------:R-:W-:Y:S02]  /*14ac0*/  @P0 LEA.HI.X R169, R0, c[0x0][0x1fc], R13, 0x1, P2 ;  /* 0x00007f0000a90a11 */ /* 0x000fe400010f0c0d */
[C---:B--2---:R-:W-:Y:S01]  /*14ad0*/  HMMA.16816.F32.BF16 R12, R32.reuse, R16, RZ ;  /* 0x00000010200c723c */ /* 0x044fe200000418ff */
[----:B------:R-:W-:Y:S02]  /*14ae0*/  LOP3.LUT P4, RZ, R191, 0x1, RZ, 0xc0, !PT ;  /* 0x00000001bfff7812 */ /* 0x000fe4000788c0ff */
[----:B------:R-:W-:Y:S01]  /*14af0*/  @P0 IADD3 R0, P3, R20, R198, RZ ;  /* 0x000000c614000210 */ /* 0x000fe20007f7e0ff */
[----:B------:R-:W2:Y:S01]  /*14b00*/  LDSM.16.M88.4 R156, [R187+0xd900] ;  /* 0x00d90000bb9c783b */ /* 0x000ea20000000200 */
[----:B------:R-:W-:Y:S02]  /*14b10*/  @P0 IADD3.X R31, R194, R31, RZ, P1, !PT ;  /* 0x0000001fc21f0210 */ /* 0x000fe40000ffe4ff */
[C---:B------:R-:W-:Y:S01]  /*14b20*/  @P0 IADD3 R23, P2, R20.reuse, R217, RZ ;  /* 0x000000d914170210 */ /* 0x040fe20007f5e0ff */
[C---:B------:R-:W-:Y:S01]  /*14b30*/  HMMA.16816.F32.BF16 R16, R32.reuse, R18, RZ ;  /* 0x000000122010723c */ /* 0x040fe200000418ff */
[----:B------:R-:W-:Y:S03]  /*14b40*/  @P0 IADD3 R20, P1, R20, R215, RZ ;  /* 0x000000d714140210 */ /* 0x000fe60007f3e0ff */
[C---:B------:R-:W-:Y:S02]  /*14b50*/  @P0 IADD3.X R21, R31.reuse, R203, RZ, P3, !PT ;  /* 0x000000cb1f150210 */ /* 0x040fe40001ffe4ff */
[----:B------:R-:W-:Y:S02]  /*14b60*/  @P0 LEA R174, P3, R0, c[0x0][0x1f8], 0x1 ;  /* 0x00007e0000ae0a11 */ /* 0x000fe400078608ff */
[----:B------:R-:W-:Y:S04]  /*14b70*/  @P0 IADD3.X R2, R31, R216, RZ, P2, !PT ;  /* 0x000000d81f020210 */ /* 0x000fe800017fe4ff */
[----:B------:R-:W-:Y:S02]  /*14b80*/  @P0 LEA R172, P2, R23, c[0x0][0x1f8], 0x1 ;  /* 0x00007e0017ac0a11 */ /* 0x000fe400078408ff */
[----:B------:R-:W-:Y:S02]  /*14b90*/  @P0 IADD3.X R31, R31, R214, RZ, P1, !PT ;  /* 0x000000d61f1f0210 */ /* 0x000fe40000ffe4ff */
[----:B------:R-:W-:Y:S02]  /*14ba0*/  @P0 LEA R170, P1, R20, c[0x0][0x1f8], 0x1 ;  /* 0x00007e0014aa0a11 */ /* 0x000fe400078208ff */
[----:B------:R-:W-:Y:S02]  /*14bb0*/  @P0 LEA.HI.X R175, R0, c[0x0][0x1fc], R21, 0x1, P3 ;  /* 0x00007f0000af0a11 */ /* 0x000fe400018f0c15 */
[----:B------:R-:W-:Y:S01]  /*14bc0*/  @P0 LEA.HI.X R173, R23, c[0x0][0x1fc], R2, 0x1, P2 ;  /* 0x00007f0017ad0a11 */ /* 0x000fe200010f0c02 */
[----:B------:R-:W-:Y:S01]  /*14bd0*/  @P0 IMAD R2, R206, 0x6000, R196 ;  /* 0x00006000ce020824 */ /* 0x000fe200078e02c4 */
[----:B------:R-:W-:Y:S02]  /*14be0*/  @P0 LEA.HI.X R171, R20, c[0x0][0x1fc], R31, 0x1, P1 ;  /* 0x00007f0014ab0a11 */ /* 0x000fe400008f0c1f */
[C---:B---3--:R-:W-:Y:S01]  /*14bf0*/  HMMA.16816.F32.BF16 R20, R32.reuse, R24, RZ ;  /* 0x000000182014723c */ /* 0x048fe200000418ff */
[C---:B------:R-:W-:Y:S01]  /*14c00*/  IADD3 R0, R188.reuse, R29, RZ ;  /* 0x0000001dbc007210 */ /* 0x040fe20007ffe0ff */
[----:B------:R-:W-:Y:S01]  /*14c10*/  @!PT LDS RZ, [RZ] ;  /* 0x00000000fffff984 */ /* 0x000fe20000000800 */
[----:B------:R-:W-:Y:S01]  /*14c20*/  @!PT LDS RZ, [RZ] ;  /* 0x00000000fffff984 */ /* 0x000fe20000000800 */
[----:B------:R-:W-:Y:S01]  /*14c30*/  @!PT LDS RZ, [RZ] ;  /* 0x00000000fffff984 */ /* 0x000fe20000000800 */
[----:B------:R3:W-:Y:S06]  /*14c40*/  @P0 LDGSTS.E.BYPASS.LTC128B.128 [R2], [R178.64], !P6 ;  /* 0x00000000b2020fae */ /* 0x0007ec000f101d46 */
[C---:B------:R-:W-:Y:S02]  /*14c50*/  HMMA.16816.F32.BF16 R24, R32.reuse, R26, RZ ;  /* 0x0000001a2018723c */ /* 0x040fe400000418ff */
[----:B------:R3:W-:Y:S06]  /*14c60*/  @P0 LDGSTS.E.BYPASS.LTC128B.128 [R2+0x2000], [R176.64], !P5 ;  /* 0x02000000b0020fae */ /* 0x0007ec000e901d46 */
[C---:B----4-:R-:W-:Y:S02]  /*14c70*/  HMMA.16816.F32.BF16 R28, R32.reuse, R136, RZ ;  /* 0x00000088201c723c */ /* 0x050fe400000418ff */
[----:B------:R3:W-:Y:S06]  /*14c80*/  @P0 LDGSTS.E.BYPASS.LTC128B.128 [R2+0x4000], [R168.64], !P4 ;  /* 0x04000000a8020fae */ /* 0x0007ec000e101d46 */
[----:B------:R-:W-:Y:S02]  /*14c90*/  HMMA.16816.F32.BF16 R32, R32, R138, RZ ;  /* 0x0000008a2020723c */ /* 0x000fe400000418ff */
[----:B------:R3:W-:Y:S06]  /*14ca0*/  @P0 LDGSTS.E.BYPASS.LTC128B.128 [R2+0x1000], [R174.64], !P6 ;  /* 0x01000000ae020fae */ /* 0x0007ec000f101d46 */
[C---:B-1----:R-:W-:Y:S02]  /*14cb0*/  HMMA.16816.F32.BF16 R4, R140.reuse, R144, R4 ;  /* 0x000000908c04723c */ /* 0x042fe40000041804 */
[----:B------:R3:W-:Y:S06]  /*14cc0*/  @P0 LDGSTS.E.BYPASS.LTC128B.128 [R2+0x3000], [R172.64], !P5 ;  /* 0x03000000ac020fae */ /* 0x0007ec000e901d46 */
[C---:B------:R-:W-:Y:S02]  /*14cd0*/  HMMA.16816.F32.BF16 R8, R140.reuse, R146, R8 ;  /* 0x000000928c08723c */ /* 0x040fe40000041808 */
[----:B------:R3:W-:Y:S01]  /*14ce0*/  @P0 LDGSTS.E.BYPASS.LTC128B.128 [R2+0x5000], [R170.64], !P4 ;  /* 0x05000000aa020fae */ /* 0x0007e2000e101d46 */
[----:B------:R-:W-:Y:S05]  /*14cf0*/  ISETP.GE.AND P0, PT, R211, 0x2, PT ;  /* 0x00000002d300780c */ /* 0x000fea0003f06270 */
[C---:B-----5:R-:W-:Y:S02]  /*14d00*/  HMMA.16816.F32.BF16 R12, R140.reuse, R148, R12 ;  /* 0x000000948c0c723c */ /* 0x060fe4000004180c */
[----:B------:R-:W-:Y:S06]  /*14d10*/  LDSM.16.M88.4 R160, [R181] ;  /* 0x00000000b5a0783b */ /* 0x000fec0000000200 */
[C---:B------:R-:W-:Y:S02]  /*14d20*/  HMMA.16816.F32.BF16 R16, R140.reuse, R150, R16 ;  /* 0x000000968c10723c */ /* 0x040fe40000041810 */
[----:B------:R-:W1:Y:S06]  /*14d30*/  LDSM.16.M88.4 R164, [R0+0xc100] ;  /* 0x00c1000000a4783b */ /* 0x000e6c0000000200 */
[C---:B------:R-:W-:Y:S02]  /*14d40*/  HMMA.16816.F32.BF16 R20, R140.reuse, R152, R20 ;  /* 0x000000988c14723c */ /* 0x040fe40000041814 */
[----:B------:R-:W0:Y:S02]  /*14d50*/  LDGDEPBAR ;  /* 0x00000000000079af */ /* 0x000e240000000000 */
[C---:B---3--:R-:W-:Y:S04]  /*14d60*/  IADD3 R2, R188.reuse, R187, RZ ;  /* 0x000000bbbc027210 */ /* 0x048fe80007ffe0ff */
[C---:B------:R-:W-:Y:S02]  /*14d70*/  HMMA.16816.F32.BF16 R24, R140.reuse, R154, R24 ;  /* 0x0000009a8c18723c */ /* 0x040fe40000041818 */
[----:B------:R-:W3:Y:S06]  /*14d80*/  LDSM.16.M88.4 R136, [R0+0xc900] ;  /* 0x00c900000088783b */ /* 0x000eec0000000200 */
[C---:B--2---:R-:W-:Y:S02]  /*14d90*/  HMMA.16816.F32.BF16 R28, R140.reuse, R156, R28 ;  /* 0x0000009c8c1c723c */ /* 0x044fe4000004181c */
[----:B------:R-:W2:Y:S06]  /*14da0*/  LDSM.16.M88.4 R144, [R0+0xd100] ;  /* 0x00d100000090783b */ /* 0x000eac0000000200 */
[----:B------:R-:W-:Y:S02]  /*14db0*/  HMMA.16816.F32.BF16 R32, R140, R158, R32 ;  /* 0x0000009e8c20723c */ /* 0x000fe40000041820 */
[----:B------:R-:W4:Y:S06]  /*14dc0*/  LDSM.16.M88.4 R140, [R0+0xd900] ;  /* 0x00d90000008c783b */ /* 0x000f2c0000000200 */
[C---:B-1----:R-:W-:Y:S02]  /*14dd0*/  HMMA.16816.F32.BF16 R4, R160.reuse, R164, R4 ;  /* 0x000000a4a004723c */ /* 0x042fe40000041804 */
[----:B------:R-:W-:Y:S06]  /*14de0*/  LDSM.16.M88.4 R148, [R180] ;  /* 0x00000000b494783b */ /* 0x000fec0000000200 */
[C---:B------:R-:W-:Y:S02]  /*14df0*/  HMMA.16816.F32.BF16 R8, R160.reuse, R166, R8 ;  /* 0x000000a6a008723c */ /* 0x040fe40000041808 */
[----:B------:R-:W1:Y:S06]  /*14e00*/  LDSM.16.M88.4 R152, [R2+0xc100] ;  /* 0x00c100000298783b */ /* 0x000e6c0000000200 */
[C---:B---3--:R-:W-:Y:S02]  /*14e10*/  HMMA.16816.F32.BF16 R12, R160.reuse, R136, R12 ;  /* 0x00000088a00c723c */ /* 0x048fe4000004180c */
[----:B------:R-:W3:Y:S06]  /*14e20*/  LDSM.16.M88.4 R156, [R2+0xc900] ;  /* 0x00c90000029c783b */ /* 0x000eec0000000200 */
[C---:B------:R-:W-:Y:S02]  /*14e30*/  HMMA.16816.F32.BF16 R16, R160.reuse, R138, R16 ;  /* 0x0000008aa010723c */ /* 0x040fe40000041810 */
[----:B------:R-:W5:Y:S06]  /*14e40*/  LDSM.16.M88.4 R164, [R2+0xd100] ;  /* 0x00d1000002a4783b */ /* 0x000f6c0000000200 */
[C---:B--2---:R-:W-:Y:S02]  /*14e50*/  HMMA.16816.F32.BF16 R20, R160.reuse, R144, R20 ;  /* 0x00000090a014723c */ /* 0x044fe40000041814 */
[----:B------:R-:W2:Y:S06]  /*14e60*/  LDSM.16.M88.4 R168, [R2+0xd900] ;  /* 0x00d9000002a8783b */ /* 0x000eac0000000200 */
[C---:B------:R-:W-:Y:S02]  /*14e70*/  HMMA.16816.F32.BF16 R24, R160.reuse, R146, R24 ;  /* 0x00000092a018723c */ /* 0x040fe40000041818 */
[----:B------:R-:W-:Y:S06]  /*14e80*/  LDSM.16.M88.4 R172, [R185+0x4000] ;  /* 0x00400000b9ac783b */ /* 0x000fec0000000200 */
[C---:B----4-:R-:W-:Y:S02]  /*14e90*/  HMMA.16816.F32.BF16 R28, R160.reuse, R140, R28 ;  /* 0x0000008ca01c723c */ /* 0x050fe4000004181c */
[----:B------:R-:W4:Y:S06]  /*14ea0*/  LDSM.16.M88.4 R176, [R183+UR4+0xe100] ;  /* 0x00e10004b7b0783b */ /* 0x000f2c0008000200 */
[----:B------:R-:W-:Y:S02]  /*14eb0*/  HMMA.16816.F32.BF16 R32, R160, R142, R32 ;  /* 0x0000008ea020723c */ /* 0x000fe40000041820 */
[----:B------:R-:W2:Y:S06]  /*14ec0*/  LDSM.16.M88.4 R136, [R183+UR4+0xe900] ;  /* 0x00e90004b788783b */ /* 0x000eac0008000200 */
[C---:B-1----:R-:W-:Y:S02]  /*14ed0*/  HMMA.16816.F32.BF16 R4, R148.reuse, R152, R4 ;  /* 0x000000989404723c */ /* 0x042fe40000041804 */
[----:B------:R-:W1:Y:S06]  /*14ee0*/  LDSM.16.M88.4 R140, [R183+UR4+0xf100] ;  /* 0x00f10004b78c783b */ /* 0x000e6c0008000200 */
[C---:B------:R-:W-:Y:S02]  /*14ef0*/  HMMA.16816.F32.BF16 R8, R148.reuse, R154, R8 ;  /* 0x0000009a9408723c */ /* 0x040fe40000041808 */
[----:B------:R-:W1:Y:S06]  /*14f00*/  LDSM.16.M88.4 R144, [R183+UR4+0xf900] ;  /* 0x00f90004b790783b */ /* 0x000e6c0008000200 */
[C---:B---3--:R-:W-:Y:S02]  /*14f10*/  HMMA.16816.F32.BF16 R12, R148.reuse, R156, R12 ;  /* 0x0000009c940c723c */ /* 0x048fe4000004180c */
[----:B------:R-:W-:Y:S06]  /*14f20*/  LDSM.16.M88.4 R152, [R187+0xe100] ;  /* 0x00e10000bb98783b */ /* 0x000fec0000000200 */
[C---:B------:R-:W-:Y:S02]  /*14f30*/  HMMA.16816.F32.BF16 R16, R148.reuse, R158, R16 ;  /* 0x0000009e9410723c */ /* 0x040fe40000041810 */
[----:B------:R-:W-:Y:S06]  /*14f40*/  LDSM.16.M88.4 R156, [R187+0xe900] ;  /* 0x00e90000bb9c783b */ /* 0x000fec0000000200 */
[C---:B-----5:R-:W-:Y:S02]  /*14f50*/  HMMA.16816.F32.BF16 R20, R148.reuse, R164, R20 ;  /* 0x000000a49414723c */ /* 0x060fe40000041814 */
[----:B------:R-:W-:Y:S06]  /*14f60*/  LDSM.16.M88.4 R160, [R187+0xf100] ;  /* 0x00f10000bba0783b */ /* 0x000fec0000000200 */
[C---:B------:R-:W-:Y:S02]  /*14f70*/  HMMA.16816.F32.BF16 R24, R148.reuse, R166, R24 ;  /* 0x000000a69418723c */ /* 0x040fe40000041818 */
[----:B------:R-:W-:Y:S06]  /*14f80*/  LDSM.16.M88.4 R164, [R0+0xe100] ;  /* 0x00e1000000a4783b */ /* 0x000fec0000000200 */
[C---:B--2---:R-:W-:Y:S08]  /*14f90*/  HMMA.16816.F32.BF16 R28, R148.reuse, R168, R28 ;  /* 0x000000a8941c723c */ /* 0x044ff0000004181c */
[----:B------:R-:W-:Y:S01]  /*14fa0*/  HMMA.16816.F32.BF16 R32, R148, R170, R32 ;  /* 0x000000aa9420723c */ /* 0x000fe20000041820 */
[----:B------:R-:W2:Y:S07]  /*14fb0*/  LDSM.16.M88.4 R148, [R186+0x4000] ;  /* 0x00400000ba94783b */ /* 0x000eae0000000200 */
[C---:B----4-:R-:W-:Y:S01]  /*14fc0*/  HMMA.16816.F32.BF16 R4, R172.reuse, R176, R4 ;  /* 0x000000b0ac04723c */ /* 0x050fe20000041804 */
[----:B------:R-:W-:Y:S07]  /*14fd0*/  LDSM.16.M88.4 R168, [R187+0x10100] ;  /* 0x01010000bba8783b */ /* 0x000fee0000000200 */
[C---:B------:R-:W-:Y:S08]  /*14fe0*/  HMMA.16816.F32.BF16 R8, R172.reuse, R178, R8 ;  /* 0x000000b2ac08723c */ /* 0x040ff00000041808 */
[C---:B------:R-:W-:Y:S08]  /*14ff0*/  HMMA.16816.F32.BF16 R12, R172.reuse, R136, R12 ;  /* 0x00000088ac0c723c */ /* 0x040ff0000004180c */
        /* <DEDUP_REMOVED lines=8> */
[C---:B--2---:R-:W-:Y:S01]  /*15080*/  HMMA.16816.F32.BF16 R4, R148.reuse, R152, R4 ;  /* 0x000000989404723c */ /* 0x044fe20000041804 */
[----:B------:R-:W-:Y:S07]  /*15090*/  LDSM.16.M88.4 R172, [R2+0x10100] ;  /* 0x0101000002ac783b */ /* 0x000fee0000000200 */
[C---:B------:R-:W-:Y:S01]  /*150a0*/  HMMA.16816.F32.BF16 R8, R148.reuse, R154, R8 ;  /* 0x0000009a9408723c */ /* 0x040fe20000041808 */
[----:B------:R-:W2:Y:S07]  /*150b0*/  LDSM.16.M88.4 R152, [R0+0xf100] ;  /* 0x00f100000098783b */ /* 0x000eae0000000200 */
[C---:B------:R-:W-:Y:S08]  /*150c0*/  HMMA.16816.F32.BF16 R12, R148.reuse, R156, R12 ;  /* 0x0000009c940c723c */ /* 0x040ff0000004180c */
[C---:B------:R-:W-:Y:S01]  /*150d0*/  HMMA.16816.F32.BF16 R16, R148.reuse, R158, R16 ;  /* 0x0000009e9410723c */ /* 0x040fe20000041810 */
[----:B------:R-:W-:Y:S07]  /*150e0*/  LDSM.16.M88.4 R156, [R2+0xe100] ;  /* 0x00e10000029c783b */ /* 0x000fee0000000200 */
[C---:B------:R-:W-:Y:S07]  /*150f0*/  HMMA.16816.F32.BF16 R20, R148.reuse, R160, R20 ;  /* 0x000000a09414723c */ /* 0x040fee0000041814 */
[----:B------:R-:W-:Y:S01]  /*15100*/  IADD3 R161, R188, UR4, R183 ;  /* 0x00000004bca17c10 */ /* 0x000fe2000fffe0b7 */
[C---:B------:R-:W-:Y:S04]  /*15110*/  HMMA.16816.F32.BF16 R24, R148.reuse, R162, R24 ;  /* 0x000000a29418723c */ /* 0x040fe80000041818 */
[----:B------:R-:W-:Y:S04]  /*15120*/  IADD3 R132, R184, R161, RZ ;  /* 0x000000a1b8847210 */ /* 0x000fe80007ffe0ff */
[C---:B---3--:R-:W-:Y:S01]  /*15130*/  HMMA.16816.F32.BF16 R28, R148.reuse, R136, R28 ;  /* 0x00000088941c723c */ /* 0x048fe2000004181c */
[----:B------:R-:W-:Y:S07]  /*15140*/  LDSM.16.M88.4 R160, [R132+0xe900] ;  /* 0x00e9000084a0783b */ /* 0x000fee0000000200 */
[----:B------:R-:W-:Y:S01]  /*15150*/  HMMA.16816.F32.BF16 R32, R148, R138, R32 ;  /* 0x0000008a9420723c */ /* 0x000fe20000041820 */
[----:B------:R-:W3:Y:S07]  /*15160*/  LDSM.16.M88.4 R136, [R0+0xf900] ;  /* 0x00f900000088783b */ /* 0x000eee0000000200 */
[C---:B-1----:R-:W-:Y:S01]  /*15170*/  HMMA.16816.F32.BF16 R4, R140.reuse, R164, R4 ;  /* 0x000000a48c04723c */ /* 0x042fe20000041804 */
[----:B------:R-:W1:Y:S07]  /*15180*/  LDSM.16.M88.4 R148, [R180+0x4000] ;  /* 0x00400000b494783b */ /* 0x000e6e0000000200 */
[C---:B------:R-:W-:Y:S01]  /*15190*/  HMMA.16816.F32.BF16 R8, R140.reuse, R166, R8 ;  /* 0x000000a68c08723c */ /* 0x040fe20000041808 */
[----:B------:R-:W-:Y:S07]  /*151a0*/  LDSM.16.M88.4 R164, [R183+UR4+0x11100] ;  /* 0x01110004b7a4783b */ /* 0x000fee0008000200 */
        /* <DEDUP_REMOVED lines=8> */
[----:B------:R-:W-:Y:S07]  /*15230*/  LDSM.16.M88.4 R136, [R185+0x8000] ;  /* 0x00800000b988783b */ /* 0x000fee0000000200 */
[C---:B-1----:R-:W-:Y:S01]  /*15240*/  HMMA.16816.F32.BF16 R4, R148.reuse, R156, R4 ;  /* 0x0000009c9404723c */ /* 0x042fe20000041804 */
[----:B------:R-:W1:Y:S07]  /*15250*/  LDSM.16.M88.4 R140, [R183+UR4+0x10100] ;  /* 0x01010004b78c783b */ /* 0x000e6e0008000200 */
[C---:B------:R-:W-:Y:S01]  /*15260*/  HMMA.16816.F32.BF16 R8, R148.reuse, R158, R8 ;  /* 0x0000009e9408723c */ /* 0x040fe20000041808 */
[----:B------:R-:W3:Y:S07]  /*15270*/  LDSM.16.M88.4 R156, [R183+UR4+0x10900] ;  /* 0x01090004b79c783b */ /* 0x000eee0008000200 */
[C---:B------:R-:W-:Y:S08]  /*15280*/  HMMA.16816.F32.BF16 R12, R148.reuse, R160, R12 ;  /* 0x000000a0940c723c */ /* 0x040ff0000004180c */
[C---:B------:R-:W-:Y:S01]  /*15290*/  HMMA.16816.F32.BF16 R16, R148.reuse, R162, R16 ;  /* 0x000000a29410723c */ /* 0x040fe20000041810 */
[----:B------:R-:W5:Y:S07]  /*152a0*/  LDSM.16.M88.4 R160, [R183+UR4+0x11900] ;  /* 0x01190004b7a0783b */ /* 0x000f6e0008000200 */
[C---:B----4-:R-:W-:Y:S08]  /*152b0*/  HMMA.16816.F32.BF16 R20, R148.reuse, R144, R20 ;  /* 0x000000909414723c */ /* 0x050ff00000041814 */
[C---:B------:R-:W-:Y:S01]  /*152c0*/  HMMA.16816.F32.BF16 R24, R148.reuse, R146, R24 ;  /* 0x000000929418723c */ /* 0x040fe20000041818 */
[----:B------:R-:W4:Y:S07]  /*152d0*/  LDSM.16.M88.4 R144, [R186+0x8000] ;  /* 0x00800000ba90783b */ /* 0x000f2e0000000200 */
[C---:B--2---:R-:W-:Y:S08]  /*152e0*/  HMMA.16816.F32.BF16 R28, R148.reuse, R152, R28 ;  /* 0x00000098941c723c */ /* 0x044ff0000004181c */
[----:B------:R-:W-:Y:S01]  /*152f0*/  HMMA.16816.F32.BF16 R32, R148, R154, R32 ;  /* 0x0000009a9420723c */ /* 0x000fe20000041820 */
[----:B------:R-:W2:Y:S07]  /*15300*/  LDSM.16.M88.4 R148, [R187+0x10900] ;  /* 0x01090000bb94783b */ /* 0x000eae0000000200 */
        /* <DEDUP_REMOVED lines=9> */
[----:B------:R-:W3:Y:S07]  /*153a0*/  LDSM.16.M88.4 R164, [R0+0x10100] ;  /* 0x0101000000a4783b */ /* 0x000eee0000000200 */
[C---:B-----5:R-:W-:Y:S08]  /*153b0*/  HMMA.16816.F32.BF16 R28, R136.reuse, R160, R28 ;  /* 0x000000a0881c723c */ /* 0x060ff0000004181c */
[----:B------:R-:W-:Y:S01]  /*153c0*/  HMMA.16816.F32.BF16 R32, R136, R162, R32 ;  /* 0x000000a28820723c */ /* 0x000fe20000041820 */
[----:B------:R-:W5:Y:S07]  /*153d0*/  LDSM.16.M88.4 R136, [R0+0x10900] ;  /* 0x010900000088783b */ /* 0x000f6e0000000200 */
[C---:B----4-:R-:W-:Y:S01]  /*153e0*/  HMMA.16816.F32.BF16 R4, R144.reuse, R168, R4 ;  /* 0x000000a89004723c */ /* 0x050fe20000041804 */
[----:B------:R-:W4:Y:S07]  /*153f0*/  LDSM.16.M88.4 R160, [R0+0x11100] ;  /* 0x0111000000a0783b */ /* 0x000f2e0000000200 */
        /* <DEDUP_REMOVED lines=11> */
[C---:B---3--:R-:W-:Y:S08]  /*154b0*/  HMMA.16816.F32.BF16 R4, R156.reuse, R164, R4 ;  /* 0x000000a49c04723c */ /* 0x048ff00000041804 */
[C---:B------:R-:W-:Y:S08]  /*154c0*/  HMMA.16816.F32.BF16 R8, R156.reuse, R166, R8 ;  /* 0x000000a69c08723c */ /* 0x040ff00000041808 */
[C---:B-----5:R-:W-:Y:S08]  /*154d0*/  HMMA.16816.F32.BF16 R12, R156.reuse, R136, R12 ;  /* 0x000000889c0c723c */ /* 0x060ff0000004180c */
[C---:B------:R-:W-:Y:S01]  /*154e0*/  HMMA.16816.F32.BF16 R16, R156.reuse, R138, R16 ;  /* 0x0000008a9c10723c */ /* 0x040fe20000041810 */
[----:B------:R-:W3:Y:S01]  /*154f0*/  LDSM.16.M88.4 R136, [R132+0x11100] ;  /* 0x011100008488783b */ /* 0x000ee20000000200 */
[----:B------:R-:W-:Y:S06]  /*15500*/  DEPBAR.LE SB0, 0x2 ;  /* 0x000080800000791a */ /* 0x000fec0000000000 */
[C---:B----4-:R-:W-:Y:S01]  /*15510*/  HMMA.16816.F32.BF16 R20, R156.reuse, R160, R20 ;  /* 0x000000a09c14723c */ /* 0x050fe20000041814 */
[----:B------:R-:W-:Y:S07]  /*15520*/  BAR.SYNC.DEFER_BLOCKING 0x0 ;  /* 0x0000000000007b1d */ /* 0x000fee0000010000 */
[C---:B------:R-:W-:Y:S08]  /*15530*/  HMMA.16816.F32.BF16 R24, R156.reuse, R162, R24 ;  /* 0x000000a29c18723c */ /* 0x040ff00000041818 */
[C---:B--2---:R-:W-:Y:S08]  /*15540*/  HMMA.16816.F32.BF16 R28, R156.reuse, R148, R28 ;  /* 0x000000949c1c723c */ /* 0x044ff0000004181c */
[----:B------:R-:W-:Y:S01]  /*15550*/  HMMA.16816.F32.BF16 R32, R156, R150, R32 ;  /* 0x000000969c20723c */ /* 0x000fe20000041820 */
[----:B------:R-:W-:Y:S07]  /*15560*/  LDSM.16.MT88.4 R148, [R135+UR4+0x2900] ;  /* 0x002900048794783b */ /* 0x000fee0008004200 */
[C---:B------:R-:W-:Y:S01]  /*15570*/  HMMA.16816.F32.BF16 R4, R168.reuse, R172, R4 ;  /* 0x000000aca804723c */ /* 0x040fe20000041804 */
[----:B------:R-:W-:Y:S07]  /*15580*/  LDSM.16.MT88.4 R156, [R134+UR4+0x2900] ;  /* 0x00290004869c783b */ /* 0x000fee0008004200 */
[C---:B------:R-:W-:Y:S08]  /*15590*/  HMMA.16816.F32.BF16 R8, R168.reuse, R174, R8 ;  /* 0x000000aea808723c */ /* 0x040ff00000041808 */
[C---:B-1----:R-:W-:Y:S08]  /*155a0*/  HMMA.16816.F32.BF16 R12, R168.reuse, R140, R12 ;  /* 0x0000008ca80c723c */ /* 0x042ff0000004180c */
[C---:B------:R-:W-:Y:S04]  /*155b0*/  HMMA.16816.F32.BF16 R16, R168.reuse, R142, R16 ;  /* 0x0000008ea810723c */ /* 0x040fe80000041810 */
[----:B------:R-:W-:Y:S02]  /*155c0*/  FMNMX.FTZ R0, R4, R133, !PT ;  /* 0x0000008504007209 */ /* 0x000fe40007810000 */
[----:B------:R-:W-:Y:S02]  /*155d0*/  FMNMX.FTZ R2, R6, R3, !PT ;  /* 0x0000000306027209 */ /* 0x000fe40007810000 */
[C---:B---3--:R-:W-:Y:S04]  /*155e0*/  HMMA.16816.F32.BF16 R20, R168.reuse, R136, R20 ;  /* 0x00000088a814723c */ /* 0x048fe80000041814 */
[----:B------:R-:W-:Y:S04]  /*155f0*/  FMNMX.FTZ R141, R5, R0, !PT ;  /* 0x00000000058d7209 */ /* 0x000fe80007810000 */
        /* <DEDUP_REMOVED lines=44> */
[--C-:B------:R-:W-:Y:S02]  /*158c0*/  FFMA.FTZ R162, R4, c[0x0][0x2d0], -R172.reuse ;  /* 0x0000b40004a27a23 */ /* 0x100fe400000108ac */
[C---:B------:R-:W-:Y:S02]  /*158d0*/  FADD.FTZ R133, -R0.reuse, R3 ;  /* 0x0000000300857221 */ /* 0x040fe40000010100 */
[----:B------:R-:W-:Y:S01]  /*158e0*/  FMUL.FTZ R169, R0, c[0x0][0x2d0] ;  /* 0x0000b40000a97a20 */ /* 0x000fe20000410000 */
[----:B------:R-:W2:Y:S01]  /*158f0*/  MUFU.EX2 R132, R132 ;  /* 0x0000008400847308 */ /* 0x000ea20000000800 */
[----:B------:R-:W-:Y:S02]  /*15900*/  FMUL.FTZ R3, R133, c[0x0][0x2d0] ;  /* 0x0000b40085037a20 */ /* 0x000fe40000410000 */
[--C-:B------:R-:W-:Y:S01]  /*15910*/  FFMA.FTZ R163, R5, c[0x0][0x2d0], -R172.reuse ;  /* 0x0000b40005a37a23 */ /* 0x100fe200000108ac */
[----:B------:R-:W-:Y:S01]  /*15920*/  IADD3 R5, R135, UR4, RZ ;  /* 0x0000000487057c10 */ /* 0x000fe2000fffe0ff */
[--C-:B------:R-:W-:Y:S02]  /*15930*/  FFMA.FTZ R166, R8, c[0x0][0x2d0], -R172.reuse ;  /* 0x0000b40008a67a23 */ /* 0x100fe400000108ac */
[--C-:B------:R-:W-:Y:S01]  /*15940*/  FFMA.FTZ R161, R9, c[0x0][0x2d0], -R172.reuse ;  /* 0x0000b40009a17a23 */ /* 0x100fe200000108ac */
[----:B------:R-:W-:Y:S01]  /*15950*/  IADD3 R133, R182, R5, RZ ;  /* 0x00000005b6857210 */ /* 0x000fe20007ffe0ff */
[--C-:B------:R-:W-:Y:S01]  /*15960*/  FFMA.FTZ R167, R6, c[0x0][0x2d0], -R169.reuse ;  /* 0x0000b40006a77a23 */ /* 0x100fe200000108a9 */
[----:B------:R-:W3:Y:S01]  /*15970*/  MUFU.EX2 R3, R3 ;  /* 0x0000000300037308 */ /* 0x000ee20000000800 */
[--C-:B------:R-:W-:Y:S02]  /*15980*/  FFMA.FTZ R168, R7, c[0x0][0x2d0], -R169.reuse ;  /* 0x0000b40007a87a23 */ /* 0x100fe400000108a9 */
[--C-:B------:R-:W-:Y:S01]  /*15990*/  FFMA.FTZ R164, R10, c[0x0][0x2d0], -R169.reuse ;  /* 0x0000b4000aa47a23 */ /* 0x100fe200000108a9 */
[----:B------:R-:W4:Y:S01]  /*159a0*/  LDSM.16.MT88.4 R140, [R133+0x100] ;  /* 0x00010000858c783b */ /* 0x000f220000004200 */
[--C-:B------:R-:W-:Y:S02]  /*159b0*/  FFMA.FTZ R165, R11, c[0x0][0x2d0], -R169.reuse ;  /* 0x0000b4000ba57a23 */ /* 0x100fe400000108a9 */
[--C-:B------:R-:W-:Y:S02]  /*159c0*/  FFMA.FTZ R173, R16, c[0x0][0x2d0], -R172.reuse ;  /* 0x0000b40010ad7a23 */ /* 0x100fe400000108ac */
[--C-:B------:R-:W-:Y:S01]  /*159d0*/  FFMA.FTZ R174, R17, c[0x0][0x2d0], -R172.reuse ;  /* 0x0000b40011ae7a23 */ /* 0x100fe200000108ac */
[----:B------:R-:W-:Y:S01]  /*159e0*/  MUFU.EX2 R162, R162 ;  /* 0x000000a200a27308 */ /* 0x000fe20000000800 */
[--C-:B------:R-:W-:Y:S01]  /*159f0*/  FFMA.FTZ R177, R18, c[0x0][0x2d0], -R169.reuse ;  /* 0x0000b40012b17a23 */ /* 0x100fe200000108a9 */
[----:B------:R-:W-:Y:S01]  /*15a00*/  LDSM.16.MT88.4 R152, [R133+0x2900] ;  /* 0x002900008598783b */ /* 0x000fe20000004200 */
[--C-:B------:R-:W-:Y:S02]  /*15a10*/  FFMA.FTZ R178, R19, c[0x0][0x2d0], -R169.reuse ;  /* 0x0000b40013b27a23 */ /* 0x100fe400000108a9 */
[C---:B--2---:R-:W-:Y:S02]  /*15a20*/  FMUL.FTZ R4, R132.reuse, R128 ;  /* 0x0000008084047220 */ /* 0x044fe40000410000 */
[C---:B------:R-:W-:Y:S02]  /*15a30*/  FMUL.FTZ R5, R132.reuse, R129 ;  /* 0x0000008184057220 */ /* 0x040fe40000410000 */
[C---:B------:R-:W-:Y:S01]  /*15a40*/  FMUL.FTZ R8, R132.reuse, R124 ;  /* 0x0000007c84087220 */ /* 0x040fe20000410000 */
[----:B------:R-:W2:Y:S01]  /*15a50*/  MUFU.EX2 R163, R163 ;  /* 0x000000a300a37308 */ /* 0x000ea20000000800 */
[C---:B------:R-:W-:Y:S01]  /*15a60*/  FMUL.FTZ R9, R132.reuse, R125 ;  /* 0x0000007d84097220 */ /* 0x040fe20000410000 */
[----:B------:R-:W-:Y:S01]  /*15a70*/  LDSM.16.MT88.4 R16, [R133+0x900] ;  /* 0x000900008510783b */ /* 0x000fe20000004200 */
        /* <DEDUP_REMOVED lines=9> */
[----:B------:R-:W-:Y:S02]  /*15b10*/  FMUL.FTZ R103, R3, R103 ;  /* 0x0000006703677220 */ /* 0x000fe40000410000 */
[----:B------:R-:W5:Y:S01]  /*15b20*/  MUFU.EX2 R161, R161 ;  /* 0x000000a100a17308 */ /* 0x000f620000000800 */
        /* <DEDUP_REMOVED lines=43> */
[----:B------:R-:W-:Y:S02]  /*15de0*/  FMUL.FTZ R49, R132, R49 ;  /* 0x0000003184317220 */ /* 0x000fe40000410000 */
[C---:B------:R-:W-:Y:S01]  /*15df0*/  FMUL.FTZ R50, R3.reuse, R50 ;  /* 0x0000003203327220 */ /* 0x040fe20000410000 */
[----:B------:R-:W-:Y:S01]  /*15e00*/  MUFU.EX2 R177, R177 ;  /* 0x000000b100b17308 */ /* 0x000fe20000000800 */
[C---:B-1----:R-:W-:Y:S05]  /*15e10*/  HMMA.16816.F32.BF16 R4, R128.reuse, R136, R4 ;  /* 0x000000888004723c */ /* 0x042fea0000041804 */
[C---:B------:R-:W-:Y:S02]  /*15e20*/  FMUL.FTZ R51, R3.reuse, R51 ;  /* 0x0000003303337220 */ /* 0x040fe40000410000 */
[----:B------:R-:W-:Y:S01]  /*15e30*/  IADD3 R137, R134, UR4, RZ ;  /* 0x0000000486897c10 */ /* 0x000fe2000fffe0ff */
[C---:B------:R-:W-:Y:S01]  /*15e40*/  HMMA.16816.F32.BF16 R8, R128.reuse, R138, R8 ;  /* 0x0000008a8008723c */ /* 0x040fe20000041808 */
[----:B------:R-:W1:Y:S03]  /*15e50*/  MUFU.EX2 R178, R178 ;  /* 0x000000b200b27308 */ /* 0x000e660000000800 */
[----:B------:R-:W-:Y:S01]  /*15e60*/  IADD3 R160, R182, R137, RZ ;  /* 0x00000089b6a07210 */ /* 0x000fe20007ffe0ff */
[C---:B------:R-:W-:Y:S02]  /*15e70*/  FMUL.FTZ R52, R132.reuse, R52 ;  /* 0x0000003484347220 */ /* 0x040fe40000410000 */
[C---:B------:R-:W-:Y:S01]  /*15e80*/  FMUL.FTZ R53, R132.reuse, R53 ;  /* 0x0000003584357220 */ /* 0x040fe20000410000 */
[C---:B----4-:R-:W-:Y:S01]  /*15e90*/  HMMA.16816.F32.BF16 R100, R128.reuse, R140, R100 ;  /* 0x0000008c8064723c */ /* 0x050fe20000041864 */
[----:B------:R-:W4:Y:S03]  /*15ea0*/  LDSM.16.MT88.4 R136, [R160+0x100] ;  /* 0x00010000a088783b */ /* 0x000f260000004200 */
[C---:B------:R-:W-:Y:S02]  /*15eb0*/  FMUL.FTZ R54, R3.reuse, R54 ;  /* 0x0000003603367220 */ /* 0x040fe40000410000 */
[C---:B------:R-:W-:Y:S02]  /*15ec0*/  FMUL.FTZ R55, R3.reuse, R55 ;  /* 0x0000003703377220 */ /* 0x040fe40000410000 */
[C---:B------:R-:W-:Y:S01]  /*15ed0*/  HMMA.16816.F32.BF16 R104, R128.reuse, R142, R104 ;  /* 0x0000008e8068723c */ /* 0x040fe20000041868 */
[----:B------:R-:W5:Y:S03]  /*15ee0*/  LDSM.16.MT88.4 R140, [R135+UR4+0x2100] ;  /* 0x00210004878c783b */ /* 0x000f660008004200 */
[C---:B------:R-:W-:Y:S02]  /*15ef0*/  FMUL.FTZ R56, R132.reuse, R56 ;  /* 0x0000003884387220 */ /* 0x040fe40000410000 */
[C---:B------:R-:W-:Y:S02]  /*15f00*/  FMUL.FTZ R57, R132.reuse, R57 ;  /* 0x0000003984397220 */ /* 0x040fe40000410000 */
[C---:B---3--:R-:W-:Y:S01]  /*15f10*/  HMMA.16816.F32.BF16 R108, R128.reuse, R124, R108 ;  /* 0x0000007c806c723c */ /* 0x048fe2000004186c */
[----:B------:R-:W-:Y:S03]  /*15f20*/  LDSM.16.MT88.4 R144, [R160+0x900] ;  /* 0x00090000a090783b */ /* 0x000fe60000004200 */
[C---:B------:R-:W-:Y:S02]  /*15f30*/  FMUL.FTZ R58, R3.reuse, R58 ;  /* 0x0000003a033a7220 */ /* 0x040fe40000410000 */
[C---:B------:R-:W-:Y:S02]  /*15f40*/  FMUL.FTZ R59, R3.reuse, R59 ;  /* 0x0000003b033b7220 */ /* 0x040fe40000410000 */
[C---:B------:R-:W-:Y:S01]  /*15f50*/  HMMA.16816.F32.BF16 R112, R128.reuse, R126, R112 ;  /* 0x0000007e8070723c */ /* 0x040fe20000041870 */
[----:B------:R-:W3:Y:S03]  /*15f60*/  LDSM.16.MT88.4 R124, [R133+0x2100] ;  /* 0x00210000857c783b */ /* 0x000ee60000004200 */
[C---:B------:R-:W-:Y:S02]  /*15f70*/  FMUL.FTZ R60, R132.reuse, R60 ;  /* 0x0000003c843c7220 */ /* 0x040fe40000410000 */
[C---:B------:R-:W-:Y:S02]  /*15f80*/  FMUL.FTZ R61, R132.reuse, R61 ;  /* 0x0000003d843d7220 */ /* 0x040fe40000410000 */
[C---:B------:R-:W-:Y:S04]  /*15f90*/  FMUL.FTZ R62, R3.reuse, R62 ;  /* 0x0000003e033e7220 */ /* 0x040fe80000410000 */
        /* <DEDUP_REMOVED lines=35> */
[----:B------:R-:W-:Y:S02]  /*161d0*/  FMUL.FTZ R85, R132, R85 ;  /* 0x0000005584557220 */ /* 0x000fe40000410000 */
[C---:B------:R-:W-:Y:S02]  /*161e0*/  FMUL.FTZ R86, R3.reuse, R86 ;  /* 0x0000005603567220 */ /* 0x040fe40000410000 */
[C---:B------:R-:W-:Y:S01]  /*161f0*/  HMMA.16816.F32.BF16 R64, R128.reuse, R142, R64 ;  /* 0x0000008e8040723c */ /* 0x040fe20000041840 */
[----:B------:R-:W5:Y:S03]  /*16200*/  LDSM.16.MT88.4 R140, [R134+UR4+0x4100] ;  /* 0x00410004868c783b */ /* 0x000f660008004200 */
[----:B------:R-:W-:Y:S02]  /*16210*/  FMUL.FTZ R87, R3, R87 ;  /* 0x0000005703577220 */ /* 0x000fe40000410000 */
[--C-:B------:R-:W-:Y:S02]  /*16220*/  FFMA.FTZ R170, R12, c[0x0][0x2d0], -R172.reuse ;  /* 0x0000b4000caa7a23 */ /* 0x100fe400000108ac */
[C---:B---3--:R-:W-:Y:S04]  /*16230*/  HMMA.16816.F32.BF16 R68, R128.reuse, R124, R68 ;  /* 0x0000007c8044723c */ /* 0x048fe80000041844 */
[----:B------:R-:W-:Y:S01]  /*16240*/  FFMA.FTZ R171, R13, c[0x0][0x2d0], -R172 ;  /* 0x0000b4000dab7a23 */ /* 0x000fe200000108ac */
[----:B------:R-:W-:Y:S01]  /*16250*/  MUFU.EX2 R170, R170 ;  /* 0x000000aa00aa7308 */ /* 0x000fe20000000800 */
[--C-:B------:R-:W-:Y:S01]  /*16260*/  FFMA.FTZ R175, R14, c[0x0][0x2d0], -R169.reuse ;  /* 0x0000b4000eaf7a23 */ /* 0x100fe200000108a9 */
[----:B--2---:R-:W-:Y:S01]  /*16270*/  F2FP.BF16.PACK_AB R14, R174, R173 ;  /* 0x000000adae0e723e */ /* 0x004fe200000010ff */
[C---:B------:R-:W-:Y:S01]  /*16280*/  HMMA.16816.F32.BF16 R72, R128.reuse, R126, R72 ;  /* 0x0000007e8048723c */ /* 0x040fe20000041848 */
[----:B------:R-:W2:Y:S03]  /*16290*/  LDSM.16.MT88.4 R124, [R160+0x4100] ;  /* 0x00410000a07c783b */ /* 0x000ea60000004200 */
[----:B------:R-:W-:Y:S01]  /*162a0*/  FFMA.FTZ R176, R15, c[0x0][0x2d0], -R169 ;  /* 0x0000b4000fb07a23 */ /* 0x000fe200000108a9 */
[----:B-1----:R-:W-:Y:S01]  /*162b0*/  F2FP.BF16.PACK_AB R15, R178, R177 ;  /* 0x000000b1b20f723e */ /* 0x002fe200000010ff */
[C---:B------:R-:W-:Y:S01]  /*162c0*/  FMUL.FTZ R88, R132.reuse, R88 ;  /* 0x0000005884587220 */ /* 0x040fe20000410000 */
[----:B------:R-:W1:Y:S01]  /*162d0*/  MUFU.EX2 R171, R171 ;  /* 0x000000ab00ab7308 */ /* 0x000e620000000800 */
[C---:B------:R-:W-:Y:S01]  /*162e0*/  FMUL.FTZ R89, R132.reuse, R89 ;  /* 0x0000005984597220 */ /* 0x040fe20000410000 */
[C---:B----4-:R-:W-:Y:S03]  /*162f0*/  HMMA.16816.F32.BF16 R76, R128.reuse, R136, R76 ;  /* 0x00000088804c723c */ /* 0x050fe6000004184c */
[C---:B------:R-:W-:Y:S02]  /*16300*/  FMUL.FTZ R90, R3.reuse, R90 ;  /* 0x0000005a035a7220 */ /* 0x040fe40000410000 */
[C---:B------:R-:W-:Y:S02]  /*16310*/  FMUL.FTZ R91, R3.reuse, R91 ;  /* 0x0000005b035b7220 */ /* 0x040fe40000410000 */
[C---:B------:R-:W-:Y:S01]  /*16320*/  FMUL.FTZ R92, R132.reuse, R92 ;  /* 0x0000005c845c7220 */ /* 0x040fe20000410000 */
[C---:B------:R-:W-:Y:S01]  /*16330*/  HMMA.16816.F32.BF16 R80, R128.reuse, R138, R80 ;  /* 0x0000008a8050723c */ /* 0x040fe20000041850 */
[----:B------:R-:W3:Y:S01]  /*16340*/  LDSM.16.MT88.4 R136, [R135+UR4+0x900] ;  /* 0x000900048788783b */ /* 0x000ee20008004200 */
[----:B------:R-:W-:Y:S02]  /*16350*/  MUFU.EX2 R175, R175 ;  /* 0x000000af00af7308 */ /* 0x000fe40000000800 */
[C---:B------:R-:W-:Y:S02]  /*16360*/  FMUL.FTZ R93, R132.reuse, R93 ;  /* 0x0000005d845d7220 */ /* 0x040fe40000410000 */
[C---:B------:R-:W-:Y:S02]  /*16370*/  FMUL.FTZ R94, R3.reuse, R94 ;  /* 0x0000005e035e7220 */ /* 0x040fe40000410000 */
[C---:B-----5:R-:W-:Y:S04]  /*16380*/  HMMA.16816.F32.BF16 R84, R128.reuse, R140, R84 ;  /* 0x0000008c8054723c */ /* 0x060fe80000041854 */
[----:B------:R-:W4:Y:S01]  /*16390*/  MUFU.EX2 R176, R176 ;  /* 0x000000b000b07308 */ /* 0x000f220000000800 */
[----:B------:R-:W-:Y:S01]  /*163a0*/  FMUL.FTZ R95, R3, R95 ;  /* 0x0000005f035f7220 */ /* 0x000fe20000410000 */
[----:B-1----:R-:W-:Y:S01]  /*163b0*/  F2FP.BF16.PACK_AB R12, R171, R170 ;  /* 0x000000aaab0c723e */ /* 0x002fe200000010ff */
[C---:B------:R-:W-:Y:S01]  /*163c0*/  FMUL.FTZ R96, R132.reuse, R96 ;  /* 0x0000006084607220 */ /* 0x040fe20000410000 */
[C---:B------:R-:W-:Y:S01]  /*163d0*/  HMMA.16816.F32.BF16 R88, R128.reuse, R142, R88 ;  /* 0x0000008e8058723c */ /* 0x040fe20000041858 */
[----:B------:R-:W1:Y:S03]  /*163e0*/  LDSM.16.MT88.4 R140, [R134+UR4+0x900] ;  /* 0x00090004868c783b */ /* 0x000e660008004200 */
[C---:B------:R-:W-:Y:S02]  /*163f0*/  FMUL.FTZ R97, R132.reuse, R97 ;  /* 0x0000006184617220 */ /* 0x040fe40000410000 */
[C---:B------:R-:W-:Y:S02]  /*16400*/  FMUL.FTZ R98, R3.reuse, R98 ;  /* 0x0000006203627220 */ /* 0x040fe40000410000 */
[C---:B--2---:R-:W-:Y:S04]  /*16410*/  HMMA.16816.F32.BF16 R92, R128.reuse, R124, R92 ;  /* 0x0000007c805c723c */ /* 0x044fe8000004185c */
[C---:B------:R-:W-:Y:S02]  /*16420*/  FMUL.FTZ R99, R3.reuse, R99 ;  /* 0x0000006303637220 */ /* 0x040fe40000410000 */
[----:B------:R-:W-:Y:S02]  /*16430*/  FFMA.FTZ R167, R3, R208, R167 ;  /* 0x000000d003a77223 */ /* 0x000fe400000100a7 */
[----:B------:R-:W-:Y:S03]  /*16440*/  FFMA.FTZ R162, R132, R207, R162 ;  /* 0x000000cf84a27223 */ /* 0x000fe600000100a2 */
[----:B------:R-:W-:Y:S01]  /*16450*/  HMMA.16816.F32.BF16 R96, R128, R126, R96 ;  /* 0x0000007e8060723c */ /* 0x000fe20000041860 */
[----:B------:R-:W2:Y:S02]  /*16460*/  LDSM.16.MT88.4 R124, [R160+0x2900] ;  /* 0x00290000a07c783b */ /* 0x000ea40000004200 */
[----:B----4-:R-:W-:Y:S01]  /*16470*/  F2FP.BF16.PACK_AB R13, R176, R175 ;  /* 0x000000afb00d723e */ /* 0x010fe200000010ff */
[----:B------:R-:W-:Y:S02]  /*16480*/  FADD.FTZ R163, R163, R162 ;  /* 0x000000a2a3a37221 */ /* 0x000fe40000010000 */
[----:B------:R-:W-:Y:S02]  /*16490*/  FADD.FTZ R167, R168, R167 ;  /* 0x000000a7a8a77221 */ /* 0x000fe40000010000 */
[----:B------:R-:W-:Y:S01]  /*164a0*/  FADD.FTZ R166, R166, R163 ;  /* 0x000000a3a6a67221 */ /* 0x000fe20000010000 */
[----:B------:R-:W-:Y:S01]  /*164b0*/  LDSM.16.MT88.4 R128, [R133+0x4900] ;  /* 0x004900008580783b */ /* 0x000fe20000004200 */
[C---:B---3--:R-:W-:Y:S05]  /*164c0*/  HMMA.16816.F32.BF16 R4, R12.reuse, R136, R4 ;  /* 0x000000880c04723c */ /* 0x048fea0000041804 */
[----:B------:R-:W-:Y:S03]  /*164d0*/  FADD.FTZ R161, R161, R166 ;  /* 0x000000a6a1a17221 */ /* 0x000fe60000010000 */
[C---:B------:R-:W-:Y:S01]  /*164e0*/  HMMA.16816.F32.BF16 R8, R12.reuse, R138, R8 ;  /* 0x0000008a0c08723c */ /* 0x040fe20000041808 */
[----:B------:R-:W-:Y:S03]  /*164f0*/  LDSM.16.MT88.4 R136, [R134+UR4+0x4900] ;  /* 0x004900048688783b */ /* 0x000fe60008004200 */
[----:B------:R-:W-:Y:S04]  /*16500*/  FADD.FTZ R170, R170, R161 ;  /* 0x000000a1aaaa7221 */ /* 0x000fe80000010000 */
[C---:B------:R-:W-:Y:S04]  /*16510*/  HMMA.16816.F32.BF16 R100, R12.reuse, R16, R100 ;  /* 0x000000100c64723c */ /* 0x040fe80000041864 */
[----:B------:R-:W-:Y:S04]  /*16520*/  FADD.FTZ R170, R171, R170 ;  /* 0x000000aaabaa7221 */ /* 0x000fe80000010000 */
[C---:B------:R-:W-:Y:S01]  /*16530*/  HMMA.16816.F32.BF16 R104, R12.reuse, R18, R104 ;  /* 0x000000120c68723c */ /* 0x040fe20000041868 */
[----:B------:R-:W3:Y:S03]  /*16540*/  LDSM.16.MT88.4 R16, [R135+UR4+0x4900] ;  /* 0x004900048710783b */ /* 0x000ee60008004200 */
[----:B------:R-:W-:Y:S04]  /*16550*/  FADD.FTZ R173, R173, R170 ;  /* 0x000000aaadad7221 */ /* 0x000fe80000010000 */
[C---:B-1----:R-:W-:Y:S04]  /*16560*/  HMMA.16816.F32.BF16 R108, R12.reuse, R140, R108 ;  /* 0x0000008c0c6c723c */ /* 0x042fe8000004186c */
[----:B------:R-:W-:Y:S03]  /*16570*/  FADD.FTZ R173, R174, R173 ;  /* 0x000000adaead7221 */ /* 0x000fe60000010000 */
[--C-:B------:R-:W-:Y:S01]  /*16580*/  FFMA.FTZ R140, R20, c[0x0][0x2d0], -R172.reuse ;  /* 0x0000b400148c7a23 */ /* 0x100fe200000108ac */
[C---:B------:R-:W-:Y:S04]  /*16590*/  HMMA.16816.F32.BF16 R112, R12.reuse, R142, R112 ;  /* 0x0000008e0c70723c */ /* 0x040fe80000041870 */
[--C-:B------:R-:W-:Y:S01]  /*165a0*/  FFMA.FTZ R141, R21, c[0x0][0x2d0], -R172.reuse ;  /* 0x0000b400158d7a23 */ /* 0x100fe200000108ac */
[----:B------:R-:W-:Y:S02]  /*165b0*/  MUFU.EX2 R140, R140 ;  /* 0x0000008c008c7308 */ /* 0x000fe40000000800 */
[--C-:B------:R-:W-:Y:S01]  /*165c0*/  FFMA.FTZ R142, R24, c[0x0][0x2d0], -R172.reuse ;  /* 0x0000b400188e7a23 */ /* 0x100fe200000108ac */
[C---:B------:R-:W-:Y:S04]  /*165d0*/  HMMA.16816.F32.BF16 R116, R12.reuse, R144, R116 ;  /* 0x000000900c74723c */ /* 0x040fe80000041874 */
[--C-:B------:R-:W-:Y:S03]  /*165e0*/  FFMA.FTZ R143, R25, c[0x0][0x2d0], -R172.reuse ;  /* 0x0000b400198f7a23 */ /* 0x100fe600000108ac */
[--C-:B------:R-:W-:Y:S01]  /*165f0*/  FFMA.FTZ R144, R22, c[0x0][0x2d0], -R169.reuse ;  /* 0x0000b40016907a23 */ /* 0x100fe200000108a9 */
[C---:B------:R-:W-:Y:S01]  /*16600*/  HMMA.16816.F32.BF16 R120, R12.reuse, R146, R120 ;  /* 0x000000920c78723c */ /* 0x040fe20000041878 */
[----:B------:R-:W1:Y:S03]  /*16610*/  MUFU.EX2 R141, R141 ;  /* 0x0000008d008d7308 */ /* 0x000e660000000800 */
[--C-:B------:R-:W-:Y:S02]  /*16620*/  FFMA.FTZ R145, R23, c[0x0][0x2d0], -R169.reuse ;  /* 0x0000b40017917a23 */ /* 0x100fe400000108a9 */
[----:B------:R-:W-:Y:S01]  /*16630*/  LDSM.16.MT88.4 R20, [R133+0x1100] ;  /* 0x001100008514783b */ /* 0x000fe20000004200 */
[--C-:B------:R-:W-:Y:S01]  /*16640*/  FFMA.FTZ R146, R26, c[0x0][0x2d0], -R169.reuse ;  /* 0x0000b4001a927a23 */ /* 0x100fe200000108a9 */
[C---:B------:R-:W-:Y:S03]  /*16650*/  HMMA.16816.F32.BF16 R36, R12.reuse, R148, R36 ;  /* 0x000000940c24723c */ /* 0x040fe60000041824 */
[----:B------:R-:W-:Y:S01]  /*16660*/  MUFU.EX2 R142, R142 ;  /* 0x0000008e008e7308 */ /* 0x000fe20000000800 */
[--C-:B------:R-:W-:Y:S02]  /*16670*/  FFMA.FTZ R147, R27, c[0x0][0x2d0], -R169.reuse ;  /* 0x0000b4001b937a23 */ /* 0x100fe400000108a9 */
[----:B------:R-:W-:Y:S01]  /*16680*/  LDSM.16.MT88.4 R24, [R134+UR4+0x1100] ;  /* 0x001100048618783b */ /* 0x000fe20008004200 */
[--C-:B------:R-:W-:Y:S01]  /*16690*/  FFMA.FTZ R148, R28, c[0x0][0x2d0], -R172.reuse ;  /* 0x0000b4001c947a23 */ /* 0x100fe200000108ac */
[C---:B------:R-:W-:Y:S04]  /*166a0*/  HMMA.16816.F32.BF16 R40, R12.reuse, R150, R40 ;  /* 0x000000960c28723c */ /* 0x040fe80000041828 */
[--C-:B------:R-:W-:Y:S01]  /*166b0*/  FFMA.FTZ R149, R29, c[0x0][0x2d0], -R172.reuse ;  /* 0x0000b4001d957a23 */ /* 0x100fe200000108ac */
[----:B------:R-:W4:Y:S02]  /*166c0*/  MUFU.EX2 R143, R143 ;  /* 0x0000008f008f7308 */ /* 0x000f240000000800 */
[--C-:B------:R-:W-:Y:S01]  /*166d0*/  FFMA.FTZ R150, R32, c[0x0][0x2d0], -R172.reuse ;  /* 0x0000b40020967a23 */ /* 0x100fe200000108ac */
[C---:B------:R-:W-:Y:S04]  /*166e0*/  HMMA.16816.F32.BF16 R44, R12.reuse, R152, R44 ;  /* 0x000000980c2c723c */ /* 0x040fe8000004182c */
[----:B------:R-:W-:Y:S03]  /*166f0*/  FFMA.FTZ R172, R33, c[0x0][0x2d0], -R172 ;  /* 0x0000b40021ac7a23 */ /* 0x000fe600000108ac */
[--C-:B------:R-:W-:Y:S01]  /*16700*/  FFMA.FTZ R152, R30, c[0x0][0x2d0], -R169.reuse ;  /* 0x0000b4001e987a23 */ /* 0x100fe200000108a9 */
[C---:B------:R-:W-:Y:S01]  /*16710*/  HMMA.16816.F32.BF16 R48, R12.reuse, R154, R48 ;  /* 0x0000009a0c30723c */ /* 0x040fe20000041830 */
[----:B------:R-:W-:Y:S03]  /*16720*/  MUFU.EX2 R144, R144 ;  /* 0x0000009000907308 */ /* 0x000fe60000000800 */
[--C-:B------:R-:W-:Y:S02]  /*16730*/  FFMA.FTZ R153, R31, c[0x0][0x2d0], -R169.reuse ;  /* 0x0000b4001f997a23 */ /* 0x100fe400000108a9 */
[----:B------:R-:W-:Y:S01]  /*16740*/  LDSM.16.MT88.4 R28, [R134+UR4+0x1900] ;  /* 0x00190004861c783b */ /* 0x000fe20008004200 */
[--C-:B------:R-:W-:Y:S01]  /*16750*/  FFMA.FTZ R154, R34, c[0x0][0x2d0], -R169.reuse ;  /* 0x0000b400229a7a23 */ /* 0x100fe200000108a9 */
[C---:B------:R-:W-:Y:S03]  /*16760*/  HMMA.16816.F32.BF16 R52, R12.reuse, R156, R52 ;  /* 0x0000009c0c34723c */ /* 0x040fe60000041834 */
[----:B------:R-:W5:Y:S01]  /*16770*/  MUFU.EX2 R145, R145 ;  /* 0x0000009100917308 */ /* 0x000f620000000800 */
[----:B------:R-:W-:Y:S02]  /*16780*/  FFMA.FTZ R169, R35, c[0x0][0x2d0], -R169 ;  /* 0x0000b40023a97a23 */ /* 0x000fe400000108a9 */
[----:B------:R-:W-:Y:S02]  /*16790*/  LDSM.16.MT88.4 R32, [R160+0x1900] ;  /* 0x00190000a020783b */ /* 0x000fe40000004200 */
[C---:B------:R-:W-:Y:S05]  /*167a0*/  HMMA.16816.F32.BF16 R56, R12.reuse, R158, R56 ;  /* 0x0000009e0c38723c */ /* 0x040fea0000041838 */
[----:B------:R-:W-:Y:S03]  /*167b0*/  MUFU.EX2 R146, R146 ;  /* 0x0000009200927308 */ /* 0x000fe60000000800 */
[C---:B--2---:R-:W-:Y:S07]  /*167c0*/  HMMA.16816.F32.BF16 R60, R12.reuse, R124, R60 ;  /* 0x0000007c0c3c723c */ /* 0x044fee000004183c */
[----:B------:R-:W2:Y:S01]  /*167d0*/  MUFU.EX2 R147, R147 ;  /* 0x0000009300937308 */ /* 0x000ea20000000800 */
[C---:B------:R-:W-:Y:S01]  /*167e0*/  HMMA.16816.F32.BF16 R64, R12.reuse, R126, R64 ;  /* 0x0000007e0c40723c */ /* 0x040fe20000041840 */
[----:B------:R-:W1:Y:S07]  /*167f0*/  LDSM.16.MT88.4 R124, [R160+0x4900] ;  /* 0x00490000a07c783b */ /* 0x000e6e0000004200 */
[C---:B---3--:R-:W-:Y:S01]  /*16800*/  HMMA.16816.F32.BF16 R68, R12.reuse, R16, R68 ;  /* 0x000000100c44723c */ /* 0x048fe20000041844 */
[----:B------:R-:W-:Y:S07]  /*16810*/  MUFU.EX2 R148, R148 ;  /* 0x0000009400947308 */ /* 0x000fee0000000800 */
[C---:B------:R-:W-:Y:S01]  /*16820*/  HMMA.16816.F32.BF16 R72, R12.reuse, R18, R72 ;  /* 0x000000120c48723c */ /* 0x040fe20000041848 */
[----:B------:R-:W3:Y:S02]  /*16830*/  LDSM.16.MT88.4 R16, [R135+UR4+0x1100] ;  /* 0x001100048710783b */ /* 0x000ee40008004200 */
[----:B------:R-:W1:Y:S05]  /*16840*/  MUFU.EX2 R149, R149 ;  /* 0x0000009500957308 */ /* 0x000e6a0000000800 */
[C---:B------:R-:W-:Y:S05]  /*16850*/  HMMA.16816.F32.BF16 R76, R12.reuse, R128, R76 ;  /* 0x000000800c4c723c */ /* 0x040fea000004184c */
[----:B------:R-:W-:Y:S03]  /*16860*/  MUFU.EX2 R150, R150 ;  /* 0x0000009600967308 */ /* 0x000fe60000000800 */
[C---:B------:R-:W-:Y:S01]  /*16870*/  HMMA.16816.F32.BF16 R80, R12.reuse, R130, R80 ;  /* 0x000000820c50723c */ /* 0x040fe20000041850 */
[----:B------:R-:W2:Y:S06]  /*16880*/  LDSM.16.MT88.4 R128, [R160+0x1100] ;  /* 0x00110000a080783b */ /* 0x000eac0000004200 */
[----:B------:R-:W2:Y:S01]  /*16890*/  MUFU.EX2 R151, R172 ;  /* 0x000000ac00977308 */ /* 0x000ea20000000800 */
[C---:B------:R-:W-:Y:S08]  /*168a0*/  HMMA.16816.F32.BF16 R84, R12.reuse, R136, R84 ;  /* 0x000000880c54723c */ /* 0x040ff00000041854 */
[C---:B------:R-:W-:Y:S01]  /*168b0*/  HMMA.16816.F32.BF16 R88, R12.reuse, R138, R88 ;  /* 0x0000008a0c58723c */ /* 0x040fe20000041858 */
[----:B------:R-:W3:Y:S01]  /*168c0*/  LDSM.16.MT88.4 R136, [R135+UR4+0x3100] ;  /* 0x003100048788783b */ /* 0x000ee20008004200 */
[----:B------:R-:W-:Y:S06]  /*168d0*/  MUFU.EX2 R152, R152 ;  /* 0x0000009800987308 */ /* 0x000fec0000000800 */
[C---:B-1----:R-:W-:Y:S04]  /*168e0*/  HMMA.16816.F32.BF16 R92, R12.reuse, R124, R92 ;  /* 0x0000007c0c5c723c */ /* 0x042fe8000004185c */
[----:B------:R-:W1:Y:S04]  /*168f0*/  MUFU.EX2 R153, R153 ;  /* 0x0000009900997308 */ /* 0x000e680000000800 */
[----:B------:R-:W-:Y:S01]  /*16900*/  HMMA.16816.F32.BF16 R96, R12, R126, R96 ;  /* 0x0000007e0c60723c */ /* 0x000fe20000041860 */
[----:B------:R-:W1:Y:S05]  /*16910*/  LDSM.16.MT88.4 R124, [R133+0x3100] ;  /* 0x00310000857c783b */ /* 0x000e6a0000004200 */
[----:B------:R-:W-:Y:S01]  /*16920*/  MUFU.EX2 R154, R154 ;  /* 0x0000009a009a7308 */ /* 0x000fe20000000800 */
[----:B------:R-:W-:Y:S01]  /*16930*/  F2FP.BF16.PACK_AB R12, R141, R140 ;  /* 0x0000008c8d0c723e */ /* 0x000fe200000010ff */
[----:B------:R-:W-:Y:S01]  /*16940*/  FADD.FTZ R140, R140, R173 ;  /* 0x000000ad8c8c7221 */ /* 0x000fe20000010000 */
[----:B----4-:R-:W-:Y:S03]  /*16950*/  F2FP.BF16.PACK_AB R14, R143, R142 ;  /* 0x0000008e8f0e723e */ /* 0x010fe600000010ff */
[----:B-----5:R-:W-:Y:S01]  /*16960*/  F2FP.BF16.PACK_AB R13, R145, R144 ;  /* 0x00000090910d723e */ /* 0x020fe200000010ff */
[----:B------:R-:W-:Y:S01]  /*16970*/  FADD.FTZ R141, R141, R140 ;  /* 0x0000008c8d8d7221 */ /* 0x000fe20000010000 */
[----:B--2---:R-:W-:Y:S02]  /*16980*/  F2FP.BF16.PACK_AB R15, R147, R146 ;  /* 0x00000092930f723e */ /* 0x004fe400000010ff */
[----:B------:R-:W2:Y:S01]  /*16990*/  MUFU.EX2 R169, R169 ;  /* 0x000000a900a97308 */ /* 0x000ea20000000800 */
[----:B------:R-:W-:Y:S04]  /*169a0*/  FADD.FTZ R142, R142, R141 ;  /* 0x0000008d8e8e7221 */ /* 0x000fe80000010000 */
[C---:B---3--:R-:W-:Y:S03]  /*169b0*/  HMMA.16816.F32.BF16 R4, R12.reuse, R16, R4 ;  /* 0x000000100c04723c */ /* 0x048fe60000041804 */
[----:B------:R-:W-:Y:S05]  /*169c0*/  FADD.FTZ R143, R143, R142 ;  /* 0x0000008e8f8f7221 */ /* 0x000fea0000010000 */
[C---:B------:R-:W-:Y:S01]  /*169d0*/  HMMA.16816.F32.BF16 R8, R12.reuse, R18, R8 ;  /* 0x000000120c08723c */ /* 0x040fe20000041808 */
[----:B------:R-:W3:Y:S07]  /*169e0*/  LDSM.16.MT88.4 R16, [R134+UR4+0x3100] ;  /* 0x003100048610783b */ /* 0x000eee0008004200 */
[C---:B------:R-:W-:Y:S08]  /*169f0*/  HMMA.16816.F32.BF16 R100, R12.reuse, R20, R100 ;  /* 0x000000140c64723c */ /* 0x040ff00000041864 */
[C---:B------:R-:W-:Y:S01]  /*16a00*/  HMMA.16816.F32.BF16 R104, R12.reuse, R22, R104 ;  /* 0x000000160c68723c */ /* 0x040fe20000041868 */
[----:B------:R-:W4:Y:S07]  /*16a10*/  LDSM.16.MT88.4 R20, [R160+0x3100] ;  /* 0x00310000a014783b */ /* 0x000f2e0000004200 */
[C---:B------:R-:W-:Y:S08]  /*16a20*/  HMMA.16816.F32.BF16 R108, R12.reuse, R24, R108 ;  /* 0x000000180c6c723c */ /* 0x040ff0000004186c */
[C---:B------:R-:W-:Y:S01]  /*16a30*/  HMMA.16816.F32.BF16 R112, R12.reuse, R26, R112 ;  /* 0x0000001a0c70723c */ /* 0x040fe20000041870 */
[----:B------:R-:W5:Y:S07]  /*16a40*/  LDSM.16.MT88.4 R24, [R135+UR4+0x5100] ;  /* 0x005100048718783b */ /* 0x000f6e0008004200 */
        /* <DEDUP_REMOVED lines=14> */
[----:B------:R-:W4:Y:S07]  /*16b30*/  LDSM.16.MT88.4 R20, [R135+UR4+0x1900] ;  /* 0x001900048714783b */ /* 0x000f2e0008004200 */
[C---:B-----5:R-:W-:Y:S08]  /*16b40*/  HMMA.16816.F32.BF16 R68, R12.reuse, R24, R68 ;  /* 0x000000180c44723c */ /* 0x060ff00000041844 */
[C---:B------:R-:W-:Y:S01]  /*16b50*/  HMMA.16816.F32.BF16 R72, R12.reuse, R26, R72 ;  /* 0x0000001a0c48723c */ /* 0x040fe20000041848 */
[----:B------:R-:W5:Y:S07]  /*16b60*/  LDSM.16.MT88.4 R24, [R133+0x1900] ;  /* 0x001900008518783b */ /* 0x000f6e0000004200 */
[C---:B-1----:R-:W-:Y:S08]  /*16b70*/  HMMA.16816.F32.BF16 R76, R12.reuse, R124, R76 ;  /* 0x0000007c0c4c723c */ /* 0x042ff0000004184c */
[C---:B------:R-:W-:Y:S08]  /*16b80*/  HMMA.16816.F32.BF16 R80, R12.reuse, R126, R80 ;  /* 0x0000007e0c50723c */ /* 0x040ff00000041850 */
[C---:B---3--:R-:W-:Y:S08]  /*16b90*/  HMMA.16816.F32.BF16 R84, R12.reuse, R16, R84 ;  /* 0x000000100c54723c */ /* 0x048ff00000041854 */
[C---:B------:R-:W-:Y:S01]  /*16ba0*/  HMMA.16816.F32.BF16 R88, R12.reuse, R18, R88 ;  /* 0x000000120c58723c */ /* 0x040fe20000041858 */
[----:B------:R-:W1:Y:S07]  /*16bb0*/  LDSM.16.MT88.4 R16, [R133+0x3900] ;  /* 0x003900008510783b */ /* 0x000e6e0000004200 */
[C---:B------:R-:W-:Y:S08]  /*16bc0*/  HMMA.16816.F32.BF16 R92, R12.reuse, R128, R92 ;  /* 0x000000800c5c723c */ /* 0x040ff0000004185c */
[----:B------:R-:W-:Y:S07]  /*16bd0*/  HMMA.16816.F32.BF16 R96, R12, R130, R96 ;  /* 0x000000820c60723c */ /* 0x000fee0000041860 */
[----:B------:R-:W-:Y:S01]  /*16be0*/  F2FP.BF16.PACK_AB R12, R149, R148 ;  /* 0x00000094950c723e */ /* 0x000fe200000010ff */
[----:B------:R-:W-:Y:S01]  /*16bf0*/  FADD.FTZ R148, R148, R143 ;  /* 0x0000008f94947221 */ /* 0x000fe20000010000 */
[----:B------:R-:W-:Y:S03]  /*16c00*/  F2FP.BF16.PACK_AB R14, R151, R150 ;  /* 0x00000096970e723e */ /* 0x000fe600000010ff */
[----:B------:R-:W-:Y:S01]  /*16c10*/  F2FP.BF16.PACK_AB R13, R153, R152 ;  /* 0x00000098990d723e */ /* 0x000fe200000010ff */
[----:B------:R-:W-:Y:S01]  /*16c20*/  FADD.FTZ R149, R149, R148 ;  /* 0x0000009495957221 */ /* 0x000fe20000010000 */
[----:B--2---:R-:W-:Y:S03]  /*16c30*/  F2FP.BF16.PACK_AB R15, R169, R154 ;  /* 0x0000009aa90f723e */ /* 0x004fe600000010ff */
[----:B------:R-:W-:Y:S04]  /*16c40*/  FADD.FTZ R150, R150, R149 ;  /* 0x0000009596967221 */ /* 0x000fe80000010000 */
[C---:B----4-:R-:W-:Y:S01]  /*16c50*/  HMMA.16816.F32.BF16 R128, R12.reuse, R20, R4 ;  /* 0x000000140c80723c */ /* 0x050fe20000041804 */
[----:B------:R-:W2:Y:S02]  /*16c60*/  LDSM.16.MT88.4 R4, [R134+UR4+0x3900] ;  /* 0x003900048604783b */ /* 0x000ea40008004200 */
[----:B------:R-:W-:Y:S05]  /*16c70*/  FADD.FTZ R207, R151, R150 ;  /* 0x0000009697cf7221 */ /* 0x000fea0000010000 */
[C---:B------:R-:W-:Y:S01]  /*16c80*/  HMMA.16816.F32.BF16 R124, R12.reuse, R22, R8 ;  /* 0x000000160c7c723c */ /* 0x040fe20000041808 */
[----:B------:R-:W3:Y:S07]  /*16c90*/  LDSM.16.MT88.4 R8, [R160+0x3900] ;  /* 0x00390000a008783b */ /* 0x000eee0000004200 */
[C---:B-----5:R-:W-:Y:S01]  /*16ca0*/  HMMA.16816.F32.BF16 R100, R12.reuse, R24, R100 ;  /* 0x000000180c64723c */ /* 0x060fe20000041864 */
[----:B------:R-:W4:Y:S07]  /*16cb0*/  LDSM.16.MT88.4 R20, [R135+UR4+0x5900] ;  /* 0x005900048714783b */ /* 0x000f2e0008004200 */
        /* <DEDUP_REMOVED lines=8> */
[----:B------:R-:W-:Y:S01]  /*16d40*/  @P0 IADD3 R16, R211, -0x2, RZ ;  /* 0xfffffffed3100810 */ /* 0x000fe20007ffe0ff */
[C---:B------:R-:W-:Y:S04]  /*16d50*/  HMMA.16816.F32.BF16 R48, R12.reuse, R18, R48 ;  /* 0x000000120c30723c */ /* 0x040fe80000041830 */
[----:B------:R-:W-:Y:S03]  /*16d60*/  @P0 SHF.R.S32.HI R17, RZ, 0x1f, R16 ;  /* 0x0000001fff110819 */ /* 0x000fe60000011410 */
[C---:B------:R-:W-:Y:S01]  /*16d70*/  @P0 IMAD.WIDE.U32 R18, R16.reuse, c[0x0][0x1e0], RZ ;  /* 0x0000780010120a25 */ /* 0x040fe200078e00ff */
[C---:B--2---:R-:W-:Y:S04]  /*16d80*/  HMMA.16816.F32.BF16 R52, R12.reuse, R4, R52 ;  /* 0x000000040c34723c */ /* 0x044fe80000041834 */
[----:B------:R-:W-:Y:S04]  /*16d90*/  @P0 IMAD R17, R17, c[0x0][0x1e0], RZ ;  /* 0x0000780011110a24 */ /* 0x000fe800078e02ff */
[C---:B------:R-:W-:Y:S01]  /*16da0*/  HMMA.16816.F32.BF16 R56, R12.reuse, R6, R56 ;  /* 0x000000060c38723c */ /* 0x040fe20000041838 */
[----:B------:R-:W1:Y:S03]  /*16db0*/  LDSM.16.MT88.4 R4, [R133+0x5900] ;  /* 0x005900008504783b */ /* 0x000e660000004200 */
[----:B------:R-:W-:Y:S01]  /*16dc0*/  @P0 IMAD R17, R16, c[0x0][0x1e4], R17 ;  /* 0x0000790010110a24 */ /* 0x000fe200078e0211 */
[----:B------:R-:W-:Y:S03]  /*16dd0*/  @P0 SHF.L.U32 R16, R18, 0x6, RZ ;  /* 0x0000000612100819 */ /* 0x000fe600000006ff */
[C---:B---3--:R-:W-:Y:S04]  /*16de0*/  HMMA.16816.F32.BF16 R60, R12.reuse, R8, R60 ;  /* 0x000000080c3c723c */ /* 0x048fe8000004183c */
[----:B------:R-:W-:Y:S03]  /*16df0*/  @P0 IADD3 R17, R19, R17, RZ ;  /* 0x0000001113110210 */ /* 0x000fe60007ffe0ff */
[----:B------:R-:W-:Y:S01]  /*16e00*/  @P0 IADD3 R8, P1, R16, R200, RZ ;  /* 0x000000c810080210 */ /* 0x000fe20007f3e0ff */
[C---:B------:R-:W-:Y:S04]  /*16e10*/  HMMA.16816.F32.BF16 R64, R12.reuse, R10, R64 ;  /* 0x0000000a0c40723c */ /* 0x040fe80000041840 */
[----:B------:R-:W-:Y:S02]  /*16e20*/  @P0 SHF.L.U64.HI R17, R18, 0x6, R17 ;  /* 0x0000000612110819 */ /* 0x000fe40000010211 */
[----:B------:R-:W-:Y:S02]  /*16e30*/  @P0 LEA R26, P3, R8, c[0x0][0x1c8], 0x1 ;  /* 0x00007200081a0a11 */ /* 0x000fe400078608ff */
[----:B------:R-:W-:Y:S01]  /*16e40*/  @P0 IADD3 R11, P2, R16, R213, RZ ;  /* 0x000000d5100b0210 */ /* 0x000fe20007f5e0ff */
[C---:B----4-:R-:W-:Y:S03]  /*16e50*/  HMMA.16816.F32.BF16 R68, R12.reuse, R20, R68 ;  /* 0x000000140c44723c */ /* 0x050fe60000041844 */
[----:B------:R-:W-:Y:S02]  /*16e60*/  @P0 IADD3.X R9, R17, R205, RZ, P1, !PT ;  /* 0x000000cd11090210 */ /* 0x000fe40000ffe4ff */
[----:B------:R-:W-:Y:S02]  /*16e70*/  @P0 LEA R24, P1, R11, c[0x0][0x1c8], 0x1 ;  /* 0x000072000b180a11 */ /* 0x000fe400078208ff */
[----:B------:R-:W-:Y:S01]  /*16e80*/  @P0 IADD3.X R10, R17, R212, RZ, P2, !PT ;  /* 0x000000d4110a0210 */ /* 0x000fe200017fe4ff */
[C---:B------:R-:W-:Y:S04]  /*16e90*/  HMMA.16816.F32.BF16 R72, R12.reuse, R22, R72 ;  /* 0x000000160c48723c */ /* 0x040fe80000041848 */
[----:B------:R-:W-:Y:S02]  /*16ea0*/  @P0 LEA.HI.X R25, R11, c[0x0][0x1cc], R10, 0x1, P1 ;  /* 0x000073000b190a11 */ /* 0x000fe400008f0c0a */
[----:B------:R-:W-:Y:S02]  /*16eb0*/  @P0 IADD3 R21, P1, R193, R16, RZ ;  /* 0x00000010c1150210 */ /* 0x000fe40007f3e0ff */
[C---:B-1----:R-:W-:Y:S04]  /*16ec0*/  HMMA.16816.F32.BF16 R76, R12.reuse, R4, R76 ;  /* 0x000000040c4c723c */ /* 0x042fe8000004184c */
[----:B------:R-:W-:Y:S02]  /*16ed0*/  @P0 IADD3 R18, P4, R21, R200, RZ ;  /* 0x000000c815120210 */ /* 0x000fe40007f9e0ff */
[----:B------:R-:W-:Y:S01]  /*16ee0*/  @P0 IADD3.X R29, R192, R17, RZ, P1, !PT ;  /* 0x00000011c01d0210 */ /* 0x000fe20000ffe4ff */
[----:B------:R-:W-:Y:S01]  /*16ef0*/  FADD.FTZ R4, R164, R167 ;  /* 0x000000a7a4047221 */ /* 0x000fe20000010000 */
[----:B------:R-:W-:Y:S01]  /*16f00*/  @P0 LEA R30, P1, R18, c[0x0][0x1c8], 0x1 ;  /* 0x00007200121e0a11 */ /* 0x000fe200078208ff */
[C---:B------:R-:W-:Y:S03]  /*16f10*/  HMMA.16816.F32.BF16 R80, R12.reuse, R6, R80 ;  /* 0x000000060c50723c */ /* 0x040fe60000041850 */
[----:B------:R-:W-:Y:S01]  /*16f20*/  @P0 IADD3.X R19, R29, R205, RZ, P4, !PT ;  /* 0x000000cd1d130210 */ /* 0x000fe200027fe4ff */
[----:B------:R-:W-:Y:S01]  /*16f30*/  FADD.FTZ R4, R165, R4 ;  /* 0x00000004a5047221 */ /* 0x000fe20000010000 */
[----:B------:R-:W-:Y:S02]  /*16f40*/  @P0 LEA.HI.X R27, R8, c[0x0][0x1cc], R9, 0x1, P3 ;  /* 0x00007300081b0a11 */ /* 0x000fe400018f0c09 */
[----:B------:R-:W1:Y:S01]  /*16f50*/  LDSM.16.MT88.4 R8, [R134+UR4+0x5900] ;  /* 0x005900048608783b */ /* 0x000e620008004200 */
[----:B------:R-:W-:Y:S01]  /*16f60*/  @P0 LEA.HI.X R31, R18, c[0x0][0x1cc], R19, 0x1, P1 ;  /* 0x00007300121f0a11 */ /* 0x000fe200008f0c13 */
[----:B------:R-:W-:Y:S01]  /*16f70*/  FADD.FTZ R175, R175, R4 ;  /* 0x00000004afaf7221 */ /* 0x000fe20000010000 */
[C---:B------:R-:W-:Y:S02]  /*16f80*/  ISETP.GE.AND P1, PT, R206.reuse, 0x1, PT ;  /* 0x00000001ce00780c */ /* 0x040fe40003f26270 */
[----:B------:R-:W-:Y:S01]  /*16f90*/  IADD3 R206, R206, 0x1, RZ ;  /* 0x00000001cece7810 */ /* 0x000fe20007ffe0ff */
[----:B------:R-:W-:Y:S01]  /*16fa0*/  FADD.FTZ R176, R176, R175 ;  /* 0x000000afb0b07221 */ /* 0x000fe20000010000 */
[----:B------:R-:W-:Y:S02]  /*16fb0*/  @P0 IADD3 R16, P3, R16, R210, RZ ;  /* 0x000000d210100210 */ /* 0x000fe40007f7e0ff */
[----:B------:R-:W-:Y:S01]  /*16fc0*/  SEL R206, R206, RZ, !P1 ;  /* 0x000000ffcece7207 */ /* 0x000fe20004800000 */
[----:B------:R-:W-:Y:S01]  /*16fd0*/  FADD.FTZ R177, R177, R176 ;  /* 0x000000b0b1b17221 */ /* 0x000fe20000010000 */
[----:B------:R-:W-:Y:S02]  /*16fe0*/  @P0 IADD3.X R17, R17, R209, RZ, P3, !PT ;  /* 0x000000d111110210 */ /* 0x000fe40001ffe4ff */
[----:B------:R-:W-:Y:S01]  /*16ff0*/  @P0 LEA R22, P2, R16, c[0x0][0x1c8], 0x1 ;  /* 0x0000720010160a11 */ /* 0x000fe200078408ff */
[----:B------:R-:W-:Y:S01]  /*17000*/  @P0 IMAD R5, R206, 0x3000, R197 ;  /* 0x00003000ce050824 */ /* 0x000fe200078e02c5 */
[----:B------:R-:W-:Y:S01]  /*17010*/  @P0 IADD3 R3, P4, R21, R213, RZ ;  /* 0x000000d515030210 */ /* 0x000fe20007f9e0ff */
[----:B------:R-:W-:Y:S01]  /*17020*/  FADD.FTZ R177, R178, R177 ;  /* 0x000000b1b2b17221 */ /* 0x000fe20000010000 */
[----:B------:R-:W-:Y:S02]  /*17030*/  @P0 LEA.HI.X R23, R16, c[0x0][0x1cc], R17, 0x1, P2 ;  /* 0x0000730010170a11 */ /* 0x000fe400010f0c11 */
[----:B------:R-:W2:Y:S01]  /*17040*/  LDSM.16.MT88.4 R16, [R160+0x5900] ;  /* 0x00590000a010783b */ /* 0x000ea20000004200 */
[----:B------:R-:W-:Y:S01]  /*17050*/  @P0 LEA R20, P3, R3, c[0x0][0x1c8], 0x1 ;  /* 0x0000720003140a11 */ /* 0x000fe200078608ff */
[----:B------:R-:W-:Y:S01]  /*17060*/  FADD.FTZ R144, R144, R177 ;  /* 0x000000b190907221 */ /* 0x000fe20000010000 */
[----:B------:R-:W-:Y:S02]  /*17070*/  @P0 IADD3.X R28, R29, R212, RZ, P4, !PT ;  /* 0x000000d41d1c0210 */ /* 0x000fe400027fe4ff */
[----:B------:R-:W-:Y:S01]  /*17080*/  @P0 IADD3 R7, P2, R21, R210, RZ ;  /* 0x000000d215070210 */ /* 0x000fe20007f5e0ff */
[----:B------:R-:W-:Y:S01]  /*17090*/  FADD.FTZ R145, R145, R144 ;  /* 0x0000009091917221 */ /* 0x000fe20000010000 */
[----:B------:R-:W-:Y:S02]  /*170a0*/  @P0 LEA.HI.X R21, R3, c[0x0][0x1cc], R28, 0x1, P3 ;  /* 0x0000730003150a11 */ /* 0x000fe400018f0c1c */
[----:B------:R-:W-:Y:S01]  /*170b0*/  @P0 SHF.L.U32 R3, R5, 0x1, RZ ;  /* 0x0000000105030819 */ /* 0x000fe200000006ff */
[----:B------:R-:W-:Y:S01]  /*170c0*/  FADD.FTZ R146, R146, R145 ;  /* 0x0000009192927221 */ /* 0x000fe20000010000 */
[----:B------:R-:W-:Y:S02]  /*170d0*/  LOP3.LUT P4, RZ, R191, 0x1, RZ, 0xc0, !PT ;  /* 0x00000001bfff7812 */ /* 0x000fe4000788c0ff */
[----:B------:R-:W-:Y:S01]  /*170e0*/  @P0 LEA R6, P1, R7, c[0x0][0x1c8], 0x1 ;  /* 0x0000720007060a11 */ /* 0x000fe200078208ff */
[----:B------:R-:W-:Y:S01]  /*170f0*/  @!PT LDS RZ, [RZ] ;  /* 0x00000000fffff984 */ /* 0x000fe20000000800 */
[----:B------:R-:W-:Y:S01]  /*17100*/  @!PT LDS RZ, [RZ] ;  /* 0x00000000fffff984 */ /* 0x000fe20000000800 */
[----:B------:R-:W-:Y:S01]  /*17110*/  @!PT LDS RZ, [RZ] ;  /* 0x00000000fffff984 */ /* 0x000fe20000000800 */
[----:B------:R3:W-:Y:S01]  /*17120*/  @P0 LDGSTS.E.BYPASS.LTC128B.128 [R3+0xc100], [R26.64], !P6 ;  /* 0x0c1000001a030fae */ /* 0x0007e2000f101d46 */
[----:B------:R-:W-:Y:S01]  /*17130*/  @P0 IADD3.X R32, R29, R209, RZ, P2, !PT ;  /* 0x000000d11d200210 */ /* 0x000fe200017fe4ff */
[----:B------:R-:W-:Y:S01]  /*17140*/  FADD.FTZ R147, R147, R146 ;  /* 0x0000009293937221 */ /* 0x000fe20000010000 */
[----:B------:R-:W-:Y:S02]  /*17150*/  MOV R133, R2 ;  /* 0x0000000200857202 */ /* 0x000fe40000000f00 */
[----:B------:R-:W-:Y:S01]  /*17160*/  @P0 LEA.HI.X R7, R7, c[0x0][0x1cc], R32, 0x1, P1 ;  /* 0x0000730007070a11 */ /* 0x000fe200008f0c20 */
[----:B------:R-:W-:Y:S01]  /*17170*/  FADD.FTZ R152, R152, R147 ;  /* 0x0000009398987221 */ /* 0x000fe20000010000 */
[C---:B-1----:R-:W-:Y:S01]  /*17180*/  HMMA.16816.F32.BF16 R84, R12.reuse, R8, R84 ;  /* 0x000000080c54723c */ /* 0x042fe20000041854 */
[----:B------:R3:W-:Y:S02]  /*17190*/  @P0 LDGSTS.E.BYPASS.LTC128B.128 [R3+0xe100], [R24.64], !P5 ;  /* 0x0e10000018030fae */ /* 0x0007e4000e901d46 */
[----:B------:R-:W-:Y:S04]  /*171a0*/  FADD.FTZ R153, R153, R152 ;  /* 0x0000009899997221 */ /* 0x000fe80000010000 */
[----:B------:R-:W-:Y:S01]  /*171b0*/  FADD.FTZ R154, R154, R153 ;  /* 0x000000999a9a7221 */ /* 0x000fe20000010000 */
[C---:B------:R-:W-:Y:S01]  /*171c0*/  HMMA.16816.F32.BF16 R88, R12.reuse, R10, R88 ;  /* 0x0000000a0c58723c */ /* 0x040fe20000041858 */
[----:B------:R3:W-:Y:S03]  /*171d0*/  @P0 LDGSTS.E.BYPASS.LTC128B.128 [R3+0x10100], [R22.64], !P4 ;  /* 0x1010000016030fae */ /* 0x0007e6000e101d46 */
[----:B------:R-:W-:Y:S05]  /*171e0*/  FADD.FTZ R208, R169, R154 ;  /* 0x0000009aa9d07221 */ /* 0x000fea0000010000 */
[----:B------:R3:W-:Y:S01]  /*171f0*/  @P0 LDGSTS.E.BYPASS.LTC128B.128 [R3+0xd100], [R30.64], !P6 ;  /* 0x0d1000001e030fae */ /* 0x0007e2000f101d46 */
[C---:B--2---:R-:W-:Y:S07]  /*17200*/  HMMA.16816.F32.BF16 R92, R12.reuse, R16, R92 ;  /* 0x000000100c5c723c */ /* 0x044fee000004185c */
[----:B------:R3:W-:Y:S01]  /*17210*/  @P0 LDGSTS.E.BYPASS.LTC128B.128 [R3+0xf100], [R20.64], !P5 ;  /* 0x0f10000014030fae */ /* 0x0007e2000e901d46 */
[----:B------:R-:W-:Y:S07]  /*17220*/  HMMA.16816.F32.BF16 R96, R12, R18, R96 ;  /* 0x000000120c60723c */ /* 0x000fee0000041860 */
[----:B------:R3:W-:Y:S01]  /*17230*/  @P0 LDGSTS.E.BYPASS.LTC128B.128 [R3+0x11100], [R6.64], !P4 ;  /* 0x1110000006030fae */ /* 0x0007e2000e101d46 */
[----:B------:R-:W-:Y:S04]  /*17240*/  ISETP.GT.AND P0, PT, R211, RZ, PT ;  /* 0x000000ffd300720c */ /* 0x000fe80003f04270 */
[----:B------:R-:W-:Y:S03]  /*17250*/  MOV R211, R218 ;  /* 0x000000da00d37202 */ /* 0x000fe60000000f00 */
[----:B------:R-:W0:Y:S01]  /*17260*/  LDGDEPBAR ;  /* 0x00000000000079af */ /* 0x000e220000000000 */
[----:B---3--:R-:W-:Y:S05]  /*17270*/  MOV R3, R0 ;  /* 0x0000000000037202 */ /* 0x008fea0000000f00 */
[----:B------:R-:W-:-:S05]  /*17280*/  @P0 BRA `(.L_x_1264) ;  /* 0xffffd5b000000947 */ /* 0x000fca000383ffff */
.L_x_1263:
        /* <DEDUP_REMOVED lines=122> */
.L_x_1209:
        /* <DEDUP_REMOVED lines=68> */
[----:B------:R-:W-:-:S02]  /*17e70*/  F2FP.BF16.PACK_AB R52, R53, R52 ;  /* 0x000000343534723e */ /* 0x000fc400000010ff */
[----:B------:R-:W-:Y:S01]  /*17e80*/  STS [R17+0x480], R102 ;  /* 0x0004806611007388 */ /* 0x000fe20000000800 */
[----:B------:R-:W-:Y:S02]  /*17e90*/  F2FP.BF16.PACK_AB R54, R55, R54 ;  /* 0x000000363736723e */ /* 0x000fe400000010ff */
        /* <DEDUP_REMOVED lines=69> */
[----:B--2---:R-:W-:-:S02]  /*182f0*/  IMAD.MOV.U32 R5, RZ, RZ, c[0x0][0x388] ;  /* 0x0000e200ff057624 */ /* 0x004fc400078e00ff */
[----:B------:R-:W-:-:S03]  /*18300*/  @P1 IMAD.WIDE R20, R190, R21, c[0x0][0x508] ;  /* 0x00014200be141625 */ /* 0x000fc600078e0215 */
[----:B---3--:R-:W2:Y:S04]  /*18310*/  @P0 LDG.E R23, [R32.64] ;  /* 0x0000000620170981 */ /* 0x008ea8000c1e1900 */
        /* <DEDUP_REMOVED lines=9> */
.L_x_1266:
[----:B-1----:R-:W-:Y:S01]  /*183b0*/  LOP3.LUT R7, R6, 0xffffffe0, RZ, 0xc0, !PT ;  /* 0xffffffe006077812 */ /* 0x002fe200078ec0ff */
[----:B------:R-:W1:Y:S01]  /*183c0*/  S2R R57, SR_CTAID.X ;  /* 0x0000000000397919 */ /* 0x000e620000002500 */
[----:B------:R-:W-:Y:S01]  /*183d0*/  SHF.R.S32.HI R13, RZ, 0x1f, R4 ;  /* 0x0000001fff0d7819 */ /* 0x000fe20000011404 */
[----:B------:R-:W-:Y:S01]  /*183e0*/  IMAD.MOV.U32 R9, RZ, RZ, c[0x0][0x4e8] ;  /* 0x00013a00ff097624 */ /* 0x000fe200078e00ff */
[----:B------:R-:W-:Y:S01]  /*183f0*/  LEA.HI R6, R19, R19, RZ, 0x1 ;  /* 0x0000001313067211 */ /* 0x000fe200078f08ff */
[----:B------:R-:W-:Y:S01]  /*18400*/  IMAD.IADD R8, R2, 0x1, -R7 ;  /* 0x0000000102087824 */ /* 0x000fe200078e0a07 */
[----:B------:R-:W-:Y:S01]  /*18410*/  LEA.HI R13, R13, R4, RZ, 0x3 ;  /* 0x000000040d0d7211 */ /* 0x000fe200078f18ff */
[----:B------:R-:W-:Y:S01]  /*18420*/  BSSY B0, `(.L_x_1267) ;  /* 0x0000082000007945 */ /* 0x000fe20003800000 */
[----:B------:R-:W-:-:S02]  /*18430*/  LOP3.LUT R6, R6, 0x1ffffffe, RZ, 0xc0, !PT ;  /* 0x1ffffffe06067812 */ /* 0x000fc400078ec0ff */
[----:B------:R-:W-:Y:S02]  /*18440*/  SHF.R.S32.HI R7, RZ, 0x1f, R8 ;  /* 0x0000001fff077819 */ /* 0x000fe40000011408 */
[----:B------:R-:W-:Y:S02]  /*18450*/  LOP3.LUT R13, R13, 0xffffff8, RZ, 0xc0, !PT ;  /* 0x0ffffff80d0d7812 */ /* 0x000fe400078ec0ff */
[----:B------:R-:W-:Y:S02]  /*18460*/  LEA.HI R7, R7, R8, RZ, 0x2 ;  /* 0x0000000807077211 */ /* 0x000fe400078f10ff */
[----:B------:R-:W-:Y:S01]  /*18470*/  IADD3 R4, R4, -R13, RZ ;  /* 0x8000000d04047210 */ /* 0x000fe20007ffe0ff */
[----:B------:R-:W-:Y:S01]  /*18480*/  IMAD.WIDE.U32 R12, R16, c[0x0][0x3a0], RZ ;  /* 0x0000e800100c7a25 */ /* 0x000fe200078e00ff */
[----:B------:R-:W-:Y:S02]  /*18490*/  SHF.R.S32.HI R7, RZ, 0x2, R7 ;  /* 0x00000002ff077819 */ /* 0x000fe40000011407 */
[----:B------:R-:W-:Y:S01]  /*184a0*/  ISETP.NE.AND P1, PT, R9, 0x1, PT ;  /* 0x000000010900780c */ /* 0x000fe20003f25270 */
[----:B------:R-:W-:Y:S01]  /*184b0*/  IMAD.IADD R9, R19, 0x1, -R6 ;  /* 0x0000000113097824 */ /* 0x000fe200078e0a06 */
[----:B------:R-:W-:Y:S01]  /*184c0*/  LOP3.LUT P2, RZ, R8, 0x3, RZ, 0xc0, !PT ;  /* 0x0000000308ff7812 */ /* 0x000fe2000784c0ff */
[----:B------:R-:W-:Y:S01]  /*184d0*/  IMAD R6, R0, c[0x0][0x490], RZ ;  /* 0x0001240000067a24 */ /* 0x000fe200078e02ff */
[----:B------:R-:W-:Y:S01]  /*184e0*/  LEA.HI R8, R15, R2, RZ, 0x3 ;  /* 0x000000020f087211 */ /* 0x000fe200078f18ff */
[----:B------:R-:W-:Y:S01]  /*184f0*/  IMAD R4, R4, 0x10, R7 ;  /* 0x0000001004047824 */ /* 0x000fe200078e0207 */
[----:B------:R-:W-:Y:S01]  /*18500*/  MOV R18, R16 ;  /* 0x0000001000127202 */ /* 0x000fe20000000f00 */
[----:B------:R-:W-:Y:S01]  /*18510*/  IMAD R21, R189, c[0x0][0x494], R6 ;  /* 0x00012500bd157a24 */ /* 0x000fe200078e0206 */
[----:B------:R-:W-:Y:S01]  /*18520*/  LEA.HI R15, R15, R2, RZ, 0x6 ;  /* 0x000000020f0f7211 */ /* 0x000fe200078f30ff */
[----:B------:R-:W-:-:S02]  /*18530*/  IMAD R6, R9, 0x8, R4 ;  /* 0x0000000809067824 */ /* 0x000fc400078e0204 */
[----:B------:R-:W-:Y:S02]  /*18540*/  IMAD R7, R17, c[0x0][0x3a0], RZ ;  /* 0x0000e80011077a24 */ /* 0x000fe400078e02ff */
[----:B------:R-:W-:Y:S01]  /*18550*/  IMAD.MOV.U32 R19, RZ, RZ, R17 ;  /* 0x000000ffff137224 */ /* 0x000fe200078e0011 */
[----:B-1----:R-:W-:Y:S01]  /*18560*/  LEA R9, R57, R6, 0x7 ;  /* 0x0000000639097211 */ /* 0x002fe200078e38ff */
[----:B------:R-:W-:Y:S01]  /*18570*/  IMAD R17, R16, c[0x0][0x3a4], R7 ;  /* 0x0000e90010117a24 */ /* 0x000fe200078e0207 */
[----:B------:R-:W-:Y:S01]  /*18580*/  LOP3.LUT R7, R8, 0xfffffff8, RZ, 0xc0, !PT ;  /* 0xfffffff808077812 */ /* 0x000fe200078ec0ff */
[----:B------:R-:W-:Y:S01]  /*18590*/  IMAD.WIDE.U32 R18, R189, c[0x0][0x490], R18 ;  /* 0x00012400bd127a25 */ /* 0x000fe200078e0012 */
[----:B------:R-:W-:Y:S02]  /*185a0*/  SHF.R.S32.HI R8, RZ, 0x3, R8 ;  /* 0x00000003ff087819 */ /* 0x000fe40000011408 */
[----:B------:R-:W-:Y:S01]  /*185b0*/  IADD3 R13, R13, R17, RZ ;  /* 0x000000110d0d7210 */ /* 0x000fe20007ffe0ff */
[----:B------:R-:W-:-:S04]  /*185c0*/  @P1 IMAD.HI.U32 R10, R9, c[0x0][0x4ec], RZ ;  /* 0x00013b00090a1a27 */ /* 0x000fc800078e00ff */
[----:B------:R-:W-:Y:S01]  /*185d0*/  IMAD.IADD R7, R2, 0x1, -R7 ;  /* 0x0000000102077824 */ /* 0x000fe200078e0a07 */
[----:B------:R-:W-:Y:S01]  /*185e0*/  SHF.R.S32.HI R2, RZ, 0x1f, R190 ;  /* 0x0000001fff027819 */ /* 0x000fe200000114be */
[----:B------:R-:W-:Y:S01]  /*185f0*/  IMAD.MOV.U32 R6, RZ, RZ, R9 ;  /* 0x000000ffff067224 */ /* 0x000fe200078e0009 */
[----:B------:R-:W-:Y:S01]  /*18600*/  @P1 SHF.R.U32.HI R6, RZ, c[0x0][0x4f0], R10 ;  /* 0x00013c00ff061a19 */ /* 0x000fe2000001160a */
[----:B------:R-:W-:Y:S01]  /*18610*/  IMAD.IADD R19, R19, 0x1, R21 ;  /* 0x0000000113137824 */ /* 0x000fe200078e0215 */
[----:B------:R-:W-:Y:S01]  /*18620*/  SEL R190, R190, RZ, !P0 ;  /* 0x000000ffbebe7207 */ /* 0x000fe20004000000 */
[----:B------:R-:W-:Y:S01]  /*18630*/  IMAD R0, R0, c[0x0][0x3e8], RZ ;  /* 0x0000fa0000007a24 */ /* 0x000fe200078e02ff */
[----:B------:R-:W-:Y:S01]  /*18640*/  SEL R2, R2, RZ, !P0 ;  /* 0x000000ff02027207 */ /* 0x000fe20004000000 */
[----:B------:R-:W-:Y:S02]  /*18650*/  IMAD.MOV R10, RZ, RZ, -R6 ;  /* 0x000000ffff0a7224 */ /* 0x000fe400078e0a06 */
[----:B------:R-:W-:Y:S01]  /*18660*/  IMAD R17, R189, c[0x0][0x3ec], R0 ;  /* 0x0000fb00bd117a24 */ /* 0x000fe200078e0200 */
[----:B------:R-:W-:Y:S01]  /*18670*/  LEA R0, R7, R8, 0x5 ;  /* 0x0000000807007211 */ /* 0x000fe200078e28ff */
[----:B------:R-:W-:-:S04]  /*18680*/  IMAD.WIDE.U32 R12, R189, c[0x0][0x3e8], R12 ;  /* 0x0000fa00bd0c7a25 */ /* 0x000fc800078e000c */
[----:B------:R-:W-:Y:S01]  /*18690*/  IMAD.WIDE.U32 R18, R190, c[0x0][0x498], R18 ;  /* 0x00012600be127a25 */ /* 0x000fe200078e0012 */
[----:B------:R-:W-:Y:S02]  /*186a0*/  IADD3 R13, R13, R17, RZ ;  /* 0x000000110d0d7210 */ /* 0x000fe40007ffe0ff */
[----:B------:R-:W-:Y:S01]  /*186b0*/  SHF.R.S32.HI R17, RZ, 0x1f, R6 ;  /* 0x0000001fff117819 */ /* 0x000fe20000011406 */
[----:B------:R-:W-:Y:S01]  /*186c0*/  IMAD R10, R10, c[0x0][0x4e8], R9 ;  /* 0x00013a000a0a7a24 */ /* 0x000fe200078e0209 */
[----:B------:R-:W-:Y:S01]  /*186d0*/  IADD3 R20, P0, R6, R18, RZ ;  /* 0x0000001206147210 */ /* 0x000fe20007f1e0ff */
[----:B------:R-:W-:Y:S02]  /*186e0*/  IMAD R21, R2, c[0x0][0x498], RZ ;  /* 0x0001260002157a24 */ /* 0x000fe400078e02ff */
[----:B------:R-:W-:Y:S01]  /*186f0*/  IMAD R9, R57, 0x80, R0 ;  /* 0x0000008039097824 */ /* 0x000fe200078e0200 */
[----:B------:R-:W-:Y:S01]  /*18700*/  SHF.R.S32.HI R18, RZ, 0x1f, R10 ;  /* 0x0000001fff127819 */ /* 0x000fe2000001140a */
[----:B------:R-:W-:-:S02]  /*18710*/  IMAD R14, R190, c[0x0][0x49c], R21 ;  /* 0x00012700be0e7a24 */ /* 0x000fc400078e0215 */
[----:B------:R-:W-:Y:S02]  /*18720*/  IMAD.SHL.U32 R0, R8, 0x40, RZ ;  /* 0x0000004008007824 */ /* 0x000fe400078e00ff */
[----:B------:R-:W-:Y:S01]  /*18730*/  @P1 IMAD.HI.U32 R16, R9, c[0x0][0x4ec], RZ ;  /* 0x00013b0009101a27 */ /* 0x000fe200078e00ff */
[----:B------:R-:W-:Y:S02]  /*18740*/  IADD3.X R21, R17, R19, R14, P0, !PT ;  /* 0x0000001311157210 */ /* 0x000fe400007fe40e */
[----:B------:R-:W-:Y:S01]  /*18750*/  LOP3.LUT R17, R0, 0x1c0, RZ, 0xc0, !PT ;  /* 0x000001c000117812 */ /* 0x000fe200078ec0ff */
[----:B------:R-:W-:Y:S02]  /*18760*/  IMAD R19, R18, c[0x0][0x488], RZ ;  /* 0x0001220012137a24 */ /* 0x000fe400078e02ff */
[----:B------:R-:W-:-:S04]  /*18770*/  IMAD.WIDE.U32 R20, R10, c[0x0][0x488], R20 ;  /* 0x000122000a147a25 */ /* 0x000fc800078e0014 */
[----:B------:R-:W-:Y:S01]  /*18780*/  IMAD R19, R10, c[0x0][0x48c], R19 ;  /* 0x000123000a137a24 */ /* 0x000fe200078e0213 */
[----:B------:R-:W-:Y:S01]  /*18790*/  LEA R10, P0, R20, c[0x0][0x450], 0x2 ;  /* 0x00011400140a7a11 */ /* 0x000fe200078010ff */
[----:B------:R-:W-:Y:S02]  /*187a0*/  IMAD.SHL.U32 R0, R7, 0x8, RZ ;  /* 0x0000000807007824 */ /* 0x000fe400078e00ff */
[----:B------:R-:W-:Y:S01]  /*187b0*/  IMAD R7, R2, c[0x0][0x3f0], RZ ;  /* 0x0000fc0002077a24 */ /* 0x000fe200078e02ff */
[----:B------:R-:W-:Y:S01]  /*187c0*/  IADD3 R19, R21, R19, RZ ;  /* 0x0000001315137210 */ /* 0x000fe20007ffe0ff */
[----:B------:R-:W-:Y:S01]  /*187d0*/  IMAD.MOV.U32 R6, RZ, RZ, R9 ;  /* 0x000000ffff067224 */ /* 0x000fe200078e0009 */
[----:B------:R-:W-:Y:S01]  /*187e0*/  SHF.R.U32.HI R2, RZ, 0x3, R17 ;  /* 0x00000003ff027819 */ /* 0x000fe20000011611 */
[----:B------:R-:W-:Y:S01]  /*187f0*/  IMAD R7, R190, c[0x0][0x3f4], R7 ;  /* 0x0000fd00be077a24 */ /* 0x000fe200078e0207 */
[----:B------:R-:W-:Y:S01]  /*18800*/  LEA.HI.X R19, R20, c[0x0][0x454], R19, 0x2, P0 ;  /* 0x0001150014137a11 */ /* 0x000fe200000f1413 */
[----:B------:R-:W-:Y:S01]  /*18810*/  IMAD.WIDE.U32 R12, R190, c[0x0][0x3f0], R12 ;  /* 0x0000fc00be0c7a25 */ /* 0x000fe200078e000c */
[----:B------:R-:W-:Y:S01]  /*18820*/  @P1 SHF.R.U32.HI R6, RZ, c[0x0][0x4f0], R16 ;  /* 0x00013c00ff061a19 */ /* 0x000fe20000011610 */
[----:B------:R-:W-:Y:S01]  /*18830*/  SHFL.IDX PT, R34, R10, RZ, 0x1c1f ;  /* 0x001c1fff0a227589 */ /* 0x000fe200000e0000 */
[----:B------:R-:W-:-:S02]  /*18840*/  LOP3.LUT R17, R17, 0x38, R0, 0xf8, !PT ;  /* 0x0000003811117812 */ /* 0x000fc400078ef800 */
[----:B------:R-:W-:Y:S01]  /*18850*/  IADD3 R13, R13, R7, RZ ;  /* 0x000000070d0d7210 */ /* 0x000fe20007ffe0ff */
[----:B------:R-:W1:Y:S01]  /*18860*/  SHFL.IDX PT, R35, R19, RZ, 0x1c1f ;  /* 0x001c1fff13237589 */ /* 0x000e6200000e0000 */
[----:B------:R-:W-:Y:S01]  /*18870*/  LOP3.LUT R17, R17, R2, RZ, 0x3c, !PT ;  /* 0x0000000211117212 */ /* 0x000fe200078e3cff */
[--C-:B------:R-:W-:Y:S01]  /*18880*/  IMAD.MOV R2, RZ, RZ, -R6.reuse ;  /* 0x000000ffff027224 */ /* 0x100fe200078e0a06 */
[----:B------:R-:W-:Y:S01]  /*18890*/  SHF.R.S32.HI R14, RZ, 0x1f, R6 ;  /* 0x0000001fff0e7819 */ /* 0x000fe20000011406 */
[----:B------:R-:W-:Y:S01]  /*188a0*/  SHFL.IDX PT, R48, R10, 0x1, 0x1c1f ;  /* 0x003c1f000a307f89 */ /* 0x000fe200000e0000 */
[C---:B------:R-:W-:Y:S01]  /*188b0*/  IMAD R7, R57.reuse, 0x80, R4 ;  /* 0x0000008039077824 */ /* 0x040fe200078e0204 */
[----:B------:R-:W-:Y:S01]  /*188c0*/  LEA R57, R57, R8, 0x7 ;  /* 0x0000000839397211 */ /* 0x000fe200078e38ff */
[----:B------:R-:W-:Y:S01]  /*188d0*/  IMAD R32, R2, c[0x0][0x4e8], R9 ;  /* 0x00013a0002207a24 */ /* 0x000fe200078e0209 */
[----:B------:R-:W2:Y:S01]  /*188e0*/  SHFL.IDX PT, R49, R19, 0x1, 0x1c1f ;  /* 0x003c1f0013317f89 */ /* 0x000ea200000e0000 */
[----:B-----5:R-:W-:Y:S01]  /*188f0*/  IMAD R2, R5, c[0x0][0x4e8], RZ ;  /* 0x00013a0005027a24 */ /* 0x020fe200078e02ff */
[C---:B------:R-:W-:Y:S01]  /*18900*/  IADD3 R5, R7.reuse, 0x8, RZ ;  /* 0x0000000807057810 */ /* 0x040fe20007ffe0ff */
[----:B------:R-:W-:Y:S01]  /*18910*/  IMAD R9, R14, c[0x0][0x3e0], RZ ;  /* 0x0000f8000e097a24 */ /* 0x000fe200078e02ff */
[----:B------:R-:W-:Y:S01]  /*18920*/  SHF.R.S32.HI R4, RZ, 0x1f, R32 ;  /* 0x0000001fff047819 */ /* 0x000fe20000011420 */
[----:B------:R-:W-:Y:S01]  /*18930*/  IMAD.WIDE.U32 R12, R6, c[0x0][0x3e0], R12 ;  /* 0x0000f800060c7a25 */ /* 0x000fe200078e000c */
[----:B------:R-:W-:-:S02]  /*18940*/  ISETP.GE.OR P1, PT, R7, R2, P2 ;  /* 0x000000020700720c */ /* 0x000fc40001726670 */
[----:B------:R-:W-:Y:S01]  /*18950*/  ISETP.GE.OR P0, PT, R5, R2, P2 ;  /* 0x000000020500720c */ /* 0x000fe20001706670 */
[----:B------:R-:W-:Y:S01]  /*18960*/  IMAD R9, R6, c[0x0][0x3e4], R9 ;  /* 0x0000f90006097a24 */ /* 0x000fe200078e0209 */
[----:B------:R-:W-:-:S03]  /*18970*/  SHF.L.U32 R6, R15, 0x3, RZ ;  /* 0x000000030f067819 */ /* 0x000fc600000006ff */
[----:B------:R-:W-:Y:S01]  /*18980*/  IMAD.IADD R13, R13, 0x1, R9 ;  /* 0x000000010d0d7824 */ /* 0x000fe200078e0209 */
[----:B------:R-:W-:Y:S01]  /*18990*/  LOP3.LUT R6, R17, 0x7ffffe00, R6, 0xf8, !PT ;  /* 0x7ffffe0011067812 */ /* 0x000fe200078ef806 */
[----:B------:R-:W-:-:S03]  /*189a0*/  IMAD R9, R4, c[0x0][0x3d8], RZ ;  /* 0x0000f60004097a24 */ /* 0x000fc600078e02ff */
[----:B------:R-:W-:Y:S01]  /*189b0*/  SHF.L.U32 R58, R6, 0x1, RZ ;  /* 0x00000001063a7819 */ /* 0x000fe200000006ff */
[C---:B------:R-:W-:Y:S01]  /*189c0*/  IMAD R9, R32.reuse, c[0x0][0x3dc], R9 ;  /* 0x0000f70020097a24 */ /* 0x040fe200078e0209 */
[----:B-1----:R1:W-:Y:S01]  /*189d0*/  @!P1 ST.E [R34.64], R3 ;  /* 0x0000000322009985 */ /* 0x0023e2000c101906 */
[----:B------:R-:W-:-:S03]  /*189e0*/  IMAD.WIDE.U32 R32, R32, c[0x0][0x3d8], R12 ;  /* 0x0000f60020207a25 */ /* 0x000fc600078e000c */
[----:B--2---:R1:W-:Y:S01]  /*189f0*/  @!P0 ST.E [R48.64], R11 ;  /* 0x0000000b30008985 */ /* 0x0043e2000c101906 */
[----:B------:R-:W-:Y:S01]  /*18a00*/  IMAD.IADD R9, R33, 0x1, R9 ;  /* 0x0000000121097824 */ /* 0x000fe200078e0209 */
[C---:B------:R-:W-:Y:S02]  /*18a10*/  LEA R56, P0, R32.reuse, c[0x0][0x380], 0x1 ;  /* 0x0000e00020387a11 */ /* 0x040fe400078008ff */
        /* <DEDUP_REMOVED lines=34> */
.L_x_1268:
[----:B--2---:R-:W-:Y:S05]  /*18c40*/  BSYNC B0 ;  /* 0x0000000000007941 */ /* 0x004fea0003800000 */
.L_x_1267:
        /* <DEDUP_REMOVED lines=23> */
.L_x_1270:
[----:B------:R-:W-:Y:S05]  /*18dc0*/  BSYNC B0 ;  /* 0x0000000000007941 */ /* 0x000fea0003800000 */
.L_x_1269:
        /* <DEDUP_REMOVED lines=23> */
.L_x_1272:
[----:B------:R-:W-:Y:S05]  /*18f40*/  BSYNC B0 ;  /* 0x0000000000007941 */ /* 0x000fea0003800000 */
.L_x_1271:
        /* <DEDUP_REMOVED lines=24> */
.L_x_1265:
        /* <DEDUP_REMOVED lines=18> */
.L_x_1273:
        /* <DEDUP_REMOVED lines=41> */
.L_x_1275:
[----:B------:R-:W-:Y:S05]  /*19480*/  BSYNC B0 ;  /* 0x0000000000007941 */ /* 0x000fea0003800000 */
.L_x_1274:
        /* <DEDUP_REMOVED lines=64> */
.L_x_1277:
[----:B------:R-:W-:Y:S05]  /*19890*/  BSYNC B0 ;  /* 0x0000000000007941 */ /* 0x000fea0003800000 */
.L_x_1276:
        /* <DEDUP_REMOVED lines=21> */
.L_x_1279:
[----:B------:R-:W-:Y:S05]  /*199f0*/  BSYNC B0 ;  /* 0x0000000000007941 */ /* 0x000fea0003800000 */
.L_x_1278:
        /* <DEDUP_REMOVED lines=21> */
.L_x_1281:
[----:B------:R-:W-:Y:S05]  /*19b50*/  BSYNC B0 ;  /* 0x0000000000007941 */ /* 0x000fea0003800000 */
.L_x_1280:
        /* <DEDUP_REMOVED lines=22> */
.L_x_1282:
        /* <DEDUP_REMOVED lines=12> */
.L_x_1304:


//--------------------- .nv.shared._ZN7cutlass13device_kernelIN5flash19enable_sm80_to_sm89INS1_16FlashAttnFwdSm80INS1_25CollectiveMainloopFwdSm80ILi8ELi1ELb1EN4cute5tupleIJNS5_1CILi128EEENS7_ILi96EEENS7_ILi192EEEEEELi192ENS_10bfloat16_tEfNS_4arch4Sm80ELb0ELb0ELb0ELb0ELb0ELb0ELb1ELb0EEENS1_21CollectiveEpilogueFwdINS6_IJS8_SA_S9_EEENS6_IJNS7_ILi1EEESI_SI_EEESC_SE_Li256ELb0ELb1ELb0ELb0EEENS1_19SingleTileSchedulerILb0ELb0ELb1ELi128EEEEEEEEEvNT_6ParamsE --------------------------
	.section	.nv.shared._ZN7cutlass13device_kernelIN5flash19enable_sm80_to_sm89INS1_16FlashAttnFwdSm80INS1_25CollectiveMainloopFwdSm80ILi8ELi1ELb1EN4cute5tupleIJNS5_1CILi128EEENS7_ILi96EEENS7_ILi192EEEEEELi192ENS_10bfloat16_tEfNS_4arch4Sm80ELb0ELb0ELb0ELb0ELb0ELb0ELb1ELb0EEENS1_21CollectiveEpilogueFwdINS6_IJS8_SA_S9_EEENS6_IJNS7_ILi1EEESI_SI_EEESC_SE_Li256ELb0ELb1ELb0ELb0EEENS1_19SingleTileSchedulerILb0ELb0ELb1ELi128EEEEEEEEEvNT_6ParamsE,"aw",@nobits
	.sectionflags	@""
	.align	16


//--------------------- .nv.global                --------------------------
	.section	.nv.global,"aw",@nobits
.nv.global:
	.type		_ZN66_INTERNAL_4f37314f_30_flash_fwd_hdim192_bf16_sm80_cu_ef95aea4_41314cute1_E,@object
	.size		_ZN66_INTERNAL_4f37314f_30_flash_fwd_hdim192_bf16_sm80_cu_ef95aea4_41314cute1_E,(_ZN66_INTERNAL_4f37314f_30_flash_fwd_hdim192_bf16_sm80_cu_ef95aea4_41314cuda3std3__45__cpo6cbeginE - _ZN66_INTERNAL_4f37314f_30_flash_fwd_hdim192_bf16_sm80_cu_ef95aea4_41314cute1_E)
_ZN66_INTERNAL_4f37314f_30_flash_fwd_hdim192_bf16_sm80_cu_ef95aea4_41314cute1_E:
	.zero		1
	.type		_ZN66_INTERNAL_4f37314f_30_flash_fwd_hdim192_bf16_sm80_cu_ef95aea4_41314cuda3std3__45__cpo6cbeginE,@object
	.size		_ZN66_INTERNAL_4f37314f_30_flash_fwd_hdim192_bf16_sm80_cu_ef95aea4_41314cuda3std3__45__cpo6cbeginE,(_ZN66_INTERNAL_4f37314f_30_flash_fwd_hdim192_bf16_sm80_cu_ef95aea4_41314cuda3std3__48in_placeE - _ZN66_INTERNAL_4f37314f_30_flash_fwd_hdim192_bf16_sm80_cu_ef95aea4_41314cuda3std3__45__cpo6cbeginE)
_ZN66_INTERNAL_4f37314f_30_flash_fwd_hdim192_bf16_sm80_cu_ef95aea4_41314cuda3std3__45__cpo6cbeginE:
	.zero		1
	.type		_ZN66_INTERNAL_4f37314f_30_flash_fwd_hdim192_bf16_sm80_cu_ef95aea4_41314cuda3std3__48in_placeE,@object
	.size		_ZN66_INTERNAL_4f37314f_30_flash_fwd_hdim192_bf16_sm80_cu_ef95aea4_41314cuda3std3__48in_placeE,(_ZN66_INTERNAL_4f37314f_30_flash_fwd_hdim192_bf16_sm80_cu_ef95aea4_41314cuda3std6ranges3__45__cpo9iter_moveE - _ZN66_INTERNAL_4f37314f_30_flash_fwd_hdim192_bf16_sm80_cu_ef95aea4_41314cuda3std3__48in_placeE)
_ZN66_INTERNAL_4f37314f_30_flash_fwd_hdim192_bf16_sm80_cu_ef95aea4_41314cuda3std3__48in_placeE:
	.zero		1
	.type		_ZN66_INTERNAL_4f37314f_30_flash_fwd_hdim192_bf16_sm80_cu_ef95aea4_41314cuda3std6ranges3__45__cpo9iter_moveE,@object
	.size		_ZN66_INTERNAL_4f37314f_30_flash_fwd_hdim192_bf16_sm80_cu_ef95aea4_41314cuda3std6ranges3__45__cpo9iter_moveE,(_ZN66_INTERNAL_4f37314f_30_flash_fwd_hdim192_bf16_sm80_cu_ef95aea4_41314cuda3std3__45__cpo5beginE - _ZN66_INTERNAL_4f37314f_30_flash_fwd_hdim192_bf16_sm80_cu_ef95aea4_41314cuda3std6ranges3__45__cpo9iter_moveE)
_ZN66_INTERNAL_4f37314f_30_flash_fwd_hdim192_bf16_sm80_cu_ef95aea4_41314cuda3std6ranges3__45__cpo9iter_moveE:
	.zero		1
	.type		_ZN66_INTERNAL_4f37314f_30_flash_fwd_hdim192_bf16_sm80_cu_ef95aea4_41314cuda3std3__45__cpo5beginE,@object
	.size		_ZN66_INTERNAL_4f37314f_30_flash_fwd_hdim192_bf16_sm80_cu_ef95aea4_41314cuda3std3__45__cpo5beginE,(_ZN66_INTERNAL_4f37314f_30_flash_fwd_hdim192_bf16_sm80_cu_ef95aea4_41314cuda3std3__468_GLOBAL__N__4f37314f_30_flash_fwd_hdim192_bf16_sm80_cu_ef95aea4_41316ignoreE - _ZN66_INTERNAL_4f37314f_30_flash_fwd_hdim192_bf16_sm80_cu_ef95aea4_41314cuda3std3__45__cpo5beginE)
_ZN66_INTERNAL_4f37314f_30_flash_fwd_hdim192_bf16_sm80_cu_ef95aea4_41314cuda3std3__45__cpo5beginE:
	.zero		1
	.type		_ZN66_INTERNAL_4f37314f_30_flash_fwd_hdim192_bf16_sm80_cu_ef95aea4_41314cuda3std3__468_GLOBAL__N__4f37314f_30_flash_fwd_hdim192_bf16_sm80_cu_ef95aea4_41316ignoreE,@object
	.size		_ZN66_INTERNAL_4f37314f_30_flash_fwd_hdim192_bf16_sm80_cu_ef95aea4_41314cuda3std3__468_GLOBAL__N__4f37314f_30_flash_fwd_hdim192_bf16_sm80_cu_ef95aea4_41316ignoreE,(_ZN66_INTERNAL_4f37314f_30_flash_fwd_hdim192_bf16_sm80_cu_ef95aea4_41314cute7productE - _ZN66_INTERNAL_4f37314f_30_flash_fwd_hdim192_bf16_sm80_cu_ef95aea4_41314cuda3std3__468_GLOBAL__N__4f37314f_30_flash_fwd_hdim192_bf16_sm80_cu_ef95aea4_41316ignoreE)
_ZN66_INTERNAL_4f37314f_30_flash_fwd_hdim192_bf16_sm80_cu_ef95aea4_41314cuda3std3__468_GLOBAL__N__4f37314f_30_flash_fwd_hdim192_bf16_sm80_cu_ef95aea4_41316ignoreE:
	.zero		1
	.type		_ZN66_INTERNAL_4f37314f_30_flash_fwd_hdim192_bf16_sm80_cu_ef95aea4_41314cute7productE,@object
	.size		_ZN66_INTERNAL_4f37314f_30_flash_fwd_hdim192_bf16_sm80_cu_ef95aea4_41314cute7productE,(_ZN66_INTERNAL_4f37314f_30_flash_fwd_hdim192_bf16_sm80_cu_ef95aea4_41314cuda3std3__45__cpo3endE - _ZN66_INTERNAL_4f37314f_30_flash_fwd_hdim192_bf16_sm80_cu_ef95aea4_41314cute7productE)
_ZN66_INTERNAL_4f37314f_30_flash_fwd_hdim192_bf16_sm80_cu_ef95aea4_41314cute7productE:
	.zero		1
	.type		_ZN66_INTERNAL_4f37314f_30_flash_fwd_hdim192_bf16_sm80_cu_ef95aea4_41314cuda3std3__45__cpo3endE,@object
	.size		_ZN66_INTERNAL_4f37314f_30_flash_fwd_hdim192_bf16_sm80_cu_ef95aea4_41314cuda3std3__45__cpo3endE,(_ZN66_INTERNAL_4f37314f_30_flash_fwd_hdim192_bf16_sm80_cu_ef95aea4_41314cuda3std3__419piecewise_constructE - _ZN66_INTERNAL_4f37314f_30_flash_fwd_hdim192_bf16_sm80_cu_ef95aea4_41314cuda3std3__45__cpo3endE)
_ZN66_INTERNAL_4f37314f_30_flash_fwd_hdim192_bf16_sm80_cu_ef95aea4_41314cuda3std3__45__cpo3endE:
	.zero		1
	.type		_ZN66_INTERNAL_4f37314f_30_flash_fwd_hdim192_bf16_sm80_cu_ef95aea4_41314cuda3std3__419piecewise_constructE,@object
	.size		_ZN66_INTERNAL_4f37314f_30_flash_fwd_hdim192_bf16_sm80_cu_ef95aea4_41314cuda3std3__419piecewise_constructE,(_ZN66_INTERNAL_4f37314f_30_flash_fwd_hdim192_bf16_sm80_cu_ef95aea4_41314cuda3std3__45__cpo4cendE - _ZN66_INTERNAL_4f37314f_30_flash_fwd_hdim192_bf16_sm80_cu_ef95aea4_41314cuda3std3__419piecewise_constructE)
_ZN66_INTERNAL_4f37314f_30_flash_fwd_hdim192_bf16_sm80_cu_ef95aea4_41314cuda3std3__419piecewise_constructE:
	.zero		1
	.type		_ZN66_INTERNAL_4f37314f_30_flash_fwd_hdim192_bf16_sm80_cu_ef95aea4_41314cuda3std3__45__cpo4cendE,@object
	.size		_ZN66_INTERNAL_4f37314f_30_flash_fwd_hdim192_bf16_sm80_cu_ef95aea4_41314cuda3std3__45__cpo4cendE,(_ZN66_INTERNAL_4f37314f_30_flash_fwd_hdim192_bf16_sm80_cu_ef95aea4_41314cuda3std6ranges3__45__cpo4swapE - _ZN66_INTERNAL_4f37314f_30_flash_fwd_hdim192_bf16_sm80_cu_ef95aea4_41314cuda3std3__45__cpo4cendE)
_ZN66_INTERNAL_4f37314f_30_flash_fwd_hdim192_bf16_sm80_cu_ef95aea4_41314cuda3std3__45__cpo4cendE:
	.zero		1
	.type		_ZN66_INTERNAL_4f37314f_30_flash_fwd_hdim192_bf16_sm80_cu_ef95aea4_41314cuda3std6ranges3__45__cpo4swapE,@object
	.size		_ZN66_INTERNAL_4f37314f_30_flash_fwd_hdim192_bf16_sm80_cu_ef95aea4_41314cuda3std6ranges3__45__cpo4swapE,(.L_7 - _ZN66_INTERNAL_4f37314f_30_flash_fwd_hdim192_bf16_sm80_cu_ef95aea4_41314cuda3std6ranges3__45__cpo4swapE)
_ZN66_INTERNAL_4f37314f_30_flash_fwd_hdim192_bf16_sm80_cu_ef95aea4_41314cuda3std6ranges3__45__cpo4swapE:
	.zero		1
.L_7:


//--------------------- .nv.shared._ZN7cutlass13device_kernelIN5flash19enable_sm80_to_sm89INS1_16FlashAttnFwdSm80INS1_25CollectiveMainloopFwdSm80ILi8ELi1ELb1EN4cute5tupleIJNS5_1CILi128EEENS7_ILi96EEENS7_ILi192EEEEEELi192ENS_10bfloat16_tEfNS_4arch4Sm80ELb0ELb0ELb0ELb1ELb0ELb0ELb1ELb0EEENS1_21CollectiveEpilogueFwdINS6_IJS8_SA_S9_EEENS6_IJNS7_ILi1EEESI_SI_EEESC_SE_Li256ELb1ELb1ELb0ELb0EEENS1_19SingleTileSchedulerILb1ELb0ELb1ELi128EEEEEEEEEvNT_6ParamsE --------------------------
	.section	.nv.shared._ZN7cutlass13device_kernelIN5flash19enable_sm80_to_sm89INS1_16FlashAttnFwdSm80INS1_25CollectiveMainloopFwdSm80ILi8ELi1ELb1EN4cute5tupleIJNS5_1CILi128EEENS7_ILi96EEENS7_ILi192EEEEEELi192ENS_10bfloat16_tEfNS_4arch4Sm80ELb0ELb0ELb0ELb1ELb0ELb0ELb1ELb0EEENS1_21CollectiveEpilogueFwdINS6_IJS8_SA_S9_EEENS6_IJNS7_ILi1EEESI_SI_EEESC_SE_Li256ELb1ELb1ELb0ELb0EEENS1_19SingleTileSchedulerILb1ELb0ELb1ELi128EEEEEEEEEvNT_6ParamsE,"aw",@nobits
	.sectionflags	@""
	.align	16


//--------------------- .nv.shared._ZN7cutlass13device_kernelIN5flash19enable_sm80_to_sm89INS1_16FlashAttnFwdSm80INS1_25CollectiveMainloopFwdSm80ILi8ELi1ELb0EN4cute5tupleIJNS5_1CILi128EEENS7_ILi64EEENS7_ILi192EEEEEELi192ENS_10bfloat16_tEfNS_4arch4Sm80ELb0ELb0ELb0ELb1ELb0ELb1ELb1ELb0EEENS1_21CollectiveEpilogueFwdINS6_IJS8_SA_S9_EEENS6_IJNS7_ILi1EEESI_SI_EEESC_SE_Li256ELb1ELb1ELb0ELb0EEENS1_19SingleTileSchedulerILb1ELb0ELb1ELi128EEEEEEEEEvNT_6ParamsE --------------------------
	.section	.nv.shared._ZN7cutlass13device_kernelIN5flash19enable_sm80_to_sm89INS1_16FlashAttnFwdSm80INS1_25CollectiveMainloopFwdSm80ILi8ELi1ELb0EN4cute5tupleIJNS5_1CILi128EEENS7_ILi64EEENS7_ILi192EEEEEELi192ENS_10bfloat16_tEfNS_4arch4Sm80ELb0ELb0ELb0ELb1ELb0ELb1ELb1ELb0EEENS1_21CollectiveEpilogueFwdINS6_IJS8_SA_S9_EEENS6_IJNS7_ILi1EEESI_SI_EEESC_SE_Li256ELb1ELb1ELb0ELb0EEENS1_19SingleTileSchedulerILb1ELb0ELb1ELi128EEEEEEEEEvNT_6ParamsE,"aw",@nobits
	.sectionflags	@""
	.align	16


//--------------------- .nv.shared._ZN7cutlass13device_kernelIN5flash19enable_sm80_to_sm89INS1_16FlashAttnFwdSm80INS1_25CollectiveMainloopFwdSm80ILi8ELi1ELb0EN4cute5tupleIJNS5_1CILi128EEENS7_ILi64EEENS7_ILi192EEEEEELi192ENS_10bfloat16_tEfNS_4arch4Sm80ELb0ELb1ELb0ELb0ELb0ELb0ELb1ELb0EEENS1_21CollectiveEpilogueFwdINS6_IJS8_SA_S9_EEENS6_IJNS7_ILi1EEESI_SI_EEESC_SE_Li256ELb0ELb1ELb0ELb0EEENS1_19SingleTileSchedulerILb0ELb0ELb1ELi128EEEEEEEEEvNT_6ParamsE --------------------------
	.section	.nv.shared._ZN7cutlass13device_kernelIN5flash19enable_sm80_to_sm89INS1_16FlashAttnFwdSm80INS1_25CollectiveMainloopFwdSm80ILi8ELi1ELb0EN4cute5tupleIJNS5_1CILi128EEENS7_ILi64EEENS7_ILi192EEEEEELi192ENS_10bfloat16_tEfNS_4arch4Sm80ELb0ELb1ELb0ELb0ELb0ELb0ELb1ELb0EEENS1_21CollectiveEpilogueFwdINS6_IJS8_SA_S9_EEENS6_IJNS7_ILi1EEESI_SI_EEESC_SE_Li256ELb0ELb1ELb0ELb0EEENS1_19SingleTileSchedulerILb0ELb0ELb1ELi128EEEEEEEEEvNT_6ParamsE,"aw",@nobits
	.sectionflags	@""
	.align	16


//--------------------- .nv.shared._ZN7cutlass13device_kernelIN5flash19enable_sm80_to_sm89INS1_16FlashAttnFwdSm80INS1_25CollectiveMainloopFwdSm80ILi8ELi1ELb0EN4cute5tupleIJNS5_1CILi128EEENS7_ILi64EEENS7_ILi192EEEEEELi192ENS_10bfloat16_tEfNS_4arch4Sm80ELb0ELb1ELb0ELb1ELb0ELb0ELb1ELb0EEENS1_21CollectiveEpilogueFwdINS6_IJS8_SA_S9_EEENS6_IJNS7_ILi1EEESI_SI_EEESC_SE_Li256ELb1ELb1ELb0ELb0EEENS1_19SingleTileSchedulerILb1ELb0ELb1ELi128EEEEEEEEEvNT_6ParamsE --------------------------
	.section	.nv.shared._ZN7cutlass13device_kernelIN5flash19enable_sm80_to_sm89INS1_16FlashAttnFwdSm80INS1_25CollectiveMainloopFwdSm80ILi8ELi1ELb0EN4cute5tupleIJNS5_1CILi128EEENS7_ILi64EEENS7_ILi192EEEEEELi192ENS_10bfloat16_tEfNS_4arch4Sm80ELb0ELb1ELb0ELb1ELb0ELb0ELb1ELb0EEENS1_21CollectiveEpilogueFwdINS6_IJS8_SA_S9_EEENS6_IJNS7_ILi1EEESI_SI_EEESC_SE_Li256ELb1ELb1ELb0ELb0EEENS1_19SingleTileSchedulerILb1ELb0ELb1ELi128EEEEEEEEEvNT_6ParamsE,"aw",@nobits
	.sectionflags	@""
	.align	16


//--------------------- .nv.shared._ZN7cutlass13device_kernelIN5flash19enable_sm80_to_sm89INS1_16FlashAttnFwdSm80INS1_25CollectiveMainloopFwdSm80ILi8ELi1ELb0EN4cute5tupleIJNS5_1CILi128EEENS7_ILi64EEENS7_ILi192EEEEEELi192ENS_10bfloat16_tEfNS_4arch4Sm80ELb0ELb1ELb0ELb1ELb0ELb1ELb1ELb0EEENS1_21CollectiveEpilogueFwdINS6_IJS8_SA_S9_EEENS6_IJNS7_ILi1EEESI_SI_EEESC_SE_Li256ELb1ELb1ELb0ELb0EEENS1_19SingleTileSchedulerILb1ELb0ELb1ELi128EEEEEEEEEvNT_6ParamsE --------------------------
	.section	.nv.shared._ZN7cutlass13device_kernelIN5flash19enable_sm80_to_sm89INS1_16FlashAttnFwdSm80INS1_25CollectiveMainloopFwdSm80ILi8ELi1ELb0EN4cute5tupleIJNS5_1CILi128EEENS7_ILi64EEENS7_ILi192EEEEEELi192ENS_10bfloat16_tEfNS_4arch4Sm80ELb0ELb1ELb0ELb1ELb0ELb1ELb1ELb0EEENS1_21CollectiveEpilogueFwdINS6_IJS8_SA_S9_EEENS6_IJNS7_ILi1EEESI_SI_EEESC_SE_Li256ELb1ELb1ELb0ELb0EEENS1_19SingleTileSchedulerILb1ELb0ELb1ELi128EEEEEEEEEvNT_6ParamsE,"aw",@nobits
	.sectionflags	@""
	.align	16


//--------------------- .nv.shared._ZN7cutlass13device_kernelIN5flash19enable_sm80_to_sm89INS1_16FlashAttnFwdSm80INS1_25CollectiveMainloopFwdSm80ILi8ELi1ELb1EN4cute5tupleIJNS5_1CILi128EEENS7_ILi96EEENS7_ILi192EEEEEELi192ENS_10bfloat16_tEfNS_4arch4Sm80ELb1ELb0ELb0ELb0ELb0ELb0ELb1ELb0EEENS1_21CollectiveEpilogueFwdINS6_IJS8_SA_S9_EEENS6_IJNS7_ILi1EEESI_SI_EEESC_SE_Li256ELb0ELb1ELb0ELb0EEENS1_30DynamicPersistentTileSchedulerILi256ELi256ELb0ELb1ELb0EEEEEEEEEvNT_6ParamsE --------------------------
	.section	.nv.shared._ZN7cutlass13device_kernelIN5flash19enable_sm80_to_sm89INS1_16FlashAttnFwdSm80INS1_25CollectiveMainloopFwdSm80ILi8ELi1ELb1EN4cute5tupleIJNS5_1CILi128EEENS7_ILi96EEENS7_ILi192EEEEEELi192ENS_10bfloat16_tEfNS_4arch4Sm80ELb1ELb0ELb0ELb0ELb0ELb0ELb1ELb0EEENS1_21CollectiveEpilogueFwdINS6_IJS8_SA_S9_EEENS6_IJNS7_ILi1EEESI_SI_EEESC_SE_Li256ELb0ELb1ELb0ELb0EEENS1_30DynamicPersistentTileSchedulerILi256ELi256ELb0ELb1ELb0EEEEEEEEEvNT_6ParamsE,"aw",@nobits
	.sectionflags	@""
	.align	16


//--------------------- .nv.shared._ZN7cutlass13device_kernelIN5flash19enable_sm80_to_sm89INS1_16FlashAttnFwdSm80INS1_25CollectiveMainloopFwdSm80ILi8ELi1ELb1EN4cute5tupleIJNS5_1CILi128EEENS7_ILi96EEENS7_ILi192EEEEEELi192ENS_10bfloat16_tEfNS_4arch4Sm80ELb1ELb0ELb0ELb1ELb0ELb0ELb1ELb0EEENS1_21CollectiveEpilogueFwdINS6_IJS8_SA_S9_EEENS6_IJNS7_ILi1EEESI_SI_EEESC_SE_Li256ELb1ELb1ELb0ELb0EEENS1_19SingleTileSchedulerILb1ELb0ELb1ELi128EEEEEEEEEvNT_6ParamsE --------------------------
	.section	.nv.shared._ZN7cutlass13device_kernelIN5flash19enable_sm80_to_sm89INS1_16FlashAttnFwdSm80INS1_25CollectiveMainloopFwdSm80ILi8ELi1ELb1EN4cute5tupleIJNS5_1CILi128EEENS7_ILi96EEENS7_ILi192EEEEEELi192ENS_10bfloat16_tEfNS_4arch4Sm80ELb1ELb0ELb0ELb1ELb0ELb0ELb1ELb0EEENS1_21CollectiveEpilogueFwdINS6_IJS8_SA_S9_EEENS6_IJNS7_ILi1EEESI_SI_EEESC_SE_Li256ELb1ELb1ELb0ELb0EEENS1_19SingleTileSchedulerILb1ELb0ELb1ELi128EEEEEEEEEvNT_6ParamsE,"aw",@nobits
	.sectionflags	@""
	.align	16


//--------------------- .nv.shared._ZN7cutlass13device_kernelIN5flash19enable_sm80_to_sm89INS1_16FlashAttnFwdSm80INS1_25CollectiveMainloopFwdSm80ILi8ELi1ELb0EN4cute5tupleIJNS5_1CILi128EEENS7_ILi64EEENS7_ILi192EEEEEELi192ENS_10bfloat16_tEfNS_4arch4Sm80ELb1ELb0ELb0ELb1ELb0ELb1ELb1ELb0EEENS1_21CollectiveEpilogueFwdINS6_IJS8_SA_S9_EEENS6_IJNS7_ILi1EEESI_SI_EEESC_SE_Li256ELb1ELb1ELb0ELb0EEENS1_19SingleTileSchedulerILb1ELb0ELb1ELi128EEEEEEEEEvNT_6ParamsE --------------------------
	.section	.nv.shared._ZN7cutlass13device_kernelIN5flash19enable_sm80_to_sm89INS1_16FlashAttnFwdSm80INS1_25CollectiveMainloopFwdSm80ILi8ELi1ELb0EN4cute5tupleIJNS5_1CILi128EEENS7_ILi64EEENS7_ILi192EEEEEELi192ENS_10bfloat16_tEfNS_4arch4Sm80ELb1ELb0ELb0ELb1ELb0ELb1ELb1ELb0EEENS1_21CollectiveEpilogueFwdINS6_IJS8_SA_S9_EEENS6_IJNS7_ILi1EEESI_SI_EEESC_SE_Li256ELb1ELb1ELb0ELb0EEENS1_19SingleTileSchedulerILb1ELb0ELb1ELi128EEEEEEEEEvNT_6ParamsE,"aw",@nobits
	.sectionflags	@""
	.align	16


//--------------------- .nv.shared._ZN7cutlass13device_kernelIN5flash19enable_sm80_to_sm89INS1_16FlashAttnFwdSm80INS1_25CollectiveMainloopFwdSm80ILi8ELi2ELb1EN4cute5tupleIJNS5_1CILi128EEENS7_ILi96EEENS7_ILi192EEEEEELi192ENS_10bfloat16_tEfNS_4arch4Sm80ELb0ELb0ELb0ELb0ELb0ELb0ELb1ELb0EEENS1_21CollectiveEpilogueFwdINS6_IJS8_SA_S9_EEENS6_IJNS7_ILi1EEESI_SI_EEESC_SE_Li256ELb0ELb1ELb0ELb0EEENS1_19SingleTileSchedulerILb0ELb0ELb1ELi128EEEEEEEEEvNT_6ParamsE --------------------------
	.section	.nv.shared._ZN7cutlass13device_kernelIN5flash19enable_sm80_to_sm89INS1_16FlashAttnFwdSm80INS1_25CollectiveMainloopFwdSm80ILi8ELi2ELb1EN4cute5tupleIJNS5_1CILi128EEENS7_ILi96EEENS7_ILi192EEEEEELi192ENS_10bfloat16_tEfNS_4arch4Sm80ELb0ELb0ELb0ELb0ELb0ELb0ELb1ELb0EEENS1_21CollectiveEpilogueFwdINS6_IJS8_SA_S9_EEENS6_IJNS7_ILi1EEESI_SI_EEESC_SE_Li256ELb0ELb1ELb0ELb0EEENS1_19SingleTileSchedulerILb0ELb0ELb1ELi128EEEEEEEEEvNT_6ParamsE,"aw",@nobits
	.sectionflags	@""
	.align	16


//--------------------- .nv.shared._ZN7cutlass13device_kernelIN5flash19enable_sm80_to_sm89INS1_16FlashAttnFwdSm80INS1_25CollectiveMainloopFwdSm80ILi8ELi2ELb1EN4cute5tupleIJNS5_1CILi128EEENS7_ILi96EEENS7_ILi192EEEEEELi192ENS_10bfloat16_tEfNS_4arch4Sm80ELb0ELb0ELb0ELb1ELb0ELb0ELb1ELb0EEENS1_21CollectiveEpilogueFwdINS6_IJS8_SA_S9_EEENS6_IJNS7_ILi1EEESI_SI_EEESC_SE_Li256ELb1ELb1ELb0ELb0EEENS1_19SingleTileSchedulerILb1ELb0ELb1ELi128EEEEEEEEEvNT_6ParamsE --------------------------
	.section	.nv.shared._ZN7cutlass13device_kernelIN5flash19enable_sm80_to_sm89INS1_16FlashAttnFwdSm80INS1_25CollectiveMainloopFwdSm80ILi8ELi2ELb1EN4cute5tupleIJNS5_1CILi128EEENS7_ILi96EEENS7_ILi192EEEEEELi192ENS_10bfloat16_tEfNS_4arch4Sm80ELb0ELb0ELb0ELb1ELb0ELb0ELb1ELb0EEENS1_21CollectiveEpilogueFwdINS6_IJS8_SA_S9_EEENS6_IJNS7_ILi1EEESI_SI_EEESC_SE_Li256ELb1ELb1ELb0ELb0EEENS1_19SingleTileSchedulerILb1ELb0ELb1ELi128EEEEEEEEEvNT_6ParamsE,"aw",@nobits
	.sectionflags	@""
	.align	16


//--------------------- .nv.shared._ZN7cutlass13device_kernelIN5flash19enable_sm80_to_sm89INS1_16FlashAttnFwdSm80INS1_25CollectiveMainloopFwdSm80ILi8ELi2ELb0EN4cute5tupleIJNS5_1CILi128EEENS7_ILi64EEENS7_ILi192EEEEEELi192ENS_10bfloat16_tEfNS_4arch4Sm80ELb0ELb0ELb0ELb1ELb0ELb1ELb1ELb0EEENS1_21CollectiveEpilogueFwdINS6_IJS8_SA_S9_EEENS6_IJNS7_ILi1EEESI_SI_EEESC_SE_Li256ELb1ELb1ELb0ELb0EEENS1_19SingleTileSchedulerILb1ELb0ELb1ELi128EEEEEEEEEvNT_6ParamsE --------------------------
	.section	.nv.shared._ZN7cutlass13device_kernelIN5flash19enable_sm80_to_sm89INS1_16FlashAttnFwdSm80INS1_25CollectiveMainloopFwdSm80ILi8ELi2ELb0EN4cute5tupleIJNS5_1CILi128EEENS7_ILi64EEENS7_ILi192EEEEEELi192ENS_10bfloat16_tEfNS_4arch4Sm80ELb0ELb0ELb0ELb1ELb0ELb1ELb1ELb0EEENS1_21CollectiveEpilogueFwdINS6_IJS8_SA_S9_EEENS6_IJNS7_ILi1EEESI_SI_EEESC_SE_Li256ELb1ELb1ELb0ELb0EEENS1_19SingleTileSchedulerILb1ELb0ELb1ELi128EEEEEEEEEvNT_6ParamsE,"aw",@nobits
	.sectionflags	@""
	.align	16


//--------------------- .nv.shared._ZN7cutlass13device_kernelIN5flash19enable_sm80_to_sm89INS1_16FlashAttnFwdSm80INS1_25CollectiveMainloopFwdSm80ILi8ELi2ELb0EN4cute5tupleIJNS5_1CILi128EEENS7_ILi64EEENS7_ILi192EEEEEELi192ENS_10bfloat16_tEfNS_4arch4Sm80ELb0ELb1ELb0ELb0ELb0ELb0ELb1ELb0EEENS1_21CollectiveEpilogueFwdINS6_IJS8_SA_S9_EEENS6_IJNS7_ILi1EEESI_SI_EEESC_SE_Li256ELb0ELb1ELb0ELb0EEENS1_19SingleTileSchedulerILb0ELb0ELb1ELi128EEEEEEEEEvNT_6ParamsE --------------------------
	.section	.nv.shared._ZN7cutlass13device_kernelIN5flash19enable_sm80_to_sm89INS1_16FlashAttnFwdSm80INS1_25CollectiveMainloopFwdSm80ILi8ELi2ELb0EN4cute5tupleIJNS5_1CILi128EEENS7_ILi64EEENS7_ILi192EEEEEELi192ENS_10bfloat16_tEfNS_4arch4Sm80ELb0ELb1ELb0ELb0ELb0ELb0ELb1ELb0EEENS1_21CollectiveEpilogueFwdINS6_IJS8_SA_S9_EEENS6_IJNS7_ILi1EEESI_SI_EEESC_SE_Li256ELb0ELb1ELb0ELb0EEENS1_19SingleTileSchedulerILb0ELb0ELb1ELi128EEEEEEEEEvNT_6ParamsE,"aw",@nobits
	.sectionflags	@""
	.align	16


//--------------------- .nv.shared._ZN7cutlass13device_kernelIN5flash19enable_sm80_to_sm89INS1_16FlashAttnFwdSm80INS1_25CollectiveMainloopFwdSm80ILi8ELi2ELb0EN4cute5tupleIJNS5_1CILi128EEENS7_ILi64EEENS7_ILi192EEEEEELi192ENS_10bfloat16_tEfNS_4arch4Sm80ELb0ELb1ELb0ELb1ELb0ELb0ELb1ELb0EEENS1_21CollectiveEpilogueFwdINS6_IJS8_SA_S9_EEENS6_IJNS7_ILi1EEESI_SI_EEESC_SE_Li256ELb1ELb1ELb0ELb0EEENS1_19SingleTileSchedulerILb1ELb0ELb1ELi128EEEEEEEEEvNT_6ParamsE --------------------------
	.section	.nv.shared._ZN7cutlass13device_kernelIN5flash19enable_sm80_to_sm89INS1_16FlashAttnFwdSm80INS1_25CollectiveMainloopFwdSm80ILi8ELi2ELb0EN4cute5tupleIJNS5_1CILi128EEENS7_ILi64EEENS7_ILi192EEEEEELi192ENS_10bfloat16_tEfNS_4arch4Sm80ELb0ELb1ELb0ELb1ELb0ELb0ELb1ELb0EEENS1_21CollectiveEpilogueFwdINS6_IJS8_SA_S9_EEENS6_IJNS7_ILi1EEESI_SI_EEESC_SE_Li256ELb1ELb1ELb0ELb0EEENS1_19SingleTileSchedulerILb1ELb0ELb1ELi128EEEEEEEEEvNT_6ParamsE,"aw",@nobits
	.sectionflags	@""
	.align	16


//--------------------- .nv.shared._ZN7cutlass13device_kernelIN5flash19enable_sm80_to_sm89INS1_16FlashAttnFwdSm80INS1_25CollectiveMainloopFwdSm80ILi8ELi2ELb0EN4cute5tupleIJNS5_1CILi128EEENS7_ILi64EEENS7_ILi192EEEEEELi192ENS_10bfloat16_tEfNS_4arch4Sm80ELb0ELb1ELb0ELb1ELb0ELb1ELb1ELb0EEENS1_21CollectiveEpilogueFwdINS6_IJS8_SA_S9_EEENS6_IJNS7_ILi1EEESI_SI_EEESC_SE_Li256ELb1ELb1ELb0ELb0EEENS1_19SingleTileSchedulerILb1ELb0ELb1ELi128EEEEEEEEEvNT_6ParamsE --------------------------
	.section	.nv.shared._ZN7cutlass13device_kernelIN5flash19enable_sm80_to_sm89INS1_16FlashAttnFwdSm80INS1_25CollectiveMainloopFwdSm80ILi8ELi2ELb0EN4cute5tupleIJNS5_1CILi128EEENS7_ILi64EEENS7_ILi192EEEEEELi192ENS_10bfloat16_tEfNS_4arch4Sm80ELb0ELb1ELb0ELb1ELb0ELb1ELb1ELb0EEENS1_21CollectiveEpilogueFwdINS6_IJS8_SA_S9_EEENS6_IJNS7_ILi1EEESI_SI_EEESC_SE_Li256ELb1ELb1ELb0ELb0EEENS1_19SingleTileSchedulerILb1ELb0ELb1ELi128EEEEEEEEEvNT_6ParamsE,"aw",@nobits
	.sectionflags	@""
	.align	16


//--------------------- .nv.shared._ZN7cutlass13device_kernelIN5flash19enable_sm80_to_sm89INS1_16FlashAttnFwdSm80INS1_25CollectiveMainloopFwdSm80ILi8ELi2ELb1EN4cute5tupleIJNS5_1CILi128EEENS7_ILi96EEENS7_ILi192EEEEEELi192ENS_10bfloat16_tEfNS_4arch4Sm80ELb1ELb0ELb0ELb0ELb0ELb0ELb1ELb0EEENS1_21CollectiveEpilogueFwdINS6_IJS8_SA_S9_EEENS6_IJNS7_ILi1EEESI_SI_EEESC_SE_Li256ELb0ELb1ELb0ELb0EEENS1_30DynamicPersistentTileSchedulerILi256ELi256ELb0ELb1ELb0EEEEEEEEEvNT_6ParamsE --------------------------
	.section	.nv.shared._ZN7cutlass13device_kernelIN5flash19enable_sm80_to_sm89INS1_16FlashAttnFwdSm80INS1_25CollectiveMainloopFwdSm80ILi8ELi2ELb1EN4cute5tupleIJNS5_1CILi128EEENS7_ILi96EEENS7_ILi192EEEEEELi192ENS_10bfloat16_tEfNS_4arch4Sm80ELb1ELb0ELb0ELb0ELb0ELb0ELb1ELb0EEENS1_21CollectiveEpilogueFwdINS6_IJS8_SA_S9_EEENS6_IJNS7_ILi1EEESI_SI_EEESC_SE_Li256ELb0ELb1ELb0ELb0EEENS1_30DynamicPersistentTileSchedulerILi256ELi256ELb0ELb1ELb0EEEEEEEEEvNT_6ParamsE,"aw",@nobits
	.sectionflags	@""
	.align	16


//--------------------- .nv.shared._ZN7cutlass13device_kernelIN5flash19enable_sm80_to_sm89INS1_16FlashAttnFwdSm80INS1_25CollectiveMainloopFwdSm80ILi8ELi2ELb1EN4cute5tupleIJNS5_1CILi128EEENS7_ILi96EEENS7_ILi192EEEEEELi192ENS_10bfloat16_tEfNS_4arch4Sm80ELb1ELb0ELb0ELb1ELb0ELb0ELb1ELb0EEENS1_21CollectiveEpilogueFwdINS6_IJS8_SA_S9_EEENS6_IJNS7_ILi1EEESI_SI_EEESC_SE_Li256ELb1ELb1ELb0ELb0EEENS1_19SingleTileSchedulerILb1ELb0ELb1ELi128EEEEEEEEEvNT_6ParamsE --------------------------
	.section	.nv.shared._ZN7cutlass13device_kernelIN5flash19enable_sm80_to_sm89INS1_16FlashAttnFwdSm80INS1_25CollectiveMainloopFwdSm80ILi8ELi2ELb1EN4cute5tupleIJNS5_1CILi128EEENS7_ILi96EEENS7_ILi192EEEEEELi192ENS_10bfloat16_tEfNS_4arch4Sm80ELb1ELb0ELb0ELb1ELb0ELb0ELb1ELb0EEENS1_21CollectiveEpilogueFwdINS6_IJS8_SA_S9_EEENS6_IJNS7_ILi1EEESI_SI_EEESC_SE_Li256ELb1ELb1ELb0ELb0EEENS1_19SingleTileSchedulerILb1ELb0ELb1ELi128EEEEEEEEEvNT_6ParamsE,"aw",@nobits
	.sectionflags	@""
	.align	16


//--------------------- .nv.shared._ZN7cutlass13device_kernelIN5flash19enable_sm80_to_sm89INS1_16FlashAttnFwdSm80INS1_25CollectiveMainloopFwdSm80ILi8ELi2ELb0EN4cute5tupleIJNS5_1CILi128EEENS7_ILi64EEENS7_ILi192EEEEEELi192ENS_10bfloat16_tEfNS_4arch4Sm80ELb1ELb0ELb0ELb1ELb0ELb1ELb1ELb0EEENS1_21CollectiveEpilogueFwdINS6_IJS8_SA_S9_EEENS6_IJNS7_ILi1EEESI_SI_EEESC_SE_Li256ELb1ELb1ELb0ELb0EEENS1_19SingleTileSchedulerILb1ELb0ELb1ELi128EEEEEEEEEvNT_6ParamsE --------------------------
	.section	.nv.shared._ZN7cutlass13device_kernelIN5flash19enable_sm80_to_sm89INS1_16FlashAttnFwdSm80INS1_25CollectiveMainloopFwdSm80ILi8ELi2ELb0EN4cute5tupleIJNS5_1CILi128EEENS7_ILi64EEENS7_ILi192EEEEEELi192ENS_10bfloat16_tEfNS_4arch4Sm80ELb1ELb0ELb0ELb1ELb0ELb1ELb1ELb0EEENS1_21CollectiveEpilogueFwdINS6_IJS8_SA_S9_EEENS6_IJNS7_ILi1EEESI_SI_EEESC_SE_Li256ELb1ELb1ELb0ELb0EEENS1_19SingleTileSchedulerILb1ELb0ELb1ELi128EEEEEEEEEvNT_6ParamsE,"aw",@nobits
	.sectionflags	@""
	.align	16
